	.target	sm_90a

	.elftype	@"ET_EXEC"


//--------------------- .note.nv.tkinfo           --------------------------
	.section	.note.nv.tkinfo,"",@"SHT_NOTE"
	.sectionflags	@"SHF_NOTE_NV_TKINFO"
	.tkinfo
        /*0018*/ 	.word	0x00000002
        /*0030*/ 	.string	""
        /*0030*/ 	.string	"ptxas"
        /*0030*/ 	.string	"Cuda compilation tools, release 13.0, V13.0.88"
        /*0030*/ 	.string	"Build cuda_13.0.r13.0/compiler.36424714_0"
        /*0030*/ 	.string	"-arch sm_90a -m 64 "



//--------------------- .note.nv.cuinfo           --------------------------
	.section	.note.nv.cuinfo,"",@"SHT_NOTE"
	.sectionflags	@"SHF_NOTE_NV_CUINFO"
        /*0018*/ 	.short	0x0002
        /*001a*/ 	.short	0x005a
        /*001c*/ 	.short	0x0082
	.zero		2


//--------------------- .nv.info                  --------------------------
	.section	.nv.info,"",@"SHT_CUDA_INFO"
	.align	4


	//----- nvinfo : EIATTR_REGCOUNT
	.align		4
        /*0000*/ 	.byte	0x04, 0x2f
        /*0002*/ 	.short	(.L_27 - .L_26)
	.align		4
.L_26:
        /*0004*/ 	.word	index@(_ZN7cutlass13device_kernelIN5flash11enable_sm90INS1_16FlashAttnFwdSm90INS1_25CollectiveMainloopFwdSm90ILi2EN4cute5tupleIJNS5_1CILi1EEES8_S8_EEENS6_IJNS7_ILi128EEENS7_ILi160EEENS7_ILi192EEEEEELi128ENS_12float_e4m3_tEfNS_4arch4Sm90ELb1ELb0ELb0ELb1ELb1ELb1ELb0ELb1ELb1ELb1ELb1ELb0EEENS1_21CollectiveEpilogueFwdINS6_IJSA_SA_SB_EEES9_NS_10bfloat16_tESG_Li256ELb1ELb1ELb1ELb1EEENS1_36VarlenDynamicPersistentTileSchedulerILi128ELi160ELi256ELi128ELb1ELb1ELb1ELb1ELb1ELb1EEEEEEEEEvNT_6ParamsE)
        /*0008*/ 	.word	0x000000a8


	//----- nvinfo : EIATTR_FRAME_SIZE
	.align		4
.L_27:
        /*000c*/ 	.byte	0x04, 0x11
        /*000e*/ 	.short	(.L_29 - .L_28)
	.align		4
.L_28:
        /*0010*/ 	.word	index@(_ZN7cutlass13device_kernelIN5flash11enable_sm90INS1_16FlashAttnFwdSm90INS1_25CollectiveMainloopFwdSm90ILi2EN4cute5tupleIJNS5_1CILi1EEES8_S8_EEENS6_IJNS7_ILi128EEENS7_ILi160EEENS7_ILi192EEEEEELi128ENS_12float_e4m3_tEfNS_4arch4Sm90ELb1ELb0ELb0ELb1ELb1ELb1ELb0ELb1ELb1ELb1ELb1ELb0EEENS1_21CollectiveEpilogueFwdINS6_IJSA_SA_SB_EEES9_NS_10bfloat16_tESG_Li256ELb1ELb1ELb1ELb1EEENS1_36VarlenDynamicPersistentTileSchedulerILi128ELi160ELi256ELi128ELb1ELb1ELb1ELb1ELb1ELb1EEEEEEEEEvNT_6ParamsE)
        /*0014*/ 	.word	0x00000058


	//----- nvinfo : EIATTR_REGCOUNT
	.align		4
.L_29:
        /*0018*/ 	.byte	0x04, 0x2f
        /*001a*/ 	.short	(.L_31 - .L_30)
	.align		4
.L_30:
        /*001c*/ 	.word	index@(_ZN7cutlass13device_kernelIN5flash11enable_sm90INS1_16FlashAttnFwdSm90INS1_25CollectiveMainloopFwdSm90ILi2EN4cute5tupleIJNS5_1CILi1EEES8_S8_EEENS6_IJNS7_ILi128EEENS7_ILi160EEENS7_ILi192EEEEEELi128ENS_12float_e4m3_tEfNS_4arch4Sm90ELb1ELb0ELb0ELb1ELb1ELb0ELb0ELb1ELb1ELb1ELb1ELb0EEENS1_21CollectiveEpilogueFwdINS6_IJSA_SA_SB_EEES9_NS_10bfloat16_tESG_Li256ELb1ELb1ELb1ELb1EEENS1_36VarlenDynamicPersistentTileSchedulerILi128ELi160ELi256ELi128ELb1ELb1ELb1ELb1ELb1ELb1EEEEEEEEEvNT_6ParamsE)
        /*0020*/ 	.word	0x000000a8


	//----- nvinfo : EIATTR_FRAME_SIZE
	.align		4
.L_31:
        /*0024*/ 	.byte	0x04, 0x11
        /*0026*/ 	.short	(.L_33 - .L_32)
	.align		4
.L_32:
        /*0028*/ 	.word	index@(_ZN7cutlass13device_kernelIN5flash11enable_sm90INS1_16FlashAttnFwdSm90INS1_25CollectiveMainloopFwdSm90ILi2EN4cute5tupleIJNS5_1CILi1EEES8_S8_EEENS6_IJNS7_ILi128EEENS7_ILi160EEENS7_ILi192EEEEEELi128ENS_12float_e4m3_tEfNS_4arch4Sm90ELb1ELb0ELb0ELb1ELb1ELb0ELb0ELb1ELb1ELb1ELb1ELb0EEENS1_21CollectiveEpilogueFwdINS6_IJSA_SA_SB_EEES9_NS_10bfloat16_tESG_Li256ELb1ELb1ELb1ELb1EEENS1_36VarlenDynamicPersistentTileSchedulerILi128ELi160ELi256ELi128ELb1ELb1ELb1ELb1ELb1ELb1EEEEEEEEEvNT_6ParamsE)
        /*002c*/ 	.word	0x00000030


	//----- nvinfo : EIATTR_REGCOUNT
	.align		4
.L_33:
        /*0030*/ 	.byte	0x04, 0x2f
        /*0032*/ 	.short	(.L_35 - .L_34)
	.align		4
.L_34:
        /*0034*/ 	.word	index@(_ZN7cutlass13device_kernelIN5flash11enable_sm90INS1_16FlashAttnFwdSm90INS1_25CollectiveMainloopFwdSm90ILi2EN4cute5tupleIJNS5_1CILi1EEES8_S8_EEENS6_IJNS7_ILi128EEENS7_ILi160EEENS7_ILi192EEEEEELi128ENS_12float_e4m3_tEfNS_4arch4Sm90ELb1ELb0ELb0ELb0ELb1ELb0ELb0ELb1ELb1ELb1ELb1ELb0EEENS1_21CollectiveEpilogueFwdINS6_IJSA_SA_SB_EEES9_NS_10bfloat16_tESG_Li256ELb0ELb1ELb1ELb1EEENS1_19SingleTileSchedulerILb0ELb1ELb1ELi128EEEEEEEEEvNT_6ParamsE)
        /*0038*/ 	.word	0x000000a8


	//----- nvinfo : EIATTR_FRAME_SIZE
	.align		4
.L_35:
        /*003c*/ 	.byte	0x04, 0x11
        /*003e*/ 	.short	(.L_37 - .L_36)
	.align		4
.L_36:
        /*0040*/ 	.word	index@(_ZN7cutlass13device_kernelIN5flash11enable_sm90INS1_16FlashAttnFwdSm90INS1_25CollectiveMainloopFwdSm90ILi2EN4cute5tupleIJNS5_1CILi1EEES8_S8_EEENS6_IJNS7_ILi128EEENS7_ILi160EEENS7_ILi192EEEEEELi128ENS_12float_e4m3_tEfNS_4arch4Sm90ELb1ELb0ELb0ELb0ELb1ELb0ELb0ELb1ELb1ELb1ELb1ELb0EEENS1_21CollectiveEpilogueFwdINS6_IJSA_SA_SB_EEES9_NS_10bfloat16_tESG_Li256ELb0ELb1ELb1ELb1EEENS1_19SingleTileSchedulerILb0ELb1ELb1ELi128EEEEEEEEEvNT_6ParamsE)
        /*0044*/ 	.word	0x00000018


	//----- nvinfo : EIATTR_REGCOUNT
	.align		4
.L_37:
        /*0048*/ 	.byte	0x04, 0x2f
        /*004a*/ 	.short	(.L_39 - .L_38)
	.align		4
.L_38:
        /*004c*/ 	.word	index@(_ZN7cutlass13device_kernelIN5flash11enable_sm90INS1_16FlashAttnFwdSm90INS1_25CollectiveMainloopFwdSm90ILi2EN4cute5tupleIJNS5_1CILi1EEES8_S8_EEENS6_IJNS7_ILi128EEESA_NS7_ILi192EEEEEELi128ENS_12float_e4m3_tEfNS_4arch4Sm90ELb0ELb1ELb0ELb1ELb1ELb1ELb0ELb1ELb1ELb1ELb1ELb0EEENS1_21CollectiveEpilogueFwdINS6_IJSA_SA_SA_EEES9_NS_10bfloat16_tESF_Li256ELb1ELb1ELb1ELb1EEENS1_36VarlenDynamicPersistentTileSchedulerILi128ELi128ELi256ELi128ELb1ELb1ELb1ELb1ELb0ELb1EEEEEEEEEvNT_6ParamsE)
        /*0050*/ 	.word	0x000000a8


	//----- nvinfo : EIATTR_FRAME_SIZE
	.align		4
.L_39:
        /*0054*/ 	.byte	0x04, 0x11
        /*0056*/ 	.short	(.L_41 - .L_40)
	.align		4
.L_40:
        /*0058*/ 	.word	index@(_ZN7cutlass13device_kernelIN5flash11enable_sm90INS1_16FlashAttnFwdSm90INS1_25CollectiveMainloopFwdSm90ILi2EN4cute5tupleIJNS5_1CILi1EEES8_S8_EEENS6_IJNS7_ILi128EEESA_NS7_ILi192EEEEEELi128ENS_12float_e4m3_tEfNS_4arch4Sm90ELb0ELb1ELb0ELb1ELb1ELb1ELb0ELb1ELb1ELb1ELb1ELb0EEENS1_21CollectiveEpilogueFwdINS6_IJSA_SA_SA_EEES9_NS_10bfloat16_tESF_Li256ELb1ELb1ELb1ELb1EEENS1_36VarlenDynamicPersistentTileSchedulerILi128ELi128ELi256ELi128ELb1ELb1ELb1ELb1ELb0ELb1EEEEEEEEEvNT_6ParamsE)
        /*005c*/ 	.word	0x00000060


	//----- nvinfo : EIATTR_REGCOUNT
	.align		4
.L_41:
        /*0060*/ 	.byte	0x04, 0x2f
        /*0062*/ 	.short	(.L_43 - .L_42)
	.align		4
.L_42:
        /*0064*/ 	.word	index@(_ZN7cutlass13device_kernelIN5flash11enable_sm90INS1_16FlashAttnFwdSm90INS1_25CollectiveMainloopFwdSm90ILi2EN4cute5tupleIJNS5_1CILi1EEES8_S8_EEENS6_IJNS7_ILi128EEESA_NS7_ILi192EEEEEELi128ENS_12float_e4m3_tEfNS_4arch4Sm90ELb0ELb1ELb0ELb1ELb1ELb0ELb0ELb1ELb1ELb1ELb1ELb0EEENS1_21CollectiveEpilogueFwdINS6_IJSA_SA_SA_EEES9_NS_10bfloat16_tESF_Li256ELb1ELb1ELb1ELb1EEENS1_36VarlenDynamicPersistentTileSchedulerILi128ELi128ELi256ELi128ELb1ELb1ELb1ELb1ELb0ELb1EEEEEEEEEvNT_6ParamsE)
        /*0068*/ 	.word	0x000000a8


	//----- nvinfo : EIATTR_FRAME_SIZE
	.align		4
.L_43:
        /*006c*/ 	.byte	0x04, 0x11
        /*006e*/ 	.short	(.L_45 - .L_44)
	.align		4
.L_44:
        /*0070*/ 	.word	index@(_ZN7cutlass13device_kernelIN5flash11enable_sm90INS1_16FlashAttnFwdSm90INS1_25CollectiveMainloopFwdSm90ILi2EN4cute5tupleIJNS5_1CILi1EEES8_S8_EEENS6_IJNS7_ILi128EEESA_NS7_ILi192EEEEEELi128ENS_12float_e4m3_tEfNS_4arch4Sm90ELb0ELb1ELb0ELb1ELb1ELb0ELb0ELb1ELb1ELb1ELb1ELb0EEENS1_21CollectiveEpilogueFwdINS6_IJSA_SA_SA_EEES9_NS_10bfloat16_tESF_Li256ELb1ELb1ELb1ELb1EEENS1_36VarlenDynamicPersistentTileSchedulerILi128ELi128ELi256ELi128ELb1ELb1ELb1ELb1ELb0ELb1EEEEEEEEEvNT_6ParamsE)
        /*0074*/ 	.word	0x00000018


	//----- nvinfo : EIATTR_REGCOUNT
	.align		4
.L_45:
        /*0078*/ 	.byte	0x04, 0x2f
        /*007a*/ 	.short	(.L_47 - .L_46)
	.align		4
.L_46:
        /*007c*/ 	.word	index@(_ZN7cutlass13device_kernelIN5flash11enable_sm90INS1_16FlashAttnFwdSm90INS1_25CollectiveMainloopFwdSm90ILi2EN4cute5tupleIJNS5_1CILi1EEES8_S8_EEENS6_IJNS7_ILi128EEESA_NS7_ILi192EEEEEELi128ENS_12float_e4m3_tEfNS_4arch4Sm90ELb0ELb1ELb0ELb0ELb1ELb0ELb0ELb1ELb1ELb1ELb1ELb0EEENS1_21CollectiveEpilogueFwdINS6_IJSA_SA_SA_EEES9_NS_10bfloat16_tESF_Li256ELb0ELb1ELb1ELb1EEENS1_19SingleTileSchedulerILb0ELb1ELb1ELi128EEEEEEEEEvNT_6ParamsE)
        /*0080*/ 	.word	0x000000a8


	//----- nvinfo : EIATTR_FRAME_SIZE
	.align		4
.L_47:
        /*0084*/ 	.byte	0x04, 0x11
        /*0086*/ 	.short	(.L_49 - .L_48)
	.align		4
.L_48:
        /*0088*/ 	.word	index@(_ZN7cutlass13device_kernelIN5flash11enable_sm90INS1_16FlashAttnFwdSm90INS1_25CollectiveMainloopFwdSm90ILi2EN4cute5tupleIJNS5_1CILi1EEES8_S8_EEENS6_IJNS7_ILi128EEESA_NS7_ILi192EEEEEELi128ENS_12float_e4m3_tEfNS_4arch4Sm90ELb0ELb1ELb0ELb0ELb1ELb0ELb0ELb1ELb1ELb1ELb1ELb0EEENS1_21CollectiveEpilogueFwdINS6_IJSA_SA_SA_EEES9_NS_10bfloat16_tESF_Li256ELb0ELb1ELb1ELb1EEENS1_19SingleTileSchedulerILb0ELb1ELb1ELi128EEEEEEEEEvNT_6ParamsE)
        /*008c*/ 	.word	0x00000010


	//----- nvinfo : EIATTR_REGCOUNT
	.align		4
.L_49:
        /*0090*/ 	.byte	0x04, 0x2f
        /*0092*/ 	.short	(.L_51 - .L_50)
	.align		4
.L_50:
        /*0094*/ 	.word	index@(_ZN7cutlass13device_kernelIN5flash11enable_sm90INS1_16FlashAttnFwdSm90INS1_25CollectiveMainloopFwdSm90ILi2EN4cute5tupleIJNS5_1CILi1EEES8_S8_EEENS6_IJNS7_ILi128EEENS7_ILi160EEENS7_ILi192EEEEEELi128ENS_12float_e4m3_tEfNS_4arch4Sm90ELb0ELb0ELb0ELb1ELb1ELb1ELb0ELb1ELb1ELb1ELb1ELb0EEENS1_21CollectiveEpilogueFwdINS6_IJSA_SA_SB_EEES9_NS_10bfloat16_tESG_Li256ELb1ELb1ELb1ELb1EEENS1_36VarlenDynamicPersistentTileSchedulerILi128ELi160ELi256ELi128ELb1ELb1ELb1ELb0ELb1ELb1EEEEEEEEEvNT_6ParamsE)
        /*0098*/ 	.word	0x000000a8


	//----- nvinfo : EIATTR_FRAME_SIZE
	.align		4
.L_51:
        /*009c*/ 	.byte	0x04, 0x11
        /*009e*/ 	.short	(.L_53 - .L_52)
	.align		4
.L_52:
        /*00a0*/ 	.word	index@(_ZN7cutlass13device_kernelIN5flash11enable_sm90INS1_16FlashAttnFwdSm90INS1_25CollectiveMainloopFwdSm90ILi2EN4cute5tupleIJNS5_1CILi1EEES8_S8_EEENS6_IJNS7_ILi128EEENS7_ILi160EEENS7_ILi192EEEEEELi128ENS_12float_e4m3_tEfNS_4arch4Sm90ELb0ELb0ELb0ELb1ELb1ELb1ELb0ELb1ELb1ELb1ELb1ELb0EEENS1_21CollectiveEpilogueFwdINS6_IJSA_SA_SB_EEES9_NS_10bfloat16_tESG_Li256ELb1ELb1ELb1ELb1EEENS1_36VarlenDynamicPersistentTileSchedulerILi128ELi160ELi256ELi128ELb1ELb1ELb1ELb0ELb1ELb1EEEEEEEEEvNT_6ParamsE)
        /*00a4*/ 	.word	0x00000058


	//----- nvinfo : EIATTR_REGCOUNT
	.align		4
.L_53:
        /*00a8*/ 	.byte	0x04, 0x2f
        /*00aa*/ 	.short	(.L_55 - .L_54)
	.align		4
.L_54:
        /*00ac*/ 	.word	index@(_ZN7cutlass13device_kernelIN5flash11enable_sm90INS1_16FlashAttnFwdSm90INS1_25CollectiveMainloopFwdSm90ILi2EN4cute5tupleIJNS5_1CILi1EEES8_S8_EEENS6_IJNS7_ILi128EEENS7_ILi160EEENS7_ILi192EEEEEELi128ENS_12float_e4m3_tEfNS_4arch4Sm90ELb0ELb0ELb0ELb1ELb1ELb0ELb0ELb1ELb1ELb1ELb1ELb0EEENS1_21CollectiveEpilogueFwdINS6_IJSA_SA_SB_EEES9_NS_10bfloat16_tESG_Li256ELb1ELb1ELb1ELb1EEENS1_36VarlenDynamicPersistentTileSchedulerILi128ELi160ELi256ELi128ELb1ELb1ELb1ELb0ELb1ELb1EEEEEEEEEvNT_6ParamsE)
        /*00b0*/ 	.word	0x000000a8


	//----- nvinfo : EIATTR_FRAME_SIZE
	.align		4
.L_55:
        /*00b4*/ 	.byte	0x04, 0x11
        /*00b6*/ 	.short	(.L_57 - .L_56)
	.align		4
.L_56:
        /*00b8*/ 	.word	index@(_ZN7cutlass13device_kernelIN5flash11enable_sm90INS1_16FlashAttnFwdSm90INS1_25CollectiveMainloopFwdSm90ILi2EN4cute5tupleIJNS5_1CILi1EEES8_S8_EEENS6_IJNS7_ILi128EEENS7_ILi160EEENS7_ILi192EEEEEELi128ENS_12float_e4m3_tEfNS_4arch4Sm90ELb0ELb0ELb0ELb1ELb1ELb0ELb0ELb1ELb1ELb1ELb1ELb0EEENS1_21CollectiveEpilogueFwdINS6_IJSA_SA_SB_EEES9_NS_10bfloat16_tESG_Li256ELb1ELb1ELb1ELb1EEENS1_36VarlenDynamicPersistentTileSchedulerILi128ELi160ELi256ELi128ELb1ELb1ELb1ELb0ELb1ELb1EEEEEEEEEvNT_6ParamsE)
        /*00bc*/ 	.word	0x00000030


	//----- nvinfo : EIATTR_REGCOUNT
	.align		4
.L_57:
        /*00c0*/ 	.byte	0x04, 0x2f
        /*00c2*/ 	.short	(.L_59 - .L_58)
	.align		4
.L_58:
        /*00c4*/ 	.word	index@(_ZN7cutlass13device_kernelIN5flash11enable_sm90INS1_16FlashAttnFwdSm90INS1_25CollectiveMainloopFwdSm90ILi2EN4cute5tupleIJNS5_1CILi1EEES8_S8_EEENS6_IJNS7_ILi128EEENS7_ILi160EEENS7_ILi192EEEEEELi128ENS_12float_e4m3_tEfNS_4arch4Sm90ELb0ELb0ELb0ELb0ELb1ELb0ELb0ELb1ELb1ELb1ELb1ELb0EEENS1_21CollectiveEpilogueFwdINS6_IJSA_SA_SB_EEES9_NS_10bfloat16_tESG_Li256ELb0ELb1ELb1ELb1EEENS1_19SingleTileSchedulerILb0ELb1ELb1ELi128EEEEEEEEEvNT_6ParamsE)
        /*00c8*/ 	.word	0x000000a8


	//----- nvinfo : EIATTR_FRAME_SIZE
	.align		4
.L_59:
        /*00cc*/ 	.byte	0x04, 0x11
        /*00ce*/ 	.short	(.L_61 - .L_60)
	.align		4
.L_60:
        /*00d0*/ 	.word	index@(_ZN7cutlass13device_kernelIN5flash11enable_sm90INS1_16FlashAttnFwdSm90INS1_25CollectiveMainloopFwdSm90ILi2EN4cute5tupleIJNS5_1CILi1EEES8_S8_EEENS6_IJNS7_ILi128EEENS7_ILi160EEENS7_ILi192EEEEEELi128ENS_12float_e4m3_tEfNS_4arch4Sm90ELb0ELb0ELb0ELb0ELb1ELb0ELb0ELb1ELb1ELb1ELb1ELb0EEENS1_21CollectiveEpilogueFwdINS6_IJSA_SA_SB_EEES9_NS_10bfloat16_tESG_Li256ELb0ELb1ELb1ELb1EEENS1_19SingleTileSchedulerILb0ELb1ELb1ELi128EEEEEEEEEvNT_6ParamsE)
        /*00d4*/ 	.word	0x00000010


	//----- nvinfo : EIATTR_MIN_STACK_SIZE
	.align		4
.L_61:
        /*00d8*/ 	.byte	0x04, 0x12
        /*00da*/ 	.short	(.L_63 - .L_62)
	.align		4
.L_62:
        /*00dc*/ 	.word	index@(_ZN7cutlass13device_kernelIN5flash11enable_sm90INS1_16FlashAttnFwdSm90INS1_25CollectiveMainloopFwdSm90ILi2EN4cute5tupleIJNS5_1CILi1EEES8_S8_EEENS6_IJNS7_ILi128EEENS7_ILi160EEENS7_ILi192EEEEEELi128ENS_12float_e4m3_tEfNS_4arch4Sm90ELb0ELb0ELb0ELb0ELb1ELb0ELb0ELb1ELb1ELb1ELb1ELb0EEENS1_21CollectiveEpilogueFwdINS6_IJSA_SA_SB_EEES9_NS_10bfloat16_tESG_Li256ELb0ELb1ELb1ELb1EEENS1_19SingleTileSchedulerILb0ELb1ELb1ELi128EEEEEEEEEvNT_6ParamsE)
        /*00e0*/ 	.word	0x00000010


	//----- nvinfo : EIATTR_MIN_STACK_SIZE
	.align		4
.L_63:
        /*00e4*/ 	.byte	0x04, 0x12
        /*00e6*/ 	.short	(.L_65 - .L_64)
	.align		4
.L_64:
        /*00e8*/ 	.word	index@(_ZN7cutlass13device_kernelIN5flash11enable_sm90INS1_16FlashAttnFwdSm90INS1_25CollectiveMainloopFwdSm90ILi2EN4cute5tupleIJNS5_1CILi1EEES8_S8_EEENS6_IJNS7_ILi128EEENS7_ILi160EEENS7_ILi192EEEEEELi128ENS_12float_e4m3_tEfNS_4arch4Sm90ELb0ELb0ELb0ELb1ELb1ELb0ELb0ELb1ELb1ELb1ELb1ELb0EEENS1_21CollectiveEpilogueFwdINS6_IJSA_SA_SB_EEES9_NS_10bfloat16_tESG_Li256ELb1ELb1ELb1ELb1EEENS1_36VarlenDynamicPersistentTileSchedulerILi128ELi160ELi256ELi128ELb1ELb1ELb1ELb0ELb1ELb1EEEEEEEEEvNT_6ParamsE)
        /*00ec*/ 	.word	0x00000030


	//----- nvinfo : EIATTR_MIN_STACK_SIZE
	.align		4
.L_65:
        /*00f0*/ 	.byte	0x04, 0x12
        /*00f2*/ 	.short	(.L_67 - .L_66)
	.align		4
.L_66:
        /*00f4*/ 	.word	index@(_ZN7cutlass13device_kernelIN5flash11enable_sm90INS1_16FlashAttnFwdSm90INS1_25CollectiveMainloopFwdSm90ILi2EN4cute5tupleIJNS5_1CILi1EEES8_S8_EEENS6_IJNS7_ILi128EEENS7_ILi160EEENS7_ILi192EEEEEELi128ENS_12float_e4m3_tEfNS_4arch4Sm90ELb0ELb0ELb0ELb1ELb1ELb1ELb0ELb1ELb1ELb1ELb1ELb0EEENS1_21CollectiveEpilogueFwdINS6_IJSA_SA_SB_EEES9_NS_10bfloat16_tESG_Li256ELb1ELb1ELb1ELb1EEENS1_36VarlenDynamicPersistentTileSchedulerILi128ELi160ELi256ELi128ELb1ELb1ELb1ELb0ELb1ELb1EEEEEEEEEvNT_6ParamsE)
        /*00f8*/ 	.word	0x00000058


	//----- nvinfo : EIATTR_MIN_STACK_SIZE
	.align		4
.L_67:
        /*00fc*/ 	.byte	0x04, 0x12
        /*00fe*/ 	.short	(.L_69 - .L_68)
	.align		4
.L_68:
        /*0100*/ 	.word	index@(_ZN7cutlass13device_kernelIN5flash11enable_sm90INS1_16FlashAttnFwdSm90INS1_25CollectiveMainloopFwdSm90ILi2EN4cute5tupleIJNS5_1CILi1EEES8_S8_EEENS6_IJNS7_ILi128EEESA_NS7_ILi192EEEEEELi128ENS_12float_e4m3_tEfNS_4arch4Sm90ELb0ELb1ELb0ELb0ELb1ELb0ELb0ELb1ELb1ELb1ELb1ELb0EEENS1_21CollectiveEpilogueFwdINS6_IJSA_SA_SA_EEES9_NS_10bfloat16_tESF_Li256ELb0ELb1ELb1ELb1EEENS1_19SingleTileSchedulerILb0ELb1ELb1ELi128EEEEEEEEEvNT_6ParamsE)
        /*0104*/ 	.word	0x00000010


	//----- nvinfo : EIATTR_MIN_STACK_SIZE
	.align		4
.L_69:
        /*0108*/ 	.byte	0x04, 0x12
        /*010a*/ 	.short	(.L_71 - .L_70)
	.align		4
.L_70:
        /*010c*/ 	.word	index@(_ZN7cutlass13device_kernelIN5flash11enable_sm90INS1_16FlashAttnFwdSm90INS1_25CollectiveMainloopFwdSm90ILi2EN4cute5tupleIJNS5_1CILi1EEES8_S8_EEENS6_IJNS7_ILi128EEESA_NS7_ILi192EEEEEELi128ENS_12float_e4m3_tEfNS_4arch4Sm90ELb0ELb1ELb0ELb1ELb1ELb0ELb0ELb1ELb1ELb1ELb1ELb0EEENS1_21CollectiveEpilogueFwdINS6_IJSA_SA_SA_EEES9_NS_10bfloat16_tESF_Li256ELb1ELb1ELb1ELb1EEENS1_36VarlenDynamicPersistentTileSchedulerILi128ELi128ELi256ELi128ELb1ELb1ELb1ELb1ELb0ELb1EEEEEEEEEvNT_6ParamsE)
        /*0110*/ 	.word	0x00000018


	//----- nvinfo : EIATTR_MIN_STACK_SIZE
	.align		4
.L_71:
        /*0114*/ 	.byte	0x04, 0x12
        /*0116*/ 	.short	(.L_73 - .L_72)
	.align		4
.L_72:
        /*0118*/ 	.word	index@(_ZN7cutlass13device_kernelIN5flash11enable_sm90INS1_16FlashAttnFwdSm90INS1_25CollectiveMainloopFwdSm90ILi2EN4cute5tupleIJNS5_1CILi1EEES8_S8_EEENS6_IJNS7_ILi128EEESA_NS7_ILi192EEEEEELi128ENS_12float_e4m3_tEfNS_4arch4Sm90ELb0ELb1ELb0ELb1ELb1ELb1ELb0ELb1ELb1ELb1ELb1ELb0EEENS1_21CollectiveEpilogueFwdINS6_IJSA_SA_SA_EEES9_NS_10bfloat16_tESF_Li256ELb1ELb1ELb1ELb1EEENS1_36VarlenDynamicPersistentTileSchedulerILi128ELi128ELi256ELi128ELb1ELb1ELb1ELb1ELb0ELb1EEEEEEEEEvNT_6ParamsE)
        /*011c*/ 	.word	0x00000060


	//----- nvinfo : EIATTR_MIN_STACK_SIZE
	.align		4
.L_73:
        /*0120*/ 	.byte	0x04, 0x12
        /*0122*/ 	.short	(.L_75 - .L_74)
	.align		4
.L_74:
        /*0124*/ 	.word	index@(_ZN7cutlass13device_kernelIN5flash11enable_sm90INS1_16FlashAttnFwdSm90INS1_25CollectiveMainloopFwdSm90ILi2EN4cute5tupleIJNS5_1CILi1EEES8_S8_EEENS6_IJNS7_ILi128EEENS7_ILi160EEENS7_ILi192EEEEEELi128ENS_12float_e4m3_tEfNS_4arch4Sm90ELb1ELb0ELb0ELb0ELb1ELb0ELb0ELb1ELb1ELb1ELb1ELb0EEENS1_21CollectiveEpilogueFwdINS6_IJSA_SA_SB_EEES9_NS_10bfloat16_tESG_Li256ELb0ELb1ELb1ELb1EEENS1_19SingleTileSchedulerILb0ELb1ELb1ELi128EEEEEEEEEvNT_6ParamsE)
        /*0128*/ 	.word	0x00000018


	//----- nvinfo : EIATTR_MIN_STACK_SIZE
	.align		4
.L_75:
        /*012c*/ 	.byte	0x04, 0x12
        /*012e*/ 	.short	(.L_77 - .L_76)
	.align		4
.L_76:
        /*0130*/ 	.word	index@(_ZN7cutlass13device_kernelIN5flash11enable_sm90INS1_16FlashAttnFwdSm90INS1_25CollectiveMainloopFwdSm90ILi2EN4cute5tupleIJNS5_1CILi1EEES8_S8_EEENS6_IJNS7_ILi128EEENS7_ILi160EEENS7_ILi192EEEEEELi128ENS_12float_e4m3_tEfNS_4arch4Sm90ELb1ELb0ELb0ELb1ELb1ELb0ELb0ELb1ELb1ELb1ELb1ELb0EEENS1_21CollectiveEpilogueFwdINS6_IJSA_SA_SB_EEES9_NS_10bfloat16_tESG_Li256ELb1ELb1ELb1ELb1EEENS1_36VarlenDynamicPersistentTileSchedulerILi128ELi160ELi256ELi128ELb1ELb1ELb1ELb1ELb1ELb1EEEEEEEEEvNT_6ParamsE)
        /*0134*/ 	.word	0x00000030


	//----- nvinfo : EIATTR_MIN_STACK_SIZE
	.align		4
.L_77:
        /*0138*/ 	.byte	0x04, 0x12
        /*013a*/ 	.short	(.L_79 - .L_78)
	.align		4
.L_78:
        /*013c*/ 	.word	index@(_ZN7cutlass13device_kernelIN5flash11enable_sm90INS1_16FlashAttnFwdSm90INS1_25CollectiveMainloopFwdSm90ILi2EN4cute5tupleIJNS5_1CILi1EEES8_S8_EEENS6_IJNS7_ILi128EEENS7_ILi160EEENS7_ILi192EEEEEELi128ENS_12float_e4m3_tEfNS_4arch4Sm90ELb1ELb0ELb0ELb1ELb1ELb1ELb0ELb1ELb1ELb1ELb1ELb0EEENS1_21CollectiveEpilogueFwdINS6_IJSA_SA_SB_EEES9_NS_10bfloat16_tESG_Li256ELb1ELb1ELb1ELb1EEENS1_36VarlenDynamicPersistentTileSchedulerILi128ELi160ELi256ELi128ELb1ELb1ELb1ELb1ELb1ELb1EEEEEEEEEvNT_6ParamsE)
        /*0140*/ 	.word	0x00000058
.L_79:


//--------------------- .nv.compat                --------------------------
	.section	.nv.compat,"",@"SHT_CUDA_COMPAT_INFO"
	.align	4
        /*0000*/ 	.byte	0x02, 0x09, 0x01, 0x00, 0x02, 0x02, 0x04, 0x00, 0x02, 0x05, 0x05, 0x00, 0x03, 0x07, 0x01, 0x01
        /*0010*/ 	.byte	0x02, 0x03, 0x01, 0x00, 0x02, 0x06, 0x01, 0x00, 0x04, 0x0b, 0x08, 0x00, 0x00, 0x00, 0x00, 0x00
        /*0020*/ 	.byte	0x00, 0x00, 0x00, 0x00


//--------------------- .nv.info._ZN7cutlass13device_kernelIN5flash11enable_sm90INS1_16FlashAttnFwdSm90INS1_25CollectiveMainloopFwdSm90ILi2EN4cute5tupleIJNS5_1CILi1EEES8_S8_EEENS6_IJNS7_ILi128EEENS7_ILi160EEENS7_ILi192EEEEEELi128ENS_12float_e4m3_tEfNS_4arch4Sm90ELb0ELb0ELb0ELb0ELb1ELb0ELb0ELb1ELb1ELb1ELb1ELb0EEENS1_21CollectiveEpilogueFwdINS6_IJSA_SA_SB_EEES9_NS_10bfloat16_tESG_Li256ELb0ELb1ELb1ELb1EEENS1_19SingleTileSchedulerILb0ELb1ELb1ELi128EEEEEEEEEvNT_6ParamsE --------------------------
	.section	.nv.info._ZN7cutlass13device_kernelIN5flash11enable_sm90INS1_16FlashAttnFwdSm90INS1_25CollectiveMainloopFwdSm90ILi2EN4cute5tupleIJNS5_1CILi1EEES8_S8_EEENS6_IJNS7_ILi128EEENS7_ILi160EEENS7_ILi192EEEEEELi128ENS_12float_e4m3_tEfNS_4arch4Sm90ELb0ELb0ELb0ELb0ELb1ELb0ELb0ELb1ELb1ELb1ELb1ELb0EEENS1_21CollectiveEpilogueFwdINS6_IJSA_SA_SB_EEES9_NS_10bfloat16_tESG_Li256ELb0ELb1ELb1ELb1EEENS1_19SingleTileSchedulerILb0ELb1ELb1ELi128EEEEEEEEEvNT_6ParamsE,"",@"SHT_CUDA_INFO"
	.sectionflags	@""
	.align	4


	//----- nvinfo : EIATTR_CUDA_API_VERSION
	.align		4
        /*0000*/ 	.byte	0x04, 0x37
        /*0002*/ 	.short	(.L_81 - .L_80)
.L_80:
        /*0004*/ 	.word	0x00000082


	//----- nvinfo : EIATTR_KPARAM_INFO
	.align		4
.L_81:
        /*0008*/ 	.byte	0x04, 0x17
        /*000a*/ 	.short	(.L_83 - .L_82)
.L_82:
        /*000c*/ 	.word	0x00000000
        /*0010*/ 	.short	0x0000
        /*0012*/ 	.short	0x0070
        /*0014*/ 	.byte	0x00, 0xf0, 0x01, 0x28


	//----- nvinfo : EIATTR_SPARSE_MMA_MASK
	.align		4
.L_83:
        /*0018*/ 	.byte	0x03, 0x50
        /*001a*/ 	.short	0x0000


	//----- nvinfo : EIATTR_MAXREG_COUNT
	.align		4
        /*001c*/ 	.byte	0x03, 0x1b
        /*001e*/ 	.short	0x00a8


	//----- nvinfo : EIATTR_NUM_BARRIERS
	.align		4
        /*0020*/ 	.byte	0x02, 0x4c
        /*0022*/ 	.byte	0x10
	.zero		1


	//----- nvinfo : EIATTR_EXTERNS
	.align		4
        /*0024*/ 	.byte	0x04, 0x0f
        /*0026*/ 	.short	(.L_85 - .L_84)


	//   ....[0]....
	.align		4
.L_84:
        /*0028*/ 	.word	index@(__assertfail)


	//----- nvinfo : EIATTR_ANNOTATIONS
	.align		4
.L_85:
        /*002c*/ 	.byte	0x04, 0x55
        /*002e*/ 	.short	(.L_87 - .L_86)


	//   ....[0]....
.L_86:
        /*0030*/ 	.word	0x00000001
        /*0034*/ 	.byte	0xd0, 0xb5, 0x00, 0x00, 0x01, 0x00, 0x00, 0x00, 0x60, 0xb8, 0x00, 0x00, 0x01, 0x00, 0x00, 0x00
        /*0044*/ 	.byte	0x10, 0xba, 0x00, 0x00, 0x01, 0x00, 0x00, 0x00, 0x80, 0xba, 0x00, 0x00, 0x01, 0x00, 0x00, 0x00
        /*0054*/ 	.byte	0x30, 0xd3, 0x00, 0x00, 0x01, 0x00, 0x00, 0x00, 0xb0, 0xe2, 0x00, 0x00, 0x01, 0x00, 0x00, 0x00
        /*0064*/ 	.byte	0xc0, 0xe2, 0x00, 0x00, 0x01, 0x00, 0x00, 0x00, 0xd0, 0xe2, 0x00, 0x00, 0x01, 0x00, 0x00, 0x00
        /*0074*/ 	.byte	0xa0, 0xe9, 0x00, 0x00, 0x01, 0x00, 0x00, 0x00, 0xb0, 0xe9, 0x00, 0x00, 0x01, 0x00, 0x00, 0x00
        /*0084*/ 	.byte	0x30, 0xea, 0x00, 0x00


	//----- nvinfo : EIATTR_MERCURY_ISA_VERSION
	.align		4
.L_87:
        /*0088*/ 	.byte	0x03, 0x5f
        /*008a*/ 	.short	0x0101


	//----- nvinfo : EIATTR_INT_WARP_WIDE_INSTR_OFFSETS
	.align		4
        /*008c*/ 	.byte	0x04, 0x31
        /*008e*/ 	.short	(.L_89 - .L_88)


	//   ....[0]....
.L_88:
        /*0090*/ 	.word	0x000000c0


	//   ....[1]....
        /*0094*/ 	.word	0x000000d0


	//   ....[2]....
        /*0098*/ 	.word	0x00000170


	//----- nvinfo : EIATTR_COOP_GROUP_MASK_REGIDS
	.align		4
.L_89:
        /*009c*/ 	.byte	0x04, 0x29
        /*009e*/ 	.short	(.L_91 - .L_90)


	//   ....[0]....
.L_90:
        /*00a0*/ 	.word	0xffffffff


	//   ....[1]....
        /*00a4*/ 	.word	0xffffffff


	//   ....[2]....
        /*00a8*/ 	.word	0xffffffff


	//   ....[3]....
        /*00ac*/ 	.word	0xffffffff


	//   ....[4]....
        /*00b0*/ 	.word	0xffffffff


	//   ....[5]....
        /*00b4*/ 	.word	0xffffffff


	//   ....[6]....
        /*00b8*/ 	.word	0xffffffff


	//   ....[7]....
        /*00bc*/ 	.word	0xffffffff


	//   ....[8]....
        /*00c0*/ 	.word	0xffffffff


	//   ....[9]....
        /*00c4*/ 	.word	0xffffffff


	//   ....[10]....
        /*00c8*/ 	.word	0xffffffff


	//   ....[11]....
        /*00cc*/ 	.word	0xffffffff


	//   ....[12]....
        /*00d0*/ 	.word	0xffffffff


	//   ....[13]....
        /*00d4*/ 	.word	0xffffffff


	//   ....[14]....
        /*00d8*/ 	.word	0xffffffff


	//   ....[15]....
        /*00dc*/ 	.word	0xffffffff


	//   ....[16]....
        /*00e0*/ 	.word	0xffffffff


	//   ....[17]....
        /*00e4*/ 	.word	0xffffffff


	//   ....[18]....
        /*00e8*/ 	.word	0xffffffff


	//   ....[19]....
        /*00ec*/ 	.word	0xffffffff


	//   ....[20]....
        /*00f0*/ 	.word	0xffffffff


	//   ....[21]....
        /*00f4*/ 	.word	0xffffffff


	//   ....[22]....
        /*00f8*/ 	.word	0xffffffff


	//   ....[23]....
        /*00fc*/ 	.word	0xffffffff


	//   ....[24]....
        /*0100*/ 	.word	0xffffffff


	//   ....[25]....
        /*0104*/ 	.word	0xffffffff


	//   ....[26]....
        /*0108*/ 	.word	0xffffffff


	//   ....[27]....
        /*010c*/ 	.word	0xffffffff


	//   ....[28]....
        /*0110*/ 	.word	0xffffffff


	//   ....[29]....
        /*0114*/ 	.word	0xffffffff


	//   ....[30]....
        /*0118*/ 	.word	0xffffffff


	//   ....[31]....
        /*011c*/ 	.word	0xffffffff


	//   ....[32]....
        /*0120*/ 	.word	0xffffffff


	//   ....[33]....
        /*0124*/ 	.word	0xffffffff


	//   ....[34]....
        /*0128*/ 	.word	0xffffffff


	//   ....[35]....
        /*012c*/ 	.word	0xffffffff


	//   ....[36]....
        /*0130*/ 	.word	0xffffffff


	//   ....[37]....
        /*0134*/ 	.word	0xffffffff


	//   ....[38]....
        /*0138*/ 	.word	0xffffffff


	//   ....[39]....
        /*013c*/ 	.word	0xffffffff


	//   ....[40]....
        /*0140*/ 	.word	0xffffffff


	//   ....[41]....
        /*0144*/ 	.word	0xffffffff


	//   ....[42]....
        /*0148*/ 	.word	0xffffffff


	//   ....[43]....
        /*014c*/ 	.word	0xffffffff


	//   ....[44]....
        /*0150*/ 	.word	0xffffffff


	//   ....[45]....
        /*0154*/ 	.word	0xffffffff


	//   ....[46]....
        /*0158*/ 	.word	0xffffffff


	//   ....[47]....
        /*015c*/ 	.word	0xffffffff


	//   ....[48]....
        /*0160*/ 	.word	0xffffffff


	//   ....[49]....
        /*0164*/ 	.word	0xffffffff


	//   ....[50]....
        /*0168*/ 	.word	0xffffffff


	//   ....[51]....
        /*016c*/ 	.word	0xffffffff


	//   ....[52]....
        /*0170*/ 	.word	0xffffffff


	//   ....[53]....
        /*0174*/ 	.word	0xffffffff


	//   ....[54]....
        /*0178*/ 	.word	0xffffffff


	//   ....[55]....
        /*017c*/ 	.word	0xffffffff


	//   ....[56]....
        /*0180*/ 	.word	0xffffffff


	//   ....[57]....
        /*0184*/ 	.word	0xffffffff


	//   ....[58]....
        /*0188*/ 	.word	0xffffffff


	//   ....[59]....
        /*018c*/ 	.word	0xffffffff


	//   ....[60]....
        /*0190*/ 	.word	0xffffffff


	//   ....[61]....
        /*0194*/ 	.word	0xffffffff


	//   ....[62]....
        /*0198*/ 	.word	0xffffffff


	//   ....[63]....
        /*019c*/ 	.word	0xffffffff


	//   ....[64]....
        /*01a0*/ 	.word	0xffffffff


	//   ....[65]....
        /*01a4*/ 	.word	0xffffffff


	//   ....[66]....
        /*01a8*/ 	.word	0xffffffff


	//   ....[67]....
        /*01ac*/ 	.word	0xffffffff


	//   ....[68]....
        /*01b0*/ 	.word	0xffffffff


	//   ....[69]....
        /*01b4*/ 	.word	0xffffffff


	//   ....[70]....
        /*01b8*/ 	.word	0xffffffff


	//   ....[71]....
        /*01bc*/ 	.word	0xffffffff


	//   ....[72]....
        /*01c0*/ 	.word	0xffffffff


	//   ....[73]....
        /*01c4*/ 	.word	0xffffffff


	//   ....[74]....
        /*01c8*/ 	.word	0xffffffff


	//   ....[75]....
        /*01cc*/ 	.word	0xffffffff


	//   ....[76]....
        /*01d0*/ 	.word	0xffffffff


	//   ....[77]....
        /*01d4*/ 	.word	0xffffffff


	//   ....[78]....
        /*01d8*/ 	.word	0xffffffff


	//   ....[79]....
        /*01dc*/ 	.word	0xffffffff


	//   ....[80]....
        /*01e0*/ 	.word	0xffffffff


	//   ....[81]....
        /*01e4*/ 	.word	0xffffffff


	//   ....[82]....
        /*01e8*/ 	.word	0xffffffff


	//   ....[83]....
        /*01ec*/ 	.word	0xffffffff


	//   ....[84]....
        /*01f0*/ 	.word	0xffffffff


	//   ....[85]....
        /*01f4*/ 	.word	0xffffffff


	//   ....[86]....
        /*01f8*/ 	.word	0xffffffff


	//   ....[87]....
        /*01fc*/ 	.word	0xffffffff


	//   ....[88]....
        /*0200*/ 	.word	0xffffffff


	//   ....[89]....
        /*0204*/ 	.word	0xffffffff


	//   ....[90]....
        /*0208*/ 	.word	0xffffffff


	//   ....[91]....
        /*020c*/ 	.word	0xffffffff


	//   ....[92]....
        /*0210*/ 	.word	0xffffffff


	//   ....[93]....
        /*0214*/ 	.word	0xffffffff


	//   ....[94]....
        /*0218*/ 	.word	0xffffffff


	//   ....[95]....
        /*021c*/ 	.word	0xffffffff


	//   ....[96]....
        /*0220*/ 	.word	0xffffffff


	//   ....[97]....
        /*0224*/ 	.word	0xffffffff


	//   ....[98]....
        /*0228*/ 	.word	0xffffffff


	//   ....[99]....
        /*022c*/ 	.word	0xffffffff


	//   ....[100]....
        /*0230*/ 	.word	0xffffffff


	//   ....[101]....
        /*0234*/ 	.word	0xffffffff


	//   ....[102]....
        /*0238*/ 	.word	0xffffffff


	//   ....[103]....
        /*023c*/ 	.word	0xffffffff


	//   ....[104]....
        /*0240*/ 	.word	0xffffffff


	//   ....[105]....
        /*0244*/ 	.word	0xffffffff


	//   ....[106]....
        /*0248*/ 	.word	0xffffffff


	//   ....[107]....
        /*024c*/ 	.word	0xffffffff


	//   ....[108]....
        /*0250*/ 	.word	0xffffffff


	//   ....[109]....
        /*0254*/ 	.word	0xffffffff


	//   ....[110]....
        /*0258*/ 	.word	0xffffffff


	//   ....[111]....
        /*025c*/ 	.word	0xffffffff


	//   ....[112]....
        /*0260*/ 	.word	0xffffffff


	//   ....[113]....
        /*0264*/ 	.word	0xffffffff


	//   ....[114]....
        /*0268*/ 	.word	0xffffffff


	//   ....[115]....
        /*026c*/ 	.word	0xffffffff


	//   ....[116]....
        /*0270*/ 	.word	0xffffffff


	//   ....[117]....
        /*0274*/ 	.word	0xffffffff


	//   ....[118]....
        /*0278*/ 	.word	0xffffffff


	//   ....[119]....
        /*027c*/ 	.word	0xffffffff


	//   ....[120]....
        /*0280*/ 	.word	0xffffffff


	//   ....[121]....
        /*0284*/ 	.word	0xffffffff


	//   ....[122]....
        /*0288*/ 	.word	0xffffffff


	//   ....[123]....
        /*028c*/ 	.word	0xffffffff


	//   ....[124]....
        /*0290*/ 	.word	0xffffffff


	//   ....[125]....
        /*0294*/ 	.word	0xffffffff


	//   ....[126]....
        /*0298*/ 	.word	0xffffffff


	//   ....[127]....
        /*029c*/ 	.word	0xffffffff


	//   ....[128]....
        /*02a0*/ 	.word	0xffffffff


	//   ....[129]....
        /*02a4*/ 	.word	0xffffffff


	//   ....[130]....
        /*02a8*/ 	.word	0xffffffff


	//   ....[131]....
        /*02ac*/ 	.word	0xffffffff


	//   ....[132]....
        /*02b0*/ 	.word	0xffffffff


	//   ....[133]....
        /*02b4*/ 	.word	0xffffffff


	//   ....[134]....
        /*02b8*/ 	.word	0xffffffff


	//   ....[135]....
        /*02bc*/ 	.word	0xffffffff


	//   ....[136]....
        /*02c0*/ 	.word	0xffffffff


	//   ....[137]....
        /*02c4*/ 	.word	0xffffffff


	//   ....[138]....
        /*02c8*/ 	.word	0xffffffff


	//   ....[139]....
        /*02cc*/ 	.word	0xffffffff


	//   ....[140]....
        /*02d0*/ 	.word	0xffffffff


	//   ....[141]....
        /*02d4*/ 	.word	0x0500000f


	//   ....[142]....
        /*02d8*/ 	.word	0x0500000f


	//   ....[143]....
        /*02dc*/ 	.word	0x0500000f


	//   ....[144]....
        /*02e0*/ 	.word	0x0500000f


	//   ....[145]....
        /*02e4*/ 	.word	0x0500000f


	//   ....[146]....
        /*02e8*/ 	.word	0x0500000f


	//   ....[147]....
        /*02ec*/ 	.word	0x0500000f


	//   ....[148]....
        /*02f0*/ 	.word	0x0500000f


	//   ....[149]....
        /*02f4*/ 	.word	0x0500000f


	//   ....[150]....
        /*02f8*/ 	.word	0x0500000f


	//   ....[151]....
        /*02fc*/ 	.word	0x0500000f


	//   ....[152]....
        /*0300*/ 	.word	0x0500000f


	//   ....[153]....
        /*0304*/ 	.word	0x0500000f


	//   ....[154]....
        /*0308*/ 	.word	0x0500000f


	//   ....[155]....
        /*030c*/ 	.word	0x0500000f


	//   ....[156]....
        /*0310*/ 	.word	0x0500000f


	//   ....[157]....
        /*0314*/ 	.word	0x0500000f


	//   ....[158]....
        /*0318*/ 	.word	0x0500000f


	//   ....[159]....
        /*031c*/ 	.word	0x0500000f


	//   ....[160]....
        /*0320*/ 	.word	0x0500000f


	//   ....[161]....
        /*0324*/ 	.word	0x0500000f


	//   ....[162]....
        /*0328*/ 	.word	0x0500000f


	//   ....[163]....
        /*032c*/ 	.word	0x0500000f


	//   ....[164]....
        /*0330*/ 	.word	0x0500000f


	//   ....[165]....
        /*0334*/ 	.word	0x0500000f


	//   ....[166]....
        /*0338*/ 	.word	0x0500000f


	//   ....[167]....
        /*033c*/ 	.word	0x0500000f


	//   ....[168]....
        /*0340*/ 	.word	0x0500000f


	//   ....[169]....
        /*0344*/ 	.word	0x0500000f


	//   ....[170]....
        /*0348*/ 	.word	0x0500000f


	//   ....[171]....
        /*034c*/ 	.word	0x0500000f


	//   ....[172]....
        /*0350*/ 	.word	0x0500000f


	//   ....[173]....
        /*0354*/ 	.word	0x0500000f


	//   ....[174]....
        /*0358*/ 	.word	0x0500000f


	//   ....[175]....
        /*035c*/ 	.word	0x0500000f


	//   ....[176]....
        /*0360*/ 	.word	0x0500000f


	//   ....[177]....
        /*0364*/ 	.word	0x0500000f


	//   ....[178]....
        /*0368*/ 	.word	0x0500000f


	//   ....[179]....
        /*036c*/ 	.word	0x0500000f


	//   ....[180]....
        /*0370*/ 	.word	0x0500000f


	//   ....[181]....
        /*0374*/ 	.word	0x0500000f


	//   ....[182]....
        /*0378*/ 	.word	0x0500000f


	//   ....[183]....
        /*037c*/ 	.word	0x0500000f


	//   ....[184]....
        /*0380*/ 	.word	0x0500000f


	//   ....[185]....
        /*0384*/ 	.word	0x0500000f


	//   ....[186]....
        /*0388*/ 	.word	0x0500000f


	//   ....[187]....
        /*038c*/ 	.word	0x0500000f


	//   ....[188]....
        /*0390*/ 	.word	0x0500000f


	//   ....[189]....
        /*0394*/ 	.word	0x0500000f


	//----- nvinfo : EIATTR_COOP_GROUP_INSTR_OFFSETS
	.align		4
.L_91:
        /*0398*/ 	.byte	0x04, 0x28
        /*039a*/ 	.short	(.L_93 - .L_92)


	//   ....[0]....
.L_92:
        /*039c*/ 	.word	0x00000070


	//   ....[1]....
        /*03a0*/ 	.word	0x000000b0


	//   ....[2]....
        /*03a4*/ 	.word	0x000002d0


	//   ....[3]....
        /*03a8*/ 	.word	0x00000430


	//   ....[4]....
        /*03ac*/ 	.word	0x00000550


	//   ....[5]....
        /*03b0*/ 	.word	0x000006b0


	//   ....[6]....
        /*03b4*/ 	.word	0x000013c0


	//   ....[7]....
        /*03b8*/ 	.word	0x00002ef0


	//   ....[8]....
        /*03bc*/ 	.word	0x00002ff0


	//   ....[9]....
        /*03c0*/ 	.word	0x00003490


	//   ....[10]....
        /*03c4*/ 	.word	0x00003540


	//   ....[11]....
        /*03c8*/ 	.word	0x00005ff0


	//   ....[12]....
        /*03cc*/ 	.word	0x00006000


	//   ....[13]....
        /*03d0*/ 	.word	0x00006060


	//   ....[14]....
        /*03d4*/ 	.word	0x00006080


	//   ....[15]....
        /*03d8*/ 	.word	0x00007b60


	//   ....[16]....
        /*03dc*/ 	.word	0x00007b70


	//   ....[17]....
        /*03e0*/ 	.word	0x00007bf0


	//   ....[18]....
        /*03e4*/ 	.word	0x00007c00


	//   ....[19]....
        /*03e8*/ 	.word	0x00008ab0


	//   ....[20]....
        /*03ec*/ 	.word	0x00008ac0


	//   ....[21]....
        /*03f0*/ 	.word	0x00008ad0


	//   ....[22]....
        /*03f4*/ 	.word	0x00008af0


	//   ....[23]....
        /*03f8*/ 	.word	0x00008b00


	//   ....[24]....
        /*03fc*/ 	.word	0x00008b10


	//   ....[25]....
        /*0400*/ 	.word	0x00008b20


	//   ....[26]....
        /*0404*/ 	.word	0x00008b40


	//   ....[27]....
        /*0408*/ 	.word	0x00008b50


	//   ....[28]....
        /*040c*/ 	.word	0x00008b60


	//   ....[29]....
        /*0410*/ 	.word	0x00008b70


	//   ....[30]....
        /*0414*/ 	.word	0x00008b80


	//   ....[31]....
        /*0418*/ 	.word	0x00008b90


	//   ....[32]....
        /*041c*/ 	.word	0x00008bb0


	//   ....[33]....
        /*0420*/ 	.word	0x00008bc0


	//   ....[34]....
        /*0424*/ 	.word	0x00008bd0


	//   ....[35]....
        /*0428*/ 	.word	0x00008be0


	//   ....[36]....
        /*042c*/ 	.word	0x00008bf0


	//   ....[37]....
        /*0430*/ 	.word	0x00008c00


	//   ....[38]....
        /*0434*/ 	.word	0x00008c10


	//   ....[39]....
        /*0438*/ 	.word	0x00008c20


	//   ....[40]....
        /*043c*/ 	.word	0x00008c30


	//   ....[41]....
        /*0440*/ 	.word	0x00008c40


	//   ....[42]....
        /*0444*/ 	.word	0x00008c50


	//   ....[43]....
        /*0448*/ 	.word	0x00008c60


	//   ....[44]....
        /*044c*/ 	.word	0x00008c70


	//   ....[45]....
        /*0450*/ 	.word	0x00008c80


	//   ....[46]....
        /*0454*/ 	.word	0x00008ca0


	//   ....[47]....
        /*0458*/ 	.word	0x00008cb0


	//   ....[48]....
        /*045c*/ 	.word	0x00008cc0


	//   ....[49]....
        /*0460*/ 	.word	0x00008cd0


	//   ....[50]....
        /*0464*/ 	.word	0x00008ce0


	//   ....[51]....
        /*0468*/ 	.word	0x00008cf0


	//   ....[52]....
        /*046c*/ 	.word	0x00008d00


	//   ....[53]....
        /*0470*/ 	.word	0x00008d10


	//   ....[54]....
        /*0474*/ 	.word	0x00008d20


	//   ....[55]....
        /*0478*/ 	.word	0x00008d30


	//   ....[56]....
        /*047c*/ 	.word	0x00008d50


	//   ....[57]....
        /*0480*/ 	.word	0x00008d60


	//   ....[58]....
        /*0484*/ 	.word	0x00008d70


	//   ....[59]....
        /*0488*/ 	.word	0x00008d80


	//   ....[60]....
        /*048c*/ 	.word	0x00008d90


	//   ....[61]....
        /*0490*/ 	.word	0x00008da0


	//   ....[62]....
        /*0494*/ 	.word	0x00008db0


	//   ....[63]....
        /*0498*/ 	.word	0x00008dc0


	//   ....[64]....
        /*049c*/ 	.word	0x00008dd0


	//   ....[65]....
        /*04a0*/ 	.word	0x00008de0


	//   ....[66]....
        /*04a4*/ 	.word	0x00008df0


	//   ....[67]....
        /*04a8*/ 	.word	0x00008e00


	//   ....[68]....
        /*04ac*/ 	.word	0x00008e10


	//   ....[69]....
        /*04b0*/ 	.word	0x00008e40


	//   ....[70]....
        /*04b4*/ 	.word	0x00008e70


	//   ....[71]....
        /*04b8*/ 	.word	0x00008ea0


	//   ....[72]....
        /*04bc*/ 	.word	0x00008ed0


	//   ....[73]....
        /*04c0*/ 	.word	0x00008f10


	//   ....[74]....
        /*04c4*/ 	.word	0x00008f40


	//   ....[75]....
        /*04c8*/ 	.word	0x00008f70


	//   ....[76]....
        /*04cc*/ 	.word	0x00008fa0


	//   ....[77]....
        /*04d0*/ 	.word	0x00008fd0


	//   ....[78]....
        /*04d4*/ 	.word	0x00008fe0


	//   ....[79]....
        /*04d8*/ 	.word	0x00009000


	//   ....[80]....
        /*04dc*/ 	.word	0x00009010


	//   ....[81]....
        /*04e0*/ 	.word	0x00009020


	//   ....[82]....
        /*04e4*/ 	.word	0x00009030


	//   ....[83]....
        /*04e8*/ 	.word	0x00009490


	//   ....[84]....
        /*04ec*/ 	.word	0x000094d0


	//   ....[85]....
        /*04f0*/ 	.word	0x00009510


	//   ....[86]....
        /*04f4*/ 	.word	0x00009550


	//   ....[87]....
        /*04f8*/ 	.word	0x00009580


	//   ....[88]....
        /*04fc*/ 	.word	0x000095c0


	//   ....[89]....
        /*0500*/ 	.word	0x00009c80


	//   ....[90]....
        /*0504*/ 	.word	0x00009cb0


	//   ....[91]....
        /*0508*/ 	.word	0x0000a800


	//   ....[92]....
        /*050c*/ 	.word	0x0000be10


	//   ....[93]....
        /*0510*/ 	.word	0x0000be50


	//   ....[94]....
        /*0514*/ 	.word	0x0000be90


	//   ....[95]....
        /*0518*/ 	.word	0x0000bf20


	//   ....[96]....
        /*051c*/ 	.word	0x0000bf30


	//   ....[97]....
        /*0520*/ 	.word	0x0000bfa0


	//   ....[98]....
        /*0524*/ 	.word	0x0000bfb0


	//   ....[99]....
        /*0528*/ 	.word	0x0000bfc0


	//   ....[100]....
        /*052c*/ 	.word	0x0000c030


	//   ....[101]....
        /*0530*/ 	.word	0x0000c0b0


	//   ....[102]....
        /*0534*/ 	.word	0x0000c540


	//   ....[103]....
        /*0538*/ 	.word	0x0000c580


	//   ....[104]....
        /*053c*/ 	.word	0x0000c5b0


	//   ....[105]....
        /*0540*/ 	.word	0x0000c5c0


	//   ....[106]....
        /*0544*/ 	.word	0x0000c610


	//   ....[107]....
        /*0548*/ 	.word	0x0000c690


	//   ....[108]....
        /*054c*/ 	.word	0x0000c6b0


	//   ....[109]....
        /*0550*/ 	.word	0x0000c730


	//   ....[110]....
        /*0554*/ 	.word	0x0000c750


	//   ....[111]....
        /*0558*/ 	.word	0x0000c7e0


	//   ....[112]....
        /*055c*/ 	.word	0x0000ce10


	//   ....[113]....
        /*0560*/ 	.word	0x0000ce40


	//   ....[114]....
        /*0564*/ 	.word	0x0000ce70


	//   ....[115]....
        /*0568*/ 	.word	0x0000ced0


	//   ....[116]....
        /*056c*/ 	.word	0x0000cf60


	//   ....[117]....
        /*0570*/ 	.word	0x0000cf80


	//   ....[118]....
        /*0574*/ 	.word	0x0000d020


	//   ....[119]....
        /*0578*/ 	.word	0x0000d040


	//   ....[120]....
        /*057c*/ 	.word	0x0000d8f0


	//   ....[121]....
        /*0580*/ 	.word	0x0000d910


	//   ....[122]....
        /*0584*/ 	.word	0x0000d930


	//   ....[123]....
        /*0588*/ 	.word	0x0000d940


	//   ....[124]....
        /*058c*/ 	.word	0x0000d990


	//   ....[125]....
        /*0590*/ 	.word	0x0000d9a0


	//   ....[126]....
        /*0594*/ 	.word	0x0000d9f0


	//   ....[127]....
        /*0598*/ 	.word	0x0000da00


	//   ....[128]....
        /*059c*/ 	.word	0x0000da10


	//   ....[129]....
        /*05a0*/ 	.word	0x0000da60


	//   ....[130]....
        /*05a4*/ 	.word	0x0000de60


	//   ....[131]....
        /*05a8*/ 	.word	0x0000de80


	//   ....[132]....
        /*05ac*/ 	.word	0x0000de90


	//   ....[133]....
        /*05b0*/ 	.word	0x0000deb0


	//   ....[134]....
        /*05b4*/ 	.word	0x0000ded0


	//   ....[135]....
        /*05b8*/ 	.word	0x0000df20


	//   ....[136]....
        /*05bc*/ 	.word	0x0000df40


	//   ....[137]....
        /*05c0*/ 	.word	0x0000df50


	//   ....[138]....
        /*05c4*/ 	.word	0x0000dfa0


	//   ....[139]....
        /*05c8*/ 	.word	0x0000e000


	//   ....[140]....
        /*05cc*/ 	.word	0x0000f050


	//   ....[141]....
        /*05d0*/ 	.word	0x0000f550


	//   ....[142]....
        /*05d4*/ 	.word	0x0000f660


	//   ....[143]....
        /*05d8*/ 	.word	0x0000f730


	//   ....[144]....
        /*05dc*/ 	.word	0x0000f7c0


	//   ....[145]....
        /*05e0*/ 	.word	0x0000f8a0


	//   ....[146]....
        /*05e4*/ 	.word	0x0000f900


	//   ....[147]....
        /*05e8*/ 	.word	0x0000f9e0


	//   ....[148]....
        /*05ec*/ 	.word	0x0000fa40


	//   ....[149]....
        /*05f0*/ 	.word	0x0000fb10


	//   ....[150]....
        /*05f4*/ 	.word	0x0000fbb0


	//   ....[151]....
        /*05f8*/ 	.word	0x0000fca0


	//   ....[152]....
        /*05fc*/ 	.word	0x0000fe00


	//   ....[153]....
        /*0600*/ 	.word	0x0000fec0


	//   ....[154]....
        /*0604*/ 	.word	0x0000ffc0


	//   ....[155]....
        /*0608*/ 	.word	0x00010060


	//   ....[156]....
        /*060c*/ 	.word	0x00010150


	//   ....[157]....
        /*0610*/ 	.word	0x00010210


	//   ....[158]....
        /*0614*/ 	.word	0x00010280


	//   ....[159]....
        /*0618*/ 	.word	0x00010350


	//   ....[160]....
        /*061c*/ 	.word	0x000103c0


	//   ....[161]....
        /*0620*/ 	.word	0x000104a0


	//   ....[162]....
        /*0624*/ 	.word	0x00010530


	//   ....[163]....
        /*0628*/ 	.word	0x00010590


	//   ....[164]....
        /*062c*/ 	.word	0x00010650


	//   ....[165]....
        /*0630*/ 	.word	0x00010710


	//   ....[166]....
        /*0634*/ 	.word	0x00010790


	//   ....[167]....
        /*0638*/ 	.word	0x00010880


	//   ....[168]....
        /*063c*/ 	.word	0x00010900


	//   ....[169]....
        /*0640*/ 	.word	0x000109d0


	//   ....[170]....
        /*0644*/ 	.word	0x00010b10


	//   ....[171]....
        /*0648*/ 	.word	0x00010bb0


	//   ....[172]....
        /*064c*/ 	.word	0x00010c20


	//   ....[173]....
        /*0650*/ 	.word	0x00010ce0


	//   ....[174]....
        /*0654*/ 	.word	0x00010d40


	//   ....[175]....
        /*0658*/ 	.word	0x00010e00


	//   ....[176]....
        /*065c*/ 	.word	0x00010e60


	//   ....[177]....
        /*0660*/ 	.word	0x00010f20


	//   ....[178]....
        /*0664*/ 	.word	0x00010f80


	//   ....[179]....
        /*0668*/ 	.word	0x00011040


	//   ....[180]....
        /*066c*/ 	.word	0x00011120


	//   ....[181]....
        /*0670*/ 	.word	0x000111c0


	//   ....[182]....
        /*0674*/ 	.word	0x00011220


	//   ....[183]....
        /*0678*/ 	.word	0x000112e0


	//   ....[184]....
        /*067c*/ 	.word	0x00011340


	//   ....[185]....
        /*0680*/ 	.word	0x00011400


	//   ....[186]....
        /*0684*/ 	.word	0x00011460


	//   ....[187]....
        /*0688*/ 	.word	0x00011520


	//   ....[188]....
        /*068c*/ 	.word	0x00011580


	//   ....[189]....
        /*0690*/ 	.word	0x00011640


	//----- nvinfo : EIATTR_REG_RECONFIG
	.align		4
.L_93:
        /*0694*/ 	.byte	0x01, 0x54
	.zero		2


	//----- nvinfo : EIATTR_SYSCALL_OFFSETS
	.align		4
        /*0698*/ 	.byte	0x04, 0x46
        /*069a*/ 	.short	(.L_95 - .L_94)


	//   ....[0]....
.L_94:
        /*069c*/ 	.word	0x00001580


	//   ....[1]....
        /*06a0*/ 	.word	0x0000af50


	//   ....[2]....
        /*06a4*/ 	.word	0x0000b090


	//   ....[3]....
        /*06a8*/ 	.word	0x0000b1d0


	//   ....[4]....
        /*06ac*/ 	.word	0x0000b2f0


	//   ....[5]....
        /*06b0*/ 	.word	0x0000cb90


	//----- nvinfo : EIATTR_MBARRIER_INSTR_OFFSETS
	.align		4
.L_95:
        /*06b4*/ 	.byte	0x04, 0x39
        /*06b6*/ 	.short	(.L_97 - .L_96)


	//   ....[0]....
.L_96:
        /*06b8*/ 	.word	0x00000180
        /*06bc*/ 	.word	0x000000ff
        /*06c0*/ 	.word	0x00029800
        /*06c4*/ 	.short	0x0100
        /*06c6*/ 	.byte	0x08
	.zero		1


	//   ....[1]....
        /*06c8*/ 	.word	0x00000190
        /*06cc*/ 	.word	0x000000ff
        /*06d0*/ 	.word	0x00029820
        /*06d4*/ 	.short	0x0100
        /*06d6*/ 	.byte	0x08
	.zero		1


	//   ....[2]....
        /*06d8*/ 	.word	0x00000280
        /*06dc*/ 	.word	0x000000ff
        /*06e0*/ 	.word	0x00029830
        /*06e4*/ 	.short	0x0100
        /*06e6*/ 	.byte	0x08
	.zero		1


	//   ....[3]....
        /*06e8*/ 	.word	0x00000290
        /*06ec*/ 	.word	0x000000ff
        /*06f0*/ 	.word	0x00029840
        /*06f4*/ 	.short	0x0100
        /*06f6*/ 	.byte	0x08
	.zero		1


	//   ....[4]....
        /*06f8*/ 	.word	0x000002a0
        /*06fc*/ 	.word	0x000000ff
        /*0700*/ 	.word	0x00029838
        /*0704*/ 	.short	0x0100
        /*0706*/ 	.byte	0x08
	.zero		1


	//   ....[5]....
        /*0708*/ 	.word	0x000002b0
        /*070c*/ 	.word	0x000000ff
        /*0710*/ 	.word	0x00029848
        /*0714*/ 	.short	0x0100
        /*0716*/ 	.byte	0x08
	.zero		1


	//   ....[6]....
        /*0718*/ 	.word	0x000003e0
        /*071c*/ 	.word	0x000000ff
        /*0720*/ 	.word	0x00029850
        /*0724*/ 	.short	0x0100
        /*0726*/ 	.byte	0x08
	.zero		1


	//   ....[7]....
        /*0728*/ 	.word	0x000003f0
        /*072c*/ 	.word	0x000000ff
        /*0730*/ 	.word	0x00029860
        /*0734*/ 	.short	0x0100
        /*0736*/ 	.byte	0x08
	.zero		1


	//   ....[8]....
        /*0738*/ 	.word	0x00000400
        /*073c*/ 	.word	0x000000ff
        /*0740*/ 	.word	0x00029858
        /*0744*/ 	.short	0x0100
        /*0746*/ 	.byte	0x08
	.zero		1


	//   ....[9]....
        /*0748*/ 	.word	0x00000410
        /*074c*/ 	.word	0x000000ff
        /*0750*/ 	.word	0x00029868
        /*0754*/ 	.short	0x0100
        /*0756*/ 	.byte	0x08
	.zero		1


	//   ....[10]....
        /*0758*/ 	.word	0x00000500
        /*075c*/ 	.word	0x000000ff
        /*0760*/ 	.word	0x00029870
        /*0764*/ 	.short	0x0100
        /*0766*/ 	.byte	0x06
	.zero		1


	//   ....[11]....
        /*0768*/ 	.word	0x00000510
        /*076c*/ 	.word	0x000000ff
        /*0770*/ 	.word	0x00029880
        /*0774*/ 	.short	0x0100
        /*0776*/ 	.byte	0x06
	.zero		1


	//   ....[12]....
        /*0778*/ 	.word	0x00000520
        /*077c*/ 	.word	0x000000ff
        /*0780*/ 	.word	0x00029878
        /*0784*/ 	.short	0x0100
        /*0786*/ 	.byte	0x06
	.zero		1


	//   ....[13]....
        /*0788*/ 	.word	0x00000530
        /*078c*/ 	.word	0x000000ff
        /*0790*/ 	.word	0x00029888
        /*0794*/ 	.short	0x0100
        /*0796*/ 	.byte	0x06
	.zero		1


	//   ....[14]....
        /*0798*/ 	.word	0x00000660
        /*079c*/ 	.word	0x000000ff
        /*07a0*/ 	.word	0x00029890
        /*07a4*/ 	.short	0x0100
        /*07a6*/ 	.byte	0x08
	.zero		1


	//   ....[15]....
        /*07a8*/ 	.word	0x00000670
        /*07ac*/ 	.word	0x000000ff
        /*07b0*/ 	.word	0x000298a0
        /*07b4*/ 	.short	0x0100
        /*07b6*/ 	.byte	0x08
	.zero		1


	//   ....[16]....
        /*07b8*/ 	.word	0x00000680
        /*07bc*/ 	.word	0x000000ff
        /*07c0*/ 	.word	0x00029898
        /*07c4*/ 	.short	0x0100
        /*07c6*/ 	.byte	0x08
	.zero		1


	//   ....[17]....
        /*07c8*/ 	.word	0x00000690
        /*07cc*/ 	.word	0x000000ff
        /*07d0*/ 	.word	0x000298a8
        /*07d4*/ 	.short	0x0100
        /*07d6*/ 	.byte	0x08
	.zero		1


	//   ....[18]....
        /*07d8*/ 	.word	0x000007d0
        /*07dc*/ 	.word	0x000000ff
        /*07e0*/ 	.word	0x000298b0
        /*07e4*/ 	.short	0x0100
        /*07e6*/ 	.byte	0x08
	.zero		1


	//   ....[19]....
        /*07e8*/ 	.word	0x000007e0
        /*07ec*/ 	.word	0x000000ff
        /*07f0*/ 	.word	0x000298c0
        /*07f4*/ 	.short	0x0100
        /*07f6*/ 	.byte	0x08
	.zero		1


	//   ....[20]....
        /*07f8*/ 	.word	0x000007f0
        /*07fc*/ 	.word	0x000000ff
        /*0800*/ 	.word	0x000298b8
        /*0804*/ 	.short	0x0100
        /*0806*/ 	.byte	0x08
	.zero		1


	//   ....[21]....
        /*0808*/ 	.word	0x00000800
        /*080c*/ 	.word	0x000000ff
        /*0810*/ 	.word	0x000298c8
        /*0814*/ 	.short	0x0100
        /*0816*/ 	.byte	0x08
	.zero		1


	//   ....[22]....
        /*0818*/ 	.word	0x000015a0
        /*081c*/ 	.word	0x000000ff
        /*0820*/ 	.word	0x00029800
        /*0824*/ 	.short	0x010a
        /*0826*/ 	.byte	0x24
	.zero		1


	//   ....[23]....
        /*0828*/ 	.word	0x00001610
        /*082c*/ 	.word	0x000000ff
        /*0830*/ 	.word	0x00029830
        /*0834*/ 	.short	0x010a
        /*0836*/ 	.byte	0x24
	.zero		1


	//   ....[24]....
        /*0838*/ 	.word	0x00001670
        /*083c*/ 	.word	0x000000ff
        /*0840*/ 	.word	0x00029830
        /*0844*/ 	.short	0x010a
        /*0846*/ 	.byte	0x24
	.zero		1


	//   ....[25]....
        /*0848*/ 	.word	0x00002420
        /*084c*/ 	.word	0x000000ff
        /*0850*/ 	.word	0x00000000
        /*0854*/ 	.short	0x0101
        /*0856*/ 	.byte	0x04
	.zero		1


	//   ....[26]....
        /*0858*/ 	.word	0x00004b40
        /*085c*/ 	.word	0x000000ff
        /*0860*/ 	.word	0x00029830
        /*0864*/ 	.short	0x010a
        /*0866*/ 	.byte	0x04
	.zero		1


	//   ....[27]....
        /*0868*/ 	.word	0x00004b80
        /*086c*/ 	.word	0x000000ff
        /*0870*/ 	.word	0x00029830
        /*0874*/ 	.short	0x010a
        /*0876*/ 	.byte	0x04
	.zero		1


	//   ....[28]....
        /*0878*/ 	.word	0x00005850
        /*087c*/ 	.word	0x000000ff
        /*0880*/ 	.word	0x00029850
        /*0884*/ 	.short	0x010a
        /*0886*/ 	.byte	0x04
	.zero		1


	//   ....[29]....
        /*0888*/ 	.word	0x00005890
        /*088c*/ 	.word	0x000000ff
        /*0890*/ 	.word	0x00029850
        /*0894*/ 	.short	0x010a
        /*0896*/ 	.byte	0x04
	.zero		1


	//   ....[30]....
        /*0898*/ 	.word	0x00006070
        /*089c*/ 	.word	0x000000ff
        /*08a0*/ 	.word	0x00000000
        /*08a4*/ 	.short	0x0101
        /*08a6*/ 	.byte	0x04
	.zero		1


	//   ....[31]....
        /*08a8*/ 	.word	0x000071a0
        /*08ac*/ 	.word	0x000000ff
        /*08b0*/ 	.word	0x00000000
        /*08b4*/ 	.short	0x0101
        /*08b6*/ 	.byte	0x04
	.zero		1


	//   ....[32]....
        /*08b8*/ 	.word	0x00007810
        /*08bc*/ 	.word	0x000000ff
        /*08c0*/ 	.word	0x00029850
        /*08c4*/ 	.short	0x010a
        /*08c6*/ 	.byte	0x09
	.zero		1


	//   ....[33]....
        /*08c8*/ 	.word	0x00007850
        /*08cc*/ 	.word	0x000000ff
        /*08d0*/ 	.word	0x00029850
        /*08d4*/ 	.short	0x010a
        /*08d6*/ 	.byte	0x09
	.zero		1


	//   ....[34]....
        /*08d8*/ 	.word	0x00007ee0
        /*08dc*/ 	.word	0x000000ff
        /*08e0*/ 	.word	0x00000000
        /*08e4*/ 	.short	0x0101
        /*08e6*/ 	.byte	0x04
	.zero		1


	//   ....[35]....
        /*08e8*/ 	.word	0x000095b0
        /*08ec*/ 	.word	0x000000ff
        /*08f0*/ 	.word	0x00000000
        /*08f4*/ 	.short	0x0101
        /*08f6*/ 	.byte	0x04
	.zero		1


	//   ....[36]....
        /*08f8*/ 	.word	0x0000bae0
        /*08fc*/ 	.word	0x000000ff
        /*0900*/ 	.word	0x00029880
        /*0904*/ 	.short	0x010a
        /*0906*/ 	.byte	0x29
	.zero		1


	//   ....[37]....
        /*0908*/ 	.word	0x0000c170
        /*090c*/ 	.word	0x000000ff
        /*0910*/ 	.word	0x00029870
        /*0914*/ 	.short	0x0107
        /*0916*/ 	.byte	0x29
	.zero		1


	//   ....[38]....
        /*0918*/ 	.word	0x0000c200
        /*091c*/ 	.word	0x000000ff
        /*0920*/ 	.word	0x00029870
        /*0924*/ 	.short	0x0101
        /*0926*/ 	.byte	0x29
	.zero		1


	//   ....[39]....
        /*0928*/ 	.word	0x0000c250
        /*092c*/ 	.word	0x000000ff
        /*0930*/ 	.word	0x00029840
        /*0934*/ 	.short	0x010a
        /*0936*/ 	.byte	0x29
	.zero		1


	//   ....[40]....
        /*0938*/ 	.word	0x0000c920
        /*093c*/ 	.word	0x000000ff
        /*0940*/ 	.word	0x00029830
        /*0944*/ 	.short	0x0107
        /*0946*/ 	.byte	0x29
	.zero		1


	//   ....[41]....
        /*0948*/ 	.word	0x0000c9b0
        /*094c*/ 	.word	0x000000ff
        /*0950*/ 	.word	0x00029830
        /*0954*/ 	.short	0x0101
        /*0956*/ 	.byte	0x29
	.zero		1


	//   ....[42]....
        /*0958*/ 	.word	0x0000d160
        /*095c*/ 	.word	0x000000ff
        /*0960*/ 	.word	0x00029800
        /*0964*/ 	.short	0x0107
        /*0966*/ 	.byte	0x29
	.zero		1


	//   ....[43]....
        /*0968*/ 	.word	0x0000d1c0
        /*096c*/ 	.word	0x000000ff
        /*0970*/ 	.word	0x00029800
        /*0974*/ 	.short	0x0101
        /*0976*/ 	.byte	0x29
	.zero		1


	//   ....[44]....
        /*0978*/ 	.word	0x0000d1d0
        /*097c*/ 	.word	0x000000ff
        /*0980*/ 	.word	0x00029820
        /*0984*/ 	.short	0x010a
        /*0986*/ 	.byte	0x29
	.zero		1


	//   ....[45]....
        /*0988*/ 	.word	0x0000d620
        /*098c*/ 	.word	0x0000000a
        /*0990*/ 	.word	0x00029880
        /*0994*/ 	.short	0x010a
        /*0996*/ 	.byte	0x3f
	.zero		1


	//   ....[46]....
        /*0998*/ 	.word	0x0000db30
        /*099c*/ 	.word	0x0000000a
        /*09a0*/ 	.word	0x00029870
        /*09a4*/ 	.short	0x0107
        /*09a6*/ 	.byte	0x3f
	.zero		1


	//   ....[47]....
        /*09a8*/ 	.word	0x0000dbc0
        /*09ac*/ 	.word	0x0000000a
        /*09b0*/ 	.word	0x00029870
        /*09b4*/ 	.short	0x0101
        /*09b6*/ 	.byte	0x3f
	.zero		1


	//   ....[48]....
        /*09b8*/ 	.word	0x0000dbf0
        /*09bc*/ 	.word	0x0000000a
        /*09c0*/ 	.word	0x00029840
        /*09c4*/ 	.short	0x010a
        /*09c6*/ 	.byte	0x3f
	.zero		1


	//   ....[49]....
        /*09c8*/ 	.word	0x0000e0e0
        /*09cc*/ 	.word	0x0000000a
        /*09d0*/ 	.word	0x00029830
        /*09d4*/ 	.short	0x0107
        /*09d6*/ 	.byte	0x3f
	.zero		1


	//   ....[50]....
        /*09d8*/ 	.word	0x0000e180
        /*09dc*/ 	.word	0x0000000a
        /*09e0*/ 	.word	0x00029830
        /*09e4*/ 	.short	0x0101
        /*09e6*/ 	.byte	0x3f
	.zero		1


	//   ....[51]....
        /*09e8*/ 	.word	0x0000e200
        /*09ec*/ 	.word	0x00000013
        /*09f0*/ 	.word	0x00029870
        /*09f4*/ 	.short	0x010a
        /*09f6*/ 	.byte	0x3f
	.zero		1


	//   ....[52]....
        /*09f8*/ 	.word	0x0000e290
        /*09fc*/ 	.word	0x00000013
        /*0a00*/ 	.word	0x00029860
        /*0a04*/ 	.short	0x010a
        /*0a06*/ 	.byte	0x3f
	.zero		1


	//   ....[53]....
        /*0a08*/ 	.word	0x0000e7b0
        /*0a0c*/ 	.word	0x00000013
        /*0a10*/ 	.word	0x00029850
        /*0a14*/ 	.short	0x0101
        /*0a16*/ 	.byte	0x3f
	.zero		1


	//   ....[54]....
        /*0a18*/ 	.word	0x0000e850
        /*0a1c*/ 	.word	0x00000013
        /*0a20*/ 	.word	0x00000000
        /*0a24*/ 	.short	0x0101
        /*0a26*/ 	.byte	0x3f
	.zero		1


	//   ....[55]....
        /*0a28*/ 	.word	0x0000e920
        /*0a2c*/ 	.word	0x00000010
        /*0a30*/ 	.word	0x00029870
        /*0a34*/ 	.short	0x010a
        /*0a36*/ 	.byte	0x3f
	.zero		1


	//   ....[56]....
        /*0a38*/ 	.word	0x0000e9e0
        /*0a3c*/ 	.word	0x00000010
        /*0a40*/ 	.word	0x00029860
        /*0a44*/ 	.short	0x010a
        /*0a46*/ 	.byte	0x3f
	.zero		1


	//   ....[57]....
        /*0a48*/ 	.word	0x0000eee0
        /*0a4c*/ 	.word	0x00000010
        /*0a50*/ 	.word	0x00029850
        /*0a54*/ 	.short	0x0101
        /*0a56*/ 	.byte	0x3f
	.zero		1


	//   ....[58]....
        /*0a58*/ 	.word	0x0000efa0
        /*0a5c*/ 	.word	0x00000010
        /*0a60*/ 	.word	0x00000000
        /*0a64*/ 	.short	0x0101
        /*0a66*/ 	.byte	0x3f
	.zero		1


	//   ....[59]....
        /*0a68*/ 	.word	0x0000f000
        /*0a6c*/ 	.word	0x00000006
        /*0a70*/ 	.word	0x00029820
        /*0a74*/ 	.short	0x010a
        /*0a76*/ 	.byte	0x3f
	.zero		1


	//   ....[60]....
        /*0a78*/ 	.word	0x0000f120
        /*0a7c*/ 	.word	0x00000005
        /*0a80*/ 	.word	0x00029840
        /*0a84*/ 	.short	0x010a
        /*0a86*/ 	.byte	0x3f
	.zero		1


	//   ....[61]....
        /*0a88*/ 	.word	0x0000f1c0
        /*0a8c*/ 	.word	0x00000003
        /*0a90*/ 	.word	0x00029840
        /*0a94*/ 	.short	0x010a
        /*0a96*/ 	.byte	0x3f
	.zero		1


	//   ....[62]....
        /*0a98*/ 	.word	0x0000f200
        /*0a9c*/ 	.word	0x00000005
        /*0aa0*/ 	.word	0x00029860
        /*0aa4*/ 	.short	0x010a
        /*0aa6*/ 	.byte	0x3f
	.zero		1


	//   ....[63]....
        /*0aa8*/ 	.word	0x0000f240
        /*0aac*/ 	.word	0x00000003
        /*0ab0*/ 	.word	0x00029860
        /*0ab4*/ 	.short	0x010a
        /*0ab6*/ 	.byte	0x3f
	.zero		1


	//   ....[64]....
        /*0ab8*/ 	.word	0x0000f280
        /*0abc*/ 	.word	0x00000005
        /*0ac0*/ 	.word	0x00029880
        /*0ac4*/ 	.short	0x010a
        /*0ac6*/ 	.byte	0x3f
	.zero		1


	//   ....[65]....
        /*0ac8*/ 	.word	0x0000f2c0
        /*0acc*/ 	.word	0x00000003
        /*0ad0*/ 	.word	0x00029880
        /*0ad4*/ 	.short	0x010a
        /*0ad6*/ 	.byte	0x3f
	.zero		1


	//   ....[66]....
        /*0ad8*/ 	.word	0x0000f330
        /*0adc*/ 	.word	0x00000003
        /*0ae0*/ 	.word	0x00029800
        /*0ae4*/ 	.short	0x010a
        /*0ae6*/ 	.byte	0x3f
	.zero		1


	//   ....[67]....
        /*0ae8*/ 	.word	0x0000f390
        /*0aec*/ 	.word	0x00000005
        /*0af0*/ 	.word	0x00029830
        /*0af4*/ 	.short	0x010a
        /*0af6*/ 	.byte	0x3f
	.zero		1


	//   ....[68]....
        /*0af8*/ 	.word	0x0000f3f0
        /*0afc*/ 	.word	0x00000003
        /*0b00*/ 	.word	0x00029830
        /*0b04*/ 	.short	0x010a
        /*0b06*/ 	.byte	0x3f
	.zero		1


	//   ....[69]....
        /*0b08*/ 	.word	0x0000f450
        /*0b0c*/ 	.word	0x0000000d
        /*0b10*/ 	.word	0x00029850
        /*0b14*/ 	.short	0x010a
        /*0b16*/ 	.byte	0x3f
	.zero		1


	//   ....[70]....
        /*0b18*/ 	.word	0x0000f4b0
        /*0b1c*/ 	.word	0x00000005
        /*0b20*/ 	.word	0x00029850
        /*0b24*/ 	.short	0x010a
        /*0b26*/ 	.byte	0x3f
	.zero		1


	//   ....[71]....
        /*0b28*/ 	.word	0x0000f5b0
        /*0b2c*/ 	.word	0x00000002
        /*0b30*/ 	.word	0x00029880
        /*0b34*/ 	.short	0x010a
        /*0b36*/ 	.byte	0x3f
	.zero		1


	//   ....[72]....
        /*0b38*/ 	.word	0x0000fd50
        /*0b3c*/ 	.word	0x00000002
        /*0b40*/ 	.word	0x00029840
        /*0b44*/ 	.short	0x010a
        /*0b46*/ 	.byte	0x3f
	.zero		1


	//   ....[73]....
        /*0b48*/ 	.word	0x00010a10
        /*0b4c*/ 	.word	0x00000003
        /*0b50*/ 	.word	0x00029820
        /*0b54*/ 	.short	0x010a
        /*0b56*/ 	.byte	0x3f
	.zero		1


	//   ....[74]....
        /*0b58*/ 	.word	0x00010a60
        /*0b5c*/ 	.word	0x0000000a
        /*0b60*/ 	.word	0x00029880
        /*0b64*/ 	.short	0x010a
        /*0b66*/ 	.byte	0x3f
	.zero		1


	//   ....[75]....
        /*0b68*/ 	.word	0x00011070
        /*0b6c*/ 	.word	0x0000000a
        /*0b70*/ 	.word	0x00029840
        /*0b74*/ 	.short	0x010a
        /*0b76*/ 	.byte	0x3f
	.zero		1


	//   ....[76]....
        /*0b78*/ 	.word	0x00011670
        /*0b7c*/ 	.word	0x00000013
        /*0b80*/ 	.word	0x00029870
        /*0b84*/ 	.short	0x010a
        /*0b86*/ 	.byte	0x3f
	.zero		1


	//   ....[77]....
        /*0b88*/ 	.word	0x000116c0
        /*0b8c*/ 	.word	0x00000013
        /*0b90*/ 	.word	0x00029860
        /*0b94*/ 	.short	0x010a
        /*0b96*/ 	.byte	0x3f
	.zero		1


	//   ....[78]....
        /*0b98*/ 	.word	0x00011710
        /*0b9c*/ 	.word	0x00000010
        /*0ba0*/ 	.word	0x00029870
        /*0ba4*/ 	.short	0x010a
        /*0ba6*/ 	.byte	0x3f
	.zero		1


	//   ....[79]....
        /*0ba8*/ 	.word	0x00011760
        /*0bac*/ 	.word	0x00000010
        /*0bb0*/ 	.word	0x00029860
        /*0bb4*/ 	.short	0x010a
        /*0bb6*/ 	.byte	0x3f
	.zero		1


	//   ....[80]....
        /*0bb8*/ 	.word	0x000117b0
        /*0bbc*/ 	.word	0x00000006
        /*0bc0*/ 	.word	0x00029820
        /*0bc4*/ 	.short	0x010a
        /*0bc6*/ 	.byte	0x3f
	.zero		1


	//   ....[81]....
        /*0bc8*/ 	.word	0x00011800
        /*0bcc*/ 	.word	0x00000005
        /*0bd0*/ 	.word	0x00029840
        /*0bd4*/ 	.short	0x010a
        /*0bd6*/ 	.byte	0x3f
	.zero		1


	//   ....[82]....
        /*0bd8*/ 	.word	0x00011850
        /*0bdc*/ 	.word	0x00000003
        /*0be0*/ 	.word	0x00029840
        /*0be4*/ 	.short	0x010a
        /*0be6*/ 	.byte	0x3f
	.zero		1


	//   ....[83]....
        /*0be8*/ 	.word	0x000118a0
        /*0bec*/ 	.word	0x00000005
        /*0bf0*/ 	.word	0x00029860
        /*0bf4*/ 	.short	0x010a
        /*0bf6*/ 	.byte	0x3f
	.zero		1


	//   ....[84]....
        /*0bf8*/ 	.word	0x000118f0
        /*0bfc*/ 	.word	0x00000003
        /*0c00*/ 	.word	0x00029860
        /*0c04*/ 	.short	0x010a
        /*0c06*/ 	.byte	0x3f
	.zero		1


	//   ....[85]....
        /*0c08*/ 	.word	0x00011940
        /*0c0c*/ 	.word	0x00000005
        /*0c10*/ 	.word	0x00029880
        /*0c14*/ 	.short	0x010a
        /*0c16*/ 	.byte	0x3f
	.zero		1


	//----- nvinfo : EIATTR_NUM_MBARRIERS
	.align		4
.L_97:
        /*0c18*/ 	.byte	0x03, 0x38
        /*0c1a*/ 	.short	0x0016


	//----- nvinfo : EIATTR_EXIT_INSTR_OFFSETS
	.align		4
        /*0c1c*/ 	.byte	0x04, 0x1c
        /*0c1e*/ 	.short	(.L_99 - .L_98)


	//   ....[0]....
.L_98:
        /*0c20*/ 	.word	0x0000f310


	//----- nvinfo : EIATTR_MAX_THREADS
	.align		4
.L_99:
        /*0c24*/ 	.byte	0x04, 0x05
        /*0c26*/ 	.short	(.L_101 - .L_100)
.L_100:
        /*0c28*/ 	.word	0x00000180
        /*0c2c*/ 	.word	0x00000001
        /*0c30*/ 	.word	0x00000001


	//----- nvinfo : EIATTR_CRS_STACK_SIZE
	.align		4
.L_101:
        /*0c34*/ 	.byte	0x04, 0x1e
        /*0c36*/ 	.short	(.L_103 - .L_102)
.L_102:
        /*0c38*/ 	.word	0x00000000


	//----- nvinfo : EIATTR_CBANK_PARAM_SIZE
	.align		4
.L_103:
        /*0c3c*/ 	.byte	0x03, 0x19
        /*0c3e*/ 	.short	0x0a70


	//----- nvinfo : EIATTR_PARAM_CBANK
	.align		4
        /*0c40*/ 	.byte	0x04, 0x0a
        /*0c42*/ 	.short	(.L_105 - .L_104)
	.align		4
.L_104:
        /*0c44*/ 	.word	index@(.nv.constant0._ZN7cutlass13device_kernelIN5flash11enable_sm90INS1_16FlashAttnFwdSm90INS1_25CollectiveMainloopFwdSm90ILi2EN4cute5tupleIJNS5_1CILi1EEES8_S8_EEENS6_IJNS7_ILi128EEENS7_ILi160EEENS7_ILi192EEEEEELi128ENS_12float_e4m3_tEfNS_4arch4Sm90ELb0ELb0ELb0ELb0ELb1ELb0ELb0ELb1ELb1ELb1ELb1ELb0EEENS1_21CollectiveEpilogueFwdINS6_IJSA_SA_SB_EEES9_NS_10bfloat16_tESG_Li256ELb0ELb1ELb1ELb1EEENS1_19SingleTileSchedulerILb0ELb1ELb1ELi128EEEEEEEEEvNT_6ParamsE)
        /*0c48*/ 	.short	0x0210
        /*0c4a*/ 	.short	0x0a70


	//----- nvinfo : EIATTR_SW_WAR
	.align		4
.L_105:
        /*0c4c*/ 	.byte	0x04, 0x36
        /*0c4e*/ 	.short	(.L_107 - .L_106)
.L_106:
        /*0c50*/ 	.word	0x00000008
.L_107:


//--------------------- .nv.info._ZN7cutlass13device_kernelIN5flash11enable_sm90INS1_16FlashAttnFwdSm90INS1_25CollectiveMainloopFwdSm90ILi2EN4cute5tupleIJNS5_1CILi1EEES8_S8_EEENS6_IJNS7_ILi128EEENS7_ILi160EEENS7_ILi192EEEEEELi128ENS_12float_e4m3_tEfNS_4arch4Sm90ELb0ELb0ELb0ELb1ELb1ELb0ELb0ELb1ELb1ELb1ELb1ELb0EEENS1_21CollectiveEpilogueFwdINS6_IJSA_SA_SB_EEES9_NS_10bfloat16_tESG_Li256ELb1ELb1ELb1ELb1EEENS1_36VarlenDynamicPersistentTileSchedulerILi128ELi160ELi256ELi128ELb1ELb1ELb1ELb0ELb1ELb1EEEEEEEEEvNT_6ParamsE --------------------------
	.section	.nv.info._ZN7cutlass13device_kernelIN5flash11enable_sm90INS1_16FlashAttnFwdSm90INS1_25CollectiveMainloopFwdSm90ILi2EN4cute5tupleIJNS5_1CILi1EEES8_S8_EEENS6_IJNS7_ILi128EEENS7_ILi160EEENS7_ILi192EEEEEELi128ENS_12float_e4m3_tEfNS_4arch4Sm90ELb0ELb0ELb0ELb1ELb1ELb0ELb0ELb1ELb1ELb1ELb1ELb0EEENS1_21CollectiveEpilogueFwdINS6_IJSA_SA_SB_EEES9_NS_10bfloat16_tESG_Li256ELb1ELb1ELb1ELb1EEENS1_36VarlenDynamicPersistentTileSchedulerILi128ELi160ELi256ELi128ELb1ELb1ELb1ELb0ELb1ELb1EEEEEEEEEvNT_6ParamsE,"",@"SHT_CUDA_INFO"
	.sectionflags	@""
	.align	4


	//----- nvinfo : EIATTR_CUDA_API_VERSION
	.align		4
        /*0000*/ 	.byte	0x04, 0x37
        /*0002*/ 	.short	(.L_109 - .L_108)
.L_108:
        /*0004*/ 	.word	0x00000082


	//----- nvinfo : EIATTR_KPARAM_INFO
	.align		4
.L_109:
        /*0008*/ 	.byte	0x04, 0x17
        /*000a*/ 	.short	(.L_111 - .L_110)
.L_110:
        /*000c*/ 	.word	0x00000000
        /*0010*/ 	.short	0x0000
        /*0012*/ 	.short	0x0070
        /*0014*/ 	.byte	0x00, 0xf0, 0x01, 0x2a


	//----- nvinfo : EIATTR_SPARSE_MMA_MASK
	.align		4
.L_111:
        /*0018*/ 	.byte	0x03, 0x50
        /*001a*/ 	.short	0x0000


	//----- nvinfo : EIATTR_MAXREG_COUNT
	.align		4
        /*001c*/ 	.byte	0x03, 0x1b
        /*001e*/ 	.short	0x00a8


	//----- nvinfo : EIATTR_NUM_BARRIERS
	.align		4
        /*0020*/ 	.byte	0x02, 0x4c
        /*0022*/ 	.byte	0x10
	.zero		1


	//----- nvinfo : EIATTR_EXTERNS
	.align		4
        /*0024*/ 	.byte	0x04, 0x0f
        /*0026*/ 	.short	(.L_113 - .L_112)


	//   ....[0]....
	.align		4
.L_112:
        /*0028*/ 	.word	index@(__assertfail)


	//----- nvinfo : EIATTR_ANNOTATIONS
	.align		4
.L_113:
        /*002c*/ 	.byte	0x04, 0x55
        /*002e*/ 	.short	(.L_115 - .L_114)


	//   ....[0]....
.L_114:
        /*0030*/ 	.word	0x00000001
        /*0034*/ 	.byte	0xf0, 0xc4, 0x00, 0x00, 0x01, 0x00, 0x00, 0x00, 0x10, 0xc5, 0x00, 0x00, 0x01, 0x00, 0x00, 0x00
        /* <DEDUP_REMOVED lines=26> */
        /*01e4*/ 	.byte	0xc0, 0x2d, 0x01, 0x00


	//----- nvinfo : EIATTR_MERCURY_ISA_VERSION
	.align		4
.L_115:
        /*01e8*/ 	.byte	0x03, 0x5f
        /*01ea*/ 	.short	0x0101


	//----- nvinfo : EIATTR_UNUSED_LOAD_BYTE_OFFSET
	.align		4
        /*01ec*/ 	.byte	0x04, 0x44
        /*01ee*/ 	.short	(.L_117 - .L_116)


	//   ....[0]....
.L_116:
        /*01f0*/ 	.word	0x00000980
        /*01f4*/ 	.word	0x0000fff0


	//   ....[1]....
        /*01f8*/ 	.word	0x00008910
        /*01fc*/ 	.word	0x0000fff0


	//----- nvinfo : EIATTR_INT_WARP_WIDE_INSTR_OFFSETS
	.align		4
.L_117:
        /*0200*/ 	.byte	0x04, 0x31
        /*0202*/ 	.short	(.L_119 - .L_118)


	//   ....[0]....
.L_118:
        /*0204*/ 	.word	0x000000c0


	//   ....[1]....
        /*0208*/ 	.word	0x000000d0


	//   ....[2]....
        /*020c*/ 	.word	0x00000170


	//   ....[3]....
        /*0210*/ 	.word	0x0000dcb0


	//   ....[4]....
        /*0214*/ 	.word	0x0000dd40


	//   ....[5]....
        /*0218*/ 	.word	0x00011960


	//   ....[6]....
        /*021c*/ 	.word	0x000119f0


	//----- nvinfo : EIATTR_COOP_GROUP_MASK_REGIDS
	.align		4
.L_119:
        /*0220*/ 	.byte	0x04, 0x29
        /*0222*/ 	.short	(.L_121 - .L_120)


	//   ....[0]....
.L_120:
        /*0224*/ 	.word	0xffffffff


	//   ....[1]....
        /*0228*/ 	.word	0xffffffff


	//   ....[2]....
        /*022c*/ 	.word	0xffffffff


	//   ....[3]....
        /*0230*/ 	.word	0xffffffff


	//   ....[4]....
        /*0234*/ 	.word	0xffffffff


	//   ....[5]....
        /*0238*/ 	.word	0xffffffff


	//   ....[6]....
        /*023c*/ 	.word	0xffffffff


	//   ....[7]....
        /*0240*/ 	.word	0xffffffff


	//   ....[8]....
        /*0244*/ 	.word	0xffffffff


	//   ....[9]....
        /*0248*/ 	.word	0xffffffff


	//   ....[10]....
        /*024c*/ 	.word	0xffffffff


	//   ....[11]....
        /*0250*/ 	.word	0xffffffff


	//   ....[12]....
        /*0254*/ 	.word	0xffffffff


	//   ....[13]....
        /*0258*/ 	.word	0xffffffff


	//   ....[14]....
        /*025c*/ 	.word	0xffffffff


	//   ....[15]....
        /*0260*/ 	.word	0xffffffff


	//   ....[16]....
        /*0264*/ 	.word	0xffffffff


	//   ....[17]....
        /*0268*/ 	.word	0xffffffff


	//   ....[18]....
        /*026c*/ 	.word	0xffffffff


	//   ....[19]....
        /*0270*/ 	.word	0xffffffff


	//   ....[20]....
        /*0274*/ 	.word	0xffffffff


	//   ....[21]....
        /*0278*/ 	.word	0xffffffff


	//   ....[22]....
        /*027c*/ 	.word	0xffffffff


	//   ....[23]....
        /*0280*/ 	.word	0xffffffff


	//   ....[24]....
        /*0284*/ 	.word	0xffffffff


	//   ....[25]....
        /*0288*/ 	.word	0xffffffff


	//   ....[26]....
        /*028c*/ 	.word	0xffffffff


	//   ....[27]....
        /*0290*/ 	.word	0xffffffff


	//   ....[28]....
        /*0294*/ 	.word	0xffffffff


	//   ....[29]....
        /*0298*/ 	.word	0xffffffff


	//   ....[30]....
        /*029c*/ 	.word	0xffffffff


	//   ....[31]....
        /*02a0*/ 	.word	0xffffffff


	//   ....[32]....
        /*02a4*/ 	.word	0xffffffff


	//   ....[33]....
        /*02a8*/ 	.word	0xffffffff


	//   ....[34]....
        /*02ac*/ 	.word	0xffffffff


	//   ....[35]....
        /*02b0*/ 	.word	0xffffffff


	//   ....[36]....
        /*02b4*/ 	.word	0xffffffff


	//   ....[37]....
        /*02b8*/ 	.word	0xffffffff


	//   ....[38]....
        /*02bc*/ 	.word	0xffffffff


	//   ....[39]....
        /*02c0*/ 	.word	0xffffffff


	//   ....[40]....
        /*02c4*/ 	.word	0xffffffff


	//   ....[41]....
        /*02c8*/ 	.word	0xffffffff


	//   ....[42]....
        /*02cc*/ 	.word	0xffffffff


	//   ....[43]....
        /*02d0*/ 	.word	0xffffffff


	//   ....[44]....
        /*02d4*/ 	.word	0xffffffff


	//   ....[45]....
        /*02d8*/ 	.word	0xffffffff


	//   ....[46]....
        /*02dc*/ 	.word	0xffffffff


	//   ....[47]....
        /*02e0*/ 	.word	0xffffffff


	//   ....[48]....
        /*02e4*/ 	.word	0xffffffff


	//   ....[49]....
        /*02e8*/ 	.word	0xffffffff


	//   ....[50]....
        /*02ec*/ 	.word	0xffffffff


	//   ....[51]....
        /*02f0*/ 	.word	0xffffffff


	//   ....[52]....
        /*02f4*/ 	.word	0xffffffff


	//   ....[53]....
        /*02f8*/ 	.word	0xffffffff


	//   ....[54]....
        /*02fc*/ 	.word	0xffffffff


	//   ....[55]....
        /*0300*/ 	.word	0xffffffff


	//   ....[56]....
        /*0304*/ 	.word	0xffffffff


	//   ....[57]....
        /*0308*/ 	.word	0xffffffff


	//   ....[58]....
        /*030c*/ 	.word	0xffffffff


	//   ....[59]....
        /*0310*/ 	.word	0xffffffff


	//   ....[60]....
        /*0314*/ 	.word	0xffffffff


	//   ....[61]....
        /*0318*/ 	.word	0xffffffff


	//   ....[62]....
        /*031c*/ 	.word	0xffffffff


	//   ....[63]....
        /*0320*/ 	.word	0xffffffff


	//   ....[64]....
        /*0324*/ 	.word	0xffffffff


	//   ....[65]....
        /*0328*/ 	.word	0xffffffff


	//   ....[66]....
        /*032c*/ 	.word	0xffffffff


	//   ....[67]....
        /*0330*/ 	.word	0xffffffff


	//   ....[68]....
        /*0334*/ 	.word	0xffffffff


	//   ....[69]....
        /*0338*/ 	.word	0xffffffff


	//   ....[70]....
        /*033c*/ 	.word	0xffffffff


	//   ....[71]....
        /*0340*/ 	.word	0xffffffff


	//   ....[72]....
        /*0344*/ 	.word	0xffffffff


	//   ....[73]....
        /*0348*/ 	.word	0xffffffff


	//   ....[74]....
        /*034c*/ 	.word	0xffffffff


	//   ....[75]....
        /*0350*/ 	.word	0xffffffff


	//   ....[76]....
        /*0354*/ 	.word	0xffffffff


	//   ....[77]....
        /*0358*/ 	.word	0xffffffff


	//   ....[78]....
        /*035c*/ 	.word	0xffffffff


	//   ....[79]....
        /*0360*/ 	.word	0xffffffff


	//   ....[80]....
        /*0364*/ 	.word	0xffffffff


	//   ....[81]....
        /*0368*/ 	.word	0xffffffff


	//   ....[82]....
        /*036c*/ 	.word	0xffffffff


	//   ....[83]....
        /*0370*/ 	.word	0xffffffff


	//   ....[84]....
        /*0374*/ 	.word	0xffffffff


	//   ....[85]....
        /*0378*/ 	.word	0xffffffff


	//   ....[86]....
        /*037c*/ 	.word	0xffffffff


	//   ....[87]....
        /*0380*/ 	.word	0xffffffff


	//   ....[88]....
        /*0384*/ 	.word	0xffffffff


	//   ....[89]....
        /*0388*/ 	.word	0xffffffff


	//   ....[90]....
        /*038c*/ 	.word	0xffffffff


	//   ....[91]....
        /*0390*/ 	.word	0xffffffff


	//   ....[92]....
        /*0394*/ 	.word	0xffffffff


	//   ....[93]....
        /*0398*/ 	.word	0xffffffff


	//   ....[94]....
        /*039c*/ 	.word	0xffffffff


	//   ....[95]....
        /*03a0*/ 	.word	0xffffffff


	//   ....[96]....
        /*03a4*/ 	.word	0xffffffff


	//   ....[97]....
        /*03a8*/ 	.word	0xffffffff


	//   ....[98]....
        /*03ac*/ 	.word	0xffffffff


	//   ....[99]....
        /*03b0*/ 	.word	0xffffffff


	//   ....[100]....
        /*03b4*/ 	.word	0xffffffff


	//   ....[101]....
        /*03b8*/ 	.word	0xffffffff


	//   ....[102]....
        /*03bc*/ 	.word	0xffffffff


	//   ....[103]....
        /*03c0*/ 	.word	0xffffffff


	//   ....[104]....
        /*03c4*/ 	.word	0xffffffff


	//   ....[105]....
        /*03c8*/ 	.word	0xffffffff


	//   ....[106]....
        /*03cc*/ 	.word	0xffffffff


	//   ....[107]....
        /*03d0*/ 	.word	0xffffffff


	//   ....[108]....
        /*03d4*/ 	.word	0xffffffff


	//   ....[109]....
        /*03d8*/ 	.word	0xffffffff


	//   ....[110]....
        /*03dc*/ 	.word	0xffffffff


	//   ....[111]....
        /*03e0*/ 	.word	0xffffffff


	//   ....[112]....
        /*03e4*/ 	.word	0xffffffff


	//   ....[113]....
        /*03e8*/ 	.word	0xffffffff


	//   ....[114]....
        /*03ec*/ 	.word	0xffffffff


	//   ....[115]....
        /*03f0*/ 	.word	0xffffffff


	//   ....[116]....
        /*03f4*/ 	.word	0xffffffff


	//   ....[117]....
        /*03f8*/ 	.word	0xffffffff


	//   ....[118]....
        /*03fc*/ 	.word	0xffffffff


	//   ....[119]....
        /*0400*/ 	.word	0xffffffff


	//   ....[120]....
        /*0404*/ 	.word	0xffffffff


	//   ....[121]....
        /*0408*/ 	.word	0xffffffff


	//   ....[122]....
        /*040c*/ 	.word	0xffffffff


	//   ....[123]....
        /*0410*/ 	.word	0xffffffff


	//   ....[124]....
        /*0414*/ 	.word	0xffffffff


	//   ....[125]....
        /*0418*/ 	.word	0xffffffff


	//   ....[126]....
        /*041c*/ 	.word	0xffffffff


	//   ....[127]....
        /*0420*/ 	.word	0xffffffff


	//   ....[128]....
        /*0424*/ 	.word	0xffffffff


	//   ....[129]....
        /*0428*/ 	.word	0xffffffff


	//   ....[130]....
        /*042c*/ 	.word	0xffffffff


	//   ....[131]....
        /*0430*/ 	.word	0xffffffff


	//   ....[132]....
        /*0434*/ 	.word	0xffffffff


	//   ....[133]....
        /*0438*/ 	.word	0xffffffff


	//   ....[134]....
        /*043c*/ 	.word	0xffffffff


	//   ....[135]....
        /*0440*/ 	.word	0xffffffff


	//   ....[136]....
        /*0444*/ 	.word	0xffffffff


	//   ....[137]....
        /*0448*/ 	.word	0xffffffff


	//   ....[138]....
        /*044c*/ 	.word	0xffffffff


	//   ....[139]....
        /*0450*/ 	.word	0xffffffff


	//   ....[140]....
        /*0454*/ 	.word	0xffffffff


	//   ....[141]....
        /*0458*/ 	.word	0xffffffff


	//   ....[142]....
        /*045c*/ 	.word	0xffffffff


	//   ....[143]....
        /*0460*/ 	.word	0xffffffff


	//   ....[144]....
        /*0464*/ 	.word	0xffffffff


	//   ....[145]....
        /*0468*/ 	.word	0xffffffff


	//   ....[146]....
        /*046c*/ 	.word	0xffffffff


	//   ....[147]....
        /*0470*/ 	.word	0xffffffff


	//   ....[148]....
        /*0474*/ 	.word	0xffffffff


	//   ....[149]....
        /*0478*/ 	.word	0xffffffff


	//   ....[150]....
        /*047c*/ 	.word	0xffffffff


	//   ....[151]....
        /*0480*/ 	.word	0xffffffff


	//   ....[152]....
        /*0484*/ 	.word	0xffffffff


	//   ....[153]....
        /*0488*/ 	.word	0xffffffff


	//   ....[154]....
        /*048c*/ 	.word	0xffffffff


	//   ....[155]....
        /*0490*/ 	.word	0xffffffff


	//   ....[156]....
        /*0494*/ 	.word	0xffffffff


	//   ....[157]....
        /*0498*/ 	.word	0xffffffff


	//   ....[158]....
        /*049c*/ 	.word	0xffffffff


	//   ....[159]....
        /*04a0*/ 	.word	0xffffffff


	//   ....[160]....
        /*04a4*/ 	.word	0xffffffff


	//   ....[161]....
        /*04a8*/ 	.word	0xffffffff


	//   ....[162]....
        /*04ac*/ 	.word	0xffffffff


	//   ....[163]....
        /*04b0*/ 	.word	0xffffffff


	//   ....[164]....
        /*04b4*/ 	.word	0xffffffff


	//   ....[165]....
        /*04b8*/ 	.word	0xffffffff


	//   ....[166]....
        /*04bc*/ 	.word	0xffffffff


	//   ....[167]....
        /*04c0*/ 	.word	0xffffffff


	//   ....[168]....
        /*04c4*/ 	.word	0xffffffff


	//   ....[169]....
        /*04c8*/ 	.word	0xffffffff


	//   ....[170]....
        /*04cc*/ 	.word	0xffffffff


	//   ....[171]....
        /*04d0*/ 	.word	0xffffffff


	//   ....[172]....
        /*04d4*/ 	.word	0xffffffff


	//   ....[173]....
        /*04d8*/ 	.word	0xffffffff


	//   ....[174]....
        /*04dc*/ 	.word	0xffffffff


	//   ....[175]....
        /*04e0*/ 	.word	0xffffffff


	//   ....[176]....
        /*04e4*/ 	.word	0xffffffff


	//   ....[177]....
        /*04e8*/ 	.word	0xffffffff


	//   ....[178]....
        /*04ec*/ 	.word	0xffffffff


	//   ....[179]....
        /*04f0*/ 	.word	0xffffffff


	//   ....[180]....
        /*04f4*/ 	.word	0xffffffff


	//   ....[181]....
        /*04f8*/ 	.word	0xffffffff


	//   ....[182]....
        /*04fc*/ 	.word	0xffffffff


	//   ....[183]....
        /*0500*/ 	.word	0xffffffff


	//   ....[184]....
        /*0504*/ 	.word	0xffffffff


	//   ....[185]....
        /*0508*/ 	.word	0xffffffff


	//   ....[186]....
        /*050c*/ 	.word	0xffffffff


	//   ....[187]....
        /*0510*/ 	.word	0xffffffff


	//   ....[188]....
        /*0514*/ 	.word	0xffffffff


	//   ....[189]....
        /*0518*/ 	.word	0xffffffff


	//   ....[190]....
        /*051c*/ 	.word	0xffffffff


	//   ....[191]....
        /*0520*/ 	.word	0x0500000f


	//   ....[192]....
        /*0524*/ 	.word	0x0500000f


	//   ....[193]....
        /*0528*/ 	.word	0x0500000f


	//   ....[194]....
        /*052c*/ 	.word	0x0500000f


	//   ....[195]....
        /*0530*/ 	.word	0x0500000f


	//   ....[196]....
        /*0534*/ 	.word	0x0500000f


	//   ....[197]....
        /*0538*/ 	.word	0x0500000f


	//   ....[198]....
        /*053c*/ 	.word	0x0500000f


	//   ....[199]....
        /*0540*/ 	.word	0x0500000f


	//   ....[200]....
        /*0544*/ 	.word	0x0500000f


	//   ....[201]....
        /*0548*/ 	.word	0x0500000f


	//   ....[202]....
        /*054c*/ 	.word	0x0500000f


	//   ....[203]....
        /*0550*/ 	.word	0x0500000f


	//   ....[204]....
        /*0554*/ 	.word	0x0500000f


	//   ....[205]....
        /*0558*/ 	.word	0x0500000f


	//   ....[206]....
        /*055c*/ 	.word	0x0500000f


	//   ....[207]....
        /*0560*/ 	.word	0x0500000f


	//   ....[208]....
        /*0564*/ 	.word	0x0500000f


	//   ....[209]....
        /*0568*/ 	.word	0x0500000f


	//   ....[210]....
        /*056c*/ 	.word	0x0500000f


	//   ....[211]....
        /*0570*/ 	.word	0x0500000f


	//   ....[212]....
        /*0574*/ 	.word	0x0500000f


	//   ....[213]....
        /*0578*/ 	.word	0x0500000f


	//   ....[214]....
        /*057c*/ 	.word	0x0500000f


	//   ....[215]....
        /*0580*/ 	.word	0x0500000f


	//   ....[216]....
        /*0584*/ 	.word	0x0500000f


	//   ....[217]....
        /*0588*/ 	.word	0x0500000f


	//   ....[218]....
        /*058c*/ 	.word	0x0500000f


	//   ....[219]....
        /*0590*/ 	.word	0x0500000f


	//   ....[220]....
        /*0594*/ 	.word	0x0500000f


	//   ....[221]....
        /*0598*/ 	.word	0x0500000f


	//   ....[222]....
        /*059c*/ 	.word	0x0500000f


	//   ....[223]....
        /*05a0*/ 	.word	0x0500000f


	//   ....[224]....
        /*05a4*/ 	.word	0x0500000f


	//   ....[225]....
        /*05a8*/ 	.word	0x0500000f


	//   ....[226]....
        /*05ac*/ 	.word	0x0500000f


	//   ....[227]....
        /*05b0*/ 	.word	0x0500000f


	//   ....[228]....
        /*05b4*/ 	.word	0x0500000f


	//   ....[229]....
        /*05b8*/ 	.word	0x0500000f


	//   ....[230]....
        /*05bc*/ 	.word	0x0500000f


	//   ....[231]....
        /*05c0*/ 	.word	0x0500000f


	//   ....[232]....
        /*05c4*/ 	.word	0x0500000f


	//   ....[233]....
        /*05c8*/ 	.word	0x0500000f


	//   ....[234]....
        /*05cc*/ 	.word	0x0500000f


	//   ....[235]....
        /*05d0*/ 	.word	0x0500000f


	//   ....[236]....
        /*05d4*/ 	.word	0x0500000f


	//   ....[237]....
        /*05d8*/ 	.word	0x0500000f


	//   ....[238]....
        /*05dc*/ 	.word	0x0500000f


	//   ....[239]....
        /*05e0*/ 	.word	0x0500000f


	//   ....[240]....
        /*05e4*/ 	.word	0x0500000f


	//----- nvinfo : EIATTR_COOP_GROUP_INSTR_OFFSETS
	.align		4
.L_121:
        /*05e8*/ 	.byte	0x04, 0x28
        /*05ea*/ 	.short	(.L_123 - .L_122)


	//   ....[0]....
.L_122:
        /*05ec*/ 	.word	0x00000080


	//   ....[1]....
        /*05f0*/ 	.word	0x00000090


	//   ....[2]....
        /*05f4*/ 	.word	0x000002d0


	//   ....[3]....
        /*05f8*/ 	.word	0x00000430


	//   ....[4]....
        /*05fc*/ 	.word	0x00000550


	//   ....[5]....
        /*0600*/ 	.word	0x000006b0


	//   ....[6]....
        /*0604*/ 	.word	0x00001a40


	//   ....[7]....
        /*0608*/ 	.word	0x00003490


	//   ....[8]....
        /*060c*/ 	.word	0x00003590


	//   ....[9]....
        /*0610*/ 	.word	0x00003c50


	//   ....[10]....
        /*0614*/ 	.word	0x00003d10


	//   ....[11]....
        /*0618*/ 	.word	0x000066a0


	//   ....[12]....
        /*061c*/ 	.word	0x000066b0


	//   ....[13]....
        /*0620*/ 	.word	0x000066e0


	//   ....[14]....
        /*0624*/ 	.word	0x000066f0


	//   ....[15]....
        /*0628*/ 	.word	0x00008150


	//   ....[16]....
        /*062c*/ 	.word	0x00008160


	//   ....[17]....
        /*0630*/ 	.word	0x000081e0


	//   ....[18]....
        /*0634*/ 	.word	0x000081f0


	//   ....[19]....
        /*0638*/ 	.word	0x00009180


	//   ....[20]....
        /*063c*/ 	.word	0x00009190


	//   ....[21]....
        /*0640*/ 	.word	0x000091a0


	//   ....[22]....
        /*0644*/ 	.word	0x000091b0


	//   ....[23]....
        /*0648*/ 	.word	0x000091c0


	//   ....[24]....
        /*064c*/ 	.word	0x000091d0


	//   ....[25]....
        /*0650*/ 	.word	0x000091e0


	//   ....[26]....
        /*0654*/ 	.word	0x000091f0


	//   ....[27]....
        /*0658*/ 	.word	0x00009200


	//   ....[28]....
        /*065c*/ 	.word	0x00009210


	//   ....[29]....
        /*0660*/ 	.word	0x00009220


	//   ....[30]....
        /*0664*/ 	.word	0x00009230


	//   ....[31]....
        /*0668*/ 	.word	0x00009240


	//   ....[32]....
        /*066c*/ 	.word	0x00009250


	//   ....[33]....
        /*0670*/ 	.word	0x00009260


	//   ....[34]....
        /*0674*/ 	.word	0x00009270


	//   ....[35]....
        /*0678*/ 	.word	0x00009280


	//   ....[36]....
        /*067c*/ 	.word	0x00009290


	//   ....[37]....
        /*0680*/ 	.word	0x000092a0


	//   ....[38]....
        /*0684*/ 	.word	0x000092b0


	//   ....[39]....
        /*0688*/ 	.word	0x000092c0


	//   ....[40]....
        /*068c*/ 	.word	0x000092d0


	//   ....[41]....
        /*0690*/ 	.word	0x000092e0


	//   ....[42]....
        /*0694*/ 	.word	0x000092f0


	//   ....[43]....
        /*0698*/ 	.word	0x00009300


	//   ....[44]....
        /*069c*/ 	.word	0x00009310


	//   ....[45]....
        /*06a0*/ 	.word	0x00009320


	//   ....[46]....
        /*06a4*/ 	.word	0x00009330


	//   ....[47]....
        /*06a8*/ 	.word	0x00009340


	//   ....[48]....
        /*06ac*/ 	.word	0x00009350


	//   ....[49]....
        /*06b0*/ 	.word	0x00009360


	//   ....[50]....
        /*06b4*/ 	.word	0x00009370


	//   ....[51]....
        /*06b8*/ 	.word	0x00009380


	//   ....[52]....
        /*06bc*/ 	.word	0x00009390


	//   ....[53]....
        /*06c0*/ 	.word	0x000093a0


	//   ....[54]....
        /*06c4*/ 	.word	0x000093b0


	//   ....[55]....
        /*06c8*/ 	.word	0x000093c0


	//   ....[56]....
        /*06cc*/ 	.word	0x000093d0


	//   ....[57]....
        /*06d0*/ 	.word	0x000093e0


	//   ....[58]....
        /*06d4*/ 	.word	0x00009410


	//   ....[59]....
        /*06d8*/ 	.word	0x00009420


	//   ....[60]....
        /*06dc*/ 	.word	0x00009430


	//   ....[61]....
        /*06e0*/ 	.word	0x00009440


	//   ....[62]....
        /*06e4*/ 	.word	0x00009450


	//   ....[63]....
        /*06e8*/ 	.word	0x00009470


	//   ....[64]....
        /*06ec*/ 	.word	0x00009480


	//   ....[65]....
        /*06f0*/ 	.word	0x00009490


	//   ....[66]....
        /*06f4*/ 	.word	0x000094a0


	//   ....[67]....
        /*06f8*/ 	.word	0x000094b0


	//   ....[68]....
        /*06fc*/ 	.word	0x000094c0


	//   ....[69]....
        /*0700*/ 	.word	0x000094d0


	//   ....[70]....
        /*0704*/ 	.word	0x00009500


	//   ....[71]....
        /*0708*/ 	.word	0x00009520


	//   ....[72]....
        /*070c*/ 	.word	0x00009550


	//   ....[73]....
        /*0710*/ 	.word	0x00009580


	//   ....[74]....
        /*0714*/ 	.word	0x000095b0


	//   ....[75]....
        /*0718*/ 	.word	0x000095e0


	//   ....[76]....
        /*071c*/ 	.word	0x00009610


	//   ....[77]....
        /*0720*/ 	.word	0x00009640


	//   ....[78]....
        /*0724*/ 	.word	0x00009660


	//   ....[79]....
        /*0728*/ 	.word	0x00009690


	//   ....[80]....
        /*072c*/ 	.word	0x000096c0


	//   ....[81]....
        /*0730*/ 	.word	0x000096f0


	//   ....[82]....
        /*0734*/ 	.word	0x00009720


	//   ....[83]....
        /*0738*/ 	.word	0x0000a0d0


	//   ....[84]....
        /*073c*/ 	.word	0x0000a110


	//   ....[85]....
        /*0740*/ 	.word	0x0000a140


	//   ....[86]....
        /*0744*/ 	.word	0x0000a160


	//   ....[87]....
        /*0748*/ 	.word	0x0000a860


	//   ....[88]....
        /*074c*/ 	.word	0x0000a880


	//   ....[89]....
        /*0750*/ 	.word	0x0000a950


	//   ....[90]....
        /*0754*/ 	.word	0x0000a970


	//   ....[91]....
        /*0758*/ 	.word	0x0000aa30


	//   ....[92]....
        /*075c*/ 	.word	0x0000aa50


	//   ....[93]....
        /*0760*/ 	.word	0x0000ab20


	//   ....[94]....
        /*0764*/ 	.word	0x0000ab40


	//   ....[95]....
        /*0768*/ 	.word	0x0000af00


	//   ....[96]....
        /*076c*/ 	.word	0x0000af10


	//   ....[97]....
        /*0770*/ 	.word	0x0000b340


	//   ....[98]....
        /*0774*/ 	.word	0x0000b350


	//   ....[99]....
        /*0778*/ 	.word	0x0000c050


	//   ....[100]....
        /*077c*/ 	.word	0x0000c080


	//   ....[101]....
        /*0780*/ 	.word	0x0000c150


	//   ....[102]....
        /*0784*/ 	.word	0x0000c170


	//   ....[103]....
        /*0788*/ 	.word	0x0000c230


	//   ....[104]....
        /*078c*/ 	.word	0x0000c250


	//   ....[105]....
        /*0790*/ 	.word	0x0000c320


	//   ....[106]....
        /*0794*/ 	.word	0x0000c340


	//   ....[107]....
        /*0798*/ 	.word	0x0000c480


	//   ....[108]....
        /*079c*/ 	.word	0x0000c6a0


	//   ....[109]....
        /*07a0*/ 	.word	0x0000c6d0


	//   ....[110]....
        /*07a4*/ 	.word	0x0000c700


	//   ....[111]....
        /*07a8*/ 	.word	0x0000c730


	//   ....[112]....
        /*07ac*/ 	.word	0x0000c760


	//   ....[113]....
        /*07b0*/ 	.word	0x0000c7a0


	//   ....[114]....
        /*07b4*/ 	.word	0x0000c920


	//   ....[115]....
        /*07b8*/ 	.word	0x0000c950


	//   ....[116]....
        /*07bc*/ 	.word	0x0000c980


	//   ....[117]....
        /*07c0*/ 	.word	0x0000c9b0


	//   ....[118]....
        /*07c4*/ 	.word	0x0000c9e0


	//   ....[119]....
        /*07c8*/ 	.word	0x0000ca10


	//   ....[120]....
        /*07cc*/ 	.word	0x0000caa0


	//   ....[121]....
        /*07d0*/ 	.word	0x0000caf0


	//   ....[122]....
        /*07d4*/ 	.word	0x0000cb00


	//   ....[123]....
        /*07d8*/ 	.word	0x0000cba0


	//   ....[124]....
        /*07dc*/ 	.word	0x0000ec60


	//   ....[125]....
        /*07e0*/ 	.word	0x0000ec90


	//   ....[126]....
        /*07e4*/ 	.word	0x0000ecc0


	//   ....[127]....
        /*07e8*/ 	.word	0x0000ece0


	//   ....[128]....
        /*07ec*/ 	.word	0x0000ed70


	//   ....[129]....
        /*07f0*/ 	.word	0x0000edb0


	//   ....[130]....
        /*07f4*/ 	.word	0x0000edf0


	//   ....[131]....
        /*07f8*/ 	.word	0x0000ee00


	//   ....[132]....
        /*07fc*/ 	.word	0x0000eee0


	//   ....[133]....
        /*0800*/ 	.word	0x0000ef00


	//   ....[134]....
        /*0804*/ 	.word	0x0000f2f0


	//   ....[135]....
        /*0808*/ 	.word	0x0000f330


	//   ....[136]....
        /*080c*/ 	.word	0x0000f350


	//   ....[137]....
        /*0810*/ 	.word	0x0000f360


	//   ....[138]....
        /*0814*/ 	.word	0x0000f410


	//   ....[139]....
        /*0818*/ 	.word	0x0000f430


	//   ....[140]....
        /*081c*/ 	.word	0x0000f4c0


	//   ....[141]....
        /*0820*/ 	.word	0x0000f4e0


	//   ....[142]....
        /*0824*/ 	.word	0x0000f4f0


	//   ....[143]....
        /*0828*/ 	.word	0x0000f580


	//   ....[144]....
        /*082c*/ 	.word	0x0000fd40


	//   ....[145]....
        /*0830*/ 	.word	0x0000fd70


	//   ....[146]....
        /*0834*/ 	.word	0x0000fda0


	//   ....[147]....
        /*0838*/ 	.word	0x0000fe20


	//   ....[148]....
        /*083c*/ 	.word	0x0000fe40


	//   ....[149]....
        /*0840*/ 	.word	0x0000fed0


	//   ....[150]....
        /*0844*/ 	.word	0x0000fef0


	//   ....[151]....
        /*0848*/ 	.word	0x0000ff00


	//   ....[152]....
        /*084c*/ 	.word	0x00010910


	//   ....[153]....
        /*0850*/ 	.word	0x00010930


	//   ....[154]....
        /*0854*/ 	.word	0x00010950


	//   ....[155]....
        /*0858*/ 	.word	0x000109a0


	//   ....[156]....
        /*085c*/ 	.word	0x000109b0


	//   ....[157]....
        /*0860*/ 	.word	0x00010a00


	//   ....[158]....
        /*0864*/ 	.word	0x00010a10


	//   ....[159]....
        /*0868*/ 	.word	0x00010a20


	//   ....[160]....
        /*086c*/ 	.word	0x00010a70


	//   ....[161]....
        /*0870*/ 	.word	0x00010ac0


	//   ....[162]....
        /*0874*/ 	.word	0x00010ec0


	//   ....[163]....
        /*0878*/ 	.word	0x00010ee0


	//   ....[164]....
        /*087c*/ 	.word	0x00010ef0


	//   ....[165]....
        /*0880*/ 	.word	0x00010f00


	//   ....[166]....
        /*0884*/ 	.word	0x00010f60


	//   ....[167]....
        /*0888*/ 	.word	0x00010f70


	//   ....[168]....
        /*088c*/ 	.word	0x00010fd0


	//   ....[169]....
        /*0890*/ 	.word	0x00011000


	//   ....[170]....
        /*0894*/ 	.word	0x00011040


	//   ....[171]....
        /*0898*/ 	.word	0x000110a0


	//   ....[172]....
        /*089c*/ 	.word	0x00012330


	//   ....[173]....
        /*08a0*/ 	.word	0x00012380


	//   ....[174]....
        /*08a4*/ 	.word	0x000123b0


	//   ....[175]....
        /*08a8*/ 	.word	0x000123e0


	//   ....[176]....
        /*08ac*/ 	.word	0x00012410


	//   ....[177]....
        /*08b0*/ 	.word	0x00012420


	//   ....[178]....
        /*08b4*/ 	.word	0x00012450


	//   ....[179]....
        /*08b8*/ 	.word	0x000124a0


	//   ....[180]....
        /*08bc*/ 	.word	0x00012600


	//   ....[181]....
        /*08c0*/ 	.word	0x00012630


	//   ....[182]....
        /*08c4*/ 	.word	0x00012660


	//   ....[183]....
        /*08c8*/ 	.word	0x00012690


	//   ....[184]....
        /*08cc*/ 	.word	0x000126c0


	//   ....[185]....
        /*08d0*/ 	.word	0x00012700


	//   ....[186]....
        /*08d4*/ 	.word	0x00012780


	//   ....[187]....
        /*08d8*/ 	.word	0x000127d0


	//   ....[188]....
        /*08dc*/ 	.word	0x000127e0


	//   ....[189]....
        /*08e0*/ 	.word	0x00012870


	//   ....[190]....
        /*08e4*/ 	.word	0x00012ee0


	//   ....[191]....
        /*08e8*/ 	.word	0x00013430


	//   ....[192]....
        /*08ec*/ 	.word	0x00013510


	//   ....[193]....
        /*08f0*/ 	.word	0x000135e0


	//   ....[194]....
        /*08f4*/ 	.word	0x00013670


	//   ....[195]....
        /*08f8*/ 	.word	0x00013740


	//   ....[196]....
        /*08fc*/ 	.word	0x000137d0


	//   ....[197]....
        /*0900*/ 	.word	0x00013880


	//   ....[198]....
        /*0904*/ 	.word	0x00013910


	//   ....[199]....
        /*0908*/ 	.word	0x000139c0


	//   ....[200]....
        /*090c*/ 	.word	0x00013a20


	//   ....[201]....
        /*0910*/ 	.word	0x00013b20


	//   ....[202]....
        /*0914*/ 	.word	0x00013c20


	//   ....[203]....
        /*0918*/ 	.word	0x00013cd0


	//   ....[204]....
        /*091c*/ 	.word	0x00013e00


	//   ....[205]....
        /*0920*/ 	.word	0x00013eb0


	//   ....[206]....
        /*0924*/ 	.word	0x00013fb0


	//   ....[207]....
        /*0928*/ 	.word	0x00014070


	//   ....[208]....
        /*092c*/ 	.word	0x000140d0


	//   ....[209]....
        /*0930*/ 	.word	0x00014170


	//   ....[210]....
        /*0934*/ 	.word	0x00014230


	//   ....[211]....
        /*0938*/ 	.word	0x00014300


	//   ....[212]....
        /*093c*/ 	.word	0x000143a0


	//   ....[213]....
        /*0940*/ 	.word	0x00014410


	//   ....[214]....
        /*0944*/ 	.word	0x00014470


	//   ....[215]....
        /*0948*/ 	.word	0x00014560


	//   ....[216]....
        /*094c*/ 	.word	0x000145c0


	//   ....[217]....
        /*0950*/ 	.word	0x000146c0


	//   ....[218]....
        /*0954*/ 	.word	0x00014720


	//   ....[219]....
        /*0958*/ 	.word	0x00014800


	//   ....[220]....
        /*095c*/ 	.word	0x00014930


	//   ....[221]....
        /*0960*/ 	.word	0x000149e0


	//   ....[222]....
        /*0964*/ 	.word	0x00014a40


	//   ....[223]....
        /*0968*/ 	.word	0x00014b00


	//   ....[224]....
        /*096c*/ 	.word	0x00014b60


	//   ....[225]....
        /*0970*/ 	.word	0x00014c20


	//   ....[226]....
        /*0974*/ 	.word	0x00014c80


	//   ....[227]....
        /*0978*/ 	.word	0x00014d40


	//   ....[228]....
        /*097c*/ 	.word	0x00014da0


	//   ....[229]....
        /*0980*/ 	.word	0x00014e60


	//   ....[230]....
        /*0984*/ 	.word	0x00014f50


	//   ....[231]....
        /*0988*/ 	.word	0x00014ff0


	//   ....[232]....
        /*098c*/ 	.word	0x00015050


	//   ....[233]....
        /*0990*/ 	.word	0x00015120


	//   ....[234]....
        /*0994*/ 	.word	0x00015180


	//   ....[235]....
        /*0998*/ 	.word	0x00015250


	//   ....[236]....
        /*099c*/ 	.word	0x000152b0


	//   ....[237]....
        /*09a0*/ 	.word	0x00015380


	//   ....[238]....
        /*09a4*/ 	.word	0x000153e0


	//   ....[239]....
        /*09a8*/ 	.word	0x000154b0


	//   ....[240]....
        /*09ac*/ 	.word	0x00015710


	//----- nvinfo : EIATTR_REG_RECONFIG
	.align		4
.L_123:
        /*09b0*/ 	.byte	0x01, 0x54
	.zero		2


	//----- nvinfo : EIATTR_SYSCALL_OFFSETS
	.align		4
        /*09b4*/ 	.byte	0x04, 0x46
        /*09b6*/ 	.short	(.L_125 - .L_124)


	//   ....[0]....
.L_124:
        /*09b8*/ 	.word	0x00001c20


	//   ....[1]....
        /*09bc*/ 	.word	0x0000deb0


	//   ....[2]....
        /*09c0*/ 	.word	0x0000e020


	//   ....[3]....
        /*09c4*/ 	.word	0x0000e170


	//   ....[4]....
        /*09c8*/ 	.word	0x0000e2b0


	//   ....[5]....
        /*09cc*/ 	.word	0x0000f9a0


	//----- nvinfo : EIATTR_MBARRIER_INSTR_OFFSETS
	.align		4
.L_125:
        /*09d0*/ 	.byte	0x04, 0x39
        /*09d2*/ 	.short	(.L_127 - .L_126)


	//   ....[0]....
.L_126:
        /*09d4*/ 	.word	0x00000180
        /*09d8*/ 	.word	0x000000ff
        /*09dc*/ 	.word	0x00029800
        /*09e0*/ 	.short	0x0100
        /*09e2*/ 	.byte	0x08
	.zero		1


	//   ....[1]....
        /*09e4*/ 	.word	0x00000190
        /*09e8*/ 	.word	0x000000ff
        /*09ec*/ 	.word	0x00029820
        /*09f0*/ 	.short	0x0100
        /*09f2*/ 	.byte	0x08
	.zero		1


	//   ....[2]....
        /*09f4*/ 	.word	0x00000280
        /*09f8*/ 	.word	0x000000ff
        /*09fc*/ 	.word	0x00029830
        /*0a00*/ 	.short	0x0100
        /*0a02*/ 	.byte	0x08
	.zero		1


	//   ....[3]....
        /*0a04*/ 	.word	0x00000290
        /*0a08*/ 	.word	0x000000ff
        /*0a0c*/ 	.word	0x00029840
        /*0a10*/ 	.short	0x0100
        /*0a12*/ 	.byte	0x08
	.zero		1


	//   ....[4]....
        /*0a14*/ 	.word	0x000002a0
        /*0a18*/ 	.word	0x000000ff
        /*0a1c*/ 	.word	0x00029838
        /*0a20*/ 	.short	0x0100
        /*0a22*/ 	.byte	0x08
	.zero		1


	//   ....[5]....
        /*0a24*/ 	.word	0x000002b0
        /*0a28*/ 	.word	0x000000ff
        /*0a2c*/ 	.word	0x00029848
        /*0a30*/ 	.short	0x0100
        /*0a32*/ 	.byte	0x08
	.zero		1


	//   ....[6]....
        /*0a34*/ 	.word	0x000003e0
        /*0a38*/ 	.word	0x000000ff
        /*0a3c*/ 	.word	0x00029850
        /*0a40*/ 	.short	0x0100
        /*0a42*/ 	.byte	0x08
	.zero		1


	//   ....[7]....
        /*0a44*/ 	.word	0x000003f0
        /*0a48*/ 	.word	0x000000ff
        /*0a4c*/ 	.word	0x00029860
        /*0a50*/ 	.short	0x0100
        /*0a52*/ 	.byte	0x08
	.zero		1


	//   ....[8]....
        /*0a54*/ 	.word	0x00000400
        /*0a58*/ 	.word	0x000000ff
        /*0a5c*/ 	.word	0x00029858
        /*0a60*/ 	.short	0x0100
        /*0a62*/ 	.byte	0x08
	.zero		1


	//   ....[9]....
        /*0a64*/ 	.word	0x00000410
        /*0a68*/ 	.word	0x000000ff
        /*0a6c*/ 	.word	0x00029868
        /*0a70*/ 	.short	0x0100
        /*0a72*/ 	.byte	0x08
	.zero		1


	//   ....[10]....
        /*0a74*/ 	.word	0x00000500
        /*0a78*/ 	.word	0x000000ff
        /*0a7c*/ 	.word	0x00029870
        /*0a80*/ 	.short	0x0100
        /*0a82*/ 	.byte	0x06
	.zero		1


	//   ....[11]....
        /*0a84*/ 	.word	0x00000510
        /*0a88*/ 	.word	0x000000ff
        /*0a8c*/ 	.word	0x00029880
        /*0a90*/ 	.short	0x0100
        /*0a92*/ 	.byte	0x06
	.zero		1


	//   ....[12]....
        /*0a94*/ 	.word	0x00000520
        /*0a98*/ 	.word	0x000000ff
        /*0a9c*/ 	.word	0x00029878
        /*0aa0*/ 	.short	0x0100
        /*0aa2*/ 	.byte	0x06
	.zero		1


	//   ....[13]....
        /*0aa4*/ 	.word	0x00000530
        /*0aa8*/ 	.word	0x000000ff
        /*0aac*/ 	.word	0x00029888
        /*0ab0*/ 	.short	0x0100
        /*0ab2*/ 	.byte	0x06
	.zero		1


	//   ....[14]....
        /*0ab4*/ 	.word	0x00000660
        /*0ab8*/ 	.word	0x000000ff
        /*0abc*/ 	.word	0x00029890
        /*0ac0*/ 	.short	0x0100
        /*0ac2*/ 	.byte	0x08
	.zero		1


	//   ....[15]....
        /*0ac4*/ 	.word	0x00000670
        /*0ac8*/ 	.word	0x000000ff
        /*0acc*/ 	.word	0x000298a0
        /*0ad0*/ 	.short	0x0100
        /*0ad2*/ 	.byte	0x08
	.zero		1


	//   ....[16]....
        /*0ad4*/ 	.word	0x00000680
        /*0ad8*/ 	.word	0x000000ff
        /*0adc*/ 	.word	0x00029898
        /*0ae0*/ 	.short	0x0100
        /*0ae2*/ 	.byte	0x08
	.zero		1


	//   ....[17]....
        /*0ae4*/ 	.word	0x00000690
        /*0ae8*/ 	.word	0x000000ff
        /*0aec*/ 	.word	0x000298a8
        /*0af0*/ 	.short	0x0100
        /*0af2*/ 	.byte	0x08
	.zero		1


	//   ....[18]....
        /*0af4*/ 	.word	0x000007e0
        /*0af8*/ 	.word	0x000000ff
        /*0afc*/ 	.word	0x000298b0
        /*0b00*/ 	.short	0x0100
        /*0b02*/ 	.byte	0x08
	.zero		1


	//   ....[19]....
        /*0b04*/ 	.word	0x000007f0
        /*0b08*/ 	.word	0x000000ff
        /*0b0c*/ 	.word	0x000298c0
        /*0b10*/ 	.short	0x0100
        /*0b12*/ 	.byte	0x08
	.zero		1


	//   ....[20]....
        /*0b14*/ 	.word	0x00000800
        /*0b18*/ 	.word	0x000000ff
        /*0b1c*/ 	.word	0x000298b8
        /*0b20*/ 	.short	0x0100
        /*0b22*/ 	.byte	0x08
	.zero		1


	//   ....[21]....
        /*0b24*/ 	.word	0x00000810
        /*0b28*/ 	.word	0x000000ff
        /*0b2c*/ 	.word	0x000298c8
        /*0b30*/ 	.short	0x0100
        /*0b32*/ 	.byte	0x08
	.zero		1


	//   ....[22]....
        /*0b34*/ 	.word	0x00001ca0
        /*0b38*/ 	.word	0x000000ff
        /*0b3c*/ 	.word	0x00029800
        /*0b40*/ 	.short	0x010a
        /*0b42*/ 	.byte	0x32
	.zero		1


	//   ....[23]....
        /*0b44*/ 	.word	0x00001d20
        /*0b48*/ 	.word	0x00000004
        /*0b4c*/ 	.word	0x00029830
        /*0b50*/ 	.short	0x010a
        /*0b52*/ 	.byte	0x3f
	.zero		1


	//   ....[24]....
        /*0b54*/ 	.word	0x00001d70
        /*0b58*/ 	.word	0x00000004
        /*0b5c*/ 	.word	0x00029830
        /*0b60*/ 	.short	0x010a
        /*0b62*/ 	.byte	0x3f
	.zero		1


	//   ....[25]....
        /*0b64*/ 	.word	0x00002b70
        /*0b68*/ 	.word	0x000000ff
        /*0b6c*/ 	.word	0x00000000
        /*0b70*/ 	.short	0x0101
        /*0b72*/ 	.byte	0x06
	.zero		1


	//   ....[26]....
        /*0b74*/ 	.word	0x000051d0
        /*0b78*/ 	.word	0x000000ff
        /*0b7c*/ 	.word	0x00029830
        /*0b80*/ 	.short	0x010a
        /*0b82*/ 	.byte	0x06
	.zero		1


	//   ....[27]....
        /*0b84*/ 	.word	0x00005210
        /*0b88*/ 	.word	0x000000ff
        /*0b8c*/ 	.word	0x00029830
        /*0b90*/ 	.short	0x010a
        /*0b92*/ 	.byte	0x06
	.zero		1


	//   ....[28]....
        /*0b94*/ 	.word	0x00005e80
        /*0b98*/ 	.word	0x000000ff
        /*0b9c*/ 	.word	0x00029850
        /*0ba0*/ 	.short	0x010a
        /*0ba2*/ 	.byte	0x06
	.zero		1


	//   ....[29]....
        /*0ba4*/ 	.word	0x00005ec0
        /*0ba8*/ 	.word	0x000000ff
        /*0bac*/ 	.word	0x00029850
        /*0bb0*/ 	.short	0x010a
        /*0bb2*/ 	.byte	0x06
	.zero		1


	//   ....[30]....
        /*0bb4*/ 	.word	0x00006240
        /*0bb8*/ 	.word	0x000000ff
        /*0bbc*/ 	.word	0x00000000
        /*0bc0*/ 	.short	0x0101
        /*0bc2*/ 	.byte	0x06
	.zero		1


	//   ....[31]....
        /*0bc4*/ 	.word	0x00007810
        /*0bc8*/ 	.word	0x000000ff
        /*0bcc*/ 	.word	0x00000000
        /*0bd0*/ 	.short	0x0101
        /*0bd2*/ 	.byte	0x06
	.zero		1


	//   ....[32]....
        /*0bd4*/ 	.word	0x00007ea0
        /*0bd8*/ 	.word	0x000000ff
        /*0bdc*/ 	.word	0x00029850
        /*0be0*/ 	.short	0x010a
        /*0be2*/ 	.byte	0x05
	.zero		1


	//   ....[33]....
        /*0be4*/ 	.word	0x00007ee0
        /*0be8*/ 	.word	0x000000ff
        /*0bec*/ 	.word	0x00029850
        /*0bf0*/ 	.short	0x010a
        /*0bf2*/ 	.byte	0x05
	.zero		1


	//   ....[34]....
        /*0bf4*/ 	.word	0x00008510
        /*0bf8*/ 	.word	0x000000ff
        /*0bfc*/ 	.word	0x00000000
        /*0c00*/ 	.short	0x0101
        /*0c02*/ 	.byte	0x04
	.zero		1


	//   ....[35]....
        /*0c04*/ 	.word	0x0000a850
        /*0c08*/ 	.word	0x00000000
        /*0c0c*/ 	.word	0x00000000
        /*0c10*/ 	.short	0x0101
        /*0c12*/ 	.byte	0x3f
	.zero		1


	//   ....[36]....
        /*0c14*/ 	.word	0x0000aef0
        /*0c18*/ 	.word	0x00000006
        /*0c1c*/ 	.word	0x00000000
        /*0c20*/ 	.short	0x0101
        /*0c22*/ 	.byte	0x3f
	.zero		1


	//   ....[37]....
        /*0c24*/ 	.word	0x0000e980
        /*0c28*/ 	.word	0x00000000
        /*0c2c*/ 	.word	0x00029880
        /*0c30*/ 	.short	0x010a
        /*0c32*/ 	.byte	0x3f
	.zero		1


	//   ....[38]....
        /*0c34*/ 	.word	0x0000efc0
        /*0c38*/ 	.word	0x00000000
        /*0c3c*/ 	.word	0x00029870
        /*0c40*/ 	.short	0x0107
        /*0c42*/ 	.byte	0x3f
	.zero		1


	//   ....[39]....
        /*0c44*/ 	.word	0x0000f080
        /*0c48*/ 	.word	0x00000000
        /*0c4c*/ 	.word	0x00029870
        /*0c50*/ 	.short	0x0101
        /*0c52*/ 	.byte	0x3f
	.zero		1


	//   ....[40]....
        /*0c54*/ 	.word	0x0000f0b0
        /*0c58*/ 	.word	0x00000000
        /*0c5c*/ 	.word	0x00029840
        /*0c60*/ 	.short	0x010a
        /*0c62*/ 	.byte	0x3f
	.zero		1


	//   ....[41]....
        /*0c64*/ 	.word	0x0000f6e0
        /*0c68*/ 	.word	0x00000000
        /*0c6c*/ 	.word	0x00029830
        /*0c70*/ 	.short	0x0107
        /*0c72*/ 	.byte	0x3f
	.zero		1


	//   ....[42]....
        /*0c74*/ 	.word	0x0000f7b0
        /*0c78*/ 	.word	0x00000000
        /*0c7c*/ 	.word	0x00029830
        /*0c80*/ 	.short	0x0101
        /*0c82*/ 	.byte	0x3f
	.zero		1


	//   ....[43]....
        /*0c84*/ 	.word	0x00010040
        /*0c88*/ 	.word	0x00000010
        /*0c8c*/ 	.word	0x00029800
        /*0c90*/ 	.short	0x0107
        /*0c92*/ 	.byte	0x3f
	.zero		1


	//   ....[44]....
        /*0c94*/ 	.word	0x00010140
        /*0c98*/ 	.word	0x00000010
        /*0c9c*/ 	.word	0x00029800
        /*0ca0*/ 	.short	0x0101
        /*0ca2*/ 	.byte	0x3f
	.zero		1


	//   ....[45]....
        /*0ca4*/ 	.word	0x00010160
        /*0ca8*/ 	.word	0x00000010
        /*0cac*/ 	.word	0x00029820
        /*0cb0*/ 	.short	0x010a
        /*0cb2*/ 	.byte	0x3f
	.zero		1


	//   ....[46]....
        /*0cb4*/ 	.word	0x00010670
        /*0cb8*/ 	.word	0x00000000
        /*0cbc*/ 	.word	0x00029880
        /*0cc0*/ 	.short	0x010a
        /*0cc2*/ 	.byte	0x3f
	.zero		1


	//   ....[47]....
        /*0cc4*/ 	.word	0x00010b50
        /*0cc8*/ 	.word	0x00000000
        /*0ccc*/ 	.word	0x00029870
        /*0cd0*/ 	.short	0x0107
        /*0cd2*/ 	.byte	0x3f
	.zero		1


	//   ....[48]....
        /*0cd4*/ 	.word	0x00010c10
        /*0cd8*/ 	.word	0x00000000
        /*0cdc*/ 	.word	0x00029870
        /*0ce0*/ 	.short	0x0101
        /*0ce2*/ 	.byte	0x3f
	.zero		1


	//   ....[49]....
        /*0ce4*/ 	.word	0x00010c40
        /*0ce8*/ 	.word	0x00000000
        /*0cec*/ 	.word	0x00029840
        /*0cf0*/ 	.short	0x010a
        /*0cf2*/ 	.byte	0x3f
	.zero		1


	//   ....[50]....
        /*0cf4*/ 	.word	0x00011140
        /*0cf8*/ 	.word	0x00000000
        /*0cfc*/ 	.word	0x00029830
        /*0d00*/ 	.short	0x0107
        /*0d02*/ 	.byte	0x3f
	.zero		1


	//   ....[51]....
        /*0d04*/ 	.word	0x00011200
        /*0d08*/ 	.word	0x00000000
        /*0d0c*/ 	.word	0x00029830
        /*0d10*/ 	.short	0x0101
        /*0d12*/ 	.byte	0x3f
	.zero		1


	//   ....[52]....
        /*0d14*/ 	.word	0x00011290
        /*0d18*/ 	.word	0x00000000
        /*0d1c*/ 	.word	0x00029870
        /*0d20*/ 	.short	0x010a
        /*0d22*/ 	.byte	0x3f
	.zero		1


	//   ....[53]....
        /*0d24*/ 	.word	0x00011320
        /*0d28*/ 	.word	0x00000000
        /*0d2c*/ 	.word	0x00029860
        /*0d30*/ 	.short	0x010a
        /*0d32*/ 	.byte	0x3f
	.zero		1


	//   ....[54]....
        /*0d34*/ 	.word	0x00011830
        /*0d38*/ 	.word	0x00000000
        /*0d3c*/ 	.word	0x00029850
        /*0d40*/ 	.short	0x0101
        /*0d42*/ 	.byte	0x3f
	.zero		1


	//   ....[55]....
        /*0d44*/ 	.word	0x000118c0
        /*0d48*/ 	.word	0x00000000
        /*0d4c*/ 	.word	0x00000000
        /*0d50*/ 	.short	0x0101
        /*0d52*/ 	.byte	0x3f
	.zero		1


	//   ....[56]....
        /*0d54*/ 	.word	0x00011a90
        /*0d58*/ 	.word	0x00000012
        /*0d5c*/ 	.word	0x00029870
        /*0d60*/ 	.short	0x010a
        /*0d62*/ 	.byte	0x3f
	.zero		1


	//   ....[57]....
        /*0d64*/ 	.word	0x00011b10
        /*0d68*/ 	.word	0x00000012
        /*0d6c*/ 	.word	0x00029860
        /*0d70*/ 	.short	0x010a
        /*0d72*/ 	.byte	0x3f
	.zero		1


	//   ....[58]....
        /*0d74*/ 	.word	0x00012030
        /*0d78*/ 	.word	0x00000012
        /*0d7c*/ 	.word	0x00029850
        /*0d80*/ 	.short	0x0101
        /*0d82*/ 	.byte	0x3f
	.zero		1


	//   ....[59]....
        /*0d84*/ 	.word	0x000120f0
        /*0d88*/ 	.word	0x00000012
        /*0d8c*/ 	.word	0x00000000
        /*0d90*/ 	.short	0x0101
        /*0d92*/ 	.byte	0x3f
	.zero		1


	//   ....[60]....
        /*0d94*/ 	.word	0x00012e60
        /*0d98*/ 	.word	0x00000004
        /*0d9c*/ 	.word	0x00029820
        /*0da0*/ 	.short	0x010a
        /*0da2*/ 	.byte	0x3f
	.zero		1


	//   ....[61]....
        /*0da4*/ 	.word	0x00012fe0
        /*0da8*/ 	.word	0x00000005
        /*0dac*/ 	.word	0x00029840
        /*0db0*/ 	.short	0x010a
        /*0db2*/ 	.byte	0x3f
	.zero		1


	//   ....[62]....
        /*0db4*/ 	.word	0x00013080
        /*0db8*/ 	.word	0x00000013
        /*0dbc*/ 	.word	0x00029840
        /*0dc0*/ 	.short	0x010a
        /*0dc2*/ 	.byte	0x3f
	.zero		1


	//   ....[63]....
        /*0dc4*/ 	.word	0x000130c0
        /*0dc8*/ 	.word	0x00000005
        /*0dcc*/ 	.word	0x00029860
        /*0dd0*/ 	.short	0x010a
        /*0dd2*/ 	.byte	0x3f
	.zero		1


	//   ....[64]....
        /*0dd4*/ 	.word	0x00013100
        /*0dd8*/ 	.word	0x00000013
        /*0ddc*/ 	.word	0x00029860
        /*0de0*/ 	.short	0x010a
        /*0de2*/ 	.byte	0x3f
	.zero		1


	//   ....[65]....
        /*0de4*/ 	.word	0x00013140
        /*0de8*/ 	.word	0x00000005
        /*0dec*/ 	.word	0x00029880
        /*0df0*/ 	.short	0x010a
        /*0df2*/ 	.byte	0x3f
	.zero		1


	//   ....[66]....
        /*0df4*/ 	.word	0x00013180
        /*0df8*/ 	.word	0x00000013
        /*0dfc*/ 	.word	0x00029880
        /*0e00*/ 	.short	0x010a
        /*0e02*/ 	.byte	0x3f
	.zero		1


	//   ....[67]....
        /*0e04*/ 	.word	0x000131f0
        /*0e08*/ 	.word	0x00000003
        /*0e0c*/ 	.word	0x00029800
        /*0e10*/ 	.short	0x010a
        /*0e12*/ 	.byte	0x3f
	.zero		1


	//   ....[68]....
        /*0e14*/ 	.word	0x00013240
        /*0e18*/ 	.word	0x00000004
        /*0e1c*/ 	.word	0x00029830
        /*0e20*/ 	.short	0x010a
        /*0e22*/ 	.byte	0x3f
	.zero		1


	//   ....[69]....
        /*0e24*/ 	.word	0x000132a0
        /*0e28*/ 	.word	0x00000003
        /*0e2c*/ 	.word	0x00029830
        /*0e30*/ 	.short	0x010a
        /*0e32*/ 	.byte	0x3f
	.zero		1


	//   ....[70]....
        /*0e34*/ 	.word	0x00013300
        /*0e38*/ 	.word	0x00000003
        /*0e3c*/ 	.word	0x00029850
        /*0e40*/ 	.short	0x010a
        /*0e42*/ 	.byte	0x3f
	.zero		1


	//   ....[71]....
        /*0e44*/ 	.word	0x00013360
        /*0e48*/ 	.word	0x00000007
        /*0e4c*/ 	.word	0x00029850
        /*0e50*/ 	.short	0x010a
        /*0e52*/ 	.byte	0x3f
	.zero		1


	//   ....[72]....
        /*0e54*/ 	.word	0x00013460
        /*0e58*/ 	.word	0x00000000
        /*0e5c*/ 	.word	0x00029880
        /*0e60*/ 	.short	0x010a
        /*0e62*/ 	.byte	0x3f
	.zero		1


	//   ....[73]....
        /*0e64*/ 	.word	0x00013b70
        /*0e68*/ 	.word	0x00000000
        /*0e6c*/ 	.word	0x00029840
        /*0e70*/ 	.short	0x010a
        /*0e72*/ 	.byte	0x3f
	.zero		1


	//   ....[74]....
        /*0e74*/ 	.word	0x00014830
        /*0e78*/ 	.word	0x00000010
        /*0e7c*/ 	.word	0x00029820
        /*0e80*/ 	.short	0x010a
        /*0e82*/ 	.byte	0x3f
	.zero		1


	//   ....[75]....
        /*0e84*/ 	.word	0x00014880
        /*0e88*/ 	.word	0x00000000
        /*0e8c*/ 	.word	0x00029880
        /*0e90*/ 	.short	0x010a
        /*0e92*/ 	.byte	0x3f
	.zero		1


	//   ....[76]....
        /*0e94*/ 	.word	0x00014ea0
        /*0e98*/ 	.word	0x00000000
        /*0e9c*/ 	.word	0x00029840
        /*0ea0*/ 	.short	0x010a
        /*0ea2*/ 	.byte	0x3f
	.zero		1


	//   ....[77]....
        /*0ea4*/ 	.word	0x000154f0
        /*0ea8*/ 	.word	0x00000000
        /*0eac*/ 	.word	0x00029870
        /*0eb0*/ 	.short	0x010a
        /*0eb2*/ 	.byte	0x3f
	.zero		1


	//   ....[78]....
        /*0eb4*/ 	.word	0x00015540
        /*0eb8*/ 	.word	0x00000000
        /*0ebc*/ 	.word	0x00029860
        /*0ec0*/ 	.short	0x010a
        /*0ec2*/ 	.byte	0x3f
	.zero		1


	//   ....[79]....
        /*0ec4*/ 	.word	0x00015590
        /*0ec8*/ 	.word	0x00000012
        /*0ecc*/ 	.word	0x00029870
        /*0ed0*/ 	.short	0x010a
        /*0ed2*/ 	.byte	0x3f
	.zero		1


	//   ....[80]....
        /*0ed4*/ 	.word	0x000155e0
        /*0ed8*/ 	.word	0x00000012
        /*0edc*/ 	.word	0x00029860
        /*0ee0*/ 	.short	0x010a
        /*0ee2*/ 	.byte	0x3f
	.zero		1


	//   ....[81]....
        /*0ee4*/ 	.word	0x00015630
        /*0ee8*/ 	.word	0x00000004
        /*0eec*/ 	.word	0x00029820
        /*0ef0*/ 	.short	0x010a
        /*0ef2*/ 	.byte	0x3f
	.zero		1


	//   ....[82]....
        /*0ef4*/ 	.word	0x000157d0
        /*0ef8*/ 	.word	0x00000005
        /*0efc*/ 	.word	0x00029840
        /*0f00*/ 	.short	0x010a
        /*0f02*/ 	.byte	0x3f
	.zero		1


	//   ....[83]....
        /*0f04*/ 	.word	0x00015820
        /*0f08*/ 	.word	0x00000013
        /*0f0c*/ 	.word	0x00029840
        /*0f10*/ 	.short	0x010a
        /*0f12*/ 	.byte	0x3f
	.zero		1


	//   ....[84]....
        /*0f14*/ 	.word	0x00015870
        /*0f18*/ 	.word	0x00000005
        /*0f1c*/ 	.word	0x00029860
        /*0f20*/ 	.short	0x010a
        /*0f22*/ 	.byte	0x3f
	.zero		1


	//   ....[85]....
        /*0f24*/ 	.word	0x000158c0
        /*0f28*/ 	.word	0x00000013
        /*0f2c*/ 	.word	0x00029860
        /*0f30*/ 	.short	0x010a
        /*0f32*/ 	.byte	0x3f
	.zero		1


	//   ....[86]....
        /*0f34*/ 	.word	0x00015910
        /*0f38*/ 	.word	0x00000005
        /*0f3c*/ 	.word	0x00029880
        /*0f40*/ 	.short	0x010a
        /*0f42*/ 	.byte	0x3f
	.zero		1


	//----- nvinfo : EIATTR_NUM_MBARRIERS
	.align		4
.L_127:
        /*0f44*/ 	.byte	0x03, 0x38
        /*0f46*/ 	.short	0x0016


	//----- nvinfo : EIATTR_EXIT_INSTR_OFFSETS
	.align		4
        /*0f48*/ 	.byte	0x04, 0x1c
        /*0f4a*/ 	.short	(.L_129 - .L_128)


	//   ....[0]....
.L_128:
        /*0f4c*/ 	.word	0x000009c0


	//   ....[1]....
        /*0f50*/ 	.word	0x0000c430


	//   ....[2]....
        /*0f54*/ 	.word	0x000131d0


	//----- nvinfo : EIATTR_MAX_THREADS
	.align		4
.L_129:
        /*0f58*/ 	.byte	0x04, 0x05
        /*0f5a*/ 	.short	(.L_131 - .L_130)
.L_130:
        /*0f5c*/ 	.word	0x00000180
        /*0f60*/ 	.word	0x00000001
        /*0f64*/ 	.word	0x00000001


	//----- nvinfo : EIATTR_CRS_STACK_SIZE
	.align		4
.L_131:
        /*0f68*/ 	.byte	0x04, 0x1e
        /*0f6a*/ 	.short	(.L_133 - .L_132)
.L_132:
        /*0f6c*/ 	.word	0x00000000


	//----- nvinfo : EIATTR_CBANK_PARAM_SIZE
	.align		4
.L_133:
        /*0f70*/ 	.byte	0x03, 0x19
        /*0f72*/ 	.short	0x0af0


	//----- nvinfo : EIATTR_PARAM_CBANK
	.align		4
        /*0f74*/ 	.byte	0x04, 0x0a
        /*0f76*/ 	.short	(.L_135 - .L_134)
	.align		4
.L_134:
        /*0f78*/ 	.word	index@(.nv.constant0._ZN7cutlass13device_kernelIN5flash11enable_sm90INS1_16FlashAttnFwdSm90INS1_25CollectiveMainloopFwdSm90ILi2EN4cute5tupleIJNS5_1CILi1EEES8_S8_EEENS6_IJNS7_ILi128EEENS7_ILi160EEENS7_ILi192EEEEEELi128ENS_12float_e4m3_tEfNS_4arch4Sm90ELb0ELb0ELb0ELb1ELb1ELb0ELb0ELb1ELb1ELb1ELb1ELb0EEENS1_21CollectiveEpilogueFwdINS6_IJSA_SA_SB_EEES9_NS_10bfloat16_tESG_Li256ELb1ELb1ELb1ELb1EEENS1_36VarlenDynamicPersistentTileSchedulerILi128ELi160ELi256ELi128ELb1ELb1ELb1ELb0ELb1ELb1EEEEEEEEEvNT_6ParamsE)
        /*0f7c*/ 	.short	0x0210
        /*0f7e*/ 	.short	0x0af0


	//----- nvinfo : EIATTR_SW_WAR
	.align		4
.L_135:
        /*0f80*/ 	.byte	0x04, 0x36
        /*0f82*/ 	.short	(.L_137 - .L_136)
.L_136:
        /*0f84*/ 	.word	0x00000008
.L_137:


//--------------------- .nv.info._ZN7cutlass13device_kernelIN5flash11enable_sm90INS1_16FlashAttnFwdSm90INS1_25CollectiveMainloopFwdSm90ILi2EN4cute5tupleIJNS5_1CILi1EEES8_S8_EEENS6_IJNS7_ILi128EEENS7_ILi160EEENS7_ILi192EEEEEELi128ENS_12float_e4m3_tEfNS_4arch4Sm90ELb0ELb0ELb0ELb1ELb1ELb1ELb0ELb1ELb1ELb1ELb1ELb0EEENS1_21CollectiveEpilogueFwdINS6_IJSA_SA_SB_EEES9_NS_10bfloat16_tESG_Li256ELb1ELb1ELb1ELb1EEENS1_36VarlenDynamicPersistentTileSchedulerILi128ELi160ELi256ELi128ELb1ELb1ELb1ELb0ELb1ELb1EEEEEEEEEvNT_6ParamsE --------------------------
	.section	.nv.info._ZN7cutlass13device_kernelIN5flash11enable_sm90INS1_16FlashAttnFwdSm90INS1_25CollectiveMainloopFwdSm90ILi2EN4cute5tupleIJNS5_1CILi1EEES8_S8_EEENS6_IJNS7_ILi128EEENS7_ILi160EEENS7_ILi192EEEEEELi128ENS_12float_e4m3_tEfNS_4arch4Sm90ELb0ELb0ELb0ELb1ELb1ELb1ELb0ELb1ELb1ELb1ELb1ELb0EEENS1_21CollectiveEpilogueFwdINS6_IJSA_SA_SB_EEES9_NS_10bfloat16_tESG_Li256ELb1ELb1ELb1ELb1EEENS1_36VarlenDynamicPersistentTileSchedulerILi128ELi160ELi256ELi128ELb1ELb1ELb1ELb0ELb1ELb1EEEEEEEEEvNT_6ParamsE,"",@"SHT_CUDA_INFO"
	.sectionflags	@""
	.align	4


	//----- nvinfo : EIATTR_CUDA_API_VERSION
	.align		4
        /*0000*/ 	.byte	0x04, 0x37
        /*0002*/ 	.short	(.L_139 - .L_138)
.L_138:
        /*0004*/ 	.word	0x00000082


	//----- nvinfo : EIATTR_KPARAM_INFO
	.align		4
.L_139:
        /*0008*/ 	.byte	0x04, 0x17
        /*000a*/ 	.short	(.L_141 - .L_140)
.L_140:
        /*000c*/ 	.word	0x00000000
        /*0010*/ 	.short	0x0000
        /*0012*/ 	.short	0x0070
        /*0014*/ 	.byte	0x00, 0xf0, 0x01, 0x2a


	//----- nvinfo : EIATTR_SPARSE_MMA_MASK
	.align		4
.L_141:
        /*0018*/ 	.byte	0x03, 0x50
        /*001a*/ 	.short	0x0000


	//----- nvinfo : EIATTR_MAXREG_COUNT
	.align		4
        /*001c*/ 	.byte	0x03, 0x1b
        /*001e*/ 	.short	0x00a8


	//----- nvinfo : EIATTR_NUM_BARRIERS
	.align		4
        /*0020*/ 	.byte	0x02, 0x4c
        /*0022*/ 	.byte	0x10
	.zero		1


	//----- nvinfo : EIATTR_EXTERNS
	.align		4
        /*0024*/ 	.byte	0x04, 0x0f
        /*0026*/ 	.short	(.L_143 - .L_142)


	//   ....[0]....
	.align		4
.L_142:
        /*0028*/ 	.word	index@(__assertfail)


	//----- nvinfo : EIATTR_ANNOTATIONS
	.align		4
.L_143:
        /*002c*/ 	.byte	0x04, 0x55
        /*002e*/ 	.short	(.L_145 - .L_144)


	//   ....[0]....
.L_144:
        /* <DEDUP_REMOVED lines=45> */
        /*02f4*/ 	.byte	0x70, 0xf8, 0x02, 0x00, 0x01, 0x00, 0x00, 0x00, 0x90, 0xf8, 0x02, 0x00


	//----- nvinfo : EIATTR_MERCURY_ISA_VERSION
	.align		4
.L_145:
        /*0300*/ 	.byte	0x03, 0x5f
        /*0302*/ 	.short	0x0101


	//----- nvinfo : EIATTR_UNUSED_LOAD_BYTE_OFFSET
	.align		4
        /*0304*/ 	.byte	0x04, 0x44
        /*0306*/ 	.short	(.L_147 - .L_146)


	//   ....[0]....
.L_146:
        /*0308*/ 	.word	0x00000a90
        /*030c*/ 	.word	0x0000fff0


	//   ....[1]....
        /*0310*/ 	.word	0x0001f0e0
        /*0314*/ 	.word	0x0000fff0


	//----- nvinfo : EIATTR_INT_WARP_WIDE_INSTR_OFFSETS
	.align		4
.L_147:
        /*0318*/ 	.byte	0x04, 0x31
        /*031a*/ 	.short	(.L_149 - .L_148)


	//   ....[0]....
.L_148:
        /*031c*/ 	.word	0x00000130


	//   ....[1]....
        /*0320*/ 	.word	0x00000170


	//   ....[2]....
        /*0324*/ 	.word	0x000001e0


	//   ....[3]....
        /*0328*/ 	.word	0x00025e50


	//   ....[4]....
        /*032c*/ 	.word	0x00025ee0


	//   ....[5]....
        /*0330*/ 	.word	0x00029dc0


	//   ....[6]....
        /*0334*/ 	.word	0x00029e50


	//----- nvinfo : EIATTR_COOP_GROUP_MASK_REGIDS
	.align		4
.L_149:
        /*0338*/ 	.byte	0x04, 0x29
        /*033a*/ 	.short	(.L_151 - .L_150)


	//   ....[0]....
.L_150:
        /*033c*/ 	.word	0xffffffff


	//   ....[1]....
        /*0340*/ 	.word	0xffffffff


	//   ....[2]....
        /*0344*/ 	.word	0xffffffff


	//   ....[3]....
        /*0348*/ 	.word	0xffffffff


	//   ....[4]....
        /*034c*/ 	.word	0xffffffff


	//   ....[5]....
        /*0350*/ 	.word	0xffffffff


	//   ....[6]....
        /*0354*/ 	.word	0xffffffff


	//   ....[7]....
        /*0358*/ 	.word	0xffffffff


	//   ....[8]....
        /*035c*/ 	.word	0xffffffff


	//   ....[9]....
        /*0360*/ 	.word	0xffffffff


	//   ....[10]....
        /*0364*/ 	.word	0xffffffff


	//   ....[11]....
        /*0368*/ 	.word	0xffffffff


	//   ....[12]....
        /*036c*/ 	.word	0xffffffff


	//   ....[13]....
        /*0370*/ 	.word	0xffffffff


	//   ....[14]....
        /*0374*/ 	.word	0xffffffff


	//   ....[15]....
        /*0378*/ 	.word	0xffffffff


	//   ....[16]....
        /*037c*/ 	.word	0xffffffff


	//   ....[17]....
        /*0380*/ 	.word	0xffffffff


	//   ....[18]....
        /*0384*/ 	.word	0xffffffff


	//   ....[19]....
        /*0388*/ 	.word	0xffffffff


	//   ....[20]....
        /*038c*/ 	.word	0xffffffff


	//   ....[21]....
        /*0390*/ 	.word	0xffffffff


	//   ....[22]....
        /*0394*/ 	.word	0xffffffff


	//   ....[23]....
        /*0398*/ 	.word	0xffffffff


	//   ....[24]....
        /*039c*/ 	.word	0xffffffff


	//   ....[25]....
        /*03a0*/ 	.word	0xffffffff


	//   ....[26]....
        /*03a4*/ 	.word	0xffffffff


	//   ....[27]....
        /*03a8*/ 	.word	0xffffffff


	//   ....[28]....
        /*03ac*/ 	.word	0xffffffff


	//   ....[29]....
        /*03b0*/ 	.word	0xffffffff


	//   ....[30]....
        /*03b4*/ 	.word	0xffffffff


	//   ....[31]....
        /*03b8*/ 	.word	0xffffffff


	//   ....[32]....
        /*03bc*/ 	.word	0xffffffff


	//   ....[33]....
        /*03c0*/ 	.word	0xffffffff


	//   ....[34]....
        /*03c4*/ 	.word	0xffffffff


	//   ....[35]....
        /*03c8*/ 	.word	0xffffffff


	//   ....[36]....
        /*03cc*/ 	.word	0xffffffff


	//   ....[37]....
        /*03d0*/ 	.word	0xffffffff


	//   ....[38]....
        /*03d4*/ 	.word	0xffffffff


	//   ....[39]....
        /*03d8*/ 	.word	0xffffffff


	//   ....[40]....
        /*03dc*/ 	.word	0xffffffff


	//   ....[41]....
        /*03e0*/ 	.word	0xffffffff


	//   ....[42]....
        /*03e4*/ 	.word	0xffffffff


	//   ....[43]....
        /*03e8*/ 	.word	0xffffffff


	//   ....[44]....
        /*03ec*/ 	.word	0xffffffff


	//   ....[45]....
        /*03f0*/ 	.word	0xffffffff


	//   ....[46]....
        /*03f4*/ 	.word	0xffffffff


	//   ....[47]....
        /*03f8*/ 	.word	0xffffffff


	//   ....[48]....
        /*03fc*/ 	.word	0xffffffff


	//   ....[49]....
        /*0400*/ 	.word	0xffffffff


	//   ....[50]....
        /*0404*/ 	.word	0xffffffff


	//   ....[51]....
        /*0408*/ 	.word	0xffffffff


	//   ....[52]....
        /*040c*/ 	.word	0xffffffff


	//   ....[53]....
        /*0410*/ 	.word	0xffffffff


	//   ....[54]....
        /*0414*/ 	.word	0xffffffff


	//   ....[55]....
        /*0418*/ 	.word	0xffffffff


	//   ....[56]....
        /*041c*/ 	.word	0xffffffff


	//   ....[57]....
        /*0420*/ 	.word	0xffffffff


	//   ....[58]....
        /*0424*/ 	.word	0xffffffff


	//   ....[59]....
        /*0428*/ 	.word	0xffffffff


	//   ....[60]....
        /*042c*/ 	.word	0xffffffff


	//   ....[61]....
        /*0430*/ 	.word	0xffffffff


	//   ....[62]....
        /*0434*/ 	.word	0xffffffff


	//   ....[63]....
        /*0438*/ 	.word	0xffffffff


	//   ....[64]....
        /*043c*/ 	.word	0xffffffff


	//   ....[65]....
        /*0440*/ 	.word	0xffffffff


	//   ....[66]....
        /*0444*/ 	.word	0xffffffff


	//   ....[67]....
        /*0448*/ 	.word	0xffffffff


	//   ....[68]....
        /*044c*/ 	.word	0xffffffff


	//   ....[69]....
        /*0450*/ 	.word	0xffffffff


	//   ....[70]....
        /*0454*/ 	.word	0xffffffff


	//   ....[71]....
        /*0458*/ 	.word	0xffffffff


	//   ....[72]....
        /*045c*/ 	.word	0xffffffff


	//   ....[73]....
        /*0460*/ 	.word	0xffffffff


	//   ....[74]....
        /*0464*/ 	.word	0xffffffff


	//   ....[75]....
        /*0468*/ 	.word	0xffffffff


	//   ....[76]....
        /*046c*/ 	.word	0xffffffff


	//   ....[77]....
        /*0470*/ 	.word	0xffffffff


	//   ....[78]....
        /*0474*/ 	.word	0xffffffff


	//   ....[79]....
        /*0478*/ 	.word	0xffffffff


	//   ....[80]....
        /*047c*/ 	.word	0xffffffff


	//   ....[81]....
        /*0480*/ 	.word	0xffffffff


	//   ....[82]....
        /*0484*/ 	.word	0xffffffff


	//   ....[83]....
        /*0488*/ 	.word	0xffffffff


	//   ....[84]....
        /*048c*/ 	.word	0xffffffff


	//   ....[85]....
        /*0490*/ 	.word	0xffffffff


	//   ....[86]....
        /*0494*/ 	.word	0xffffffff


	//   ....[87]....
        /*0498*/ 	.word	0xffffffff


	//   ....[88]....
        /*049c*/ 	.word	0xffffffff


	//   ....[89]....
        /*04a0*/ 	.word	0xffffffff


	//   ....[90]....
        /*04a4*/ 	.word	0xffffffff


	//   ....[91]....
        /*04a8*/ 	.word	0xffffffff


	//   ....[92]....
        /*04ac*/ 	.word	0xffffffff


	//   ....[93]....
        /*04b0*/ 	.word	0xffffffff


	//   ....[94]....
        /*04b4*/ 	.word	0xffffffff


	//   ....[95]....
        /*04b8*/ 	.word	0xffffffff


	//   ....[96]....
        /*04bc*/ 	.word	0xffffffff


	//   ....[97]....
        /*04c0*/ 	.word	0xffffffff


	//   ....[98]....
        /*04c4*/ 	.word	0xffffffff


	//   ....[99]....
        /*04c8*/ 	.word	0xffffffff


	//   ....[100]....
        /*04cc*/ 	.word	0xffffffff


	//   ....[101]....
        /*04d0*/ 	.word	0xffffffff


	//   ....[102]....
        /*04d4*/ 	.word	0xffffffff


	//   ....[103]....
        /*04d8*/ 	.word	0xffffffff


	//   ....[104]....
        /*04dc*/ 	.word	0xffffffff


	//   ....[105]....
        /*04e0*/ 	.word	0xffffffff


	//   ....[106]....
        /*04e4*/ 	.word	0xffffffff


	//   ....[107]....
        /*04e8*/ 	.word	0xffffffff


	//   ....[108]....
        /*04ec*/ 	.word	0xffffffff


	//   ....[109]....
        /*04f0*/ 	.word	0xffffffff


	//   ....[110]....
        /*04f4*/ 	.word	0xffffffff


	//   ....[111]....
        /*04f8*/ 	.word	0xffffffff


	//   ....[112]....
        /*04fc*/ 	.word	0xffffffff


	//   ....[113]....
        /*0500*/ 	.word	0xffffffff


	//   ....[114]....
        /*0504*/ 	.word	0xffffffff


	//   ....[115]....
        /*0508*/ 	.word	0xffffffff


	//   ....[116]....
        /*050c*/ 	.word	0xffffffff


	//   ....[117]....
        /*0510*/ 	.word	0xffffffff


	//   ....[118]....
        /*0514*/ 	.word	0xffffffff


	//   ....[119]....
        /*0518*/ 	.word	0xffffffff


	//   ....[120]....
        /*051c*/ 	.word	0xffffffff


	//   ....[121]....
        /*0520*/ 	.word	0xffffffff


	//   ....[122]....
        /*0524*/ 	.word	0xffffffff


	//   ....[123]....
        /*0528*/ 	.word	0xffffffff


	//   ....[124]....
        /*052c*/ 	.word	0xffffffff


	//   ....[125]....
        /*0530*/ 	.word	0xffffffff


	//   ....[126]....
        /*0534*/ 	.word	0xffffffff


	//   ....[127]....
        /*0538*/ 	.word	0xffffffff


	//   ....[128]....
        /*053c*/ 	.word	0xffffffff


	//   ....[129]....
        /*0540*/ 	.word	0xffffffff


	//   ....[130]....
        /*0544*/ 	.word	0xffffffff


	//   ....[131]....
        /*0548*/ 	.word	0xffffffff


	//   ....[132]....
        /*054c*/ 	.word	0xffffffff


	//   ....[133]....
        /*0550*/ 	.word	0xffffffff


	//   ....[134]....
        /*0554*/ 	.word	0xffffffff


	//   ....[135]....
        /*0558*/ 	.word	0xffffffff


	//   ....[136]....
        /*055c*/ 	.word	0xffffffff


	//   ....[137]....
        /*0560*/ 	.word	0xffffffff


	//   ....[138]....
        /*0564*/ 	.word	0xffffffff


	//   ....[139]....
        /*0568*/ 	.word	0xffffffff


	//   ....[140]....
        /*056c*/ 	.word	0xffffffff


	//   ....[141]....
        /*0570*/ 	.word	0xffffffff


	//   ....[142]....
        /*0574*/ 	.word	0xffffffff


	//   ....[143]....
        /*0578*/ 	.word	0xffffffff


	//   ....[144]....
        /*057c*/ 	.word	0xffffffff


	//   ....[145]....
        /*0580*/ 	.word	0xffffffff


	//   ....[146]....
        /*0584*/ 	.word	0xffffffff


	//   ....[147]....
        /*0588*/ 	.word	0xffffffff


	//   ....[148]....
        /*058c*/ 	.word	0xffffffff


	//   ....[149]....
        /*0590*/ 	.word	0xffffffff


	//   ....[150]....
        /*0594*/ 	.word	0xffffffff


	//   ....[151]....
        /*0598*/ 	.word	0xffffffff


	//   ....[152]....
        /*059c*/ 	.word	0xffffffff


	//   ....[153]....
        /*05a0*/ 	.word	0xffffffff


	//   ....[154]....
        /*05a4*/ 	.word	0xffffffff


	//   ....[155]....
        /*05a8*/ 	.word	0xffffffff


	//   ....[156]....
        /*05ac*/ 	.word	0xffffffff


	//   ....[157]....
        /*05b0*/ 	.word	0xffffffff


	//   ....[158]....
        /*05b4*/ 	.word	0xffffffff


	//   ....[159]....
        /*05b8*/ 	.word	0xffffffff


	//   ....[160]....
        /*05bc*/ 	.word	0xffffffff


	//   ....[161]....
        /*05c0*/ 	.word	0xffffffff


	//   ....[162]....
        /*05c4*/ 	.word	0xffffffff


	//   ....[163]....
        /*05c8*/ 	.word	0xffffffff


	//   ....[164]....
        /*05cc*/ 	.word	0xffffffff


	//   ....[165]....
        /*05d0*/ 	.word	0xffffffff


	//   ....[166]....
        /*05d4*/ 	.word	0xffffffff


	//   ....[167]....
        /*05d8*/ 	.word	0xffffffff


	//   ....[168]....
        /*05dc*/ 	.word	0xffffffff


	//   ....[169]....
        /*05e0*/ 	.word	0xffffffff


	//   ....[170]....
        /*05e4*/ 	.word	0xffffffff


	//   ....[171]....
        /*05e8*/ 	.word	0xffffffff


	//   ....[172]....
        /*05ec*/ 	.word	0xffffffff


	//   ....[173]....
        /*05f0*/ 	.word	0xffffffff


	//   ....[174]....
        /*05f4*/ 	.word	0xffffffff


	//   ....[175]....
        /*05f8*/ 	.word	0xffffffff


	//   ....[176]....
        /*05fc*/ 	.word	0xffffffff


	//   ....[177]....
        /*0600*/ 	.word	0xffffffff


	//   ....[178]....
        /*0604*/ 	.word	0xffffffff


	//   ....[179]....
        /*0608*/ 	.word	0xffffffff


	//   ....[180]....
        /*060c*/ 	.word	0xffffffff


	//   ....[181]....
        /*0610*/ 	.word	0xffffffff


	//   ....[182]....
        /*0614*/ 	.word	0xffffffff


	//   ....[183]....
        /*0618*/ 	.word	0xffffffff


	//   ....[184]....
        /*061c*/ 	.word	0xffffffff


	//   ....[185]....
        /*0620*/ 	.word	0xffffffff


	//   ....[186]....
        /*0624*/ 	.word	0xffffffff


	//   ....[187]....
        /*0628*/ 	.word	0xffffffff


	//   ....[188]....
        /*062c*/ 	.word	0xffffffff


	//   ....[189]....
        /*0630*/ 	.word	0xffffffff


	//   ....[190]....
        /*0634*/ 	.word	0xffffffff


	//   ....[191]....
        /*0638*/ 	.word	0xffffffff


	//   ....[192]....
        /*063c*/ 	.word	0xffffffff


	//   ....[193]....
        /*0640*/ 	.word	0xffffffff


	//   ....[194]....
        /*0644*/ 	.word	0xffffffff


	//   ....[195]....
        /*0648*/ 	.word	0xffffffff


	//   ....[196]....
        /*064c*/ 	.word	0xffffffff


	//   ....[197]....
        /*0650*/ 	.word	0xffffffff


	//   ....[198]....
        /*0654*/ 	.word	0xffffffff


	//   ....[199]....
        /*0658*/ 	.word	0xffffffff


	//   ....[200]....
        /*065c*/ 	.word	0xffffffff


	//   ....[201]....
        /*0660*/ 	.word	0xffffffff


	//   ....[202]....
        /*0664*/ 	.word	0xffffffff


	//   ....[203]....
        /*0668*/ 	.word	0xffffffff


	//   ....[204]....
        /*066c*/ 	.word	0xffffffff


	//   ....[205]....
        /*0670*/ 	.word	0xffffffff


	//   ....[206]....
        /*0674*/ 	.word	0xffffffff


	//   ....[207]....
        /*0678*/ 	.word	0xffffffff


	//   ....[208]....
        /*067c*/ 	.word	0xffffffff


	//   ....[209]....
        /*0680*/ 	.word	0xffffffff


	//   ....[210]....
        /*0684*/ 	.word	0xffffffff


	//   ....[211]....
        /*0688*/ 	.word	0xffffffff


	//   ....[212]....
        /*068c*/ 	.word	0xffffffff


	//   ....[213]....
        /*0690*/ 	.word	0xffffffff


	//   ....[214]....
        /*0694*/ 	.word	0xffffffff


	//   ....[215]....
        /*0698*/ 	.word	0xffffffff


	//   ....[216]....
        /*069c*/ 	.word	0xffffffff


	//   ....[217]....
        /*06a0*/ 	.word	0x0500000f


	//   ....[218]....
        /*06a4*/ 	.word	0x0500000f


	//   ....[219]....
        /*06a8*/ 	.word	0x0500000f


	//   ....[220]....
        /*06ac*/ 	.word	0x0500000f


	//   ....[221]....
        /*06b0*/ 	.word	0x0500000f


	//   ....[222]....
        /*06b4*/ 	.word	0x0500000f


	//   ....[223]....
        /*06b8*/ 	.word	0x0500000f


	//   ....[224]....
        /*06bc*/ 	.word	0x0500000f


	//   ....[225]....
        /*06c0*/ 	.word	0x0500000f


	//   ....[226]....
        /*06c4*/ 	.word	0x0500000f


	//   ....[227]....
        /*06c8*/ 	.word	0x0500000f


	//   ....[228]....
        /*06cc*/ 	.word	0x0500000f


	//   ....[229]....
        /*06d0*/ 	.word	0x0500000f


	//   ....[230]....
        /*06d4*/ 	.word	0x0500000f


	//   ....[231]....
        /*06d8*/ 	.word	0x0500000f


	//   ....[232]....
        /*06dc*/ 	.word	0x0500000f


	//   ....[233]....
        /*06e0*/ 	.word	0x0500000f


	//   ....[234]....
        /*06e4*/ 	.word	0x0500000f


	//   ....[235]....
        /*06e8*/ 	.word	0x0500000f


	//   ....[236]....
        /*06ec*/ 	.word	0x0500000f


	//   ....[237]....
        /*06f0*/ 	.word	0x0500000f


	//   ....[238]....
        /*06f4*/ 	.word	0x0500000f


	//   ....[239]....
        /*06f8*/ 	.word	0x0500000f


	//   ....[240]....
        /*06fc*/ 	.word	0x0500000f


	//   ....[241]....
        /*0700*/ 	.word	0x0500000f


	//   ....[242]....
        /*0704*/ 	.word	0x0500000f


	//   ....[243]....
        /*0708*/ 	.word	0x0500000f


	//   ....[244]....
        /*070c*/ 	.word	0x0500000f


	//   ....[245]....
        /*0710*/ 	.word	0x0500000f


	//   ....[246]....
        /*0714*/ 	.word	0x0500000f


	//   ....[247]....
        /*0718*/ 	.word	0x0500000f


	//   ....[248]....
        /*071c*/ 	.word	0x0500000f


	//   ....[249]....
        /*0720*/ 	.word	0x0500000f


	//   ....[250]....
        /*0724*/ 	.word	0x0500000f


	//   ....[251]....
        /*0728*/ 	.word	0x0500000f


	//   ....[252]....
        /*072c*/ 	.word	0x0500000f


	//   ....[253]....
        /*0730*/ 	.word	0x0500000f


	//   ....[254]....
        /*0734*/ 	.word	0x0500000f


	//   ....[255]....
        /*0738*/ 	.word	0x0500000f


	//   ....[0]....
        /*073c*/ 	.word	0x0500000f


	//   ....[1]....
        /*0740*/ 	.word	0x0500000f


	//   ....[2]....
        /*0744*/ 	.word	0x0500000f


	//   ....[3]....
        /*0748*/ 	.word	0x0500000f


	//   ....[4]....
        /*074c*/ 	.word	0x0500000f


	//   ....[5]....
        /*0750*/ 	.word	0x0500000f


	//   ....[6]....
        /*0754*/ 	.word	0x0500000f


	//   ....[7]....
        /*0758*/ 	.word	0x0500000f


	//   ....[8]....
        /*075c*/ 	.word	0x0500000f


	//   ....[9]....
        /*0760*/ 	.word	0x0500000f


	//   ....[10]....
        /*0764*/ 	.word	0x0500000f


	//   ....[11]....
        /*0768*/ 	.word	0x0500000f


	//   ....[12]....
        /*076c*/ 	.word	0x0500000f


	//   ....[13]....
        /*0770*/ 	.word	0x0500000f


	//   ....[14]....
        /*0774*/ 	.word	0x0500000f


	//   ....[15]....
        /*0778*/ 	.word	0x0500000f


	//   ....[16]....
        /*077c*/ 	.word	0x0500000f


	//   ....[17]....
        /*0780*/ 	.word	0x0500000f


	//   ....[18]....
        /*0784*/ 	.word	0x0500000f


	//   ....[19]....
        /*0788*/ 	.word	0x0500000f


	//   ....[20]....
        /*078c*/ 	.word	0x0500000f


	//   ....[21]....
        /*0790*/ 	.word	0x0500000f


	//   ....[22]....
        /*0794*/ 	.word	0x0500000f


	//   ....[23]....
        /*0798*/ 	.word	0x0500000f


	//   ....[24]....
        /*079c*/ 	.word	0x0500000f


	//   ....[25]....
        /*07a0*/ 	.word	0x0500000f


	//   ....[26]....
        /*07a4*/ 	.word	0x0500000f


	//   ....[27]....
        /*07a8*/ 	.word	0x0500000f


	//   ....[28]....
        /*07ac*/ 	.word	0x0500000f


	//   ....[29]....
        /*07b0*/ 	.word	0x0500000f


	//   ....[30]....
        /*07b4*/ 	.word	0x0500000f


	//   ....[31]....
        /*07b8*/ 	.word	0x0500000f


	//   ....[32]....
        /*07bc*/ 	.word	0x0500000f


	//   ....[33]....
        /*07c0*/ 	.word	0x0500000f


	//   ....[34]....
        /*07c4*/ 	.word	0x0500000f


	//   ....[35]....
        /*07c8*/ 	.word	0x0500000f


	//   ....[36]....
        /*07cc*/ 	.word	0x0500000f


	//   ....[37]....
        /*07d0*/ 	.word	0x0500000f


	//   ....[38]....
        /*07d4*/ 	.word	0x0500000f


	//   ....[39]....
        /*07d8*/ 	.word	0x0500000f


	//   ....[40]....
        /*07dc*/ 	.word	0x0500000f


	//   ....[41]....
        /*07e0*/ 	.word	0x0500000f


	//   ....[42]....
        /*07e4*/ 	.word	0x0500000f


	//   ....[43]....
        /*07e8*/ 	.word	0x0500000f


	//   ....[44]....
        /*07ec*/ 	.word	0x0500000f


	//   ....[45]....
        /*07f0*/ 	.word	0x0500000f


	//   ....[46]....
        /*07f4*/ 	.word	0x0500000f


	//   ....[47]....
        /*07f8*/ 	.word	0x0500000f


	//   ....[48]....
        /*07fc*/ 	.word	0x0500000f


	//   ....[49]....
        /*0800*/ 	.word	0x0500000f


	//   ....[50]....
        /*0804*/ 	.word	0x0500000f


	//   ....[51]....
        /*0808*/ 	.word	0x0500000f


	//   ....[52]....
        /*080c*/ 	.word	0x0500000f


	//   ....[53]....
        /*0810*/ 	.word	0x0500000f


	//   ....[54]....
        /*0814*/ 	.word	0x0500000f


	//   ....[55]....
        /*0818*/ 	.word	0x0500000f


	//   ....[56]....
        /*081c*/ 	.word	0x0500000f


	//   ....[57]....
        /*0820*/ 	.word	0x0500000f


	//   ....[58]....
        /*0824*/ 	.word	0x0500000f


	//   ....[59]....
        /*0828*/ 	.word	0x0500000f


	//   ....[60]....
        /*082c*/ 	.word	0x0500000f


	//   ....[61]....
        /*0830*/ 	.word	0x0500000f


	//   ....[62]....
        /*0834*/ 	.word	0x0500000f


	//   ....[63]....
        /*0838*/ 	.word	0x0500000f


	//   ....[64]....
        /*083c*/ 	.word	0x0500000f


	//   ....[65]....
        /*0840*/ 	.word	0x0500000f


	//   ....[66]....
        /*0844*/ 	.word	0x0500000f


	//   ....[67]....
        /*0848*/ 	.word	0x0500000f


	//   ....[68]....
        /*084c*/ 	.word	0x0500000f


	//   ....[69]....
        /*0850*/ 	.word	0x0500000f


	//   ....[70]....
        /*0854*/ 	.word	0x0500000f


	//   ....[71]....
        /*0858*/ 	.word	0x0500000f


	//   ....[72]....
        /*085c*/ 	.word	0x0500000f


	//   ....[73]....
        /*0860*/ 	.word	0x0500000f


	//   ....[74]....
        /*0864*/ 	.word	0x0500000f


	//   ....[75]....
        /*0868*/ 	.word	0x0500000f


	//   ....[76]....
        /*086c*/ 	.word	0x0500000f


	//   ....[77]....
        /*0870*/ 	.word	0x0500000f


	//   ....[78]....
        /*0874*/ 	.word	0x0500000f


	//   ....[79]....
        /*0878*/ 	.word	0x0500000f


	//   ....[80]....
        /*087c*/ 	.word	0x0500000f


	//   ....[81]....
        /*0880*/ 	.word	0x0500000f


	//   ....[82]....
        /*0884*/ 	.word	0x0500000f


	//   ....[83]....
        /*0888*/ 	.word	0x0500000f


	//   ....[84]....
        /*088c*/ 	.word	0x0500000f


	//   ....[85]....
        /*0890*/ 	.word	0x0500000f


	//   ....[86]....
        /*0894*/ 	.word	0x0500000f


	//   ....[87]....
        /*0898*/ 	.word	0x0500000f


	//   ....[88]....
        /*089c*/ 	.word	0x0500000f


	//   ....[89]....
        /*08a0*/ 	.word	0x0500000f


	//   ....[90]....
        /*08a4*/ 	.word	0x0500000f


	//   ....[91]....
        /*08a8*/ 	.word	0x0500000f


	//   ....[92]....
        /*08ac*/ 	.word	0x0500000f


	//   ....[93]....
        /*08b0*/ 	.word	0x0500000f


	//   ....[94]....
        /*08b4*/ 	.word	0x0500000f


	//   ....[95]....
        /*08b8*/ 	.word	0x0500000f


	//   ....[96]....
        /*08bc*/ 	.word	0x0500000f


	//   ....[97]....
        /*08c0*/ 	.word	0x0500000f


	//   ....[98]....
        /*08c4*/ 	.word	0x0500000f


	//   ....[99]....
        /*08c8*/ 	.word	0x0500000f


	//   ....[100]....
        /*08cc*/ 	.word	0x0500000f


	//   ....[101]....
        /*08d0*/ 	.word	0x0500000f


	//   ....[102]....
        /*08d4*/ 	.word	0x0500000f


	//   ....[103]....
        /*08d8*/ 	.word	0x0500000f


	//   ....[104]....
        /*08dc*/ 	.word	0x0500000f


	//   ....[105]....
        /*08e0*/ 	.word	0x0500000f


	//   ....[106]....
        /*08e4*/ 	.word	0x0500000f


	//   ....[107]....
        /*08e8*/ 	.word	0x0500000f


	//   ....[108]....
        /*08ec*/ 	.word	0x0500000f


	//   ....[109]....
        /*08f0*/ 	.word	0x0500000f


	//   ....[110]....
        /*08f4*/ 	.word	0x0500000f


	//   ....[111]....
        /*08f8*/ 	.word	0x0500000f


	//   ....[112]....
        /*08fc*/ 	.word	0x0500000f


	//   ....[113]....
        /*0900*/ 	.word	0x0500000f


	//   ....[114]....
        /*0904*/ 	.word	0x0500000f


	//   ....[115]....
        /*0908*/ 	.word	0x0500000f


	//   ....[116]....
        /*090c*/ 	.word	0x0500000f


	//   ....[117]....
        /*0910*/ 	.word	0x0500000f


	//   ....[118]....
        /*0914*/ 	.word	0x0500000f


	//   ....[119]....
        /*0918*/ 	.word	0x0500000f


	//   ....[120]....
        /*091c*/ 	.word	0x0500000f


	//   ....[121]....
        /*0920*/ 	.word	0x0500000f


	//   ....[122]....
        /*0924*/ 	.word	0x0500000f


	//   ....[123]....
        /*0928*/ 	.word	0x0500000f


	//   ....[124]....
        /*092c*/ 	.word	0x0500000f


	//   ....[125]....
        /*0930*/ 	.word	0x0500000f


	//   ....[126]....
        /*0934*/ 	.word	0x0500000f


	//   ....[127]....
        /*0938*/ 	.word	0x0500000f


	//   ....[128]....
        /*093c*/ 	.word	0x0500000f


	//   ....[129]....
        /*0940*/ 	.word	0x0500000f


	//   ....[130]....
        /*0944*/ 	.word	0x0500000f


	//   ....[131]....
        /*0948*/ 	.word	0x0500000f


	//   ....[132]....
        /*094c*/ 	.word	0x0500000f


	//   ....[133]....
        /*0950*/ 	.word	0x0500000f


	//   ....[134]....
        /*0954*/ 	.word	0x0500000f


	//----- nvinfo : EIATTR_COOP_GROUP_INSTR_OFFSETS
	.align		4
.L_151:
        /*0958*/ 	.byte	0x04, 0x28
        /*095a*/ 	.short	(.L_153 - .L_152)


	//   ....[0]....
.L_152:
        /*095c*/ 	.word	0x00000070


	//   ....[1]....
        /*0960*/ 	.word	0x00000140


	//   ....[2]....
        /*0964*/ 	.word	0x00000190


	//   ....[3]....
        /*0968*/ 	.word	0x000003c0


	//   ....[4]....
        /*096c*/ 	.word	0x00000520


	//   ....[5]....
        /*0970*/ 	.word	0x00000640


	//   ....[6]....
        /*0974*/ 	.word	0x000007a0


	//   ....[7]....
        /*0978*/ 	.word	0x00003940


	//   ....[8]....
        /*097c*/ 	.word	0x00003950


	//   ....[9]....
        /*0980*/ 	.word	0x00006580


	//   ....[10]....
        /*0984*/ 	.word	0x00006590


	//   ....[11]....
        /*0988*/ 	.word	0x00009930


	//   ....[12]....
        /*098c*/ 	.word	0x00009940


	//   ....[13]....
        /*0990*/ 	.word	0x0000c730


	//   ....[14]....
        /*0994*/ 	.word	0x0000c740


	//   ....[15]....
        /*0998*/ 	.word	0x0000f790


	//   ....[16]....
        /*099c*/ 	.word	0x0000f7a0


	//   ....[17]....
        /*09a0*/ 	.word	0x0000fa10


	//   ....[18]....
        /*09a4*/ 	.word	0x0000fa20


	//   ....[19]....
        /*09a8*/ 	.word	0x0000ff00


	//   ....[20]....
        /*09ac*/ 	.word	0x0000ff50


	//   ....[21]....
        /*09b0*/ 	.word	0x000100f0


	//   ....[22]....
        /*09b4*/ 	.word	0x00010110


	//   ....[23]....
        /*09b8*/ 	.word	0x00010c00


	//   ....[24]....
        /*09bc*/ 	.word	0x00011140


	//   ....[25]....
        /*09c0*/ 	.word	0x00011150


	//   ....[26]....
        /*09c4*/ 	.word	0x00011160


	//   ....[27]....
        /*09c8*/ 	.word	0x00011170


	//   ....[28]....
        /*09cc*/ 	.word	0x00014620


	//   ....[29]....
        /*09d0*/ 	.word	0x00014630


	//   ....[30]....
        /*09d4*/ 	.word	0x00014640


	//   ....[31]....
        /*09d8*/ 	.word	0x00014650


	//   ....[32]....
        /*09dc*/ 	.word	0x00019740


	//   ....[33]....
        /*09e0*/ 	.word	0x000197d0


	//   ....[34]....
        /*09e4*/ 	.word	0x00019f00


	//   ....[35]....
        /*09e8*/ 	.word	0x00019f80


	//   ....[36]....
        /*09ec*/ 	.word	0x0001cb90


	//   ....[37]....
        /*09f0*/ 	.word	0x0001cbb0


	//   ....[38]....
        /*09f4*/ 	.word	0x0001ce80


	//   ....[39]....
        /*09f8*/ 	.word	0x0001cea0


	//   ....[40]....
        /*09fc*/ 	.word	0x0001e910


	//   ....[41]....
        /*0a00*/ 	.word	0x0001e920


	//   ....[42]....
        /*0a04*/ 	.word	0x0001e9a0


	//   ....[43]....
        /*0a08*/ 	.word	0x0001e9b0


	//   ....[44]....
        /*0a0c*/ 	.word	0x0001f540


	//   ....[45]....
        /*0a10*/ 	.word	0x0001f570


	//   ....[46]....
        /*0a14*/ 	.word	0x0001f5a0


	//   ....[47]....
        /*0a18*/ 	.word	0x0001f5d0


	//   ....[48]....
        /*0a1c*/ 	.word	0x0001f600


	//   ....[49]....
        /*0a20*/ 	.word	0x0001f630


	//   ....[50]....
        /*0a24*/ 	.word	0x0001f660


	//   ....[51]....
        /*0a28*/ 	.word	0x0001f690


	//   ....[52]....
        /*0a2c*/ 	.word	0x0001f6c0


	//   ....[53]....
        /*0a30*/ 	.word	0x0001f6f0


	//   ....[54]....
        /*0a34*/ 	.word	0x0001f720


	//   ....[55]....
        /*0a38*/ 	.word	0x0001f750


	//   ....[56]....
        /*0a3c*/ 	.word	0x0001f780


	//   ....[57]....
        /*0a40*/ 	.word	0x0001f7b0


	//   ....[58]....
        /*0a44*/ 	.word	0x0001f7e0


	//   ....[59]....
        /*0a48*/ 	.word	0x0001f810


	//   ....[60]....
        /*0a4c*/ 	.word	0x0001f840


	//   ....[61]....
        /*0a50*/ 	.word	0x0001f870


	//   ....[62]....
        /*0a54*/ 	.word	0x0001f8a0


	//   ....[63]....
        /*0a58*/ 	.word	0x0001f8d0


	//   ....[64]....
        /*0a5c*/ 	.word	0x0001f900


	//   ....[65]....
        /*0a60*/ 	.word	0x0001f930


	//   ....[66]....
        /*0a64*/ 	.word	0x0001f960


	//   ....[67]....
        /*0a68*/ 	.word	0x0001f990


	//   ....[68]....
        /*0a6c*/ 	.word	0x0001f9c0


	//   ....[69]....
        /*0a70*/ 	.word	0x0001f9f0


	//   ....[70]....
        /*0a74*/ 	.word	0x0001fa20


	//   ....[71]....
        /*0a78*/ 	.word	0x0001fa50


	//   ....[72]....
        /*0a7c*/ 	.word	0x0001fa80


	//   ....[73]....
        /*0a80*/ 	.word	0x0001fab0


	//   ....[74]....
        /*0a84*/ 	.word	0x0001fae0


	//   ....[75]....
        /*0a88*/ 	.word	0x0001fb10


	//   ....[76]....
        /*0a8c*/ 	.word	0x0001fb40


	//   ....[77]....
        /*0a90*/ 	.word	0x0001fb70


	//   ....[78]....
        /*0a94*/ 	.word	0x0001fba0


	//   ....[79]....
        /*0a98*/ 	.word	0x0001fbd0


	//   ....[80]....
        /*0a9c*/ 	.word	0x0001fbe0


	//   ....[81]....
        /*0aa0*/ 	.word	0x0001fbf0


	//   ....[82]....
        /*0aa4*/ 	.word	0x0001fc20


	//   ....[83]....
        /*0aa8*/ 	.word	0x0001fc50


	//   ....[84]....
        /*0aac*/ 	.word	0x0001fc80


	//   ....[85]....
        /*0ab0*/ 	.word	0x0001fcb0


	//   ....[86]....
        /*0ab4*/ 	.word	0x0001fce0


	//   ....[87]....
        /*0ab8*/ 	.word	0x0001fd10


	//   ....[88]....
        /*0abc*/ 	.word	0x0001fd40


	//   ....[89]....
        /*0ac0*/ 	.word	0x0001fd70


	//   ....[90]....
        /*0ac4*/ 	.word	0x0001fdb0


	//   ....[91]....
        /*0ac8*/ 	.word	0x0001fdc0


	//   ....[92]....
        /*0acc*/ 	.word	0x0001fdd0


	//   ....[93]....
        /*0ad0*/ 	.word	0x0001fde0


	//   ....[94]....
        /*0ad4*/ 	.word	0x0001fdf0


	//   ....[95]....
        /*0ad8*/ 	.word	0x0001fe20


	//   ....[96]....
        /*0adc*/ 	.word	0x0001fe50


	//   ....[97]....
        /*0ae0*/ 	.word	0x0001fe80


	//   ....[98]....
        /*0ae4*/ 	.word	0x0001feb0


	//   ....[99]....
        /*0ae8*/ 	.word	0x0001fee0


	//   ....[100]....
        /*0aec*/ 	.word	0x0001ff10


	//   ....[101]....
        /*0af0*/ 	.word	0x0001ff40


	//   ....[102]....
        /*0af4*/ 	.word	0x0001ff70


	//   ....[103]....
        /*0af8*/ 	.word	0x0001ff80


	//   ....[104]....
        /*0afc*/ 	.word	0x0001ffb0


	//   ....[105]....
        /*0b00*/ 	.word	0x0001ffe0


	//   ....[106]....
        /*0b04*/ 	.word	0x00020010


	//   ....[107]....
        /*0b08*/ 	.word	0x00020040


	//   ....[108]....
        /*0b0c*/ 	.word	0x00020880


	//   ....[109]....
        /*0b10*/ 	.word	0x000208a0


	//   ....[110]....
        /*0b14*/ 	.word	0x000208b0


	//   ....[111]....
        /*0b18*/ 	.word	0x000208c0


	//   ....[112]....
        /*0b1c*/ 	.word	0x00020fe0


	//   ....[113]....
        /*0b20*/ 	.word	0x00020ff0


	//   ....[114]....
        /*0b24*/ 	.word	0x00021100


	//   ....[115]....
        /*0b28*/ 	.word	0x00021110


	//   ....[116]....
        /*0b2c*/ 	.word	0x00021220


	//   ....[117]....
        /*0b30*/ 	.word	0x00021230


	//   ....[118]....
        /*0b34*/ 	.word	0x00021340


	//   ....[119]....
        /*0b38*/ 	.word	0x00021350


	//   ....[120]....
        /*0b3c*/ 	.word	0x00021700


	//   ....[121]....
        /*0b40*/ 	.word	0x00021740


	//   ....[122]....
        /*0b44*/ 	.word	0x00021f40


	//   ....[123]....
        /*0b48*/ 	.word	0x00021f50


	//   ....[124]....
        /*0b4c*/ 	.word	0x00022e80


	//   ....[125]....
        /*0b50*/ 	.word	0x00022e90


	//   ....[126]....
        /*0b54*/ 	.word	0x00022fb0


	//   ....[127]....
        /*0b58*/ 	.word	0x00022fc0


	//   ....[128]....
        /*0b5c*/ 	.word	0x000230d0


	//   ....[129]....
        /*0b60*/ 	.word	0x000230e0


	//   ....[130]....
        /*0b64*/ 	.word	0x000231f0


	//   ....[131]....
        /*0b68*/ 	.word	0x00023200


	//   ....[132]....
        /*0b6c*/ 	.word	0x00023360


	//   ....[133]....
        /*0b70*/ 	.word	0x00023570


	//   ....[134]....
        /*0b74*/ 	.word	0x000235a0


	//   ....[135]....
        /*0b78*/ 	.word	0x000235d0


	//   ....[136]....
        /*0b7c*/ 	.word	0x00023600


	//   ....[137]....
        /*0b80*/ 	.word	0x00023630


	//   ....[138]....
        /*0b84*/ 	.word	0x00023660


	//   ....[139]....
        /*0b88*/ 	.word	0x000237f0


	//   ....[140]....
        /*0b8c*/ 	.word	0x00023820


	//   ....[141]....
        /*0b90*/ 	.word	0x00023850


	//   ....[142]....
        /*0b94*/ 	.word	0x00023880


	//   ....[143]....
        /*0b98*/ 	.word	0x000238b0


	//   ....[144]....
        /*0b9c*/ 	.word	0x000238e0


	//   ....[145]....
        /*0ba0*/ 	.word	0x00023970


	//   ....[146]....
        /*0ba4*/ 	.word	0x000239a0


	//   ....[147]....
        /*0ba8*/ 	.word	0x000239b0


	//   ....[148]....
        /*0bac*/ 	.word	0x00023a40


	//   ....[149]....
        /*0bb0*/ 	.word	0x00024bc0


	//   ....[150]....
        /*0bb4*/ 	.word	0x00026eb0


	//   ....[151]....
        /*0bb8*/ 	.word	0x00026ed0


	//   ....[152]....
        /*0bbc*/ 	.word	0x00026f30


	//   ....[153]....
        /*0bc0*/ 	.word	0x00026fc0


	//   ....[154]....
        /*0bc4*/ 	.word	0x00027020


	//   ....[155]....
        /*0bc8*/ 	.word	0x00027040


	//   ....[156]....
        /*0bcc*/ 	.word	0x00027050


	//   ....[157]....
        /*0bd0*/ 	.word	0x00027060


	//   ....[158]....
        /*0bd4*/ 	.word	0x00027160


	//   ....[159]....
        /*0bd8*/ 	.word	0x00027170


	//   ....[160]....
        /*0bdc*/ 	.word	0x00027620


	//   ....[161]....
        /*0be0*/ 	.word	0x00027640


	//   ....[162]....
        /*0be4*/ 	.word	0x00027660


	//   ....[163]....
        /*0be8*/ 	.word	0x00027720


	//   ....[164]....
        /*0bec*/ 	.word	0x00027740


	//   ....[165]....
        /*0bf0*/ 	.word	0x000277d0


	//   ....[166]....
        /*0bf4*/ 	.word	0x000277f0


	//   ....[167]....
        /*0bf8*/ 	.word	0x00027800


	//   ....[168]....
        /*0bfc*/ 	.word	0x00027890


	//   ....[169]....
        /*0c00*/ 	.word	0x000278f0


	//   ....[170]....
        /*0c04*/ 	.word	0x000280d0


	//   ....[171]....
        /*0c08*/ 	.word	0x00028100


	//   ....[172]....
        /*0c0c*/ 	.word	0x000281c0


	//   ....[173]....
        /*0c10*/ 	.word	0x000281e0


	//   ....[174]....
        /*0c14*/ 	.word	0x00028280


	//   ....[175]....
        /*0c18*/ 	.word	0x000282a0


	//   ....[176]....
        /*0c1c*/ 	.word	0x000282b0


	//   ....[177]....
        /*0c20*/ 	.word	0x000282c0


	//   ....[178]....
        /*0c24*/ 	.word	0x00028d00


	//   ....[179]....
        /*0c28*/ 	.word	0x00028d20


	//   ....[180]....
        /*0c2c*/ 	.word	0x00028d40


	//   ....[181]....
        /*0c30*/ 	.word	0x00028da0


	//   ....[182]....
        /*0c34*/ 	.word	0x00028db0


	//   ....[183]....
        /*0c38*/ 	.word	0x00028e00


	//   ....[184]....
        /*0c3c*/ 	.word	0x00028e10


	//   ....[185]....
        /*0c40*/ 	.word	0x00028e20


	//   ....[186]....
        /*0c44*/ 	.word	0x00028e70


	//   ....[187]....
        /*0c48*/ 	.word	0x00028ec0


	//   ....[188]....
        /*0c4c*/ 	.word	0x00029320


	//   ....[189]....
        /*0c50*/ 	.word	0x00029340


	//   ....[190]....
        /*0c54*/ 	.word	0x00029350


	//   ....[191]....
        /*0c58*/ 	.word	0x00029360


	//   ....[192]....
        /*0c5c*/ 	.word	0x000293c0


	//   ....[193]....
        /*0c60*/ 	.word	0x000293d0


	//   ....[194]....
        /*0c64*/ 	.word	0x00029430


	//   ....[195]....
        /*0c68*/ 	.word	0x00029460


	//   ....[196]....
        /*0c6c*/ 	.word	0x000294a0


	//   ....[197]....
        /*0c70*/ 	.word	0x00029500


	//   ....[198]....
        /*0c74*/ 	.word	0x0002a730


	//   ....[199]....
        /*0c78*/ 	.word	0x0002a760


	//   ....[200]....
        /*0c7c*/ 	.word	0x0002a7d0


	//   ....[201]....
        /*0c80*/ 	.word	0x0002a800


	//   ....[202]....
        /*0c84*/ 	.word	0x0002a830


	//   ....[203]....
        /*0c88*/ 	.word	0x0002a860


	//   ....[204]....
        /*0c8c*/ 	.word	0x0002a890


	//   ....[205]....
        /*0c90*/ 	.word	0x0002a8c0


	//   ....[206]....
        /*0c94*/ 	.word	0x0002aa60


	//   ....[207]....
        /*0c98*/ 	.word	0x0002aa90


	//   ....[208]....
        /*0c9c*/ 	.word	0x0002aac0


	//   ....[209]....
        /*0ca0*/ 	.word	0x0002aaf0


	//   ....[210]....
        /*0ca4*/ 	.word	0x0002ab20


	//   ....[211]....
        /*0ca8*/ 	.word	0x0002ab50


	//   ....[212]....
        /*0cac*/ 	.word	0x0002ac10


	//   ....[213]....
        /*0cb0*/ 	.word	0x0002ac30


	//   ....[214]....
        /*0cb4*/ 	.word	0x0002ac40


	//   ....[215]....
        /*0cb8*/ 	.word	0x0002aca0


	//   ....[216]....
        /*0cbc*/ 	.word	0x0002b2e0


	//   ....[217]....
        /*0cc0*/ 	.word	0x0002b680


	//   ....[218]....
        /*0cc4*/ 	.word	0x0002b710


	//   ....[219]....
        /*0cc8*/ 	.word	0x0002b7b0


	//   ....[220]....
        /*0ccc*/ 	.word	0x0002b840


	//   ....[221]....
        /*0cd0*/ 	.word	0x0002b930


	//   ....[222]....
        /*0cd4*/ 	.word	0x0002b9c0


	//   ....[223]....
        /*0cd8*/ 	.word	0x0002ba60


	//   ....[224]....
        /*0cdc*/ 	.word	0x0002baf0


	//   ....[225]....
        /*0ce0*/ 	.word	0x0002bbe0


	//   ....[226]....
        /*0ce4*/ 	.word	0x0002bc70


	//   ....[227]....
        /*0ce8*/ 	.word	0x0002bd10


	//   ....[228]....
        /*0cec*/ 	.word	0x0002bda0


	//   ....[229]....
        /*0cf0*/ 	.word	0x0002bee0


	//   ....[230]....
        /*0cf4*/ 	.word	0x0002bf90


	//   ....[231]....
        /*0cf8*/ 	.word	0x0002c020


	//   ....[232]....
        /*0cfc*/ 	.word	0x0002c070


	//   ....[233]....
        /*0d00*/ 	.word	0x0002c0c0


	//   ....[234]....
        /*0d04*/ 	.word	0x0002c1a0


	//   ....[235]....
        /*0d08*/ 	.word	0x0002c230


	//   ....[236]....
        /*0d0c*/ 	.word	0x0002c280


	//   ....[237]....
        /*0d10*/ 	.word	0x0002c2d0


	//   ....[238]....
        /*0d14*/ 	.word	0x0002c520


	//   ....[239]....
        /*0d18*/ 	.word	0x0002c640


	//   ....[240]....
        /*0d1c*/ 	.word	0x0002c760


	//   ....[241]....
        /*0d20*/ 	.word	0x0002c880


	//   ....[242]....
        /*0d24*/ 	.word	0x0002c9a0


	//   ....[243]....
        /*0d28*/ 	.word	0x0002caa0


	//   ....[244]....
        /*0d2c*/ 	.word	0x0002cb00


	//   ....[245]....
        /*0d30*/ 	.word	0x0002cb50


	//   ....[246]....
        /*0d34*/ 	.word	0x0002cbd0


	//   ....[247]....
        /*0d38*/ 	.word	0x0002cc40


	//   ....[248]....
        /*0d3c*/ 	.word	0x0002cca0


	//   ....[249]....
        /*0d40*/ 	.word	0x0002ccf0


	//   ....[250]....
        /*0d44*/ 	.word	0x0002cd70


	//   ....[251]....
        /*0d48*/ 	.word	0x0002cde0


	//   ....[252]....
        /*0d4c*/ 	.word	0x0002ce40


	//   ....[253]....
        /*0d50*/ 	.word	0x0002ce90


	//   ....[254]....
        /*0d54*/ 	.word	0x0002cf10


	//   ....[255]....
        /*0d58*/ 	.word	0x0002cf80


	//   ....[0]....
        /*0d5c*/ 	.word	0x0002cfe0


	//   ....[1]....
        /*0d60*/ 	.word	0x0002d030


	//   ....[2]....
        /*0d64*/ 	.word	0x0002d090


	//   ....[3]....
        /*0d68*/ 	.word	0x0002d0e0


	//   ....[4]....
        /*0d6c*/ 	.word	0x0002d140


	//   ....[5]....
        /*0d70*/ 	.word	0x0002d190


	//   ....[6]....
        /*0d74*/ 	.word	0x0002d1f0


	//   ....[7]....
        /*0d78*/ 	.word	0x0002d280


	//   ....[8]....
        /*0d7c*/ 	.word	0x0002d2e0


	//   ....[9]....
        /*0d80*/ 	.word	0x0002d330


	//   ....[10]....
        /*0d84*/ 	.word	0x0002d3b0


	//   ....[11]....
        /*0d88*/ 	.word	0x0002d440


	//   ....[12]....
        /*0d8c*/ 	.word	0x0002d4a0


	//   ....[13]....
        /*0d90*/ 	.word	0x0002d4f0


	//   ....[14]....
        /*0d94*/ 	.word	0x0002d590


	//   ....[15]....
        /*0d98*/ 	.word	0x0002d600


	//   ....[16]....
        /*0d9c*/ 	.word	0x0002d660


	//   ....[17]....
        /*0da0*/ 	.word	0x0002d6b0


	//   ....[18]....
        /*0da4*/ 	.word	0x0002d730


	//   ....[19]....
        /*0da8*/ 	.word	0x0002d780


	//   ....[20]....
        /*0dac*/ 	.word	0x0002d7e0


	//   ....[21]....
        /*0db0*/ 	.word	0x0002d830


	//   ....[22]....
        /*0db4*/ 	.word	0x0002d890


	//   ....[23]....
        /*0db8*/ 	.word	0x0002d8e0


	//   ....[24]....
        /*0dbc*/ 	.word	0x0002d960


	//   ....[25]....
        /*0dc0*/ 	.word	0x0002d9d0


	//   ....[26]....
        /*0dc4*/ 	.word	0x0002da30


	//   ....[27]....
        /*0dc8*/ 	.word	0x0002da80


	//   ....[28]....
        /*0dcc*/ 	.word	0x0002dae0


	//   ....[29]....
        /*0dd0*/ 	.word	0x0002db30


	//   ....[30]....
        /*0dd4*/ 	.word	0x0002dbb0


	//   ....[31]....
        /*0dd8*/ 	.word	0x0002dc20


	//   ....[32]....
        /*0ddc*/ 	.word	0x0002dc80


	//   ....[33]....
        /*0de0*/ 	.word	0x0002dcd0


	//   ....[34]....
        /*0de4*/ 	.word	0x0002dd50


	//   ....[35]....
        /*0de8*/ 	.word	0x0002ddc0


	//   ....[36]....
        /*0dec*/ 	.word	0x0002de70


	//   ....[37]....
        /*0df0*/ 	.word	0x0002dec0


	//   ....[38]....
        /*0df4*/ 	.word	0x0002df40


	//   ....[39]....
        /*0df8*/ 	.word	0x0002dfb0


	//   ....[40]....
        /*0dfc*/ 	.word	0x0002e030


	//   ....[41]....
        /*0e00*/ 	.word	0x0002e080


	//   ....[42]....
        /*0e04*/ 	.word	0x0002e100


	//   ....[43]....
        /*0e08*/ 	.word	0x0002e170


	//   ....[44]....
        /*0e0c*/ 	.word	0x0002e1d0


	//   ....[45]....
        /*0e10*/ 	.word	0x0002e220


	//   ....[46]....
        /*0e14*/ 	.word	0x0002e2a0


	//   ....[47]....
        /*0e18*/ 	.word	0x0002e2f0


	//   ....[48]....
        /*0e1c*/ 	.word	0x0002e380


	//   ....[49]....
        /*0e20*/ 	.word	0x0002e410


	//   ....[50]....
        /*0e24*/ 	.word	0x0002e4a0


	//   ....[51]....
        /*0e28*/ 	.word	0x0002e530


	//   ....[52]....
        /*0e2c*/ 	.word	0x0002e5c0


	//   ....[53]....
        /*0e30*/ 	.word	0x0002e650


	//   ....[54]....
        /*0e34*/ 	.word	0x0002e700


	//   ....[55]....
        /*0e38*/ 	.word	0x0002e770


	//   ....[56]....
        /*0e3c*/ 	.word	0x0002e800


	//   ....[57]....
        /*0e40*/ 	.word	0x0002e890


	//   ....[58]....
        /*0e44*/ 	.word	0x0002e910


	//   ....[59]....
        /*0e48*/ 	.word	0x0002e960


	//   ....[60]....
        /*0e4c*/ 	.word	0x0002e9f0


	//   ....[61]....
        /*0e50*/ 	.word	0x0002ea80


	//   ....[62]....
        /*0e54*/ 	.word	0x0002eb10


	//   ....[63]....
        /*0e58*/ 	.word	0x0002eba0


	//   ....[64]....
        /*0e5c*/ 	.word	0x0002ec30


	//   ....[65]....
        /*0e60*/ 	.word	0x0002ecc0


	//   ....[66]....
        /*0e64*/ 	.word	0x0002ed80


	//   ....[67]....
        /*0e68*/ 	.word	0x0002f050


	//   ....[68]....
        /*0e6c*/ 	.word	0x0002f150


	//   ....[69]....
        /*0e70*/ 	.word	0x0002f200


	//   ....[70]....
        /*0e74*/ 	.word	0x0002f2b0


	//   ....[71]....
        /*0e78*/ 	.word	0x0002f390


	//   ....[72]....
        /*0e7c*/ 	.word	0x0002f440


	//   ....[73]....
        /*0e80*/ 	.word	0x0002f500


	//   ....[74]....
        /*0e84*/ 	.word	0x0002f650


	//   ....[75]....
        /*0e88*/ 	.word	0x0002f6a0


	//   ....[76]....
        /*0e8c*/ 	.word	0x0002f720


	//   ....[77]....
        /*0e90*/ 	.word	0x0002f820


	//   ....[78]....
        /*0e94*/ 	.word	0x0002f950


	//   ....[79]....
        /*0e98*/ 	.word	0x0002fa10


	//   ....[80]....
        /*0e9c*/ 	.word	0x0002fb60


	//   ....[81]....
        /*0ea0*/ 	.word	0x0002fc10


	//   ....[82]....
        /*0ea4*/ 	.word	0x0002fd10


	//   ....[83]....
        /*0ea8*/ 	.word	0x0002fdd0


	//   ....[84]....
        /*0eac*/ 	.word	0x0002fe30


	//   ....[85]....
        /*0eb0*/ 	.word	0x0002fed0


	//   ....[86]....
        /*0eb4*/ 	.word	0x0002ff90


	//   ....[87]....
        /*0eb8*/ 	.word	0x00030060


	//   ....[88]....
        /*0ebc*/ 	.word	0x00030110


	//   ....[89]....
        /*0ec0*/ 	.word	0x00030180


	//   ....[90]....
        /*0ec4*/ 	.word	0x000301e0


	//   ....[91]....
        /*0ec8*/ 	.word	0x000302f0


	//   ....[92]....
        /*0ecc*/ 	.word	0x00030350


	//   ....[93]....
        /*0ed0*/ 	.word	0x00030470


	//   ....[94]....
        /*0ed4*/ 	.word	0x000304d0


	//   ....[95]....
        /*0ed8*/ 	.word	0x00030570


	//   ....[96]....
        /*0edc*/ 	.word	0x00030710


	//   ....[97]....
        /*0ee0*/ 	.word	0x000307c0


	//   ....[98]....
        /*0ee4*/ 	.word	0x00030840


	//   ....[99]....
        /*0ee8*/ 	.word	0x00030920


	//   ....[100]....
        /*0eec*/ 	.word	0x000309d0


	//   ....[101]....
        /*0ef0*/ 	.word	0x00030a80


	//   ....[102]....
        /*0ef4*/ 	.word	0x00030b30


	//   ....[103]....
        /*0ef8*/ 	.word	0x00030be0


	//   ....[104]....
        /*0efc*/ 	.word	0x00030c40


	//   ....[105]....
        /*0f00*/ 	.word	0x00030d20


	//   ....[106]....
        /*0f04*/ 	.word	0x00030e10


	//   ....[107]....
        /*0f08*/ 	.word	0x00030eb0


	//   ....[108]....
        /*0f0c*/ 	.word	0x00030f10


	//   ....[109]....
        /*0f10*/ 	.word	0x00030fe0


	//   ....[110]....
        /*0f14*/ 	.word	0x00031040


	//   ....[111]....
        /*0f18*/ 	.word	0x00031110


	//   ....[112]....
        /*0f1c*/ 	.word	0x00031170


	//   ....[113]....
        /*0f20*/ 	.word	0x00031240


	//   ....[114]....
        /*0f24*/ 	.word	0x000312a0


	//   ....[115]....
        /*0f28*/ 	.word	0x00031370


	//   ....[116]....
        /*0f2c*/ 	.word	0x00031550


	//   ....[117]....
        /*0f30*/ 	.word	0x000315f0


	//   ....[118]....
        /*0f34*/ 	.word	0x00031770


	//   ....[119]....
        /*0f38*/ 	.word	0x000317e0


	//   ....[120]....
        /*0f3c*/ 	.word	0x00031850


	//   ....[121]....
        /*0f40*/ 	.word	0x000318c0


	//   ....[122]....
        /*0f44*/ 	.word	0x00031930


	//   ....[123]....
        /*0f48*/ 	.word	0x000319b0


	//   ....[124]....
        /*0f4c*/ 	.word	0x00031a30


	//   ....[125]....
        /*0f50*/ 	.word	0x00031ac0


	//   ....[126]....
        /*0f54*/ 	.word	0x00031b30


	//   ....[127]....
        /*0f58*/ 	.word	0x00031ba0


	//   ....[128]....
        /*0f5c*/ 	.word	0x00031c10


	//   ....[129]....
        /*0f60*/ 	.word	0x00031c90


	//   ....[130]....
        /*0f64*/ 	.word	0x00031d00


	//   ....[131]....
        /*0f68*/ 	.word	0x00031da0


	//   ....[132]....
        /*0f6c*/ 	.word	0x00031df0


	//   ....[133]....
        /*0f70*/ 	.word	0x00031e80


	//   ....[134]....
        /*0f74*/ 	.word	0x00031fb0


	//----- nvinfo : EIATTR_REG_RECONFIG
	.align		4
.L_153:
        /*0f78*/ 	.byte	0x01, 0x54
	.zero		2


	//----- nvinfo : EIATTR_SYSCALL_OFFSETS
	.align		4
        /*0f7c*/ 	.byte	0x04, 0x46
        /*0f7e*/ 	.short	(.L_155 - .L_154)


	//   ....[0]....
.L_154:
        /*0f80*/ 	.word	0x00001fb0


	//   ....[1]....
        /*0f84*/ 	.word	0x00002100


	//   ....[2]....
        /*0f88*/ 	.word	0x00010d90


	//   ....[3]....
        /*0f8c*/ 	.word	0x000110c0


	//   ....[4]....
        /*0f90*/ 	.word	0x00026040


	//   ....[5]....
        /*0f94*/ 	.word	0x000261d0


	//   ....[6]....
        /*0f98*/ 	.word	0x00026320


	//   ....[7]....
        /*0f9c*/ 	.word	0x00026460


	//   ....[8]....
        /*0fa0*/ 	.word	0x00027d20


	//----- nvinfo : EIATTR_MBARRIER_INSTR_OFFSETS
	.align		4
.L_155:
        /*0fa4*/ 	.byte	0x04, 0x39
        /*0fa6*/ 	.short	(.L_157 - .L_156)


	//   ....[0]....
.L_156:
        /*0fa8*/ 	.word	0x00000270
        /*0fac*/ 	.word	0x000000ff
        /*0fb0*/ 	.word	0x00029800
        /*0fb4*/ 	.short	0x0100
        /*0fb6*/ 	.byte	0x08
	.zero		1


	//   ....[1]....
        /*0fb8*/ 	.word	0x00000280
        /*0fbc*/ 	.word	0x000000ff
        /*0fc0*/ 	.word	0x00029820
        /*0fc4*/ 	.short	0x0100
        /*0fc6*/ 	.byte	0x08
	.zero		1


	//   ....[2]....
        /*0fc8*/ 	.word	0x00000370
        /*0fcc*/ 	.word	0x000000ff
        /*0fd0*/ 	.word	0x00029830
        /*0fd4*/ 	.short	0x0100
        /*0fd6*/ 	.byte	0x08
	.zero		1


	//   ....[3]....
        /*0fd8*/ 	.word	0x00000380
        /*0fdc*/ 	.word	0x000000ff
        /*0fe0*/ 	.word	0x00029840
        /*0fe4*/ 	.short	0x0100
        /*0fe6*/ 	.byte	0x08
	.zero		1


	//   ....[4]....
        /*0fe8*/ 	.word	0x00000390
        /*0fec*/ 	.word	0x000000ff
        /*0ff0*/ 	.word	0x00029838
        /*0ff4*/ 	.short	0x0100
        /*0ff6*/ 	.byte	0x08
	.zero		1


	//   ....[5]....
        /*0ff8*/ 	.word	0x000003a0
        /*0ffc*/ 	.word	0x000000ff
        /*1000*/ 	.word	0x00029848
        /*1004*/ 	.short	0x0100
        /*1006*/ 	.byte	0x08
	.zero		1


	//   ....[6]....
        /*1008*/ 	.word	0x000004d0
        /*100c*/ 	.word	0x000000ff
        /*1010*/ 	.word	0x00029850
        /*1014*/ 	.short	0x0100
        /*1016*/ 	.byte	0x08
	.zero		1


	//   ....[7]....
        /*1018*/ 	.word	0x000004e0
        /*101c*/ 	.word	0x000000ff
        /*1020*/ 	.word	0x00029860
        /*1024*/ 	.short	0x0100
        /*1026*/ 	.byte	0x08
	.zero		1


	//   ....[8]....
        /*1028*/ 	.word	0x000004f0
        /*102c*/ 	.word	0x000000ff
        /*1030*/ 	.word	0x00029858
        /*1034*/ 	.short	0x0100
        /*1036*/ 	.byte	0x08
	.zero		1


	//   ....[9]....
        /*1038*/ 	.word	0x00000500
        /*103c*/ 	.word	0x000000ff
        /*1040*/ 	.word	0x00029868
        /*1044*/ 	.short	0x0100
        /*1046*/ 	.byte	0x08
	.zero		1


	//   ....[10]....
        /*1048*/ 	.word	0x000005f0
        /*104c*/ 	.word	0x000000ff
        /*1050*/ 	.word	0x00029870
        /*1054*/ 	.short	0x0100
        /*1056*/ 	.byte	0x06
	.zero		1


	//   ....[11]....
        /*1058*/ 	.word	0x00000600
        /*105c*/ 	.word	0x000000ff
        /*1060*/ 	.word	0x00029880
        /*1064*/ 	.short	0x0100
        /*1066*/ 	.byte	0x06
	.zero		1


	//   ....[12]....
        /*1068*/ 	.word	0x00000610
        /*106c*/ 	.word	0x000000ff
        /*1070*/ 	.word	0x00029878
        /*1074*/ 	.short	0x0100
        /*1076*/ 	.byte	0x06
	.zero		1


	//   ....[13]....
        /*1078*/ 	.word	0x00000620
        /*107c*/ 	.word	0x000000ff
        /*1080*/ 	.word	0x00029888
        /*1084*/ 	.short	0x0100
        /*1086*/ 	.byte	0x06
	.zero		1


	//   ....[14]....
        /*1088*/ 	.word	0x00000750
        /*108c*/ 	.word	0x000000ff
        /*1090*/ 	.word	0x00029890
        /*1094*/ 	.short	0x0100
        /*1096*/ 	.byte	0x08
	.zero		1


	//   ....[15]....
        /*1098*/ 	.word	0x00000760
        /*109c*/ 	.word	0x000000ff
        /*10a0*/ 	.word	0x000298a0
        /*10a4*/ 	.short	0x0100
        /*10a6*/ 	.byte	0x08
	.zero		1


	//   ....[16]....
        /*10a8*/ 	.word	0x00000770
        /*10ac*/ 	.word	0x000000ff
        /*10b0*/ 	.word	0x00029898
        /*10b4*/ 	.short	0x0100
        /*10b6*/ 	.byte	0x08
	.zero		1


	//   ....[17]....
        /*10b8*/ 	.word	0x00000780
        /*10bc*/ 	.word	0x000000ff
        /*10c0*/ 	.word	0x000298a8
        /*10c4*/ 	.short	0x0100
        /*10c6*/ 	.byte	0x08
	.zero		1


	//   ....[18]....
        /*10c8*/ 	.word	0x000008c0
        /*10cc*/ 	.word	0x000000ff
        /*10d0*/ 	.word	0x000298b0
        /*10d4*/ 	.short	0x0100
        /*10d6*/ 	.byte	0x08
	.zero		1


	//   ....[19]....
        /*10d8*/ 	.word	0x000008d0
        /*10dc*/ 	.word	0x000000ff
        /*10e0*/ 	.word	0x000298c0
        /*10e4*/ 	.short	0x0100
        /*10e6*/ 	.byte	0x08
	.zero		1


	//   ....[20]....
        /*10e8*/ 	.word	0x000008e0
        /*10ec*/ 	.word	0x000000ff
        /*10f0*/ 	.word	0x000298b8
        /*10f4*/ 	.short	0x0100
        /*10f6*/ 	.byte	0x08
	.zero		1


	//   ....[21]....
        /*10f8*/ 	.word	0x000008f0
        /*10fc*/ 	.word	0x000000ff
        /*1100*/ 	.word	0x000298c8
        /*1104*/ 	.short	0x0100
        /*1106*/ 	.byte	0x08
	.zero		1


	//   ....[22]....
        /*1108*/ 	.word	0x000038f0
        /*110c*/ 	.word	0x0000005b
        /*1110*/ 	.word	0x00029890
        /*1114*/ 	.short	0x010a
        /*1116*/ 	.byte	0x3f
	.zero		1


	//   ....[23]....
        /*1118*/ 	.word	0x000098d0
        /*111c*/ 	.word	0x0000005b
        /*1120*/ 	.word	0x00029890
        /*1124*/ 	.short	0x010a
        /*1126*/ 	.byte	0x3f
	.zero		1


	//   ....[24]....
        /*1128*/ 	.word	0x0000f5f0
        /*112c*/ 	.word	0x0000005b
        /*1130*/ 	.word	0x00029890
        /*1134*/ 	.short	0x010a
        /*1136*/ 	.byte	0x3f
	.zero		1


	//   ....[25]....
        /*1138*/ 	.word	0x0000fd40
        /*113c*/ 	.word	0x0000000b
        /*1140*/ 	.word	0x00000000
        /*1144*/ 	.short	0x0101
        /*1146*/ 	.byte	0x3f
	.zero		1


	//   ....[26]....
        /*1148*/ 	.word	0x0000fd80
        /*114c*/ 	.word	0x0000005b
        /*1150*/ 	.word	0x000298b0
        /*1154*/ 	.short	0x010a
        /*1156*/ 	.byte	0x3f
	.zero		1


	//   ....[27]....
        /*1158*/ 	.word	0x00010370
        /*115c*/ 	.word	0x0000005b
        /*1160*/ 	.word	0x00000000
        /*1164*/ 	.short	0x0101
        /*1166*/ 	.byte	0x3f
	.zero		1


	//   ....[28]....
        /*1168*/ 	.word	0x00010e20
        /*116c*/ 	.word	0x00000012
        /*1170*/ 	.word	0x00029800
        /*1174*/ 	.short	0x010a
        /*1176*/ 	.byte	0x3f
	.zero		1


	//   ....[29]....
        /*1178*/ 	.word	0x00010e70
        /*117c*/ 	.word	0x00000012
        /*1180*/ 	.word	0x00029800
        /*1184*/ 	.short	0x010a
        /*1186*/ 	.byte	0x3f
	.zero		1


	//   ....[30]....
        /*1188*/ 	.word	0x00011700
        /*118c*/ 	.word	0x00000012
        /*1190*/ 	.word	0x00029800
        /*1194*/ 	.short	0x010a
        /*1196*/ 	.byte	0x3f
	.zero		1


	//   ....[31]....
        /*1198*/ 	.word	0x00014a90
        /*119c*/ 	.word	0x00000012
        /*11a0*/ 	.word	0x00029800
        /*11a4*/ 	.short	0x010a
        /*11a6*/ 	.byte	0x3f
	.zero		1


	//   ....[32]....
        /*11a8*/ 	.word	0x00017bb0
        /*11ac*/ 	.word	0x00000000
        /*11b0*/ 	.word	0x00029830
        /*11b4*/ 	.short	0x010a
        /*11b6*/ 	.byte	0x3f
	.zero		1


	//   ....[33]....
        /*11b8*/ 	.word	0x00017c00
        /*11bc*/ 	.word	0x00000000
        /*11c0*/ 	.word	0x00029830
        /*11c4*/ 	.short	0x010a
        /*11c6*/ 	.byte	0x3f
	.zero		1


	//   ....[34]....
        /*11c8*/ 	.word	0x0001a1f0
        /*11cc*/ 	.word	0x00000041
        /*11d0*/ 	.word	0x00000000
        /*11d4*/ 	.short	0x0101
        /*11d6*/ 	.byte	0x3f
	.zero		1


	//   ....[35]....
        /*11d8*/ 	.word	0x0001b430
        /*11dc*/ 	.word	0x0000000b
        /*11e0*/ 	.word	0x00029830
        /*11e4*/ 	.short	0x010a
        /*11e6*/ 	.byte	0x3f
	.zero		1


	//   ....[36]....
        /*11e8*/ 	.word	0x0001b480
        /*11ec*/ 	.word	0x0000000b
        /*11f0*/ 	.word	0x00029830
        /*11f4*/ 	.short	0x010a
        /*11f6*/ 	.byte	0x3f
	.zero		1


	//   ....[37]....
        /*11f8*/ 	.word	0x0001c580
        /*11fc*/ 	.word	0x0000000a
        /*1200*/ 	.word	0x00029850
        /*1204*/ 	.short	0x010a
        /*1206*/ 	.byte	0x3f
	.zero		1


	//   ....[38]....
        /*1208*/ 	.word	0x0001c5c0
        /*120c*/ 	.word	0x0000000a
        /*1210*/ 	.word	0x00029850
        /*1214*/ 	.short	0x010a
        /*1216*/ 	.byte	0x3f
	.zero		1


	//   ....[39]....
        /*1218*/ 	.word	0x0001c900
        /*121c*/ 	.word	0x00000007
        /*1220*/ 	.word	0x00000000
        /*1224*/ 	.short	0x0101
        /*1226*/ 	.byte	0x3f
	.zero		1


	//   ....[40]....
        /*1228*/ 	.word	0x0001df10
        /*122c*/ 	.word	0x00000008
        /*1230*/ 	.word	0x00000000
        /*1234*/ 	.short	0x0101
        /*1236*/ 	.byte	0x3f
	.zero		1


	//   ....[41]....
        /*1238*/ 	.word	0x0001e5d0
        /*123c*/ 	.word	0x0000000f
        /*1240*/ 	.word	0x00029850
        /*1244*/ 	.short	0x010a
        /*1246*/ 	.byte	0x3f
	.zero		1


	//   ....[42]....
        /*1248*/ 	.word	0x0001e650
        /*124c*/ 	.word	0x0000000f
        /*1250*/ 	.word	0x00029850
        /*1254*/ 	.short	0x010a
        /*1256*/ 	.byte	0x3f
	.zero		1


	//   ....[43]....
        /*1258*/ 	.word	0x0001ec50
        /*125c*/ 	.word	0x00000002
        /*1260*/ 	.word	0x00000000
        /*1264*/ 	.short	0x0101
        /*1266*/ 	.byte	0x3f
	.zero		1


	//   ....[44]....
        /*1268*/ 	.word	0x00020f90
        /*126c*/ 	.word	0x00000000
        /*1270*/ 	.word	0x00000000
        /*1274*/ 	.short	0x0101
        /*1276*/ 	.byte	0x3f
	.zero		1


	//   ....[45]....
        /*1278*/ 	.word	0x00021650
        /*127c*/ 	.word	0x00000008
        /*1280*/ 	.word	0x00000000
        /*1284*/ 	.short	0x0101
        /*1286*/ 	.byte	0x3f
	.zero		1


	//   ....[46]....
        /*1288*/ 	.word	0x00024ca0
        /*128c*/ 	.word	0x00000016
        /*1290*/ 	.word	0x00029820
        /*1294*/ 	.short	0x010a
        /*1296*/ 	.byte	0x3f
	.zero		1


	//   ....[47]....
        /*1298*/ 	.word	0x00024d30
        /*129c*/ 	.word	0x0000000a
        /*12a0*/ 	.word	0x000298a0
        /*12a4*/ 	.short	0x010a
        /*12a6*/ 	.byte	0x3f
	.zero		1


	//   ....[48]....
        /*12a8*/ 	.word	0x00025160
        /*12ac*/ 	.word	0x0000000a
        /*12b0*/ 	.word	0x000298c0
        /*12b4*/ 	.short	0x010a
        /*12b6*/ 	.byte	0x3f
	.zero		1


	//   ....[49]....
        /*12b8*/ 	.word	0x000254a0
        /*12bc*/ 	.word	0x0000000a
        /*12c0*/ 	.word	0x000298a0
        /*12c4*/ 	.short	0x010a
        /*12c6*/ 	.byte	0x3f
	.zero		1


	//   ....[50]....
        /*12c8*/ 	.word	0x000258c0
        /*12cc*/ 	.word	0x0000000a
        /*12d0*/ 	.word	0x000298c0
        /*12d4*/ 	.short	0x010a
        /*12d6*/ 	.byte	0x3f
	.zero		1


	//   ....[51]....
        /*12d8*/ 	.word	0x00026b70
        /*12dc*/ 	.word	0x00000000
        /*12e0*/ 	.word	0x00029880
        /*12e4*/ 	.short	0x010a
        /*12e6*/ 	.byte	0x3f
	.zero		1


	//   ....[52]....
        /*12e8*/ 	.word	0x00027280
        /*12ec*/ 	.word	0x00000000
        /*12f0*/ 	.word	0x00029870
        /*12f4*/ 	.short	0x0107
        /*12f6*/ 	.byte	0x3f
	.zero		1


	//   ....[53]....
        /*12f8*/ 	.word	0x00027340
        /*12fc*/ 	.word	0x00000000
        /*1300*/ 	.word	0x00029870
        /*1304*/ 	.short	0x0101
        /*1306*/ 	.byte	0x3f
	.zero		1


	//   ....[54]....
        /*1308*/ 	.word	0x00027390
        /*130c*/ 	.word	0x00000000
        /*1310*/ 	.word	0x00029840
        /*1314*/ 	.short	0x010a
        /*1316*/ 	.byte	0x3f
	.zero		1


	//   ....[55]....
        /*1318*/ 	.word	0x00027a30
        /*131c*/ 	.word	0x00000000
        /*1320*/ 	.word	0x00029830
        /*1324*/ 	.short	0x0107
        /*1326*/ 	.byte	0x3f
	.zero		1


	//   ....[56]....
        /*1328*/ 	.word	0x00027b10
        /*132c*/ 	.word	0x00000000
        /*1330*/ 	.word	0x00029830
        /*1334*/ 	.short	0x0101
        /*1336*/ 	.byte	0x3f
	.zero		1


	//   ....[57]....
        /*1338*/ 	.word	0x00028420
        /*133c*/ 	.word	0x00000016
        /*1340*/ 	.word	0x00029800
        /*1344*/ 	.short	0x0107
        /*1346*/ 	.byte	0x3f
	.zero		1


	//   ....[58]....
        /*1348*/ 	.word	0x00028530
        /*134c*/ 	.word	0x00000016
        /*1350*/ 	.word	0x00029800
        /*1354*/ 	.short	0x0101
        /*1356*/ 	.byte	0x3f
	.zero		1


	//   ....[59]....
        /*1358*/ 	.word	0x00028550
        /*135c*/ 	.word	0x00000016
        /*1360*/ 	.word	0x00029820
        /*1364*/ 	.short	0x010a
        /*1366*/ 	.byte	0x3f
	.zero		1


	//   ....[60]....
        /*1368*/ 	.word	0x00028a30
        /*136c*/ 	.word	0x00000000
        /*1370*/ 	.word	0x00029880
        /*1374*/ 	.short	0x010a
        /*1376*/ 	.byte	0x3f
	.zero		1


	//   ....[61]....
        /*1378*/ 	.word	0x00028f80
        /*137c*/ 	.word	0x00000000
        /*1380*/ 	.word	0x00029870
        /*1384*/ 	.short	0x0107
        /*1386*/ 	.byte	0x3f
	.zero		1


	//   ....[62]....
        /*1388*/ 	.word	0x00029040
        /*138c*/ 	.word	0x00000000
        /*1390*/ 	.word	0x00029870
        /*1394*/ 	.short	0x0101
        /*1396*/ 	.byte	0x3f
	.zero		1


	//   ....[63]....
        /*1398*/ 	.word	0x00029070
        /*139c*/ 	.word	0x00000000
        /*13a0*/ 	.word	0x00029840
        /*13a4*/ 	.short	0x010a
        /*13a6*/ 	.byte	0x3f
	.zero		1


	//   ....[64]....
        /*13a8*/ 	.word	0x000295a0
        /*13ac*/ 	.word	0x00000000
        /*13b0*/ 	.word	0x00029830
        /*13b4*/ 	.short	0x0107
        /*13b6*/ 	.byte	0x3f
	.zero		1


	//   ....[65]....
        /*13b8*/ 	.word	0x00029660
        /*13bc*/ 	.word	0x00000000
        /*13c0*/ 	.word	0x00029830
        /*13c4*/ 	.short	0x0101
        /*13c6*/ 	.byte	0x3f
	.zero		1


	//   ....[66]....
        /*13c8*/ 	.word	0x000296f0
        /*13cc*/ 	.word	0x00000003
        /*13d0*/ 	.word	0x00029870
        /*13d4*/ 	.short	0x010a
        /*13d6*/ 	.byte	0x3f
	.zero		1


	//   ....[67]....
        /*13d8*/ 	.word	0x00029780
        /*13dc*/ 	.word	0x00000003
        /*13e0*/ 	.word	0x00029860
        /*13e4*/ 	.short	0x010a
        /*13e6*/ 	.byte	0x3f
	.zero		1


	//   ....[68]....
        /*13e8*/ 	.word	0x00029c90
        /*13ec*/ 	.word	0x00000003
        /*13f0*/ 	.word	0x00029850
        /*13f4*/ 	.short	0x0101
        /*13f6*/ 	.byte	0x3f
	.zero		1


	//   ....[69]....
        /*13f8*/ 	.word	0x00029d20
        /*13fc*/ 	.word	0x00000003
        /*1400*/ 	.word	0x00000000
        /*1404*/ 	.short	0x0101
        /*1406*/ 	.byte	0x3f
	.zero		1


	//   ....[70]....
        /*1408*/ 	.word	0x00029ee0
        /*140c*/ 	.word	0x00000011
        /*1410*/ 	.word	0x00029870
        /*1414*/ 	.short	0x010a
        /*1416*/ 	.byte	0x3f
	.zero		1


	//   ....[71]....
        /*1418*/ 	.word	0x00029f60
        /*141c*/ 	.word	0x00000011
        /*1420*/ 	.word	0x00029860
        /*1424*/ 	.short	0x010a
        /*1426*/ 	.byte	0x3f
	.zero		1


	//   ....[72]....
        /*1428*/ 	.word	0x0002a480
        /*142c*/ 	.word	0x00000011
        /*1430*/ 	.word	0x00029850
        /*1434*/ 	.short	0x0101
        /*1436*/ 	.byte	0x3f
	.zero		1


	//   ....[73]....
        /*1438*/ 	.word	0x0002a540
        /*143c*/ 	.word	0x00000011
        /*1440*/ 	.word	0x00000000
        /*1444*/ 	.short	0x0101
        /*1446*/ 	.byte	0x3f
	.zero		1


	//   ....[74]....
        /*1448*/ 	.word	0x0002b260
        /*144c*/ 	.word	0x00000004
        /*1450*/ 	.word	0x00029820
        /*1454*/ 	.short	0x010a
        /*1456*/ 	.byte	0x3f
	.zero		1


	//   ....[75]....
        /*1458*/ 	.word	0x0002b3d0
        /*145c*/ 	.word	0x00000005
        /*1460*/ 	.word	0x00029840
        /*1464*/ 	.short	0x010a
        /*1466*/ 	.byte	0x3f
	.zero		1


	//   ....[76]....
        /*1468*/ 	.word	0x0002b470
        /*146c*/ 	.word	0x00000017
        /*1470*/ 	.word	0x00029840
        /*1474*/ 	.short	0x010a
        /*1476*/ 	.byte	0x3f
	.zero		1


	//   ....[77]....
        /*1478*/ 	.word	0x0002b4b0
        /*147c*/ 	.word	0x00000005
        /*1480*/ 	.word	0x00029860
        /*1484*/ 	.short	0x010a
        /*1486*/ 	.byte	0x3f
	.zero		1


	//   ....[78]....
        /*1488*/ 	.word	0x0002b4f0
        /*148c*/ 	.word	0x00000017
        /*1490*/ 	.word	0x00029860
        /*1494*/ 	.short	0x010a
        /*1496*/ 	.byte	0x3f
	.zero		1


	//   ....[79]....
        /*1498*/ 	.word	0x0002b530
        /*149c*/ 	.word	0x00000005
        /*14a0*/ 	.word	0x00029880
        /*14a4*/ 	.short	0x010a
        /*14a6*/ 	.byte	0x3f
	.zero		1


	//   ....[80]....
        /*14a8*/ 	.word	0x0002b570
        /*14ac*/ 	.word	0x00000017
        /*14b0*/ 	.word	0x00029880
        /*14b4*/ 	.short	0x010a
        /*14b6*/ 	.byte	0x3f
	.zero		1


	//   ....[81]....
        /*14b8*/ 	.word	0x0002b5d0
        /*14bc*/ 	.word	0x0000005b
        /*14c0*/ 	.word	0x00029890
        /*14c4*/ 	.short	0x010a
        /*14c6*/ 	.byte	0x3f
	.zero		1


	//   ....[82]....
        /*14c8*/ 	.word	0x0002b880
        /*14cc*/ 	.word	0x0000005b
        /*14d0*/ 	.word	0x00029890
        /*14d4*/ 	.short	0x010a
        /*14d6*/ 	.byte	0x3f
	.zero		1


	//   ....[83]....
        /*14d8*/ 	.word	0x0002bb30
        /*14dc*/ 	.word	0x0000005b
        /*14e0*/ 	.word	0x00029890
        /*14e4*/ 	.short	0x010a
        /*14e6*/ 	.byte	0x3f
	.zero		1


	//   ....[84]....
        /*14e8*/ 	.word	0x0002bde0
        /*14ec*/ 	.word	0x0000005b
        /*14f0*/ 	.word	0x000298b0
        /*14f4*/ 	.short	0x010a
        /*14f6*/ 	.byte	0x3f
	.zero		1


	//   ....[85]....
        /*14f8*/ 	.word	0x0002c0f0
        /*14fc*/ 	.word	0x00000012
        /*1500*/ 	.word	0x00029800
        /*1504*/ 	.short	0x010a
        /*1506*/ 	.byte	0x3f
	.zero		1


	//   ....[86]....
        /*1508*/ 	.word	0x0002c310
        /*150c*/ 	.word	0x00000012
        /*1510*/ 	.word	0x00029800
        /*1514*/ 	.short	0x010a
        /*1516*/ 	.byte	0x3f
	.zero		1


	//   ....[87]....
        /*1518*/ 	.word	0x0002c360
        /*151c*/ 	.word	0x00000000
        /*1520*/ 	.word	0x00029830
        /*1524*/ 	.short	0x010a
        /*1526*/ 	.byte	0x3f
	.zero		1


	//   ....[88]....
        /*1528*/ 	.word	0x0002c3b0
        /*152c*/ 	.word	0x0000000b
        /*1530*/ 	.word	0x00029830
        /*1534*/ 	.short	0x010a
        /*1536*/ 	.byte	0x3f
	.zero		1


	//   ....[89]....
        /*1538*/ 	.word	0x0002c400
        /*153c*/ 	.word	0x0000000a
        /*1540*/ 	.word	0x00029850
        /*1544*/ 	.short	0x010a
        /*1546*/ 	.byte	0x3f
	.zero		1


	//   ....[90]....
        /*1548*/ 	.word	0x0002c450
        /*154c*/ 	.word	0x0000000f
        /*1550*/ 	.word	0x00029850
        /*1554*/ 	.short	0x010a
        /*1556*/ 	.byte	0x3f
	.zero		1


	//   ....[91]....
        /*1558*/ 	.word	0x0002ee40
        /*155c*/ 	.word	0x00000016
        /*1560*/ 	.word	0x00029820
        /*1564*/ 	.short	0x010a
        /*1566*/ 	.byte	0x3f
	.zero		1


	//   ....[92]....
        /*1568*/ 	.word	0x0002ee90
        /*156c*/ 	.word	0x0000000a
        /*1570*/ 	.word	0x000298a0
        /*1574*/ 	.short	0x010a
        /*1576*/ 	.byte	0x3f
	.zero		1


	//   ....[93]....
        /*1578*/ 	.word	0x0002eee0
        /*157c*/ 	.word	0x0000000a
        /*1580*/ 	.word	0x000298c0
        /*1584*/ 	.short	0x010a
        /*1586*/ 	.byte	0x3f
	.zero		1


	//   ....[94]....
        /*1588*/ 	.word	0x0002ef30
        /*158c*/ 	.word	0x0000000a
        /*1590*/ 	.word	0x000298a0
        /*1594*/ 	.short	0x010a
        /*1596*/ 	.byte	0x3f
	.zero		1


	//   ....[95]....
        /*1598*/ 	.word	0x0002ef80
        /*159c*/ 	.word	0x0000000a
        /*15a0*/ 	.word	0x000298c0
        /*15a4*/ 	.short	0x010a
        /*15a6*/ 	.byte	0x3f
	.zero		1


	//   ....[96]....
        /*15a8*/ 	.word	0x0002f0a0
        /*15ac*/ 	.word	0x00000000
        /*15b0*/ 	.word	0x00029880
        /*15b4*/ 	.short	0x010a
        /*15b6*/ 	.byte	0x3f
	.zero		1


	//   ....[97]....
        /*15b8*/ 	.word	0x0002f8a0
        /*15bc*/ 	.word	0x00000000
        /*15c0*/ 	.word	0x00029840
        /*15c4*/ 	.short	0x010a
        /*15c6*/ 	.byte	0x3f
	.zero		1


	//   ....[98]....
        /*15c8*/ 	.word	0x00030610
        /*15cc*/ 	.word	0x00000016
        /*15d0*/ 	.word	0x00029820
        /*15d4*/ 	.short	0x010a
        /*15d6*/ 	.byte	0x3f
	.zero		1


	//   ....[99]....
        /*15d8*/ 	.word	0x00030660
        /*15dc*/ 	.word	0x00000000
        /*15e0*/ 	.word	0x00029880
        /*15e4*/ 	.short	0x010a
        /*15e6*/ 	.byte	0x3f
	.zero		1


	//   ....[100]....
        /*15e8*/ 	.word	0x00030d60
        /*15ec*/ 	.word	0x00000000
        /*15f0*/ 	.word	0x00029840
        /*15f4*/ 	.short	0x010a
        /*15f6*/ 	.byte	0x3f
	.zero		1


	//   ....[101]....
        /*15f8*/ 	.word	0x000313b0
        /*15fc*/ 	.word	0x00000003
        /*1600*/ 	.word	0x00029870
        /*1604*/ 	.short	0x010a
        /*1606*/ 	.byte	0x3f
	.zero		1


	//   ....[102]....
        /*1608*/ 	.word	0x00031400
        /*160c*/ 	.word	0x00000003
        /*1610*/ 	.word	0x00029860
        /*1614*/ 	.short	0x010a
        /*1616*/ 	.byte	0x3f
	.zero		1


	//   ....[103]....
        /*1618*/ 	.word	0x00031450
        /*161c*/ 	.word	0x00000011
        /*1620*/ 	.word	0x00029870
        /*1624*/ 	.short	0x010a
        /*1626*/ 	.byte	0x3f
	.zero		1


	//   ....[104]....
        /*1628*/ 	.word	0x000314a0
        /*162c*/ 	.word	0x00000011
        /*1630*/ 	.word	0x00029860
        /*1634*/ 	.short	0x010a
        /*1636*/ 	.byte	0x3f
	.zero		1


	//   ....[105]....
        /*1638*/ 	.word	0x00031ed0
        /*163c*/ 	.word	0x00000004
        /*1640*/ 	.word	0x00029820
        /*1644*/ 	.short	0x010a
        /*1646*/ 	.byte	0x3f
	.zero		1


	//   ....[106]....
        /*1648*/ 	.word	0x00032070
        /*164c*/ 	.word	0x00000005
        /*1650*/ 	.word	0x00029840
        /*1654*/ 	.short	0x010a
        /*1656*/ 	.byte	0x3f
	.zero		1


	//   ....[107]....
        /*1658*/ 	.word	0x000320c0
        /*165c*/ 	.word	0x00000017
        /*1660*/ 	.word	0x00029840
        /*1664*/ 	.short	0x010a
        /*1666*/ 	.byte	0x3f
	.zero		1


	//   ....[108]....
        /*1668*/ 	.word	0x00032110
        /*166c*/ 	.word	0x00000005
        /*1670*/ 	.word	0x00029860
        /*1674*/ 	.short	0x010a
        /*1676*/ 	.byte	0x3f
	.zero		1


	//   ....[109]....
        /*1678*/ 	.word	0x00032160
        /*167c*/ 	.word	0x00000017
        /*1680*/ 	.word	0x00029860
        /*1684*/ 	.short	0x010a
        /*1686*/ 	.byte	0x3f
	.zero		1


	//   ....[110]....
        /*1688*/ 	.word	0x000321b0
        /*168c*/ 	.word	0x00000005
        /*1690*/ 	.word	0x00029880
        /*1694*/ 	.short	0x010a
        /*1696*/ 	.byte	0x3f
	.zero		1


	//----- nvinfo : EIATTR_NUM_MBARRIERS
	.align		4
.L_157:
        /*1698*/ 	.byte	0x03, 0x38
        /*169a*/ 	.short	0x0016


	//----- nvinfo : EIATTR_EXIT_INSTR_OFFSETS
	.align		4
        /*169c*/ 	.byte	0x04, 0x1c
        /*169e*/ 	.short	(.L_159 - .L_158)


	//   ....[0]....
.L_158:
        /*16a0*/ 	.word	0x0002b5c0


	//----- nvinfo : EIATTR_MAX_THREADS
	.align		4
.L_159:
        /*16a4*/ 	.byte	0x04, 0x05
        /*16a6*/ 	.short	(.L_161 - .L_160)
.L_160:
        /*16a8*/ 	.word	0x00000180
        /*16ac*/ 	.word	0x00000001
        /*16b0*/ 	.word	0x00000001


	//----- nvinfo : EIATTR_CRS_STACK_SIZE
	.align		4
.L_161:
        /*16b4*/ 	.byte	0x04, 0x1e
        /*16b6*/ 	.short	(.L_163 - .L_162)
.L_162:
        /*16b8*/ 	.word	0x00000000


	//----- nvinfo : EIATTR_CBANK_PARAM_SIZE
	.align		4
.L_163:
        /*16bc*/ 	.byte	0x03, 0x19
        /*16be*/ 	.short	0x0af0


	//----- nvinfo : EIATTR_PARAM_CBANK
	.align		4
        /*16c0*/ 	.byte	0x04, 0x0a
        /*16c2*/ 	.short	(.L_165 - .L_164)
	.align		4
.L_164:
        /*16c4*/ 	.word	index@(.nv.constant0._ZN7cutlass13device_kernelIN5flash11enable_sm90INS1_16FlashAttnFwdSm90INS1_25CollectiveMainloopFwdSm90ILi2EN4cute5tupleIJNS5_1CILi1EEES8_S8_EEENS6_IJNS7_ILi128EEENS7_ILi160EEENS7_ILi192EEEEEELi128ENS_12float_e4m3_tEfNS_4arch4Sm90ELb0ELb0ELb0ELb1ELb1ELb1ELb0ELb1ELb1ELb1ELb1ELb0EEENS1_21CollectiveEpilogueFwdINS6_IJSA_SA_SB_EEES9_NS_10bfloat16_tESG_Li256ELb1ELb1ELb1ELb1EEENS1_36VarlenDynamicPersistentTileSchedulerILi128ELi160ELi256ELi128ELb1ELb1ELb1ELb0ELb1ELb1EEEEEEEEEvNT_6ParamsE)
        /*16c8*/ 	.short	0x0210
        /*16ca*/ 	.short	0x0af0


	//----- nvinfo : EIATTR_SW_WAR
	.align		4
.L_165:
        /*16cc*/ 	.byte	0x04, 0x36
        /*16ce*/ 	.short	(.L_167 - .L_166)
.L_166:
        /*16d0*/ 	.word	0x00000008
.L_167:


//--------------------- .nv.info._ZN7cutlass13device_kernelIN5flash11enable_sm90INS1_16FlashAttnFwdSm90INS1_25CollectiveMainloopFwdSm90ILi2EN4cute5tupleIJNS5_1CILi1EEES8_S8_EEENS6_IJNS7_ILi128EEESA_NS7_ILi192EEEEEELi128ENS_12float_e4m3_tEfNS_4arch4Sm90ELb0ELb1ELb0ELb0ELb1ELb0ELb0ELb1ELb1ELb1ELb1ELb0EEENS1_21CollectiveEpilogueFwdINS6_IJSA_SA_SA_EEES9_NS_10bfloat16_tESF_Li256ELb0ELb1ELb1ELb1EEENS1_19SingleTileSchedulerILb0ELb1ELb1ELi128EEEEEEEEEvNT_6ParamsE --------------------------
	.section	.nv.info._ZN7cutlass13device_kernelIN5flash11enable_sm90INS1_16FlashAttnFwdSm90INS1_25CollectiveMainloopFwdSm90ILi2EN4cute5tupleIJNS5_1CILi1EEES8_S8_EEENS6_IJNS7_ILi128EEESA_NS7_ILi192EEEEEELi128ENS_12float_e4m3_tEfNS_4arch4Sm90ELb0ELb1ELb0ELb0ELb1ELb0ELb0ELb1ELb1ELb1ELb1ELb0EEENS1_21CollectiveEpilogueFwdINS6_IJSA_SA_SA_EEES9_NS_10bfloat16_tESF_Li256ELb0ELb1ELb1ELb1EEENS1_19SingleTileSchedulerILb0ELb1ELb1ELi128EEEEEEEEEvNT_6ParamsE,"",@"SHT_CUDA_INFO"
	.sectionflags	@""
	.align	4


	//----- nvinfo : EIATTR_CUDA_API_VERSION
	.align		4
        /*0000*/ 	.byte	0x04, 0x37
        /*0002*/ 	.short	(.L_169 - .L_168)
.L_168:
        /*0004*/ 	.word	0x00000082


	//----- nvinfo : EIATTR_KPARAM_INFO
	.align		4
.L_169:
        /*0008*/ 	.byte	0x04, 0x17
        /*000a*/ 	.short	(.L_171 - .L_170)
.L_170:
        /*000c*/ 	.word	0x00000000
        /*0010*/ 	.short	0x0000
        /*0012*/ 	.short	0x0070
        /*0014*/ 	.byte	0x00, 0xf0, 0x01, 0x28


	//----- nvinfo : EIATTR_SPARSE_MMA_MASK
	.align		4
.L_171:
        /*0018*/ 	.byte	0x03, 0x50
        /*001a*/ 	.short	0x0000


	//----- nvinfo : EIATTR_MAXREG_COUNT
	.align		4
        /*001c*/ 	.byte	0x03, 0x1b
        /*001e*/ 	.short	0x00a8


	//----- nvinfo : EIATTR_NUM_BARRIERS
	.align		4
        /*0020*/ 	.byte	0x02, 0x4c
        /*0022*/ 	.byte	0x10
	.zero		1


	//----- nvinfo : EIATTR_EXTERNS
	.align		4
        /*0024*/ 	.byte	0x04, 0x0f
        /*0026*/ 	.short	(.L_173 - .L_172)


	//   ....[0]....
	.align		4
.L_172:
        /*0028*/ 	.word	index@(__assertfail)


	//----- nvinfo : EIATTR_ANNOTATIONS
	.align		4
.L_173:
        /*002c*/ 	.byte	0x04, 0x55
        /*002e*/ 	.short	(.L_175 - .L_174)


	//   ....[0]....
.L_174:
        /* <DEDUP_REMOVED lines=12> */


	//----- nvinfo : EIATTR_MERCURY_ISA_VERSION
	.align		4
.L_175:
        /*00d8*/ 	.byte	0x03, 0x5f
        /*00da*/ 	.short	0x0101


	//----- nvinfo : EIATTR_INT_WARP_WIDE_INSTR_OFFSETS
	.align		4
        /*00dc*/ 	.byte	0x04, 0x31
        /*00de*/ 	.short	(.L_177 - .L_176)


	//   ....[0]....
.L_176:
        /*00e0*/ 	.word	0x000000c0


	//   ....[1]....
        /*00e4*/ 	.word	0x000000d0


	//   ....[2]....
        /*00e8*/ 	.word	0x00000170


	//----- nvinfo : EIATTR_COOP_GROUP_MASK_REGIDS
	.align		4
.L_177:
        /*00ec*/ 	.byte	0x04, 0x29
        /*00ee*/ 	.short	(.L_179 - .L_178)


	//   ....[0]....
.L_178:
        /*00f0*/ 	.word	0xffffffff


	//   ....[1]....
        /*00f4*/ 	.word	0xffffffff


	//   ....[2]....
        /*00f8*/ 	.word	0xffffffff


	//   ....[3]....
        /*00fc*/ 	.word	0xffffffff


	//   ....[4]....
        /*0100*/ 	.word	0xffffffff


	//   ....[5]....
        /*0104*/ 	.word	0xffffffff


	//   ....[6]....
        /*0108*/ 	.word	0xffffffff


	//   ....[7]....
        /*010c*/ 	.word	0xffffffff


	//   ....[8]....
        /*0110*/ 	.word	0xffffffff


	//   ....[9]....
        /*0114*/ 	.word	0xffffffff


	//   ....[10]....
        /*0118*/ 	.word	0xffffffff


	//   ....[11]....
        /*011c*/ 	.word	0xffffffff


	//   ....[12]....
        /*0120*/ 	.word	0xffffffff


	//   ....[13]....
        /*0124*/ 	.word	0xffffffff


	//   ....[14]....
        /*0128*/ 	.word	0xffffffff


	//   ....[15]....
        /*012c*/ 	.word	0xffffffff


	//   ....[16]....
        /*0130*/ 	.word	0xffffffff


	//   ....[17]....
        /*0134*/ 	.word	0xffffffff


	//   ....[18]....
        /*0138*/ 	.word	0xffffffff


	//   ....[19]....
        /*013c*/ 	.word	0xffffffff


	//   ....[20]....
        /*0140*/ 	.word	0xffffffff


	//   ....[21]....
        /*0144*/ 	.word	0xffffffff


	//   ....[22]....
        /*0148*/ 	.word	0xffffffff


	//   ....[23]....
        /*014c*/ 	.word	0xffffffff


	//   ....[24]....
        /*0150*/ 	.word	0xffffffff


	//   ....[25]....
        /*0154*/ 	.word	0xffffffff


	//   ....[26]....
        /*0158*/ 	.word	0xffffffff


	//   ....[27]....
        /*015c*/ 	.word	0xffffffff


	//   ....[28]....
        /*0160*/ 	.word	0xffffffff


	//   ....[29]....
        /*0164*/ 	.word	0xffffffff


	//   ....[30]....
        /*0168*/ 	.word	0xffffffff


	//   ....[31]....
        /*016c*/ 	.word	0xffffffff


	//   ....[32]....
        /*0170*/ 	.word	0xffffffff


	//   ....[33]....
        /*0174*/ 	.word	0xffffffff


	//   ....[34]....
        /*0178*/ 	.word	0xffffffff


	//   ....[35]....
        /*017c*/ 	.word	0xffffffff


	//   ....[36]....
        /*0180*/ 	.word	0xffffffff


	//   ....[37]....
        /*0184*/ 	.word	0xffffffff


	//   ....[38]....
        /*0188*/ 	.word	0xffffffff


	//   ....[39]....
        /*018c*/ 	.word	0xffffffff


	//   ....[40]....
        /*0190*/ 	.word	0xffffffff


	//   ....[41]....
        /*0194*/ 	.word	0xffffffff


	//   ....[42]....
        /*0198*/ 	.word	0xffffffff


	//   ....[43]....
        /*019c*/ 	.word	0xffffffff


	//   ....[44]....
        /*01a0*/ 	.word	0xffffffff


	//   ....[45]....
        /*01a4*/ 	.word	0xffffffff


	//   ....[46]....
        /*01a8*/ 	.word	0xffffffff


	//   ....[47]....
        /*01ac*/ 	.word	0xffffffff


	//   ....[48]....
        /*01b0*/ 	.word	0xffffffff


	//   ....[49]....
        /*01b4*/ 	.word	0xffffffff


	//   ....[50]....
        /*01b8*/ 	.word	0xffffffff


	//   ....[51]....
        /*01bc*/ 	.word	0xffffffff


	//   ....[52]....
        /*01c0*/ 	.word	0xffffffff


	//   ....[53]....
        /*01c4*/ 	.word	0xffffffff


	//   ....[54]....
        /*01c8*/ 	.word	0xffffffff


	//   ....[55]....
        /*01cc*/ 	.word	0xffffffff


	//   ....[56]....
        /*01d0*/ 	.word	0xffffffff


	//   ....[57]....
        /*01d4*/ 	.word	0xffffffff


	//   ....[58]....
        /*01d8*/ 	.word	0xffffffff


	//   ....[59]....
        /*01dc*/ 	.word	0xffffffff


	//   ....[60]....
        /*01e0*/ 	.word	0xffffffff


	//   ....[61]....
        /*01e4*/ 	.word	0xffffffff


	//   ....[62]....
        /*01e8*/ 	.word	0xffffffff


	//   ....[63]....
        /*01ec*/ 	.word	0xffffffff


	//   ....[64]....
        /*01f0*/ 	.word	0xffffffff


	//   ....[65]....
        /*01f4*/ 	.word	0xffffffff


	//   ....[66]....
        /*01f8*/ 	.word	0xffffffff


	//   ....[67]....
        /*01fc*/ 	.word	0xffffffff


	//   ....[68]....
        /*0200*/ 	.word	0xffffffff


	//   ....[69]....
        /*0204*/ 	.word	0xffffffff


	//   ....[70]....
        /*0208*/ 	.word	0xffffffff


	//   ....[71]....
        /*020c*/ 	.word	0xffffffff


	//   ....[72]....
        /*0210*/ 	.word	0xffffffff


	//   ....[73]....
        /*0214*/ 	.word	0xffffffff


	//   ....[74]....
        /*0218*/ 	.word	0xffffffff


	//   ....[75]....
        /*021c*/ 	.word	0xffffffff


	//   ....[76]....
        /*0220*/ 	.word	0xffffffff


	//   ....[77]....
        /*0224*/ 	.word	0xffffffff


	//   ....[78]....
        /*0228*/ 	.word	0xffffffff


	//   ....[79]....
        /*022c*/ 	.word	0xffffffff


	//   ....[80]....
        /*0230*/ 	.word	0xffffffff


	//   ....[81]....
        /*0234*/ 	.word	0xffffffff


	//   ....[82]....
        /*0238*/ 	.word	0xffffffff


	//   ....[83]....
        /*023c*/ 	.word	0xffffffff


	//   ....[84]....
        /*0240*/ 	.word	0xffffffff


	//   ....[85]....
        /*0244*/ 	.word	0xffffffff


	//   ....[86]....
        /*0248*/ 	.word	0xffffffff


	//   ....[87]....
        /*024c*/ 	.word	0xffffffff


	//   ....[88]....
        /*0250*/ 	.word	0xffffffff


	//   ....[89]....
        /*0254*/ 	.word	0xffffffff


	//   ....[90]....
        /*0258*/ 	.word	0xffffffff


	//   ....[91]....
        /*025c*/ 	.word	0xffffffff


	//   ....[92]....
        /*0260*/ 	.word	0xffffffff


	//   ....[93]....
        /*0264*/ 	.word	0xffffffff


	//   ....[94]....
        /*0268*/ 	.word	0xffffffff


	//   ....[95]....
        /*026c*/ 	.word	0xffffffff


	//   ....[96]....
        /*0270*/ 	.word	0xffffffff


	//   ....[97]....
        /*0274*/ 	.word	0xffffffff


	//   ....[98]....
        /*0278*/ 	.word	0xffffffff


	//   ....[99]....
        /*027c*/ 	.word	0xffffffff


	//   ....[100]....
        /*0280*/ 	.word	0xffffffff


	//   ....[101]....
        /*0284*/ 	.word	0xffffffff


	//   ....[102]....
        /*0288*/ 	.word	0xffffffff


	//   ....[103]....
        /*028c*/ 	.word	0xffffffff


	//   ....[104]....
        /*0290*/ 	.word	0xffffffff


	//   ....[105]....
        /*0294*/ 	.word	0xffffffff


	//   ....[106]....
        /*0298*/ 	.word	0xffffffff


	//   ....[107]....
        /*029c*/ 	.word	0xffffffff


	//   ....[108]....
        /*02a0*/ 	.word	0xffffffff


	//   ....[109]....
        /*02a4*/ 	.word	0xffffffff


	//   ....[110]....
        /*02a8*/ 	.word	0xffffffff


	//   ....[111]....
        /*02ac*/ 	.word	0xffffffff


	//   ....[112]....
        /*02b0*/ 	.word	0xffffffff


	//   ....[113]....
        /*02b4*/ 	.word	0xffffffff


	//   ....[114]....
        /*02b8*/ 	.word	0xffffffff


	//   ....[115]....
        /*02bc*/ 	.word	0xffffffff


	//   ....[116]....
        /*02c0*/ 	.word	0xffffffff


	//   ....[117]....
        /*02c4*/ 	.word	0xffffffff


	//   ....[118]....
        /*02c8*/ 	.word	0xffffffff


	//   ....[119]....
        /*02cc*/ 	.word	0xffffffff


	//   ....[120]....
        /*02d0*/ 	.word	0xffffffff


	//   ....[121]....
        /*02d4*/ 	.word	0xffffffff


	//   ....[122]....
        /*02d8*/ 	.word	0xffffffff


	//   ....[123]....
        /*02dc*/ 	.word	0xffffffff


	//   ....[124]....
        /*02e0*/ 	.word	0xffffffff


	//   ....[125]....
        /*02e4*/ 	.word	0xffffffff


	//   ....[126]....
        /*02e8*/ 	.word	0xffffffff


	//   ....[127]....
        /*02ec*/ 	.word	0xffffffff


	//   ....[128]....
        /*02f0*/ 	.word	0xffffffff


	//   ....[129]....
        /*02f4*/ 	.word	0xffffffff


	//   ....[130]....
        /*02f8*/ 	.word	0xffffffff


	//   ....[131]....
        /*02fc*/ 	.word	0xffffffff


	//   ....[132]....
        /*0300*/ 	.word	0xffffffff


	//   ....[133]....
        /*0304*/ 	.word	0xffffffff


	//   ....[134]....
        /*0308*/ 	.word	0xffffffff


	//   ....[135]....
        /*030c*/ 	.word	0xffffffff


	//   ....[136]....
        /*0310*/ 	.word	0xffffffff


	//   ....[137]....
        /*0314*/ 	.word	0xffffffff


	//   ....[138]....
        /*0318*/ 	.word	0xffffffff


	//   ....[139]....
        /*031c*/ 	.word	0xffffffff


	//   ....[140]....
        /*0320*/ 	.word	0xffffffff


	//   ....[141]....
        /*0324*/ 	.word	0xffffffff


	//   ....[142]....
        /*0328*/ 	.word	0xffffffff


	//   ....[143]....
        /*032c*/ 	.word	0xffffffff


	//   ....[144]....
        /*0330*/ 	.word	0xffffffff


	//   ....[145]....
        /*0334*/ 	.word	0xffffffff


	//   ....[146]....
        /*0338*/ 	.word	0xffffffff


	//   ....[147]....
        /*033c*/ 	.word	0x0500000f


	//   ....[148]....
        /*0340*/ 	.word	0x0500000f


	//   ....[149]....
        /*0344*/ 	.word	0x0500000f


	//   ....[150]....
        /*0348*/ 	.word	0x0500000f


	//   ....[151]....
        /*034c*/ 	.word	0x0500000f


	//   ....[152]....
        /*0350*/ 	.word	0x0500000f


	//   ....[153]....
        /*0354*/ 	.word	0x0500000f


	//   ....[154]....
        /*0358*/ 	.word	0x0500000f


	//   ....[155]....
        /*035c*/ 	.word	0x0500000f


	//   ....[156]....
        /*0360*/ 	.word	0x0500000f


	//   ....[157]....
        /*0364*/ 	.word	0x0500000f


	//   ....[158]....
        /*0368*/ 	.word	0x0500000f


	//   ....[159]....
        /*036c*/ 	.word	0x0500000f


	//   ....[160]....
        /*0370*/ 	.word	0x0500000f


	//   ....[161]....
        /*0374*/ 	.word	0x0500000f


	//   ....[162]....
        /*0378*/ 	.word	0x0500000f


	//   ....[163]....
        /*037c*/ 	.word	0x0500000f


	//   ....[164]....
        /*0380*/ 	.word	0x0500000f


	//   ....[165]....
        /*0384*/ 	.word	0x0500000f


	//   ....[166]....
        /*0388*/ 	.word	0x0500000f


	//   ....[167]....
        /*038c*/ 	.word	0x0500000f


	//   ....[168]....
        /*0390*/ 	.word	0x0500000f


	//   ....[169]....
        /*0394*/ 	.word	0x0500000f


	//   ....[170]....
        /*0398*/ 	.word	0x0500000f


	//   ....[171]....
        /*039c*/ 	.word	0x0500000f


	//   ....[172]....
        /*03a0*/ 	.word	0x0500000f


	//   ....[173]....
        /*03a4*/ 	.word	0x0500000f


	//   ....[174]....
        /*03a8*/ 	.word	0x0500000f


	//   ....[175]....
        /*03ac*/ 	.word	0x0500000f


	//   ....[176]....
        /*03b0*/ 	.word	0x0500000f


	//   ....[177]....
        /*03b4*/ 	.word	0x0500000f


	//   ....[178]....
        /*03b8*/ 	.word	0x0500000f


	//   ....[179]....
        /*03bc*/ 	.word	0x0500000f


	//   ....[180]....
        /*03c0*/ 	.word	0x0500000f


	//   ....[181]....
        /*03c4*/ 	.word	0x0500000f


	//   ....[182]....
        /*03c8*/ 	.word	0x0500000f


	//   ....[183]....
        /*03cc*/ 	.word	0x0500000f


	//   ....[184]....
        /*03d0*/ 	.word	0x0500000f


	//   ....[185]....
        /*03d4*/ 	.word	0x0500000f


	//   ....[186]....
        /*03d8*/ 	.word	0x0500000f


	//   ....[187]....
        /*03dc*/ 	.word	0x0500000f


	//----- nvinfo : EIATTR_COOP_GROUP_INSTR_OFFSETS
	.align		4
.L_179:
        /*03e0*/ 	.byte	0x04, 0x28
        /*03e2*/ 	.short	(.L_181 - .L_180)


	//   ....[0]....
.L_180:
        /*03e4*/ 	.word	0x00000080


	//   ....[1]....
        /*03e8*/ 	.word	0x00000090


	//   ....[2]....
        /*03ec*/ 	.word	0x000002d0


	//   ....[3]....
        /*03f0*/ 	.word	0x00000430


	//   ....[4]....
        /*03f4*/ 	.word	0x00000550


	//   ....[5]....
        /*03f8*/ 	.word	0x000006b0


	//   ....[6]....
        /*03fc*/ 	.word	0x000016d0


	//   ....[7]....
        /*0400*/ 	.word	0x00001f80


	//   ....[8]....
        /*0404*/ 	.word	0x00002200


	//   ....[9]....
        /*0408*/ 	.word	0x00003330


	//   ....[10]....
        /*040c*/ 	.word	0x00003430


	//   ....[11]....
        /*0410*/ 	.word	0x00003c50


	//   ....[12]....
        /*0414*/ 	.word	0x00003cb0


	//   ....[13]....
        /*0418*/ 	.word	0x00005570


	//   ....[14]....
        /*041c*/ 	.word	0x00005780


	//   ....[15]....
        /*0420*/ 	.word	0x00006340


	//   ....[16]....
        /*0424*/ 	.word	0x00006440


	//   ....[17]....
        /*0428*/ 	.word	0x00006ce0


	//   ....[18]....
        /*042c*/ 	.word	0x00006d50


	//   ....[19]....
        /*0430*/ 	.word	0x00008a40


	//   ....[20]....
        /*0434*/ 	.word	0x00008a50


	//   ....[21]....
        /*0438*/ 	.word	0x00008a80


	//   ....[22]....
        /*043c*/ 	.word	0x00008a90


	//   ....[23]....
        /*0440*/ 	.word	0x0000a540


	//   ....[24]....
        /*0444*/ 	.word	0x0000a750


	//   ....[25]....
        /*0448*/ 	.word	0x0000b310


	//   ....[26]....
        /*044c*/ 	.word	0x0000b410


	//   ....[27]....
        /*0450*/ 	.word	0x0000bcb0


	//   ....[28]....
        /*0454*/ 	.word	0x0000bd20


	//   ....[29]....
        /*0458*/ 	.word	0x0000d030


	//   ....[30]....
        /*045c*/ 	.word	0x0000d040


	//   ....[31]....
        /*0460*/ 	.word	0x0000d0c0


	//   ....[32]....
        /*0464*/ 	.word	0x0000d0d0


	//   ....[33]....
        /*0468*/ 	.word	0x0000df60


	//   ....[34]....
        /*046c*/ 	.word	0x0000df70


	//   ....[35]....
        /*0470*/ 	.word	0x0000df80


	//   ....[36]....
        /*0474*/ 	.word	0x0000dfa0


	//   ....[37]....
        /*0478*/ 	.word	0x0000dfb0


	//   ....[38]....
        /*047c*/ 	.word	0x0000dfc0


	//   ....[39]....
        /*0480*/ 	.word	0x0000dfd0


	//   ....[40]....
        /*0484*/ 	.word	0x0000dfe0


	//   ....[41]....
        /*0488*/ 	.word	0x0000dff0


	//   ....[42]....
        /*048c*/ 	.word	0x0000e000


	//   ....[43]....
        /*0490*/ 	.word	0x0000e010


	//   ....[44]....
        /*0494*/ 	.word	0x0000e030


	//   ....[45]....
        /*0498*/ 	.word	0x0000e040


	//   ....[46]....
        /*049c*/ 	.word	0x0000e050


	//   ....[47]....
        /*04a0*/ 	.word	0x0000e060


	//   ....[48]....
        /*04a4*/ 	.word	0x0000e070


	//   ....[49]....
        /*04a8*/ 	.word	0x0000e080


	//   ....[50]....
        /*04ac*/ 	.word	0x0000e090


	//   ....[51]....
        /*04b0*/ 	.word	0x0000e0a0


	//   ....[52]....
        /*04b4*/ 	.word	0x0000e0b0


	//   ....[53]....
        /*04b8*/ 	.word	0x0000e0c0


	//   ....[54]....
        /*04bc*/ 	.word	0x0000e0d0


	//   ....[55]....
        /*04c0*/ 	.word	0x0000e0e0


	//   ....[56]....
        /*04c4*/ 	.word	0x0000e0f0


	//   ....[57]....
        /*04c8*/ 	.word	0x0000e100


	//   ....[58]....
        /*04cc*/ 	.word	0x0000e110


	//   ....[59]....
        /*04d0*/ 	.word	0x0000e120


	//   ....[60]....
        /*04d4*/ 	.word	0x0000e130


	//   ....[61]....
        /*04d8*/ 	.word	0x0000e140


	//   ....[62]....
        /*04dc*/ 	.word	0x0000e150


	//   ....[63]....
        /*04e0*/ 	.word	0x0000e160


	//   ....[64]....
        /*04e4*/ 	.word	0x0000e170


	//   ....[65]....
        /*04e8*/ 	.word	0x0000e180


	//   ....[66]....
        /*04ec*/ 	.word	0x0000e190


	//   ....[67]....
        /*04f0*/ 	.word	0x0000e1c0


	//   ....[68]....
        /*04f4*/ 	.word	0x0000e1f0


	//   ....[69]....
        /*04f8*/ 	.word	0x0000e210


	//   ....[70]....
        /*04fc*/ 	.word	0x0000e220


	//   ....[71]....
        /*0500*/ 	.word	0x0000e230


	//   ....[72]....
        /*0504*/ 	.word	0x0000e240


	//   ....[73]....
        /*0508*/ 	.word	0x0000e250


	//   ....[74]....
        /*050c*/ 	.word	0x0000e260


	//   ....[75]....
        /*0510*/ 	.word	0x0000e270


	//   ....[76]....
        /*0514*/ 	.word	0x0000e280


	//   ....[77]....
        /*0518*/ 	.word	0x0000e290


	//   ....[78]....
        /*051c*/ 	.word	0x0000e2a0


	//   ....[79]....
        /*0520*/ 	.word	0x0000e2b0


	//   ....[80]....
        /*0524*/ 	.word	0x0000e2c0


	//   ....[81]....
        /*0528*/ 	.word	0x0000e2e0


	//   ....[82]....
        /*052c*/ 	.word	0x0000e310


	//   ....[83]....
        /*0530*/ 	.word	0x0000e340


	//   ....[84]....
        /*0534*/ 	.word	0x0000e370


	//   ....[85]....
        /*0538*/ 	.word	0x0000e3a0


	//   ....[86]....
        /*053c*/ 	.word	0x0000e3d0


	//   ....[87]....
        /*0540*/ 	.word	0x0000e400


	//   ....[88]....
        /*0544*/ 	.word	0x0000e440


	//   ....[89]....
        /*0548*/ 	.word	0x0000e470


	//   ....[90]....
        /*054c*/ 	.word	0x0000e480


	//   ....[91]....
        /*0550*/ 	.word	0x0000e490


	//   ....[92]....
        /*0554*/ 	.word	0x0000e4a0


	//   ....[93]....
        /*0558*/ 	.word	0x0000e4b0


	//   ....[94]....
        /*055c*/ 	.word	0x0000e4c0


	//   ....[95]....
        /*0560*/ 	.word	0x0000e4d0


	//   ....[96]....
        /*0564*/ 	.word	0x0000e4e0


	//   ....[97]....
        /*0568*/ 	.word	0x0000e8e0


	//   ....[98]....
        /*056c*/ 	.word	0x0000e920


	//   ....[99]....
        /*0570*/ 	.word	0x0000e960


	//   ....[100]....
        /*0574*/ 	.word	0x0000e990


	//   ....[101]....
        /*0578*/ 	.word	0x0000e9e0


	//   ....[102]....
        /*057c*/ 	.word	0x0000ea10


	//   ....[103]....
        /*0580*/ 	.word	0x0000f0d0


	//   ....[104]....
        /*0584*/ 	.word	0x0000f100


	//   ....[105]....
        /*0588*/ 	.word	0x0000fc20


	//   ....[106]....
        /*058c*/ 	.word	0x00011430


	//   ....[107]....
        /*0590*/ 	.word	0x00011470


	//   ....[108]....
        /*0594*/ 	.word	0x000114d0


	//   ....[109]....
        /*0598*/ 	.word	0x00011530


	//   ....[110]....
        /*059c*/ 	.word	0x00011550


	//   ....[111]....
        /*05a0*/ 	.word	0x000115b0


	//   ....[112]....
        /*05a4*/ 	.word	0x000115d0


	//   ....[113]....
        /*05a8*/ 	.word	0x000115e0


	//   ....[114]....
        /*05ac*/ 	.word	0x00011a00


	//   ....[115]....
        /*05b0*/ 	.word	0x00011a30


	//   ....[116]....
        /*05b4*/ 	.word	0x00011a50


	//   ....[117]....
        /*05b8*/ 	.word	0x00011a60


	//   ....[118]....
        /*05bc*/ 	.word	0x00011ab0


	//   ....[119]....
        /*05c0*/ 	.word	0x00011b30


	//   ....[120]....
        /*05c4*/ 	.word	0x00011b60


	//   ....[121]....
        /*05c8*/ 	.word	0x00011be0


	//   ....[122]....
        /*05cc*/ 	.word	0x000121d0


	//   ....[123]....
        /*05d0*/ 	.word	0x00012200


	//   ....[124]....
        /*05d4*/ 	.word	0x00012220


	//   ....[125]....
        /*05d8*/ 	.word	0x00012290


	//   ....[126]....
        /*05dc*/ 	.word	0x00012330


	//   ....[127]....
        /*05e0*/ 	.word	0x00012350


	//   ....[128]....
        /*05e4*/ 	.word	0x000123a0


	//   ....[129]....
        /*05e8*/ 	.word	0x00012400


	//   ....[130]....
        /*05ec*/ 	.word	0x00012b00


	//   ....[131]....
        /*05f0*/ 	.word	0x00012b20


	//   ....[132]....
        /*05f4*/ 	.word	0x00012b40


	//   ....[133]....
        /*05f8*/ 	.word	0x00012b60


	//   ....[134]....
        /*05fc*/ 	.word	0x00012bb0


	//   ....[135]....
        /*0600*/ 	.word	0x00012bc0


	//   ....[136]....
        /*0604*/ 	.word	0x00012be0


	//   ....[137]....
        /*0608*/ 	.word	0x00012c20


	//   ....[138]....
        /*060c*/ 	.word	0x00012fa0


	//   ....[139]....
        /*0610*/ 	.word	0x00012fc0


	//   ....[140]....
        /*0614*/ 	.word	0x00012fe0


	//   ....[141]....
        /*0618*/ 	.word	0x00013000


	//   ....[142]....
        /*061c*/ 	.word	0x00013050


	//   ....[143]....
        /*0620*/ 	.word	0x00013070


	//   ....[144]....
        /*0624*/ 	.word	0x000130b0


	//   ....[145]....
        /*0628*/ 	.word	0x000130d0


	//   ....[146]....
        /*062c*/ 	.word	0x00013fc0


	//   ....[147]....
        /*0630*/ 	.word	0x00014640


	//   ....[148]....
        /*0634*/ 	.word	0x00014730


	//   ....[149]....
        /*0638*/ 	.word	0x00014800


	//   ....[150]....
        /*063c*/ 	.word	0x00014880


	//   ....[151]....
        /*0640*/ 	.word	0x00014950


	//   ....[152]....
        /*0644*/ 	.word	0x000149b0


	//   ....[153]....
        /*0648*/ 	.word	0x00014a80


	//   ....[154]....
        /*064c*/ 	.word	0x00014ae0


	//   ....[155]....
        /*0650*/ 	.word	0x00014bb0


	//   ....[156]....
        /*0654*/ 	.word	0x00014ce0


	//   ....[157]....
        /*0658*/ 	.word	0x00014da0


	//   ....[158]....
        /*065c*/ 	.word	0x00014e80


	//   ....[159]....
        /*0660*/ 	.word	0x00014f30


	//   ....[160]....
        /*0664*/ 	.word	0x00014fa0


	//   ....[161]....
        /*0668*/ 	.word	0x00015080


	//   ....[162]....
        /*066c*/ 	.word	0x000150f0


	//   ....[163]....
        /*0670*/ 	.word	0x000151d0


	//   ....[164]....
        /*0674*/ 	.word	0x00015250


	//   ....[165]....
        /*0678*/ 	.word	0x000152a0


	//   ....[166]....
        /*067c*/ 	.word	0x00015380


	//   ....[167]....
        /*0680*/ 	.word	0x00015440


	//   ....[168]....
        /*0684*/ 	.word	0x000154c0


	//   ....[169]....
        /*0688*/ 	.word	0x000155b0


	//   ....[170]....
        /*068c*/ 	.word	0x00015630


	//   ....[171]....
        /*0690*/ 	.word	0x00015700


	//   ....[172]....
        /*0694*/ 	.word	0x00015840


	//   ....[173]....
        /*0698*/ 	.word	0x000158e0


	//   ....[174]....
        /*069c*/ 	.word	0x00015950


	//   ....[175]....
        /*06a0*/ 	.word	0x00015a00


	//   ....[176]....
        /*06a4*/ 	.word	0x00015a60


	//   ....[177]....
        /*06a8*/ 	.word	0x00015b10


	//   ....[178]....
        /*06ac*/ 	.word	0x00015b70


	//   ....[179]....
        /*06b0*/ 	.word	0x00015c20


	//   ....[180]....
        /*06b4*/ 	.word	0x00015d00


	//   ....[181]....
        /*06b8*/ 	.word	0x00015da0


	//   ....[182]....
        /*06bc*/ 	.word	0x00015e00


	//   ....[183]....
        /*06c0*/ 	.word	0x00015ec0


	//   ....[184]....
        /*06c4*/ 	.word	0x00015f20


	//   ....[185]....
        /*06c8*/ 	.word	0x00015fe0


	//   ....[186]....
        /*06cc*/ 	.word	0x00016040


	//   ....[187]....
        /*06d0*/ 	.word	0x00016100


	//----- nvinfo : EIATTR_REG_RECONFIG
	.align		4
.L_181:
        /*06d4*/ 	.byte	0x01, 0x54
	.zero		2


	//----- nvinfo : EIATTR_SYSCALL_OFFSETS
	.align		4
        /*06d8*/ 	.byte	0x04, 0x46
        /*06da*/ 	.short	(.L_183 - .L_182)


	//   ....[0]....
.L_182:
        /*06dc*/ 	.word	0x00001890


	//   ....[1]....
        /*06e0*/ 	.word	0x000107f0


	//   ....[2]....
        /*06e4*/ 	.word	0x00010930


	//   ....[3]....
        /*06e8*/ 	.word	0x00010a70


	//   ....[4]....
        /*06ec*/ 	.word	0x00010b90


	//   ....[5]....
        /*06f0*/ 	.word	0x00011f30


	//----- nvinfo : EIATTR_MBARRIER_INSTR_OFFSETS
	.align		4
.L_183:
        /*06f4*/ 	.byte	0x04, 0x39
        /*06f6*/ 	.short	(.L_185 - .L_184)


	//   ....[0]....
.L_184:
        /*06f8*/ 	.word	0x00000180
        /*06fc*/ 	.word	0x000000ff
        /*0700*/ 	.word	0x00022800
        /*0704*/ 	.short	0x0100
        /*0706*/ 	.byte	0x08
	.zero		1


	//   ....[1]....
        /*0708*/ 	.word	0x00000190
        /*070c*/ 	.word	0x000000ff
        /*0710*/ 	.word	0x00022820
        /*0714*/ 	.short	0x0100
        /*0716*/ 	.byte	0x08
	.zero		1


	//   ....[2]....
        /*0718*/ 	.word	0x00000280
        /*071c*/ 	.word	0x000000ff
        /*0720*/ 	.word	0x00022830
        /*0724*/ 	.short	0x0100
        /*0726*/ 	.byte	0x08
	.zero		1


	//   ....[3]....
        /*0728*/ 	.word	0x00000290
        /*072c*/ 	.word	0x000000ff
        /*0730*/ 	.word	0x00022840
        /*0734*/ 	.short	0x0100
        /*0736*/ 	.byte	0x08
	.zero		1


	//   ....[4]....
        /*0738*/ 	.word	0x000002a0
        /*073c*/ 	.word	0x000000ff
        /*0740*/ 	.word	0x00022838
        /*0744*/ 	.short	0x0100
        /*0746*/ 	.byte	0x08
	.zero		1


	//   ....[5]....
        /*0748*/ 	.word	0x000002b0
        /*074c*/ 	.word	0x000000ff
        /*0750*/ 	.word	0x00022848
        /*0754*/ 	.short	0x0100
        /*0756*/ 	.byte	0x08
	.zero		1


	//   ....[6]....
        /*0758*/ 	.word	0x000003e0
        /*075c*/ 	.word	0x000000ff
        /*0760*/ 	.word	0x00022850
        /*0764*/ 	.short	0x0100
        /*0766*/ 	.byte	0x08
	.zero		1


	//   ....[7]....
        /*0768*/ 	.word	0x000003f0
        /*076c*/ 	.word	0x000000ff
        /*0770*/ 	.word	0x00022860
        /*0774*/ 	.short	0x0100
        /*0776*/ 	.byte	0x08
	.zero		1


	//   ....[8]....
        /*0778*/ 	.word	0x00000400
        /*077c*/ 	.word	0x000000ff
        /*0780*/ 	.word	0x00022858
        /*0784*/ 	.short	0x0100
        /*0786*/ 	.byte	0x08
	.zero		1


	//   ....[9]....
        /*0788*/ 	.word	0x00000410
        /*078c*/ 	.word	0x000000ff
        /*0790*/ 	.word	0x00022868
        /*0794*/ 	.short	0x0100
        /*0796*/ 	.byte	0x08
	.zero		1


	//   ....[10]....
        /*0798*/ 	.word	0x00000500
        /*079c*/ 	.word	0x000000ff
        /*07a0*/ 	.word	0x00022870
        /*07a4*/ 	.short	0x0100
        /*07a6*/ 	.byte	0x06
	.zero		1


	//   ....[11]....
        /*07a8*/ 	.word	0x00000510
        /*07ac*/ 	.word	0x000000ff
        /*07b0*/ 	.word	0x00022880
        /*07b4*/ 	.short	0x0100
        /*07b6*/ 	.byte	0x06
	.zero		1


	//   ....[12]....
        /*07b8*/ 	.word	0x00000520
        /*07bc*/ 	.word	0x000000ff
        /*07c0*/ 	.word	0x00022878
        /*07c4*/ 	.short	0x0100
        /*07c6*/ 	.byte	0x06
	.zero		1


	//   ....[13]....
        /*07c8*/ 	.word	0x00000530
        /*07cc*/ 	.word	0x000000ff
        /*07d0*/ 	.word	0x00022888
        /*07d4*/ 	.short	0x0100
        /*07d6*/ 	.byte	0x06
	.zero		1


	//   ....[14]....
        /*07d8*/ 	.word	0x00000660
        /*07dc*/ 	.word	0x000000ff
        /*07e0*/ 	.word	0x00022890
        /*07e4*/ 	.short	0x0100
        /*07e6*/ 	.byte	0x08
	.zero		1


	//   ....[15]....
        /*07e8*/ 	.word	0x00000670
        /*07ec*/ 	.word	0x000000ff
        /*07f0*/ 	.word	0x000228a0
        /*07f4*/ 	.short	0x0100
        /*07f6*/ 	.byte	0x08
	.zero		1


	//   ....[16]....
        /*07f8*/ 	.word	0x00000680
        /*07fc*/ 	.word	0x000000ff
        /*0800*/ 	.word	0x00022898
        /*0804*/ 	.short	0x0100
        /*0806*/ 	.byte	0x08
	.zero		1


	//   ....[17]....
        /*0808*/ 	.word	0x00000690
        /*080c*/ 	.word	0x000000ff
        /*0810*/ 	.word	0x000228a8
        /*0814*/ 	.short	0x0100
        /*0816*/ 	.byte	0x08
	.zero		1


	//   ....[18]....
        /*0818*/ 	.word	0x000007d0
        /*081c*/ 	.word	0x000000ff
        /*0820*/ 	.word	0x000228b0
        /*0824*/ 	.short	0x0100
        /*0826*/ 	.byte	0x08
	.zero		1


	//   ....[19]....
        /*0828*/ 	.word	0x000007e0
        /*082c*/ 	.word	0x000000ff
        /*0830*/ 	.word	0x000228c0
        /*0834*/ 	.short	0x0100
        /*0836*/ 	.byte	0x08
	.zero		1


	//   ....[20]....
        /*0838*/ 	.word	0x000007f0
        /*083c*/ 	.word	0x000000ff
        /*0840*/ 	.word	0x000228b8
        /*0844*/ 	.short	0x0100
        /*0846*/ 	.byte	0x08
	.zero		1


	//   ....[21]....
        /*0848*/ 	.word	0x00000800
        /*084c*/ 	.word	0x000000ff
        /*0850*/ 	.word	0x000228c8
        /*0854*/ 	.short	0x0100
        /*0856*/ 	.byte	0x08
	.zero		1


	//   ....[22]....
        /*0858*/ 	.word	0x000018b0
        /*085c*/ 	.word	0x000000ff
        /*0860*/ 	.word	0x00022800
        /*0864*/ 	.short	0x010a
        /*0866*/ 	.byte	0x24
	.zero		1


	//   ....[23]....
        /*0868*/ 	.word	0x00001920
        /*086c*/ 	.word	0x000000ff
        /*0870*/ 	.word	0x00022830
        /*0874*/ 	.short	0x010a
        /*0876*/ 	.byte	0x24
	.zero		1


	//   ....[24]....
        /*0878*/ 	.word	0x00001980
        /*087c*/ 	.word	0x000000ff
        /*0880*/ 	.word	0x00022830
        /*0884*/ 	.short	0x010a
        /*0886*/ 	.byte	0x24
	.zero		1


	//   ....[25]....
        /*0888*/ 	.word	0x00001e90
        /*088c*/ 	.word	0x000000ff
        /*0890*/ 	.word	0x00000000
        /*0894*/ 	.short	0x0101
        /*0896*/ 	.byte	0x04
	.zero		1


	//   ....[26]....
        /*0898*/ 	.word	0x00004f50
        /*089c*/ 	.word	0x000000ff
        /*08a0*/ 	.word	0x00022830
        /*08a4*/ 	.short	0x010a
        /*08a6*/ 	.byte	0x04
	.zero		1


	//   ....[27]....
        /*08a8*/ 	.word	0x00004f90
        /*08ac*/ 	.word	0x000000ff
        /*08b0*/ 	.word	0x00022830
        /*08b4*/ 	.short	0x010a
        /*08b6*/ 	.byte	0x04
	.zero		1


	//   ....[28]....
        /*08b8*/ 	.word	0x00005250
        /*08bc*/ 	.word	0x000000ff
        /*08c0*/ 	.word	0x00022850
        /*08c4*/ 	.short	0x010a
        /*08c6*/ 	.byte	0x0a
	.zero		1


	//   ....[29]....
        /*08c8*/ 	.word	0x00005290
        /*08cc*/ 	.word	0x000000ff
        /*08d0*/ 	.word	0x00022850
        /*08d4*/ 	.short	0x010a
        /*08d6*/ 	.byte	0x0a
	.zero		1


	//   ....[30]....
        /*08d8*/ 	.word	0x00005500
        /*08dc*/ 	.word	0x000000ff
        /*08e0*/ 	.word	0x00000000
        /*08e4*/ 	.short	0x0101
        /*08e6*/ 	.byte	0x0a
	.zero		1


	//   ....[31]....
        /*08e8*/ 	.word	0x000077d0
        /*08ec*/ 	.word	0x000000ff
        /*08f0*/ 	.word	0x00000000
        /*08f4*/ 	.short	0x0101
        /*08f6*/ 	.byte	0x0a
	.zero		1


	//   ....[32]....
        /*08f8*/ 	.word	0x000080e0
        /*08fc*/ 	.word	0x000000ff
        /*0900*/ 	.word	0x00022830
        /*0904*/ 	.short	0x010a
        /*0906*/ 	.byte	0x04
	.zero		1


	//   ....[33]....
        /*0908*/ 	.word	0x00008120
        /*090c*/ 	.word	0x000000ff
        /*0910*/ 	.word	0x00022830
        /*0914*/ 	.short	0x010a
        /*0916*/ 	.byte	0x04
	.zero		1


	//   ....[34]....
        /*0918*/ 	.word	0x000083e0
        /*091c*/ 	.word	0x000000ff
        /*0920*/ 	.word	0x00022850
        /*0924*/ 	.short	0x010a
        /*0926*/ 	.byte	0x0a
	.zero		1


	//   ....[35]....
        /*0928*/ 	.word	0x00008420
        /*092c*/ 	.word	0x000000ff
        /*0930*/ 	.word	0x00022850
        /*0934*/ 	.short	0x010a
        /*0936*/ 	.byte	0x0a
	.zero		1


	//   ....[36]....
        /*0938*/ 	.word	0x000086d0
        /*093c*/ 	.word	0x000000ff
        /*0940*/ 	.word	0x00000000
        /*0944*/ 	.short	0x0101
        /*0946*/ 	.byte	0x0a
	.zero		1


	//   ....[37]....
        /*0948*/ 	.word	0x00009880
        /*094c*/ 	.word	0x000000ff
        /*0950*/ 	.word	0x00000000
        /*0954*/ 	.short	0x0101
        /*0956*/ 	.byte	0x0a
	.zero		1


	//   ....[38]....
        /*0958*/ 	.word	0x00009f80
        /*095c*/ 	.word	0x000000ff
        /*0960*/ 	.word	0x00022830
        /*0964*/ 	.short	0x010a
        /*0966*/ 	.byte	0x0a
	.zero		1


	//   ....[39]....
        /*0968*/ 	.word	0x00009fc0
        /*096c*/ 	.word	0x000000ff
        /*0970*/ 	.word	0x00022830
        /*0974*/ 	.short	0x010a
        /*0976*/ 	.byte	0x0a
	.zero		1


	//   ....[40]....
        /*0978*/ 	.word	0x0000a240
        /*097c*/ 	.word	0x000000ff
        /*0980*/ 	.word	0x00022850
        /*0984*/ 	.short	0x010a
        /*0986*/ 	.byte	0x0a
	.zero		1


	//   ....[41]....
        /*0988*/ 	.word	0x0000a280
        /*098c*/ 	.word	0x000000ff
        /*0990*/ 	.word	0x00022850
        /*0994*/ 	.short	0x010a
        /*0996*/ 	.byte	0x0a
	.zero		1


	//   ....[42]....
        /*0998*/ 	.word	0x0000a4d0
        /*099c*/ 	.word	0x000000ff
        /*09a0*/ 	.word	0x00000000
        /*09a4*/ 	.short	0x0101
        /*09a6*/ 	.byte	0x0a
	.zero		1


	//   ....[43]....
        /*09a8*/ 	.word	0x0000c7a0
        /*09ac*/ 	.word	0x000000ff
        /*09b0*/ 	.word	0x00000000
        /*09b4*/ 	.short	0x0101
        /*09b6*/ 	.byte	0x0a
	.zero		1


	//   ....[44]....
        /*09b8*/ 	.word	0x0000cd80
        /*09bc*/ 	.word	0x000000ff
        /*09c0*/ 	.word	0x00022850
        /*09c4*/ 	.short	0x010a
        /*09c6*/ 	.byte	0x05
	.zero		1


	//   ....[45]....
        /*09c8*/ 	.word	0x0000cdc0
        /*09cc*/ 	.word	0x000000ff
        /*09d0*/ 	.word	0x00022850
        /*09d4*/ 	.short	0x010a
        /*09d6*/ 	.byte	0x05
	.zero		1


	//   ....[46]....
        /*09d8*/ 	.word	0x0000d390
        /*09dc*/ 	.word	0x000000ff
        /*09e0*/ 	.word	0x00000000
        /*09e4*/ 	.short	0x0101
        /*09e6*/ 	.byte	0x04
	.zero		1


	//   ....[47]....
        /*09e8*/ 	.word	0x0000e9d0
        /*09ec*/ 	.word	0x000000ff
        /*09f0*/ 	.word	0x00000000
        /*09f4*/ 	.short	0x0101
        /*09f6*/ 	.byte	0x04
	.zero		1


	//   ....[48]....
        /*09f8*/ 	.word	0x000111d0
        /*09fc*/ 	.word	0x000000ff
        /*0a00*/ 	.word	0x00022880
        /*0a04*/ 	.short	0x010a
        /*0a06*/ 	.byte	0x30
	.zero		1


	//   ....[49]....
        /*0a08*/ 	.word	0x000116e0
        /*0a0c*/ 	.word	0x000000ff
        /*0a10*/ 	.word	0x00022870
        /*0a14*/ 	.short	0x0107
        /*0a16*/ 	.byte	0x30
	.zero		1


	//   ....[50]....
        /*0a18*/ 	.word	0x00011770
        /*0a1c*/ 	.word	0x000000ff
        /*0a20*/ 	.word	0x00022870
        /*0a24*/ 	.short	0x0101
        /*0a26*/ 	.byte	0x30
	.zero		1


	//   ....[51]....
        /*0a28*/ 	.word	0x000117a0
        /*0a2c*/ 	.word	0x000000ff
        /*0a30*/ 	.word	0x00022840
        /*0a34*/ 	.short	0x010a
        /*0a36*/ 	.byte	0x30
	.zero		1


	//   ....[52]....
        /*0a38*/ 	.word	0x00011cd0
        /*0a3c*/ 	.word	0x000000ff
        /*0a40*/ 	.word	0x00022830
        /*0a44*/ 	.short	0x0107
        /*0a46*/ 	.byte	0x30
	.zero		1


	//   ....[53]....
        /*0a48*/ 	.word	0x00011d60
        /*0a4c*/ 	.word	0x000000ff
        /*0a50*/ 	.word	0x00022830
        /*0a54*/ 	.short	0x0101
        /*0a56*/ 	.byte	0x30
	.zero		1


	//   ....[54]....
        /*0a58*/ 	.word	0x00012520
        /*0a5c*/ 	.word	0x000000ff
        /*0a60*/ 	.word	0x00022800
        /*0a64*/ 	.short	0x0107
        /*0a66*/ 	.byte	0x30
	.zero		1


	//   ....[55]....
        /*0a68*/ 	.word	0x000125a0
        /*0a6c*/ 	.word	0x000000ff
        /*0a70*/ 	.word	0x00022800
        /*0a74*/ 	.short	0x0101
        /*0a76*/ 	.byte	0x30
	.zero		1


	//   ....[56]....
        /*0a78*/ 	.word	0x000125b0
        /*0a7c*/ 	.word	0x000000ff
        /*0a80*/ 	.word	0x00022820
        /*0a84*/ 	.short	0x010a
        /*0a86*/ 	.byte	0x30
	.zero		1


	//   ....[57]....
        /*0a88*/ 	.word	0x000128e0
        /*0a8c*/ 	.word	0x00000008
        /*0a90*/ 	.word	0x00022880
        /*0a94*/ 	.short	0x010a
        /*0a96*/ 	.byte	0x3f
	.zero		1


	//   ....[58]....
        /*0a98*/ 	.word	0x00012ce0
        /*0a9c*/ 	.word	0x00000008
        /*0aa0*/ 	.word	0x00022870
        /*0aa4*/ 	.short	0x0107
        /*0aa6*/ 	.byte	0x3f
	.zero		1


	//   ....[59]....
        /*0aa8*/ 	.word	0x00012d70
        /*0aac*/ 	.word	0x00000008
        /*0ab0*/ 	.word	0x00022870
        /*0ab4*/ 	.short	0x0101
        /*0ab6*/ 	.byte	0x3f
	.zero		1


	//   ....[60]....
        /*0ab8*/ 	.word	0x00012da0
        /*0abc*/ 	.word	0x00000008
        /*0ac0*/ 	.word	0x00022840
        /*0ac4*/ 	.short	0x010a
        /*0ac6*/ 	.byte	0x3f
	.zero		1


	//   ....[61]....
        /*0ac8*/ 	.word	0x000131b0
        /*0acc*/ 	.word	0x00000008
        /*0ad0*/ 	.word	0x00022830
        /*0ad4*/ 	.short	0x0107
        /*0ad6*/ 	.byte	0x3f
	.zero		1


	//   ....[62]....
        /*0ad8*/ 	.word	0x00013250
        /*0adc*/ 	.word	0x00000008
        /*0ae0*/ 	.word	0x00022830
        /*0ae4*/ 	.short	0x0101
        /*0ae6*/ 	.byte	0x3f
	.zero		1


	//   ....[63]....
        /*0ae8*/ 	.word	0x000132d0
        /*0aec*/ 	.word	0x00000002
        /*0af0*/ 	.word	0x00022870
        /*0af4*/ 	.short	0x010a
        /*0af6*/ 	.byte	0x3f
	.zero		1


	//   ....[64]....
        /*0af8*/ 	.word	0x00013360
        /*0afc*/ 	.word	0x00000002
        /*0b00*/ 	.word	0x00022860
        /*0b04*/ 	.short	0x010a
        /*0b06*/ 	.byte	0x3f
	.zero		1


	//   ....[65]....
        /*0b08*/ 	.word	0x000137d0
        /*0b0c*/ 	.word	0x00000002
        /*0b10*/ 	.word	0x00022850
        /*0b14*/ 	.short	0x0101
        /*0b16*/ 	.byte	0x3f
	.zero		1


	//   ....[66]....
        /*0b18*/ 	.word	0x00013870
        /*0b1c*/ 	.word	0x00000002
        /*0b20*/ 	.word	0x00000000
        /*0b24*/ 	.short	0x0101
        /*0b26*/ 	.byte	0x3f
	.zero		1


	//   ....[67]....
        /*0b28*/ 	.word	0x00013940
        /*0b2c*/ 	.word	0x00000011
        /*0b30*/ 	.word	0x00022870
        /*0b34*/ 	.short	0x010a
        /*0b36*/ 	.byte	0x3f
	.zero		1


	//   ....[68]....
        /*0b38*/ 	.word	0x000139f0
        /*0b3c*/ 	.word	0x00000011
        /*0b40*/ 	.word	0x00022860
        /*0b44*/ 	.short	0x010a
        /*0b46*/ 	.byte	0x3f
	.zero		1


	//   ....[69]....
        /*0b48*/ 	.word	0x00013e50
        /*0b4c*/ 	.word	0x00000011
        /*0b50*/ 	.word	0x00022850
        /*0b54*/ 	.short	0x0101
        /*0b56*/ 	.byte	0x3f
	.zero		1


	//   ....[70]....
        /*0b58*/ 	.word	0x00013f20
        /*0b5c*/ 	.word	0x00000011
        /*0b60*/ 	.word	0x00000000
        /*0b64*/ 	.short	0x0101
        /*0b66*/ 	.byte	0x3f
	.zero		1


	//   ....[71]....
        /*0b68*/ 	.word	0x00013f70
        /*0b6c*/ 	.word	0x00000005
        /*0b70*/ 	.word	0x00022820
        /*0b74*/ 	.short	0x010a
        /*0b76*/ 	.byte	0x3f
	.zero		1


	//   ....[72]....
        /*0b78*/ 	.word	0x00014090
        /*0b7c*/ 	.word	0x00000004
        /*0b80*/ 	.word	0x00022840
        /*0b84*/ 	.short	0x010a
        /*0b86*/ 	.byte	0x3f
	.zero		1


	//   ....[73]....
        /*0b88*/ 	.word	0x00014130
        /*0b8c*/ 	.word	0x00000005
        /*0b90*/ 	.word	0x00022840
        /*0b94*/ 	.short	0x010a
        /*0b96*/ 	.byte	0x3f
	.zero		1


	//   ....[74]....
        /*0b98*/ 	.word	0x00014170
        /*0b9c*/ 	.word	0x00000004
        /*0ba0*/ 	.word	0x00022860
        /*0ba4*/ 	.short	0x010a
        /*0ba6*/ 	.byte	0x3f
	.zero		1


	//   ....[75]....
        /*0ba8*/ 	.word	0x000141b0
        /*0bac*/ 	.word	0x00000005
        /*0bb0*/ 	.word	0x00022860
        /*0bb4*/ 	.short	0x010a
        /*0bb6*/ 	.byte	0x3f
	.zero		1


	//   ....[76]....
        /*0bb8*/ 	.word	0x000141f0
        /*0bbc*/ 	.word	0x00000004
        /*0bc0*/ 	.word	0x00022880
        /*0bc4*/ 	.short	0x010a
        /*0bc6*/ 	.byte	0x3f
	.zero		1


	//   ....[77]....
        /*0bc8*/ 	.word	0x00014230
        /*0bcc*/ 	.word	0x00000005
        /*0bd0*/ 	.word	0x00022880
        /*0bd4*/ 	.short	0x010a
        /*0bd6*/ 	.byte	0x3f
	.zero		1


	//   ....[78]....
        /*0bd8*/ 	.word	0x000142a0
        /*0bdc*/ 	.word	0x00000003
        /*0be0*/ 	.word	0x00022800
        /*0be4*/ 	.short	0x010a
        /*0be6*/ 	.byte	0x3f
	.zero		1


	//   ....[79]....
        /*0be8*/ 	.word	0x00014300
        /*0bec*/ 	.word	0x00000003
        /*0bf0*/ 	.word	0x00022830
        /*0bf4*/ 	.short	0x010a
        /*0bf6*/ 	.byte	0x3f
	.zero		1


	//   ....[80]....
        /*0bf8*/ 	.word	0x00014360
        /*0bfc*/ 	.word	0x0000000a
        /*0c00*/ 	.word	0x00022830
        /*0c04*/ 	.short	0x010a
        /*0c06*/ 	.byte	0x3f
	.zero		1


	//   ....[81]....
        /*0c08*/ 	.word	0x000143c0
        /*0c0c*/ 	.word	0x0000000a
        /*0c10*/ 	.word	0x00022850
        /*0c14*/ 	.short	0x010a
        /*0c16*/ 	.byte	0x3f
	.zero		1


	//   ....[82]....
        /*0c18*/ 	.word	0x00014420
        /*0c1c*/ 	.word	0x00000014
        /*0c20*/ 	.word	0x00022830
        /*0c24*/ 	.short	0x010a
        /*0c26*/ 	.byte	0x3f
	.zero		1


	//   ....[83]....
        /*0c28*/ 	.word	0x00014480
        /*0c2c*/ 	.word	0x0000000e
        /*0c30*/ 	.word	0x00022850
        /*0c34*/ 	.short	0x010a
        /*0c36*/ 	.byte	0x3f
	.zero		1


	//   ....[84]....
        /*0c38*/ 	.word	0x000144e0
        /*0c3c*/ 	.word	0x00000014
        /*0c40*/ 	.word	0x00022830
        /*0c44*/ 	.short	0x010a
        /*0c46*/ 	.byte	0x3f
	.zero		1


	//   ....[85]....
        /*0c48*/ 	.word	0x00014540
        /*0c4c*/ 	.word	0x0000000e
        /*0c50*/ 	.word	0x00022850
        /*0c54*/ 	.short	0x010a
        /*0c56*/ 	.byte	0x3f
	.zero		1


	//   ....[86]....
        /*0c58*/ 	.word	0x000145a0
        /*0c5c*/ 	.word	0x00000005
        /*0c60*/ 	.word	0x00022850
        /*0c64*/ 	.short	0x010a
        /*0c66*/ 	.byte	0x3f
	.zero		1


	//   ....[87]....
        /*0c68*/ 	.word	0x00014680
        /*0c6c*/ 	.word	0x00000002
        /*0c70*/ 	.word	0x00022880
        /*0c74*/ 	.short	0x010a
        /*0c76*/ 	.byte	0x3f
	.zero		1


	//   ....[88]....
        /*0c78*/ 	.word	0x00014c30
        /*0c7c*/ 	.word	0x00000002
        /*0c80*/ 	.word	0x00022840
        /*0c84*/ 	.short	0x010a
        /*0c86*/ 	.byte	0x3f
	.zero		1


	//   ....[89]....
        /*0c88*/ 	.word	0x00015740
        /*0c8c*/ 	.word	0x00000003
        /*0c90*/ 	.word	0x00022820
        /*0c94*/ 	.short	0x010a
        /*0c96*/ 	.byte	0x3f
	.zero		1


	//   ....[90]....
        /*0c98*/ 	.word	0x00015790
        /*0c9c*/ 	.word	0x00000008
        /*0ca0*/ 	.word	0x00022880
        /*0ca4*/ 	.short	0x010a
        /*0ca6*/ 	.byte	0x3f
	.zero		1


	//   ....[91]....
        /*0ca8*/ 	.word	0x00015c50
        /*0cac*/ 	.word	0x00000008
        /*0cb0*/ 	.word	0x00022840
        /*0cb4*/ 	.short	0x010a
        /*0cb6*/ 	.byte	0x3f
	.zero		1


	//   ....[92]....
        /*0cb8*/ 	.word	0x00016130
        /*0cbc*/ 	.word	0x00000002
        /*0cc0*/ 	.word	0x00022870
        /*0cc4*/ 	.short	0x010a
        /*0cc6*/ 	.byte	0x3f
	.zero		1


	//   ....[93]....
        /*0cc8*/ 	.word	0x00016180
        /*0ccc*/ 	.word	0x00000002
        /*0cd0*/ 	.word	0x00022860
        /*0cd4*/ 	.short	0x010a
        /*0cd6*/ 	.byte	0x3f
	.zero		1


	//   ....[94]....
        /*0cd8*/ 	.word	0x000161d0
        /*0cdc*/ 	.word	0x00000011
        /*0ce0*/ 	.word	0x00022870
        /*0ce4*/ 	.short	0x010a
        /*0ce6*/ 	.byte	0x3f
	.zero		1


	//   ....[95]....
        /*0ce8*/ 	.word	0x00016220
        /*0cec*/ 	.word	0x00000011
        /*0cf0*/ 	.word	0x00022860
        /*0cf4*/ 	.short	0x010a
        /*0cf6*/ 	.byte	0x3f
	.zero		1


	//   ....[96]....
        /*0cf8*/ 	.word	0x00016270
        /*0cfc*/ 	.word	0x00000005
        /*0d00*/ 	.word	0x00022820
        /*0d04*/ 	.short	0x010a
        /*0d06*/ 	.byte	0x3f
	.zero		1


	//   ....[97]....
        /*0d08*/ 	.word	0x000162c0
        /*0d0c*/ 	.word	0x00000004
        /*0d10*/ 	.word	0x00022840
        /*0d14*/ 	.short	0x010a
        /*0d16*/ 	.byte	0x3f
	.zero		1


	//   ....[98]....
        /*0d18*/ 	.word	0x00016310
        /*0d1c*/ 	.word	0x00000005
        /*0d20*/ 	.word	0x00022840
        /*0d24*/ 	.short	0x010a
        /*0d26*/ 	.byte	0x3f
	.zero		1


	//   ....[99]....
        /*0d28*/ 	.word	0x00016360
        /*0d2c*/ 	.word	0x00000004
        /*0d30*/ 	.word	0x00022860
        /*0d34*/ 	.short	0x010a
        /*0d36*/ 	.byte	0x3f
	.zero		1


	//   ....[100]....
        /*0d38*/ 	.word	0x000163b0
        /*0d3c*/ 	.word	0x00000005
        /*0d40*/ 	.word	0x00022860
        /*0d44*/ 	.short	0x010a
        /*0d46*/ 	.byte	0x3f
	.zero		1


	//   ....[101]....
        /*0d48*/ 	.word	0x00016400
        /*0d4c*/ 	.word	0x00000004
        /*0d50*/ 	.word	0x00022880
        /*0d54*/ 	.short	0x010a
        /*0d56*/ 	.byte	0x3f
	.zero		1


	//----- nvinfo : EIATTR_NUM_MBARRIERS
	.align		4
.L_185:
        /*0d58*/ 	.byte	0x03, 0x38
        /*0d5a*/ 	.short	0x0016


	//----- nvinfo : EIATTR_EXIT_INSTR_OFFSETS
	.align		4
        /*0d5c*/ 	.byte	0x04, 0x1c
        /*0d5e*/ 	.short	(.L_187 - .L_186)


	//   ....[0]....
.L_186:
        /*0d60*/ 	.word	0x00014280


	//----- nvinfo : EIATTR_MAX_THREADS
	.align		4
.L_187:
        /*0d64*/ 	.byte	0x04, 0x05
        /*0d66*/ 	.short	(.L_189 - .L_188)
.L_188:
        /*0d68*/ 	.word	0x00000180
        /*0d6c*/ 	.word	0x00000001
        /*0d70*/ 	.word	0x00000001


	//----- nvinfo : EIATTR_CRS_STACK_SIZE
	.align		4
.L_189:
        /*0d74*/ 	.byte	0x04, 0x1e
        /*0d76*/ 	.short	(.L_191 - .L_190)
.L_190:
        /*0d78*/ 	.word	0x00000000


	//----- nvinfo : EIATTR_CBANK_PARAM_SIZE
	.align		4
.L_191:
        /*0d7c*/ 	.byte	0x03, 0x19
        /*0d7e*/ 	.short	0x0a70


	//----- nvinfo : EIATTR_PARAM_CBANK
	.align		4
        /*0d80*/ 	.byte	0x04, 0x0a
        /*0d82*/ 	.short	(.L_193 - .L_192)
	.align		4
.L_192:
        /*0d84*/ 	.word	index@(.nv.constant0._ZN7cutlass13device_kernelIN5flash11enable_sm90INS1_16FlashAttnFwdSm90INS1_25CollectiveMainloopFwdSm90ILi2EN4cute5tupleIJNS5_1CILi1EEES8_S8_EEENS6_IJNS7_ILi128EEESA_NS7_ILi192EEEEEELi128ENS_12float_e4m3_tEfNS_4arch4Sm90ELb0ELb1ELb0ELb0ELb1ELb0ELb0ELb1ELb1ELb1ELb1ELb0EEENS1_21CollectiveEpilogueFwdINS6_IJSA_SA_SA_EEES9_NS_10bfloat16_tESF_Li256ELb0ELb1ELb1ELb1EEENS1_19SingleTileSchedulerILb0ELb1ELb1ELi128EEEEEEEEEvNT_6ParamsE)
        /*0d88*/ 	.short	0x0210
        /*0d8a*/ 	.short	0x0a70


	//----- nvinfo : EIATTR_SW_WAR
	.align		4
.L_193:
        /*0d8c*/ 	.byte	0x04, 0x36
        /*0d8e*/ 	.short	(.L_195 - .L_194)
.L_194:
        /*0d90*/ 	.word	0x00000008
.L_195:


//--------------------- .nv.info._ZN7cutlass13device_kernelIN5flash11enable_sm90INS1_16FlashAttnFwdSm90INS1_25CollectiveMainloopFwdSm90ILi2EN4cute5tupleIJNS5_1CILi1EEES8_S8_EEENS6_IJNS7_ILi128EEESA_NS7_ILi192EEEEEELi128ENS_12float_e4m3_tEfNS_4arch4Sm90ELb0ELb1ELb0ELb1ELb1ELb0ELb0ELb1ELb1ELb1ELb1ELb0EEENS1_21CollectiveEpilogueFwdINS6_IJSA_SA_SA_EEES9_NS_10bfloat16_tESF_Li256ELb1ELb1ELb1ELb1EEENS1_36VarlenDynamicPersistentTileSchedulerILi128ELi128ELi256ELi128ELb1ELb1ELb1ELb1ELb0ELb1EEEEEEEEEvNT_6ParamsE --------------------------
	.section	.nv.info._ZN7cutlass13device_kernelIN5flash11enable_sm90INS1_16FlashAttnFwdSm90INS1_25CollectiveMainloopFwdSm90ILi2EN4cute5tupleIJNS5_1CILi1EEES8_S8_EEENS6_IJNS7_ILi128EEESA_NS7_ILi192EEEEEELi128ENS_12float_e4m3_tEfNS_4arch4Sm90ELb0ELb1ELb0ELb1ELb1ELb0ELb0ELb1ELb1ELb1ELb1ELb0EEENS1_21CollectiveEpilogueFwdINS6_IJSA_SA_SA_EEES9_NS_10bfloat16_tESF_Li256ELb1ELb1ELb1ELb1EEENS1_36VarlenDynamicPersistentTileSchedulerILi128ELi128ELi256ELi128ELb1ELb1ELb1ELb1ELb0ELb1EEEEEEEEEvNT_6ParamsE,"",@"SHT_CUDA_INFO"
	.sectionflags	@""
	.align	4


	//----- nvinfo : EIATTR_CUDA_API_VERSION
	.align		4
        /*0000*/ 	.byte	0x04, 0x37
        /*0002*/ 	.short	(.L_197 - .L_196)
.L_196:
        /*0004*/ 	.word	0x00000082


	//----- nvinfo : EIATTR_KPARAM_INFO
	.align		4
.L_197:
        /*0008*/ 	.byte	0x04, 0x17
        /*000a*/ 	.short	(.L_199 - .L_198)
.L_198:
        /*000c*/ 	.word	0x00000000
        /*0010*/ 	.short	0x0000
        /*0012*/ 	.short	0x0070
        /*0014*/ 	.byte	0x00, 0xf0, 0x01, 0x2a


	//----- nvinfo : EIATTR_SPARSE_MMA_MASK
	.align		4
.L_199:
        /*0018*/ 	.byte	0x03, 0x50
        /*001a*/ 	.short	0x0000


	//----- nvinfo : EIATTR_MAXREG_COUNT
	.align		4
        /*001c*/ 	.byte	0x03, 0x1b
        /*001e*/ 	.short	0x00a8


	//----- nvinfo : EIATTR_NUM_BARRIERS
	.align		4
        /*0020*/ 	.byte	0x02, 0x4c
        /*0022*/ 	.byte	0x10
	.zero		1


	//----- nvinfo : EIATTR_EXTERNS
	.align		4
        /*0024*/ 	.byte	0x04, 0x0f
        /*0026*/ 	.short	(.L_201 - .L_200)


	//   ....[0]....
	.align		4
.L_200:
        /*0028*/ 	.word	index@(__assertfail)


	//----- nvinfo : EIATTR_ANNOTATIONS
	.align		4
.L_201:
        /*002c*/ 	.byte	0x04, 0x55
        /*002e*/ 	.short	(.L_203 - .L_202)


	//   ....[0]....
.L_202:
        /* <DEDUP_REMOVED lines=9> */


	//----- nvinfo : EIATTR_MERCURY_ISA_VERSION
	.align		4
.L_203:
        /*00b0*/ 	.byte	0x03, 0x5f
        /*00b2*/ 	.short	0x0101


	//----- nvinfo : EIATTR_UNUSED_LOAD_BYTE_OFFSET
	.align		4
        /*00b4*/ 	.byte	0x04, 0x44
        /*00b6*/ 	.short	(.L_205 - .L_204)


	//   ....[0]....
.L_204:
        /*00b8*/ 	.word	0x00000980
        /*00bc*/ 	.word	0x0000fff0


	//   ....[1]....
        /*00c0*/ 	.word	0x0000e2e0
        /*00c4*/ 	.word	0x0000fff0


	//----- nvinfo : EIATTR_INT_WARP_WIDE_INSTR_OFFSETS
	.align		4
.L_205:
        /*00c8*/ 	.byte	0x04, 0x31
        /*00ca*/ 	.short	(.L_207 - .L_206)


	//   ....[0]....
.L_206:
        /*00cc*/ 	.word	0x000000c0


	//   ....[1]....
        /*00d0*/ 	.word	0x000000d0


	//   ....[2]....
        /*00d4*/ 	.word	0x00000170


	//   ....[3]....
        /*00d8*/ 	.word	0x00013e70


	//   ....[4]....
        /*00dc*/ 	.word	0x00013f00


	//   ....[5]....
        /*00e0*/ 	.word	0x00017150


	//   ....[6]....
        /*00e4*/ 	.word	0x000171e0


	//----- nvinfo : EIATTR_COOP_GROUP_MASK_REGIDS
	.align		4
.L_207:
        /*00e8*/ 	.byte	0x04, 0x29
        /*00ea*/ 	.short	(.L_209 - .L_208)


	//   ....[0]....
.L_208:
        /*00ec*/ 	.word	0xffffffff


	//   ....[1]....
        /*00f0*/ 	.word	0xffffffff


	//   ....[2]....
        /*00f4*/ 	.word	0xffffffff


	//   ....[3]....
        /*00f8*/ 	.word	0xffffffff


	//   ....[4]....
        /*00fc*/ 	.word	0xffffffff


	//   ....[5]....
        /*0100*/ 	.word	0xffffffff


	//   ....[6]....
        /*0104*/ 	.word	0xffffffff


	//   ....[7]....
        /*0108*/ 	.word	0xffffffff


	//   ....[8]....
        /*010c*/ 	.word	0xffffffff


	//   ....[9]....
        /*0110*/ 	.word	0xffffffff


	//   ....[10]....
        /*0114*/ 	.word	0xffffffff


	//   ....[11]....
        /*0118*/ 	.word	0xffffffff


	//   ....[12]....
        /*011c*/ 	.word	0xffffffff


	//   ....[13]....
        /*0120*/ 	.word	0xffffffff


	//   ....[14]....
        /*0124*/ 	.word	0xffffffff


	//   ....[15]....
        /*0128*/ 	.word	0xffffffff


	//   ....[16]....
        /*012c*/ 	.word	0xffffffff


	//   ....[17]....
        /*0130*/ 	.word	0xffffffff


	//   ....[18]....
        /*0134*/ 	.word	0xffffffff


	//   ....[19]....
        /*0138*/ 	.word	0xffffffff


	//   ....[20]....
        /*013c*/ 	.word	0xffffffff


	//   ....[21]....
        /*0140*/ 	.word	0xffffffff


	//   ....[22]....
        /*0144*/ 	.word	0xffffffff


	//   ....[23]....
        /*0148*/ 	.word	0xffffffff


	//   ....[24]....
        /*014c*/ 	.word	0xffffffff


	//   ....[25]....
        /*0150*/ 	.word	0xffffffff


	//   ....[26]....
        /*0154*/ 	.word	0xffffffff


	//   ....[27]....
        /*0158*/ 	.word	0xffffffff


	//   ....[28]....
        /*015c*/ 	.word	0xffffffff


	//   ....[29]....
        /*0160*/ 	.word	0xffffffff


	//   ....[30]....
        /*0164*/ 	.word	0xffffffff


	//   ....[31]....
        /*0168*/ 	.word	0xffffffff


	//   ....[32]....
        /*016c*/ 	.word	0xffffffff


	//   ....[33]....
        /*0170*/ 	.word	0xffffffff


	//   ....[34]....
        /*0174*/ 	.word	0xffffffff


	//   ....[35]....
        /*0178*/ 	.word	0xffffffff


	//   ....[36]....
        /*017c*/ 	.word	0xffffffff


	//   ....[37]....
        /*0180*/ 	.word	0xffffffff


	//   ....[38]....
        /*0184*/ 	.word	0xffffffff


	//   ....[39]....
        /*0188*/ 	.word	0xffffffff


	//   ....[40]....
        /*018c*/ 	.word	0xffffffff


	//   ....[41]....
        /*0190*/ 	.word	0xffffffff


	//   ....[42]....
        /*0194*/ 	.word	0xffffffff


	//   ....[43]....
        /*0198*/ 	.word	0xffffffff


	//   ....[44]....
        /*019c*/ 	.word	0xffffffff


	//   ....[45]....
        /*01a0*/ 	.word	0xffffffff


	//   ....[46]....
        /*01a4*/ 	.word	0xffffffff


	//   ....[47]....
        /*01a8*/ 	.word	0xffffffff


	//   ....[48]....
        /*01ac*/ 	.word	0xffffffff


	//   ....[49]....
        /*01b0*/ 	.word	0xffffffff


	//   ....[50]....
        /*01b4*/ 	.word	0xffffffff


	//   ....[51]....
        /*01b8*/ 	.word	0xffffffff


	//   ....[52]....
        /*01bc*/ 	.word	0xffffffff


	//   ....[53]....
        /*01c0*/ 	.word	0xffffffff


	//   ....[54]....
        /*01c4*/ 	.word	0xffffffff


	//   ....[55]....
        /*01c8*/ 	.word	0xffffffff


	//   ....[56]....
        /*01cc*/ 	.word	0xffffffff


	//   ....[57]....
        /*01d0*/ 	.word	0xffffffff


	//   ....[58]....
        /*01d4*/ 	.word	0xffffffff


	//   ....[59]....
        /*01d8*/ 	.word	0xffffffff


	//   ....[60]....
        /*01dc*/ 	.word	0xffffffff


	//   ....[61]....
        /*01e0*/ 	.word	0xffffffff


	//   ....[62]....
        /*01e4*/ 	.word	0xffffffff


	//   ....[63]....
        /*01e8*/ 	.word	0xffffffff


	//   ....[64]....
        /*01ec*/ 	.word	0xffffffff


	//   ....[65]....
        /*01f0*/ 	.word	0xffffffff


	//   ....[66]....
        /*01f4*/ 	.word	0xffffffff


	//   ....[67]....
        /*01f8*/ 	.word	0xffffffff


	//   ....[68]....
        /*01fc*/ 	.word	0xffffffff


	//   ....[69]....
        /*0200*/ 	.word	0xffffffff


	//   ....[70]....
        /*0204*/ 	.word	0xffffffff


	//   ....[71]....
        /*0208*/ 	.word	0xffffffff


	//   ....[72]....
        /*020c*/ 	.word	0xffffffff


	//   ....[73]....
        /*0210*/ 	.word	0xffffffff


	//   ....[74]....
        /*0214*/ 	.word	0xffffffff


	//   ....[75]....
        /*0218*/ 	.word	0xffffffff


	//   ....[76]....
        /*021c*/ 	.word	0xffffffff


	//   ....[77]....
        /*0220*/ 	.word	0xffffffff


	//   ....[78]....
        /*0224*/ 	.word	0xffffffff


	//   ....[79]....
        /*0228*/ 	.word	0xffffffff


	//   ....[80]....
        /*022c*/ 	.word	0xffffffff


	//   ....[81]....
        /*0230*/ 	.word	0xffffffff


	//   ....[82]....
        /*0234*/ 	.word	0xffffffff


	//   ....[83]....
        /*0238*/ 	.word	0xffffffff


	//   ....[84]....
        /*023c*/ 	.word	0xffffffff


	//   ....[85]....
        /*0240*/ 	.word	0xffffffff


	//   ....[86]....
        /*0244*/ 	.word	0xffffffff


	//   ....[87]....
        /*0248*/ 	.word	0xffffffff


	//   ....[88]....
        /*024c*/ 	.word	0xffffffff


	//   ....[89]....
        /*0250*/ 	.word	0xffffffff


	//   ....[90]....
        /*0254*/ 	.word	0xffffffff


	//   ....[91]....
        /*0258*/ 	.word	0xffffffff


	//   ....[92]....
        /*025c*/ 	.word	0xffffffff


	//   ....[93]....
        /*0260*/ 	.word	0xffffffff


	//   ....[94]....
        /*0264*/ 	.word	0xffffffff


	//   ....[95]....
        /*0268*/ 	.word	0xffffffff


	//   ....[96]....
        /*026c*/ 	.word	0xffffffff


	//   ....[97]....
        /*0270*/ 	.word	0xffffffff


	//   ....[98]....
        /*0274*/ 	.word	0xffffffff


	//   ....[99]....
        /*0278*/ 	.word	0xffffffff


	//   ....[100]....
        /*027c*/ 	.word	0xffffffff


	//   ....[101]....
        /*0280*/ 	.word	0xffffffff


	//   ....[102]....
        /*0284*/ 	.word	0xffffffff


	//   ....[103]....
        /*0288*/ 	.word	0xffffffff


	//   ....[104]....
        /*028c*/ 	.word	0xffffffff


	//   ....[105]....
        /*0290*/ 	.word	0xffffffff


	//   ....[106]....
        /*0294*/ 	.word	0xffffffff


	//   ....[107]....
        /*0298*/ 	.word	0xffffffff


	//   ....[108]....
        /*029c*/ 	.word	0xffffffff


	//   ....[109]....
        /*02a0*/ 	.word	0xffffffff


	//   ....[110]....
        /*02a4*/ 	.word	0xffffffff


	//   ....[111]....
        /*02a8*/ 	.word	0xffffffff


	//   ....[112]....
        /*02ac*/ 	.word	0xffffffff


	//   ....[113]....
        /*02b0*/ 	.word	0xffffffff


	//   ....[114]....
        /*02b4*/ 	.word	0xffffffff


	//   ....[115]....
        /*02b8*/ 	.word	0xffffffff


	//   ....[116]....
        /*02bc*/ 	.word	0xffffffff


	//   ....[117]....
        /*02c0*/ 	.word	0xffffffff


	//   ....[118]....
        /*02c4*/ 	.word	0xffffffff


	//   ....[119]....
        /*02c8*/ 	.word	0xffffffff


	//   ....[120]....
        /*02cc*/ 	.word	0xffffffff


	//   ....[121]....
        /*02d0*/ 	.word	0xffffffff


	//   ....[122]....
        /*02d4*/ 	.word	0xffffffff


	//   ....[123]....
        /*02d8*/ 	.word	0xffffffff


	//   ....[124]....
        /*02dc*/ 	.word	0xffffffff


	//   ....[125]....
        /*02e0*/ 	.word	0xffffffff


	//   ....[126]....
        /*02e4*/ 	.word	0xffffffff


	//   ....[127]....
        /*02e8*/ 	.word	0xffffffff


	//   ....[128]....
        /*02ec*/ 	.word	0xffffffff


	//   ....[129]....
        /*02f0*/ 	.word	0xffffffff


	//   ....[130]....
        /*02f4*/ 	.word	0xffffffff


	//   ....[131]....
        /*02f8*/ 	.word	0xffffffff


	//   ....[132]....
        /*02fc*/ 	.word	0xffffffff


	//   ....[133]....
        /*0300*/ 	.word	0xffffffff


	//   ....[134]....
        /*0304*/ 	.word	0xffffffff


	//   ....[135]....
        /*0308*/ 	.word	0xffffffff


	//   ....[136]....
        /*030c*/ 	.word	0xffffffff


	//   ....[137]....
        /*0310*/ 	.word	0xffffffff


	//   ....[138]....
        /*0314*/ 	.word	0xffffffff


	//   ....[139]....
        /*0318*/ 	.word	0xffffffff


	//   ....[140]....
        /*031c*/ 	.word	0xffffffff


	//   ....[141]....
        /*0320*/ 	.word	0xffffffff


	//   ....[142]....
        /*0324*/ 	.word	0xffffffff


	//   ....[143]....
        /*0328*/ 	.word	0xffffffff


	//   ....[144]....
        /*032c*/ 	.word	0xffffffff


	//   ....[145]....
        /*0330*/ 	.word	0xffffffff


	//   ....[146]....
        /*0334*/ 	.word	0xffffffff


	//   ....[147]....
        /*0338*/ 	.word	0xffffffff


	//   ....[148]....
        /*033c*/ 	.word	0xffffffff


	//   ....[149]....
        /*0340*/ 	.word	0xffffffff


	//   ....[150]....
        /*0344*/ 	.word	0xffffffff


	//   ....[151]....
        /*0348*/ 	.word	0xffffffff


	//   ....[152]....
        /*034c*/ 	.word	0xffffffff


	//   ....[153]....
        /*0350*/ 	.word	0xffffffff


	//   ....[154]....
        /*0354*/ 	.word	0xffffffff


	//   ....[155]....
        /*0358*/ 	.word	0xffffffff


	//   ....[156]....
        /*035c*/ 	.word	0xffffffff


	//   ....[157]....
        /*0360*/ 	.word	0xffffffff


	//   ....[158]....
        /*0364*/ 	.word	0xffffffff


	//   ....[159]....
        /*0368*/ 	.word	0xffffffff


	//   ....[160]....
        /*036c*/ 	.word	0xffffffff


	//   ....[161]....
        /*0370*/ 	.word	0xffffffff


	//   ....[162]....
        /*0374*/ 	.word	0xffffffff


	//   ....[163]....
        /*0378*/ 	.word	0xffffffff


	//   ....[164]....
        /*037c*/ 	.word	0xffffffff


	//   ....[165]....
        /*0380*/ 	.word	0xffffffff


	//   ....[166]....
        /*0384*/ 	.word	0xffffffff


	//   ....[167]....
        /*0388*/ 	.word	0xffffffff


	//   ....[168]....
        /*038c*/ 	.word	0xffffffff


	//   ....[169]....
        /*0390*/ 	.word	0xffffffff


	//   ....[170]....
        /*0394*/ 	.word	0xffffffff


	//   ....[171]....
        /*0398*/ 	.word	0xffffffff


	//   ....[172]....
        /*039c*/ 	.word	0xffffffff


	//   ....[173]....
        /*03a0*/ 	.word	0xffffffff


	//   ....[174]....
        /*03a4*/ 	.word	0xffffffff


	//   ....[175]....
        /*03a8*/ 	.word	0xffffffff


	//   ....[176]....
        /*03ac*/ 	.word	0xffffffff


	//   ....[177]....
        /*03b0*/ 	.word	0xffffffff


	//   ....[178]....
        /*03b4*/ 	.word	0xffffffff


	//   ....[179]....
        /*03b8*/ 	.word	0xffffffff


	//   ....[180]....
        /*03bc*/ 	.word	0xffffffff


	//   ....[181]....
        /*03c0*/ 	.word	0xffffffff


	//   ....[182]....
        /*03c4*/ 	.word	0xffffffff


	//   ....[183]....
        /*03c8*/ 	.word	0xffffffff


	//   ....[184]....
        /*03cc*/ 	.word	0xffffffff


	//   ....[185]....
        /*03d0*/ 	.word	0xffffffff


	//   ....[186]....
        /*03d4*/ 	.word	0xffffffff


	//   ....[187]....
        /*03d8*/ 	.word	0xffffffff


	//   ....[188]....
        /*03dc*/ 	.word	0xffffffff


	//   ....[189]....
        /*03e0*/ 	.word	0xffffffff


	//   ....[190]....
        /*03e4*/ 	.word	0xffffffff


	//   ....[191]....
        /*03e8*/ 	.word	0xffffffff


	//   ....[192]....
        /*03ec*/ 	.word	0xffffffff


	//   ....[193]....
        /*03f0*/ 	.word	0xffffffff


	//   ....[194]....
        /*03f4*/ 	.word	0xffffffff


	//   ....[195]....
        /*03f8*/ 	.word	0xffffffff


	//   ....[196]....
        /*03fc*/ 	.word	0xffffffff


	//   ....[197]....
        /*0400*/ 	.word	0x0500000f


	//   ....[198]....
        /*0404*/ 	.word	0x0500000f


	//   ....[199]....
        /*0408*/ 	.word	0x0500000f


	//   ....[200]....
        /*040c*/ 	.word	0x0500000f


	//   ....[201]....
        /*0410*/ 	.word	0x0500000f


	//   ....[202]....
        /*0414*/ 	.word	0x0500000f


	//   ....[203]....
        /*0418*/ 	.word	0x0500000f


	//   ....[204]....
        /*041c*/ 	.word	0x0500000f


	//   ....[205]....
        /*0420*/ 	.word	0x0500000f


	//   ....[206]....
        /*0424*/ 	.word	0x0500000f


	//   ....[207]....
        /*0428*/ 	.word	0x0500000f


	//   ....[208]....
        /*042c*/ 	.word	0x0500000f


	//   ....[209]....
        /*0430*/ 	.word	0x0500000f


	//   ....[210]....
        /*0434*/ 	.word	0x0500000f


	//   ....[211]....
        /*0438*/ 	.word	0x0500000f


	//   ....[212]....
        /*043c*/ 	.word	0x0500000f


	//   ....[213]....
        /*0440*/ 	.word	0x0500000f


	//   ....[214]....
        /*0444*/ 	.word	0x0500000f


	//   ....[215]....
        /*0448*/ 	.word	0x0500000f


	//   ....[216]....
        /*044c*/ 	.word	0x0500000f


	//   ....[217]....
        /*0450*/ 	.word	0x0500000f


	//   ....[218]....
        /*0454*/ 	.word	0x0500000f


	//   ....[219]....
        /*0458*/ 	.word	0x0500000f


	//   ....[220]....
        /*045c*/ 	.word	0x0500000f


	//   ....[221]....
        /*0460*/ 	.word	0x0500000f


	//   ....[222]....
        /*0464*/ 	.word	0x0500000f


	//   ....[223]....
        /*0468*/ 	.word	0x0500000f


	//   ....[224]....
        /*046c*/ 	.word	0x0500000f


	//   ....[225]....
        /*0470*/ 	.word	0x0500000f


	//   ....[226]....
        /*0474*/ 	.word	0x0500000f


	//   ....[227]....
        /*0478*/ 	.word	0x0500000f


	//   ....[228]....
        /*047c*/ 	.word	0x0500000f


	//   ....[229]....
        /*0480*/ 	.word	0x0500000f


	//   ....[230]....
        /*0484*/ 	.word	0x0500000f


	//   ....[231]....
        /*0488*/ 	.word	0x0500000f


	//   ....[232]....
        /*048c*/ 	.word	0x0500000f


	//   ....[233]....
        /*0490*/ 	.word	0x0500000f


	//   ....[234]....
        /*0494*/ 	.word	0x0500000f


	//   ....[235]....
        /*0498*/ 	.word	0x0500000f


	//   ....[236]....
        /*049c*/ 	.word	0x0500000f


	//   ....[237]....
        /*04a0*/ 	.word	0x0500000f


	//   ....[238]....
        /*04a4*/ 	.word	0x0500000f


	//----- nvinfo : EIATTR_COOP_GROUP_INSTR_OFFSETS
	.align		4
.L_209:
        /*04a8*/ 	.byte	0x04, 0x28
        /*04aa*/ 	.short	(.L_211 - .L_210)


	//   ....[0]....
.L_210:
        /*04ac*/ 	.word	0x00000080


	//   ....[1]....
        /*04b0*/ 	.word	0x00000090


	//   ....[2]....
        /*04b4*/ 	.word	0x000002d0


	//   ....[3]....
        /*04b8*/ 	.word	0x00000430


	//   ....[4]....
        /*04bc*/ 	.word	0x00000550


	//   ....[5]....
        /*04c0*/ 	.word	0x000006b0


	//   ....[6]....
        /*04c4*/ 	.word	0x00002150


	//   ....[7]....
        /*04c8*/ 	.word	0x00002910


	//   ....[8]....
        /*04cc*/ 	.word	0x00002b20


	//   ....[9]....
        /*04d0*/ 	.word	0x00003ce0


	//   ....[10]....
        /*04d4*/ 	.word	0x00003df0


	//   ....[11]....
        /*04d8*/ 	.word	0x00004600


	//   ....[12]....
        /*04dc*/ 	.word	0x00004680


	//   ....[13]....
        /*04e0*/ 	.word	0x00005f30


	//   ....[14]....
        /*04e4*/ 	.word	0x00006130


	//   ....[15]....
        /*04e8*/ 	.word	0x00006d20


	//   ....[16]....
        /*04ec*/ 	.word	0x00006e20


	//   ....[17]....
        /*04f0*/ 	.word	0x00007680


	//   ....[18]....
        /*04f4*/ 	.word	0x000076f0


	//   ....[19]....
        /*04f8*/ 	.word	0x00009490


	//   ....[20]....
        /*04fc*/ 	.word	0x000094a0


	//   ....[21]....
        /*0500*/ 	.word	0x000094d0


	//   ....[22]....
        /*0504*/ 	.word	0x000094e0


	//   ....[23]....
        /*0508*/ 	.word	0x0000b000


	//   ....[24]....
        /*050c*/ 	.word	0x0000b200


	//   ....[25]....
        /*0510*/ 	.word	0x0000bdf0


	//   ....[26]....
        /*0514*/ 	.word	0x0000bef0


	//   ....[27]....
        /*0518*/ 	.word	0x0000c750


	//   ....[28]....
        /*051c*/ 	.word	0x0000c7c0


	//   ....[29]....
        /*0520*/ 	.word	0x0000db20


	//   ....[30]....
        /*0524*/ 	.word	0x0000db30


	//   ....[31]....
        /*0528*/ 	.word	0x0000dbb0


	//   ....[32]....
        /*052c*/ 	.word	0x0000dbc0


	//   ....[33]....
        /*0530*/ 	.word	0x0000eb40


	//   ....[34]....
        /*0534*/ 	.word	0x0000eb50


	//   ....[35]....
        /*0538*/ 	.word	0x0000eb60


	//   ....[36]....
        /*053c*/ 	.word	0x0000eb70


	//   ....[37]....
        /*0540*/ 	.word	0x0000eb80


	//   ....[38]....
        /*0544*/ 	.word	0x0000eb90


	//   ....[39]....
        /*0548*/ 	.word	0x0000eba0


	//   ....[40]....
        /*054c*/ 	.word	0x0000ebb0


	//   ....[41]....
        /*0550*/ 	.word	0x0000ebc0


	//   ....[42]....
        /*0554*/ 	.word	0x0000ebd0


	//   ....[43]....
        /*0558*/ 	.word	0x0000ebe0


	//   ....[44]....
        /*055c*/ 	.word	0x0000ebf0


	//   ....[45]....
        /*0560*/ 	.word	0x0000ec00


	//   ....[46]....
        /*0564*/ 	.word	0x0000ec10


	//   ....[47]....
        /*0568*/ 	.word	0x0000ec20


	//   ....[48]....
        /*056c*/ 	.word	0x0000ec30


	//   ....[49]....
        /*0570*/ 	.word	0x0000ec40


	//   ....[50]....
        /*0574*/ 	.word	0x0000ec50


	//   ....[51]....
        /*0578*/ 	.word	0x0000ec60


	//   ....[52]....
        /*057c*/ 	.word	0x0000ec80


	//   ....[53]....
        /*0580*/ 	.word	0x0000ec90


	//   ....[54]....
        /*0584*/ 	.word	0x0000eca0


	//   ....[55]....
        /*0588*/ 	.word	0x0000ecb0


	//   ....[56]....
        /*058c*/ 	.word	0x0000ecc0


	//   ....[57]....
        /*0590*/ 	.word	0x0000ecd0


	//   ....[58]....
        /*0594*/ 	.word	0x0000ece0


	//   ....[59]....
        /*0598*/ 	.word	0x0000ed10


	//   ....[60]....
        /*059c*/ 	.word	0x0000ed20


	//   ....[61]....
        /*05a0*/ 	.word	0x0000ed30


	//   ....[62]....
        /*05a4*/ 	.word	0x0000ed40


	//   ....[63]....
        /*05a8*/ 	.word	0x0000ed60


	//   ....[64]....
        /*05ac*/ 	.word	0x0000ed80


	//   ....[65]....
        /*05b0*/ 	.word	0x0000ed90


	//   ....[66]....
        /*05b4*/ 	.word	0x0000eda0


	//   ....[67]....
        /*05b8*/ 	.word	0x0000edb0


	//   ....[68]....
        /*05bc*/ 	.word	0x0000edc0


	//   ....[69]....
        /*05c0*/ 	.word	0x0000edd0


	//   ....[70]....
        /*05c4*/ 	.word	0x0000ede0


	//   ....[71]....
        /*05c8*/ 	.word	0x0000edf0


	//   ....[72]....
        /*05cc*/ 	.word	0x0000ee10


	//   ....[73]....
        /*05d0*/ 	.word	0x0000ee20


	//   ....[74]....
        /*05d4*/ 	.word	0x0000ee50


	//   ....[75]....
        /*05d8*/ 	.word	0x0000ee60


	//   ....[76]....
        /*05dc*/ 	.word	0x0000ee70


	//   ....[77]....
        /*05e0*/ 	.word	0x0000ee80


	//   ....[78]....
        /*05e4*/ 	.word	0x0000ee90


	//   ....[79]....
        /*05e8*/ 	.word	0x0000eea0


	//   ....[80]....
        /*05ec*/ 	.word	0x0000eec0


	//   ....[81]....
        /*05f0*/ 	.word	0x0000eed0


	//   ....[82]....
        /*05f4*/ 	.word	0x0000eef0


	//   ....[83]....
        /*05f8*/ 	.word	0x0000ef00


	//   ....[84]....
        /*05fc*/ 	.word	0x0000ef10


	//   ....[85]....
        /*0600*/ 	.word	0x0000ef40


	//   ....[86]....
        /*0604*/ 	.word	0x0000ef50


	//   ....[87]....
        /*0608*/ 	.word	0x0000ef70


	//   ....[88]....
        /*060c*/ 	.word	0x0000efa0


	//   ....[89]....
        /*0610*/ 	.word	0x0000efd0


	//   ....[90]....
        /*0614*/ 	.word	0x0000f000


	//   ....[91]....
        /*0618*/ 	.word	0x0000f030


	//   ....[92]....
        /*061c*/ 	.word	0x0000f050


	//   ....[93]....
        /*0620*/ 	.word	0x0000f080


	//   ....[94]....
        /*0624*/ 	.word	0x0000f0b0


	//   ....[95]....
        /*0628*/ 	.word	0x0000f0e0


	//   ....[96]....
        /*062c*/ 	.word	0x0000f110


	//   ....[97]....
        /*0630*/ 	.word	0x0000fa80


	//   ....[98]....
        /*0634*/ 	.word	0x0000fac0


	//   ....[99]....
        /*0638*/ 	.word	0x0000faf0


	//   ....[100]....
        /*063c*/ 	.word	0x0000fb20


	//   ....[101]....
        /*0640*/ 	.word	0x000101f0


	//   ....[102]....
        /*0644*/ 	.word	0x00010210


	//   ....[103]....
        /*0648*/ 	.word	0x000102e0


	//   ....[104]....
        /*064c*/ 	.word	0x00010300


	//   ....[105]....
        /*0650*/ 	.word	0x000103c0


	//   ....[106]....
        /*0654*/ 	.word	0x000103e0


	//   ....[107]....
        /*0658*/ 	.word	0x000104b0


	//   ....[108]....
        /*065c*/ 	.word	0x000104d0


	//   ....[109]....
        /*0660*/ 	.word	0x00010860


	//   ....[110]....
        /*0664*/ 	.word	0x00010890


	//   ....[111]....
        /*0668*/ 	.word	0x00010cd0


	//   ....[112]....
        /*066c*/ 	.word	0x00010ce0


	//   ....[113]....
        /*0670*/ 	.word	0x000119f0


	//   ....[114]....
        /*0674*/ 	.word	0x00011a10


	//   ....[115]....
        /*0678*/ 	.word	0x00011ad0


	//   ....[116]....
        /*067c*/ 	.word	0x00011af0


	//   ....[117]....
        /*0680*/ 	.word	0x00011bb0


	//   ....[118]....
        /*0684*/ 	.word	0x00011bd0


	//   ....[119]....
        /*0688*/ 	.word	0x00011ca0


	//   ....[120]....
        /*068c*/ 	.word	0x00011cc0


	//   ....[121]....
        /*0690*/ 	.word	0x00011e10


	//   ....[122]....
        /*0694*/ 	.word	0x00011ff0


	//   ....[123]....
        /*0698*/ 	.word	0x00012020


	//   ....[124]....
        /*069c*/ 	.word	0x00012050


	//   ....[125]....
        /*06a0*/ 	.word	0x00012080


	//   ....[126]....
        /*06a4*/ 	.word	0x000120b0


	//   ....[127]....
        /*06a8*/ 	.word	0x00012100


	//   ....[128]....
        /*06ac*/ 	.word	0x00012280


	//   ....[129]....
        /*06b0*/ 	.word	0x000122b0


	//   ....[130]....
        /*06b4*/ 	.word	0x000122e0


	//   ....[131]....
        /*06b8*/ 	.word	0x00012310


	//   ....[132]....
        /*06bc*/ 	.word	0x00012340


	//   ....[133]....
        /*06c0*/ 	.word	0x00012370


	//   ....[134]....
        /*06c4*/ 	.word	0x00012420


	//   ....[135]....
        /*06c8*/ 	.word	0x00012480


	//   ....[136]....
        /*06cc*/ 	.word	0x00012490


	//   ....[137]....
        /*06d0*/ 	.word	0x000124e0


	//   ....[138]....
        /*06d4*/ 	.word	0x00014b30


	//   ....[139]....
        /*06d8*/ 	.word	0x00014b60


	//   ....[140]....
        /*06dc*/ 	.word	0x00014c20


	//   ....[141]....
        /*06e0*/ 	.word	0x00014c30


	//   ....[142]....
        /*06e4*/ 	.word	0x00014ca0


	//   ....[143]....
        /*06e8*/ 	.word	0x00014cb0


	//   ....[144]....
        /*06ec*/ 	.word	0x00014cc0


	//   ....[145]....
        /*06f0*/ 	.word	0x00014d30


	//   ....[146]....
        /*06f4*/ 	.word	0x00015070


	//   ....[147]....
        /*06f8*/ 	.word	0x000150a0


	//   ....[148]....
        /*06fc*/ 	.word	0x000150c0


	//   ....[149]....
        /*0700*/ 	.word	0x00015170


	//   ....[150]....
        /*0704*/ 	.word	0x00015190


	//   ....[151]....
        /*0708*/ 	.word	0x00015220


	//   ....[152]....
        /*070c*/ 	.word	0x00015230


	//   ....[153]....
        /*0710*/ 	.word	0x00015240


	//   ....[154]....
        /*0714*/ 	.word	0x00015a20


	//   ....[155]....
        /*0718*/ 	.word	0x00015a50


	//   ....[156]....
        /*071c*/ 	.word	0x00015a80


	//   ....[157]....
        /*0720*/ 	.word	0x00015b00


	//   ....[158]....
        /*0724*/ 	.word	0x00015b20


	//   ....[159]....
        /*0728*/ 	.word	0x00015bb0


	//   ....[160]....
        /*072c*/ 	.word	0x00015bd0


	//   ....[161]....
        /*0730*/ 	.word	0x00015be0


	//   ....[162]....
        /*0734*/ 	.word	0x00016350


	//   ....[163]....
        /*0738*/ 	.word	0x00016370


	//   ....[164]....
        /*073c*/ 	.word	0x000163e0


	//   ....[165]....
        /*0740*/ 	.word	0x000163f0


	//   ....[166]....
        /*0744*/ 	.word	0x00016440


	//   ....[167]....
        /*0748*/ 	.word	0x00016450


	//   ....[168]....
        /*074c*/ 	.word	0x00016460


	//   ....[169]....
        /*0750*/ 	.word	0x000164b0


	//   ....[170]....
        /*0754*/ 	.word	0x000167e0


	//   ....[171]....
        /*0758*/ 	.word	0x00016800


	//   ....[172]....
        /*075c*/ 	.word	0x00016810


	//   ....[173]....
        /*0760*/ 	.word	0x00016870


	//   ....[174]....
        /*0764*/ 	.word	0x00016880


	//   ....[175]....
        /*0768*/ 	.word	0x000168e0


	//   ....[176]....
        /*076c*/ 	.word	0x00016910


	//   ....[177]....
        /*0770*/ 	.word	0x00016950


	//   ....[178]....
        /*0774*/ 	.word	0x00017a40


	//   ....[179]....
        /*0778*/ 	.word	0x00017a70


	//   ....[180]....
        /*077c*/ 	.word	0x00017aa0


	//   ....[181]....
        /*0780*/ 	.word	0x00017ac0


	//   ....[182]....
        /*0784*/ 	.word	0x00017ae0


	//   ....[183]....
        /*0788*/ 	.word	0x00017b10


	//   ....[184]....
        /*078c*/ 	.word	0x00017b40


	//   ....[185]....
        /*0790*/ 	.word	0x00017b50


	//   ....[186]....
        /*0794*/ 	.word	0x00017cc0


	//   ....[187]....
        /*0798*/ 	.word	0x00017cf0


	//   ....[188]....
        /*079c*/ 	.word	0x00017d20


	//   ....[189]....
        /*07a0*/ 	.word	0x00017d60


	//   ....[190]....
        /*07a4*/ 	.word	0x00017d90


	//   ....[191]....
        /*07a8*/ 	.word	0x00017dc0


	//   ....[192]....
        /*07ac*/ 	.word	0x00017e40


	//   ....[193]....
        /*07b0*/ 	.word	0x00017e90


	//   ....[194]....
        /*07b4*/ 	.word	0x00017ea0


	//   ....[195]....
        /*07b8*/ 	.word	0x00017ee0


	//   ....[196]....
        /*07bc*/ 	.word	0x00018900


	//   ....[197]....
        /*07c0*/ 	.word	0x00018fd0


	//   ....[198]....
        /*07c4*/ 	.word	0x000190b0


	//   ....[199]....
        /*07c8*/ 	.word	0x00019190


	//   ....[200]....
        /*07cc*/ 	.word	0x000191f0


	//   ....[201]....
        /*07d0*/ 	.word	0x000192d0


	//   ....[202]....
        /*07d4*/ 	.word	0x00019330


	//   ....[203]....
        /*07d8*/ 	.word	0x00019410


	//   ....[204]....
        /*07dc*/ 	.word	0x00019470


	//   ....[205]....
        /*07e0*/ 	.word	0x00019550


	//   ....[206]....
        /*07e4*/ 	.word	0x00019680


	//   ....[207]....
        /*07e8*/ 	.word	0x00019750


	//   ....[208]....
        /*07ec*/ 	.word	0x00019860


	//   ....[209]....
        /*07f0*/ 	.word	0x00019920


	//   ....[210]....
        /*07f4*/ 	.word	0x00019980


	//   ....[211]....
        /*07f8*/ 	.word	0x00019a80


	//   ....[212]....
        /*07fc*/ 	.word	0x00019ae0


	//   ....[213]....
        /*0800*/ 	.word	0x00019bf0


	//   ....[214]....
        /*0804*/ 	.word	0x00019c90


	//   ....[215]....
        /*0808*/ 	.word	0x00019d00


	//   ....[216]....
        /*080c*/ 	.word	0x00019d60


	//   ....[217]....
        /*0810*/ 	.word	0x00019e50


	//   ....[218]....
        /*0814*/ 	.word	0x00019eb0


	//   ....[219]....
        /*0818*/ 	.word	0x00019fb0


	//   ....[220]....
        /*081c*/ 	.word	0x0001a010


	//   ....[221]....
        /*0820*/ 	.word	0x0001a0f0


	//   ....[222]....
        /*0824*/ 	.word	0x0001a220


	//   ....[223]....
        /*0828*/ 	.word	0x0001a2d0


	//   ....[224]....
        /*082c*/ 	.word	0x0001a330


	//   ....[225]....
        /*0830*/ 	.word	0x0001a3f0


	//   ....[226]....
        /*0834*/ 	.word	0x0001a450


	//   ....[227]....
        /*0838*/ 	.word	0x0001a510


	//   ....[228]....
        /*083c*/ 	.word	0x0001a570


	//   ....[229]....
        /*0840*/ 	.word	0x0001a630


	//   ....[230]....
        /*0844*/ 	.word	0x0001a720


	//   ....[231]....
        /*0848*/ 	.word	0x0001a7c0


	//   ....[232]....
        /*084c*/ 	.word	0x0001a820


	//   ....[233]....
        /*0850*/ 	.word	0x0001a8f0


	//   ....[234]....
        /*0854*/ 	.word	0x0001a950


	//   ....[235]....
        /*0858*/ 	.word	0x0001aa20


	//   ....[236]....
        /*085c*/ 	.word	0x0001aa80


	//   ....[237]....
        /*0860*/ 	.word	0x0001ab50


	//   ....[238]....
        /*0864*/ 	.word	0x0001adb0


	//----- nvinfo : EIATTR_REG_RECONFIG
	.align		4
.L_211:
        /*0868*/ 	.byte	0x01, 0x54
	.zero		2


	//----- nvinfo : EIATTR_SYSCALL_OFFSETS
	.align		4
        /*086c*/ 	.byte	0x04, 0x46
        /*086e*/ 	.short	(.L_213 - .L_212)


	//   ....[0]....
.L_212:
        /*0870*/ 	.word	0x00002330


	//   ....[1]....
        /*0874*/ 	.word	0x00014060


	//   ....[2]....
        /*0878*/ 	.word	0x000141d0


	//   ....[3]....
        /*087c*/ 	.word	0x00014320


	//   ....[4]....
        /*0880*/ 	.word	0x00014460


	//   ....[5]....
        /*0884*/ 	.word	0x00015610


	//----- nvinfo : EIATTR_MBARRIER_INSTR_OFFSETS
	.align		4
.L_213:
        /*0888*/ 	.byte	0x04, 0x39
        /*088a*/ 	.short	(.L_215 - .L_214)


	//   ....[0]....
.L_214:
        /*088c*/ 	.word	0x00000180
        /*0890*/ 	.word	0x000000ff
        /*0894*/ 	.word	0x00022800
        /*0898*/ 	.short	0x0100
        /*089a*/ 	.byte	0x08
	.zero		1


	//   ....[1]....
        /*089c*/ 	.word	0x00000190
        /*08a0*/ 	.word	0x000000ff
        /*08a4*/ 	.word	0x00022820
        /*08a8*/ 	.short	0x0100
        /*08aa*/ 	.byte	0x08
	.zero		1


	//   ....[2]....
        /*08ac*/ 	.word	0x00000280
        /*08b0*/ 	.word	0x000000ff
        /*08b4*/ 	.word	0x00022830
        /*08b8*/ 	.short	0x0100
        /*08ba*/ 	.byte	0x08
	.zero		1


	//   ....[3]....
        /*08bc*/ 	.word	0x00000290
        /*08c0*/ 	.word	0x000000ff
        /*08c4*/ 	.word	0x00022840
        /*08c8*/ 	.short	0x0100
        /*08ca*/ 	.byte	0x08
	.zero		1


	//   ....[4]....
        /*08cc*/ 	.word	0x000002a0
        /*08d0*/ 	.word	0x000000ff
        /*08d4*/ 	.word	0x00022838
        /*08d8*/ 	.short	0x0100
        /*08da*/ 	.byte	0x08
	.zero		1


	//   ....[5]....
        /*08dc*/ 	.word	0x000002b0
        /*08e0*/ 	.word	0x000000ff
        /*08e4*/ 	.word	0x00022848
        /*08e8*/ 	.short	0x0100
        /*08ea*/ 	.byte	0x08
	.zero		1


	//   ....[6]....
        /*08ec*/ 	.word	0x000003e0
        /*08f0*/ 	.word	0x000000ff
        /*08f4*/ 	.word	0x00022850
        /*08f8*/ 	.short	0x0100
        /*08fa*/ 	.byte	0x08
	.zero		1


	//   ....[7]....
        /*08fc*/ 	.word	0x000003f0
        /*0900*/ 	.word	0x000000ff
        /*0904*/ 	.word	0x00022860
        /*0908*/ 	.short	0x0100
        /*090a*/ 	.byte	0x08
	.zero		1


	//   ....[8]....
        /*090c*/ 	.word	0x00000400
        /*0910*/ 	.word	0x000000ff
        /*0914*/ 	.word	0x00022858
        /*0918*/ 	.short	0x0100
        /*091a*/ 	.byte	0x08
	.zero		1


	//   ....[9]....
        /*091c*/ 	.word	0x00000410
        /*0920*/ 	.word	0x000000ff
        /*0924*/ 	.word	0x00022868
        /*0928*/ 	.short	0x0100
        /*092a*/ 	.byte	0x08
	.zero		1


	//   ....[10]....
        /*092c*/ 	.word	0x00000500
        /*0930*/ 	.word	0x000000ff
        /*0934*/ 	.word	0x00022870
        /*0938*/ 	.short	0x0100
        /*093a*/ 	.byte	0x06
	.zero		1


	//   ....[11]....
        /*093c*/ 	.word	0x00000510
        /*0940*/ 	.word	0x000000ff
        /*0944*/ 	.word	0x00022880
        /*0948*/ 	.short	0x0100
        /*094a*/ 	.byte	0x06
	.zero		1


	//   ....[12]....
        /*094c*/ 	.word	0x00000520
        /*0950*/ 	.word	0x000000ff
        /*0954*/ 	.word	0x00022878
        /*0958*/ 	.short	0x0100
        /*095a*/ 	.byte	0x06
	.zero		1


	//   ....[13]....
        /*095c*/ 	.word	0x00000530
        /*0960*/ 	.word	0x000000ff
        /*0964*/ 	.word	0x00022888
        /*0968*/ 	.short	0x0100
        /*096a*/ 	.byte	0x06
	.zero		1


	//   ....[14]....
        /*096c*/ 	.word	0x00000660
        /*0970*/ 	.word	0x000000ff
        /*0974*/ 	.word	0x00022890
        /*0978*/ 	.short	0x0100
        /*097a*/ 	.byte	0x08
	.zero		1


	//   ....[15]....
        /*097c*/ 	.word	0x00000670
        /*0980*/ 	.word	0x000000ff
        /*0984*/ 	.word	0x000228a0
        /*0988*/ 	.short	0x0100
        /*098a*/ 	.byte	0x08
	.zero		1


	//   ....[16]....
        /*098c*/ 	.word	0x00000680
        /*0990*/ 	.word	0x000000ff
        /*0994*/ 	.word	0x00022898
        /*0998*/ 	.short	0x0100
        /*099a*/ 	.byte	0x08
	.zero		1


	//   ....[17]....
        /*099c*/ 	.word	0x00000690
        /*09a0*/ 	.word	0x000000ff
        /*09a4*/ 	.word	0x000228a8
        /*09a8*/ 	.short	0x0100
        /*09aa*/ 	.byte	0x08
	.zero		1


	//   ....[18]....
        /*09ac*/ 	.word	0x000007e0
        /*09b0*/ 	.word	0x000000ff
        /*09b4*/ 	.word	0x000228b0
        /*09b8*/ 	.short	0x0100
        /*09ba*/ 	.byte	0x08
	.zero		1


	//   ....[19]....
        /*09bc*/ 	.word	0x000007f0
        /*09c0*/ 	.word	0x000000ff
        /*09c4*/ 	.word	0x000228c0
        /*09c8*/ 	.short	0x0100
        /*09ca*/ 	.byte	0x08
	.zero		1


	//   ....[20]....
        /*09cc*/ 	.word	0x00000800
        /*09d0*/ 	.word	0x000000ff
        /*09d4*/ 	.word	0x000228b8
        /*09d8*/ 	.short	0x0100
        /*09da*/ 	.byte	0x08
	.zero		1


	//   ....[21]....
        /*09dc*/ 	.word	0x00000810
        /*09e0*/ 	.word	0x000000ff
        /*09e4*/ 	.word	0x000228c8
        /*09e8*/ 	.short	0x0100
        /*09ea*/ 	.byte	0x08
	.zero		1


	//   ....[22]....
        /*09ec*/ 	.word	0x000023b0
        /*09f0*/ 	.word	0x000000ff
        /*09f4*/ 	.word	0x00022800
        /*09f8*/ 	.short	0x010a
        /*09fa*/ 	.byte	0x24
	.zero		1


	//   ....[23]....
        /*09fc*/ 	.word	0x00002430
        /*0a00*/ 	.word	0x00000003
        /*0a04*/ 	.word	0x00022830
        /*0a08*/ 	.short	0x010a
        /*0a0a*/ 	.byte	0x3f
	.zero		1


	//   ....[24]....
        /*0a0c*/ 	.word	0x00002470
        /*0a10*/ 	.word	0x00000003
        /*0a14*/ 	.word	0x00022830
        /*0a18*/ 	.short	0x010a
        /*0a1a*/ 	.byte	0x3f
	.zero		1


	//   ....[25]....
        /*0a1c*/ 	.word	0x000028f0
        /*0a20*/ 	.word	0x000000ff
        /*0a24*/ 	.word	0x00000000
        /*0a28*/ 	.short	0x0101
        /*0a2a*/ 	.byte	0x06
	.zero		1


	//   ....[26]....
        /*0a2c*/ 	.word	0x000058c0
        /*0a30*/ 	.word	0x000000ff
        /*0a34*/ 	.word	0x00022830
        /*0a38*/ 	.short	0x010a
        /*0a3a*/ 	.byte	0x06
	.zero		1


	//   ....[27]....
        /*0a3c*/ 	.word	0x00005900
        /*0a40*/ 	.word	0x000000ff
        /*0a44*/ 	.word	0x00022830
        /*0a48*/ 	.short	0x010a
        /*0a4a*/ 	.byte	0x06
	.zero		1


	//   ....[28]....
        /*0a4c*/ 	.word	0x00005bd0
        /*0a50*/ 	.word	0x000000ff
        /*0a54*/ 	.word	0x00022850
        /*0a58*/ 	.short	0x010a
        /*0a5a*/ 	.byte	0x06
	.zero		1


	//   ....[29]....
        /*0a5c*/ 	.word	0x00005c10
        /*0a60*/ 	.word	0x000000ff
        /*0a64*/ 	.word	0x00022850
        /*0a68*/ 	.short	0x010a
        /*0a6a*/ 	.byte	0x06
	.zero		1


	//   ....[30]....
        /*0a6c*/ 	.word	0x00005ef0
        /*0a70*/ 	.word	0x000000ff
        /*0a74*/ 	.word	0x00000000
        /*0a78*/ 	.short	0x0101
        /*0a7a*/ 	.byte	0x06
	.zero		1


	//   ....[31]....
        /*0a7c*/ 	.word	0x000081c0
        /*0a80*/ 	.word	0x000000ff
        /*0a84*/ 	.word	0x00000000
        /*0a88*/ 	.short	0x0101
        /*0a8a*/ 	.byte	0x06
	.zero		1


	//   ....[32]....
        /*0a8c*/ 	.word	0x00008ae0
        /*0a90*/ 	.word	0x000000ff
        /*0a94*/ 	.word	0x00022830
        /*0a98*/ 	.short	0x010a
        /*0a9a*/ 	.byte	0x06
	.zero		1


	//   ....[33]....
        /*0a9c*/ 	.word	0x00008b20
        /*0aa0*/ 	.word	0x000000ff
        /*0aa4*/ 	.word	0x00022830
        /*0aa8*/ 	.short	0x010a
        /*0aaa*/ 	.byte	0x06
	.zero		1


	//   ....[34]....
        /*0aac*/ 	.word	0x00008df0
        /*0ab0*/ 	.word	0x000000ff
        /*0ab4*/ 	.word	0x00022850
        /*0ab8*/ 	.short	0x010a
        /*0aba*/ 	.byte	0x06
	.zero		1


	//   ....[35]....
        /*0abc*/ 	.word	0x00008e30
        /*0ac0*/ 	.word	0x000000ff
        /*0ac4*/ 	.word	0x00022850
        /*0ac8*/ 	.short	0x010a
        /*0aca*/ 	.byte	0x06
	.zero		1


	//   ....[36]....
        /*0acc*/ 	.word	0x00009130
        /*0ad0*/ 	.word	0x000000ff
        /*0ad4*/ 	.word	0x00000000
        /*0ad8*/ 	.short	0x0101
        /*0ada*/ 	.byte	0x06
	.zero		1


	//   ....[37]....
        /*0adc*/ 	.word	0x0000a2e0
        /*0ae0*/ 	.word	0x000000ff
        /*0ae4*/ 	.word	0x00000000
        /*0ae8*/ 	.short	0x0101
        /*0aea*/ 	.byte	0x06
	.zero		1


	//   ....[38]....
        /*0aec*/ 	.word	0x0000a9c0
        /*0af0*/ 	.word	0x000000ff
        /*0af4*/ 	.word	0x00022830
        /*0af8*/ 	.short	0x010a
        /*0afa*/ 	.byte	0x06
	.zero		1


	//   ....[39]....
        /*0afc*/ 	.word	0x0000aa00
        /*0b00*/ 	.word	0x000000ff
        /*0b04*/ 	.word	0x00022830
        /*0b08*/ 	.short	0x010a
        /*0b0a*/ 	.byte	0x06
	.zero		1


	//   ....[40]....
        /*0b0c*/ 	.word	0x0000aca0
        /*0b10*/ 	.word	0x000000ff
        /*0b14*/ 	.word	0x00022850
        /*0b18*/ 	.short	0x010a
        /*0b1a*/ 	.byte	0x06
	.zero		1


	//   ....[41]....
        /*0b1c*/ 	.word	0x0000ace0
        /*0b20*/ 	.word	0x000000ff
        /*0b24*/ 	.word	0x00022850
        /*0b28*/ 	.short	0x010a
        /*0b2a*/ 	.byte	0x06
	.zero		1


	//   ....[42]....
        /*0b2c*/ 	.word	0x0000afc0
        /*0b30*/ 	.word	0x000000ff
        /*0b34*/ 	.word	0x00000000
        /*0b38*/ 	.short	0x0101
        /*0b3a*/ 	.byte	0x06
	.zero		1


	//   ....[43]....
        /*0b3c*/ 	.word	0x0000d290
        /*0b40*/ 	.word	0x000000ff
        /*0b44*/ 	.word	0x00000000
        /*0b48*/ 	.short	0x0101
        /*0b4a*/ 	.byte	0x06
	.zero		1


	//   ....[44]....
        /*0b4c*/ 	.word	0x0000d880
        /*0b50*/ 	.word	0x000000ff
        /*0b54*/ 	.word	0x00022850
        /*0b58*/ 	.short	0x010a
        /*0b5a*/ 	.byte	0x09
	.zero		1


	//   ....[45]....
        /*0b5c*/ 	.word	0x0000d8c0
        /*0b60*/ 	.word	0x000000ff
        /*0b64*/ 	.word	0x00022850
        /*0b68*/ 	.short	0x010a
        /*0b6a*/ 	.byte	0x09
	.zero		1


	//   ....[46]....
        /*0b6c*/ 	.word	0x0000dea0
        /*0b70*/ 	.word	0x000000ff
        /*0b74*/ 	.word	0x00000000
        /*0b78*/ 	.short	0x0101
        /*0b7a*/ 	.byte	0x04
	.zero		1


	//   ....[47]....
        /*0b7c*/ 	.word	0x000101e0
        /*0b80*/ 	.word	0x00000003
        /*0b84*/ 	.word	0x00000000
        /*0b88*/ 	.short	0x0101
        /*0b8a*/ 	.byte	0x3f
	.zero		1


	//   ....[48]....
        /*0b8c*/ 	.word	0x00010880
        /*0b90*/ 	.word	0x00000002
        /*0b94*/ 	.word	0x00000000
        /*0b98*/ 	.short	0x0101
        /*0b9a*/ 	.byte	0x3f
	.zero		1


	//   ....[49]....
        /*0b9c*/ 	.word	0x00014940
        /*0ba0*/ 	.word	0x00000000
        /*0ba4*/ 	.word	0x00022880
        /*0ba8*/ 	.short	0x010a
        /*0baa*/ 	.byte	0x3f
	.zero		1


	//   ....[50]....
        /*0bac*/ 	.word	0x00014df0
        /*0bb0*/ 	.word	0x00000000
        /*0bb4*/ 	.word	0x00022870
        /*0bb8*/ 	.short	0x0107
        /*0bba*/ 	.byte	0x3f
	.zero		1


	//   ....[51]....
        /*0bbc*/ 	.word	0x00014eb0
        /*0bc0*/ 	.word	0x00000000
        /*0bc4*/ 	.word	0x00022870
        /*0bc8*/ 	.short	0x0101
        /*0bca*/ 	.byte	0x3f
	.zero		1


	//   ....[52]....
        /*0bcc*/ 	.word	0x00014ee0
        /*0bd0*/ 	.word	0x00000000
        /*0bd4*/ 	.word	0x00022840
        /*0bd8*/ 	.short	0x010a
        /*0bda*/ 	.byte	0x3f
	.zero		1


	//   ....[53]....
        /*0bdc*/ 	.word	0x00015390
        /*0be0*/ 	.word	0x00000000
        /*0be4*/ 	.word	0x00022830
        /*0be8*/ 	.short	0x0107
        /*0bea*/ 	.byte	0x3f
	.zero		1


	//   ....[54]....
        /*0bec*/ 	.word	0x00015450
        /*0bf0*/ 	.word	0x00000000
        /*0bf4*/ 	.word	0x00022830
        /*0bf8*/ 	.short	0x0101
        /*0bfa*/ 	.byte	0x3f
	.zero		1


	//   ....[55]....
        /*0bfc*/ 	.word	0x00015d20
        /*0c00*/ 	.word	0x00000010
        /*0c04*/ 	.word	0x00022800
        /*0c08*/ 	.short	0x0107
        /*0c0a*/ 	.byte	0x3f
	.zero		1


	//   ....[56]....
        /*0c0c*/ 	.word	0x00015e30
        /*0c10*/ 	.word	0x00000010
        /*0c14*/ 	.word	0x00022800
        /*0c18*/ 	.short	0x0101
        /*0c1a*/ 	.byte	0x3f
	.zero		1


	//   ....[57]....
        /*0c1c*/ 	.word	0x00015e50
        /*0c20*/ 	.word	0x00000010
        /*0c24*/ 	.word	0x00022820
        /*0c28*/ 	.short	0x010a
        /*0c2a*/ 	.byte	0x3f
	.zero		1


	//   ....[58]....
        /*0c2c*/ 	.word	0x00016190
        /*0c30*/ 	.word	0x00000000
        /*0c34*/ 	.word	0x00022880
        /*0c38*/ 	.short	0x010a
        /*0c3a*/ 	.byte	0x3f
	.zero		1


	//   ....[59]....
        /*0c3c*/ 	.word	0x00016540
        /*0c40*/ 	.word	0x00000000
        /*0c44*/ 	.word	0x00022870
        /*0c48*/ 	.short	0x0107
        /*0c4a*/ 	.byte	0x3f
	.zero		1


	//   ....[60]....
        /*0c4c*/ 	.word	0x00016600
        /*0c50*/ 	.word	0x00000000
        /*0c54*/ 	.word	0x00022870
        /*0c58*/ 	.short	0x0101
        /*0c5a*/ 	.byte	0x3f
	.zero		1


	//   ....[61]....
        /*0c5c*/ 	.word	0x00016630
        /*0c60*/ 	.word	0x00000000
        /*0c64*/ 	.word	0x00022840
        /*0c68*/ 	.short	0x010a
        /*0c6a*/ 	.byte	0x3f
	.zero		1


	//   ....[62]....
        /*0c6c*/ 	.word	0x000169f0
        /*0c70*/ 	.word	0x00000000
        /*0c74*/ 	.word	0x00022830
        /*0c78*/ 	.short	0x0107
        /*0c7a*/ 	.byte	0x3f
	.zero		1


	//   ....[63]....
        /*0c7c*/ 	.word	0x00016ab0
        /*0c80*/ 	.word	0x00000000
        /*0c84*/ 	.word	0x00022830
        /*0c88*/ 	.short	0x0101
        /*0c8a*/ 	.byte	0x3f
	.zero		1


	//   ....[64]....
        /*0c8c*/ 	.word	0x00016b40
        /*0c90*/ 	.word	0x00000000
        /*0c94*/ 	.word	0x00022870
        /*0c98*/ 	.short	0x010a
        /*0c9a*/ 	.byte	0x3f
	.zero		1


	//   ....[65]....
        /*0c9c*/ 	.word	0x00016bd0
        /*0ca0*/ 	.word	0x00000000
        /*0ca4*/ 	.word	0x00022860
        /*0ca8*/ 	.short	0x010a
        /*0caa*/ 	.byte	0x3f
	.zero		1


	//   ....[66]....
        /*0cac*/ 	.word	0x00017030
        /*0cb0*/ 	.word	0x00000000
        /*0cb4*/ 	.word	0x00022850
        /*0cb8*/ 	.short	0x0101
        /*0cba*/ 	.byte	0x3f
	.zero		1


	//   ....[67]....
        /*0cbc*/ 	.word	0x000170b0
        /*0cc0*/ 	.word	0x00000000
        /*0cc4*/ 	.word	0x00000000
        /*0cc8*/ 	.short	0x0101
        /*0cca*/ 	.byte	0x3f
	.zero		1


	//   ....[68]....
        /*0ccc*/ 	.word	0x00017270
        /*0cd0*/ 	.word	0x00000012
        /*0cd4*/ 	.word	0x00022870
        /*0cd8*/ 	.short	0x010a
        /*0cda*/ 	.byte	0x3f
	.zero		1


	//   ....[69]....
        /*0cdc*/ 	.word	0x000172f0
        /*0ce0*/ 	.word	0x00000012
        /*0ce4*/ 	.word	0x00022860
        /*0ce8*/ 	.short	0x010a
        /*0cea*/ 	.byte	0x3f
	.zero		1


	//   ....[70]....
        /*0cec*/ 	.word	0x00017760
        /*0cf0*/ 	.word	0x00000012
        /*0cf4*/ 	.word	0x00022850
        /*0cf8*/ 	.short	0x0101
        /*0cfa*/ 	.byte	0x3f
	.zero		1


	//   ....[71]....
        /*0cfc*/ 	.word	0x000177e0
        /*0d00*/ 	.word	0x00000012
        /*0d04*/ 	.word	0x00000000
        /*0d08*/ 	.short	0x0101
        /*0d0a*/ 	.byte	0x3f
	.zero		1


	//   ....[72]....
        /*0d0c*/ 	.word	0x00018880
        /*0d10*/ 	.word	0x00000005
        /*0d14*/ 	.word	0x00022820
        /*0d18*/ 	.short	0x010a
        /*0d1a*/ 	.byte	0x3f
	.zero		1


	//   ....[73]....
        /*0d1c*/ 	.word	0x00018a00
        /*0d20*/ 	.word	0x00000003
        /*0d24*/ 	.word	0x00022840
        /*0d28*/ 	.short	0x010a
        /*0d2a*/ 	.byte	0x3f
	.zero		1


	//   ....[74]....
        /*0d2c*/ 	.word	0x00018aa0
        /*0d30*/ 	.word	0x00000013
        /*0d34*/ 	.word	0x00022840
        /*0d38*/ 	.short	0x010a
        /*0d3a*/ 	.byte	0x3f
	.zero		1


	//   ....[75]....
        /*0d3c*/ 	.word	0x00018ae0
        /*0d40*/ 	.word	0x00000003
        /*0d44*/ 	.word	0x00022860
        /*0d48*/ 	.short	0x010a
        /*0d4a*/ 	.byte	0x3f
	.zero		1


	//   ....[76]....
        /*0d4c*/ 	.word	0x00018b20
        /*0d50*/ 	.word	0x00000013
        /*0d54*/ 	.word	0x00022860
        /*0d58*/ 	.short	0x010a
        /*0d5a*/ 	.byte	0x3f
	.zero		1


	//   ....[77]....
        /*0d5c*/ 	.word	0x00018b60
        /*0d60*/ 	.word	0x00000003
        /*0d64*/ 	.word	0x00022880
        /*0d68*/ 	.short	0x010a
        /*0d6a*/ 	.byte	0x3f
	.zero		1


	//   ....[78]....
        /*0d6c*/ 	.word	0x00018ba0
        /*0d70*/ 	.word	0x00000013
        /*0d74*/ 	.word	0x00022880
        /*0d78*/ 	.short	0x010a
        /*0d7a*/ 	.byte	0x3f
	.zero		1


	//   ....[79]....
        /*0d7c*/ 	.word	0x00018c10
        /*0d80*/ 	.word	0x00000003
        /*0d84*/ 	.word	0x00022800
        /*0d88*/ 	.short	0x010a
        /*0d8a*/ 	.byte	0x3f
	.zero		1


	//   ....[80]....
        /*0d8c*/ 	.word	0x00018c60
        /*0d90*/ 	.word	0x00000003
        /*0d94*/ 	.word	0x00022830
        /*0d98*/ 	.short	0x010a
        /*0d9a*/ 	.byte	0x3f
	.zero		1


	//   ....[81]....
        /*0d9c*/ 	.word	0x00018cc0
        /*0da0*/ 	.word	0x00000004
        /*0da4*/ 	.word	0x00022830
        /*0da8*/ 	.short	0x010a
        /*0daa*/ 	.byte	0x3f
	.zero		1


	//   ....[82]....
        /*0dac*/ 	.word	0x00018d20
        /*0db0*/ 	.word	0x00000004
        /*0db4*/ 	.word	0x00022850
        /*0db8*/ 	.short	0x010a
        /*0dba*/ 	.byte	0x3f
	.zero		1


	//   ....[83]....
        /*0dbc*/ 	.word	0x00018d80
        /*0dc0*/ 	.word	0x00000004
        /*0dc4*/ 	.word	0x00022830
        /*0dc8*/ 	.short	0x010a
        /*0dca*/ 	.byte	0x3f
	.zero		1


	//   ....[84]....
        /*0dcc*/ 	.word	0x00018de0
        /*0dd0*/ 	.word	0x00000004
        /*0dd4*/ 	.word	0x00022850
        /*0dd8*/ 	.short	0x010a
        /*0dda*/ 	.byte	0x3f
	.zero		1


	//   ....[85]....
        /*0ddc*/ 	.word	0x00018e40
        /*0de0*/ 	.word	0x00000004
        /*0de4*/ 	.word	0x00022830
        /*0de8*/ 	.short	0x010a
        /*0dea*/ 	.byte	0x3f
	.zero		1


	//   ....[86]....
        /*0dec*/ 	.word	0x00018ea0
        /*0df0*/ 	.word	0x00000004
        /*0df4*/ 	.word	0x00022850
        /*0df8*/ 	.short	0x010a
        /*0dfa*/ 	.byte	0x3f
	.zero		1


	//   ....[87]....
        /*0dfc*/ 	.word	0x00018f00
        /*0e00*/ 	.word	0x00000006
        /*0e04*/ 	.word	0x00022850
        /*0e08*/ 	.short	0x010a
        /*0e0a*/ 	.byte	0x3f
	.zero		1


	//   ....[88]....
        /*0e0c*/ 	.word	0x00019000
        /*0e10*/ 	.word	0x00000000
        /*0e14*/ 	.word	0x00022880
        /*0e18*/ 	.short	0x010a
        /*0e1a*/ 	.byte	0x3f
	.zero		1


	//   ....[89]....
        /*0e1c*/ 	.word	0x000195d0
        /*0e20*/ 	.word	0x00000000
        /*0e24*/ 	.word	0x00022840
        /*0e28*/ 	.short	0x010a
        /*0e2a*/ 	.byte	0x3f
	.zero		1


	//   ....[90]....
        /*0e2c*/ 	.word	0x0001a120
        /*0e30*/ 	.word	0x00000010
        /*0e34*/ 	.word	0x00022820
        /*0e38*/ 	.short	0x010a
        /*0e3a*/ 	.byte	0x3f
	.zero		1


	//   ....[91]....
        /*0e3c*/ 	.word	0x0001a170
        /*0e40*/ 	.word	0x00000000
        /*0e44*/ 	.word	0x00022880
        /*0e48*/ 	.short	0x010a
        /*0e4a*/ 	.byte	0x3f
	.zero		1


	//   ....[92]....
        /*0e4c*/ 	.word	0x0001a670
        /*0e50*/ 	.word	0x00000000
        /*0e54*/ 	.word	0x00022840
        /*0e58*/ 	.short	0x010a
        /*0e5a*/ 	.byte	0x3f
	.zero		1


	//   ....[93]....
        /*0e5c*/ 	.word	0x0001ab90
        /*0e60*/ 	.word	0x00000000
        /*0e64*/ 	.word	0x00022870
        /*0e68*/ 	.short	0x010a
        /*0e6a*/ 	.byte	0x3f
	.zero		1


	//   ....[94]....
        /*0e6c*/ 	.word	0x0001abe0
        /*0e70*/ 	.word	0x00000000
        /*0e74*/ 	.word	0x00022860
        /*0e78*/ 	.short	0x010a
        /*0e7a*/ 	.byte	0x3f
	.zero		1


	//   ....[95]....
        /*0e7c*/ 	.word	0x0001ac30
        /*0e80*/ 	.word	0x00000012
        /*0e84*/ 	.word	0x00022870
        /*0e88*/ 	.short	0x010a
        /*0e8a*/ 	.byte	0x3f
	.zero		1


	//   ....[96]....
        /*0e8c*/ 	.word	0x0001ac80
        /*0e90*/ 	.word	0x00000012
        /*0e94*/ 	.word	0x00022860
        /*0e98*/ 	.short	0x010a
        /*0e9a*/ 	.byte	0x3f
	.zero		1


	//   ....[97]....
        /*0e9c*/ 	.word	0x0001acd0
        /*0ea0*/ 	.word	0x00000005
        /*0ea4*/ 	.word	0x00022820
        /*0ea8*/ 	.short	0x010a
        /*0eaa*/ 	.byte	0x3f
	.zero		1


	//   ....[98]....
        /*0eac*/ 	.word	0x0001ae70
        /*0eb0*/ 	.word	0x00000003
        /*0eb4*/ 	.word	0x00022840
        /*0eb8*/ 	.short	0x010a
        /*0eba*/ 	.byte	0x3f
	.zero		1


	//   ....[99]....
        /*0ebc*/ 	.word	0x0001aec0
        /*0ec0*/ 	.word	0x00000013
        /*0ec4*/ 	.word	0x00022840
        /*0ec8*/ 	.short	0x010a
        /*0eca*/ 	.byte	0x3f
	.zero		1


	//   ....[100]....
        /*0ecc*/ 	.word	0x0001af10
        /*0ed0*/ 	.word	0x00000003
        /*0ed4*/ 	.word	0x00022860
        /*0ed8*/ 	.short	0x010a
        /*0eda*/ 	.byte	0x3f
	.zero		1


	//   ....[101]....
        /*0edc*/ 	.word	0x0001af60
        /*0ee0*/ 	.word	0x00000013
        /*0ee4*/ 	.word	0x00022860
        /*0ee8*/ 	.short	0x010a
        /*0eea*/ 	.byte	0x3f
	.zero		1


	//   ....[102]....
        /*0eec*/ 	.word	0x0001afb0
        /*0ef0*/ 	.word	0x00000003
        /*0ef4*/ 	.word	0x00022880
        /*0ef8*/ 	.short	0x010a
        /*0efa*/ 	.byte	0x3f
	.zero		1


	//----- nvinfo : EIATTR_NUM_MBARRIERS
	.align		4
.L_215:
        /*0efc*/ 	.byte	0x03, 0x38
        /*0efe*/ 	.short	0x0016


	//----- nvinfo : EIATTR_EXIT_INSTR_OFFSETS
	.align		4
        /*0f00*/ 	.byte	0x04, 0x1c
        /*0f02*/ 	.short	(.L_217 - .L_216)


	//   ....[0]....
.L_216:
        /*0f04*/ 	.word	0x000009c0


	//   ....[1]....
        /*0f08*/ 	.word	0x00011dc0


	//   ....[2]....
        /*0f0c*/ 	.word	0x00018bf0


	//----- nvinfo : EIATTR_MAX_THREADS
	.align		4
.L_217:
        /*0f10*/ 	.byte	0x04, 0x05
        /*0f12*/ 	.short	(.L_219 - .L_218)
.L_218:
        /*0f14*/ 	.word	0x00000180
        /*0f18*/ 	.word	0x00000001
        /*0f1c*/ 	.word	0x00000001


	//----- nvinfo : EIATTR_CRS_STACK_SIZE
	.align		4
.L_219:
        /*0f20*/ 	.byte	0x04, 0x1e
        /*0f22*/ 	.short	(.L_221 - .L_220)
.L_220:
        /*0f24*/ 	.word	0x00000000


	//----- nvinfo : EIATTR_CBANK_PARAM_SIZE
	.align		4
.L_221:
        /*0f28*/ 	.byte	0x03, 0x19
        /*0f2a*/ 	.short	0x0af0


	//----- nvinfo : EIATTR_PARAM_CBANK
	.align		4
        /*0f2c*/ 	.byte	0x04, 0x0a
        /*0f2e*/ 	.short	(.L_223 - .L_222)
	.align		4
.L_222:
        /*0f30*/ 	.word	index@(.nv.constant0._ZN7cutlass13device_kernelIN5flash11enable_sm90INS1_16FlashAttnFwdSm90INS1_25CollectiveMainloopFwdSm90ILi2EN4cute5tupleIJNS5_1CILi1EEES8_S8_EEENS6_IJNS7_ILi128EEESA_NS7_ILi192EEEEEELi128ENS_12float_e4m3_tEfNS_4arch4Sm90ELb0ELb1ELb0ELb1ELb1ELb0ELb0ELb1ELb1ELb1ELb1ELb0EEENS1_21CollectiveEpilogueFwdINS6_IJSA_SA_SA_EEES9_NS_10bfloat16_tESF_Li256ELb1ELb1ELb1ELb1EEENS1_36VarlenDynamicPersistentTileSchedulerILi128ELi128ELi256ELi128ELb1ELb1ELb1ELb1ELb0ELb1EEEEEEEEEvNT_6ParamsE)
        /*0f34*/ 	.short	0x0210
        /*0f36*/ 	.short	0x0af0


	//----- nvinfo : EIATTR_SW_WAR
	.align		4
.L_223:
        /*0f38*/ 	.byte	0x04, 0x36
        /*0f3a*/ 	.short	(.L_225 - .L_224)
.L_224:
        /*0f3c*/ 	.word	0x00000008
.L_225:


//--------------------- .nv.info._ZN7cutlass13device_kernelIN5flash11enable_sm90INS1_16FlashAttnFwdSm90INS1_25CollectiveMainloopFwdSm90ILi2EN4cute5tupleIJNS5_1CILi1EEES8_S8_EEENS6_IJNS7_ILi128EEESA_NS7_ILi192EEEEEELi128ENS_12float_e4m3_tEfNS_4arch4Sm90ELb0ELb1ELb0ELb1ELb1ELb1ELb0ELb1ELb1ELb1ELb1ELb0EEENS1_21CollectiveEpilogueFwdINS6_IJSA_SA_SA_EEES9_NS_10bfloat16_tESF_Li256ELb1ELb1ELb1ELb1EEENS1_36VarlenDynamicPersistentTileSchedulerILi128ELi128ELi256ELi128ELb1ELb1ELb1ELb1ELb0ELb1EEEEEEEEEvNT_6ParamsE --------------------------
	.section	.nv.info._ZN7cutlass13device_kernelIN5flash11enable_sm90INS1_16FlashAttnFwdSm90INS1_25CollectiveMainloopFwdSm90ILi2EN4cute5tupleIJNS5_1CILi1EEES8_S8_EEENS6_IJNS7_ILi128EEESA_NS7_ILi192EEEEEELi128ENS_12float_e4m3_tEfNS_4arch4Sm90ELb0ELb1ELb0ELb1ELb1ELb1ELb0ELb1ELb1ELb1ELb1ELb0EEENS1_21CollectiveEpilogueFwdINS6_IJSA_SA_SA_EEES9_NS_10bfloat16_tESF_Li256ELb1ELb1ELb1ELb1EEENS1_36VarlenDynamicPersistentTileSchedulerILi128ELi128ELi256ELi128ELb1ELb1ELb1ELb1ELb0ELb1EEEEEEEEEvNT_6ParamsE,"",@"SHT_CUDA_INFO"
	.sectionflags	@""
	.align	4


	//----- nvinfo : EIATTR_CUDA_API_VERSION
	.align		4
        /*0000*/ 	.byte	0x04, 0x37
        /*0002*/ 	.short	(.L_227 - .L_226)
.L_226:
        /*0004*/ 	.word	0x00000082


	//----- nvinfo : EIATTR_KPARAM_INFO
	.align		4
.L_227:
        /*0008*/ 	.byte	0x04, 0x17
        /*000a*/ 	.short	(.L_229 - .L_228)
.L_228:
        /*000c*/ 	.word	0x00000000
        /*0010*/ 	.short	0x0000
        /*0012*/ 	.short	0x0070
        /*0014*/ 	.byte	0x00, 0xf0, 0x01, 0x2a


	//----- nvinfo : EIATTR_SPARSE_MMA_MASK
	.align		4
.L_229:
        /*0018*/ 	.byte	0x03, 0x50
        /*001a*/ 	.short	0x0000


	//----- nvinfo : EIATTR_MAXREG_COUNT
	.align		4
        /*001c*/ 	.byte	0x03, 0x1b
        /*001e*/ 	.short	0x00a8


	//----- nvinfo : EIATTR_NUM_BARRIERS
	.align		4
        /*0020*/ 	.byte	0x02, 0x4c
        /*0022*/ 	.byte	0x10
	.zero		1


	//----- nvinfo : EIATTR_EXTERNS
	.align		4
        /*0024*/ 	.byte	0x04, 0x0f
        /*0026*/ 	.short	(.L_231 - .L_230)


	//   ....[0]....
	.align		4
.L_230:
        /*0028*/ 	.word	index@(__assertfail)


	//----- nvinfo : EIATTR_ANNOTATIONS
	.align		4
.L_231:
        /*002c*/ 	.byte	0x04, 0x55
        /*002e*/ 	.short	(.L_233 - .L_232)


	//   ....[0]....
.L_232:
        /* <DEDUP_REMOVED lines=32> */


	//----- nvinfo : EIATTR_MERCURY_ISA_VERSION
	.align		4
.L_233:
        /*0218*/ 	.byte	0x03, 0x5f
        /*021a*/ 	.short	0x0101


	//----- nvinfo : EIATTR_UNUSED_LOAD_BYTE_OFFSET
	.align		4
        /*021c*/ 	.byte	0x04, 0x44
        /*021e*/ 	.short	(.L_235 - .L_234)


	//   ....[0]....
.L_234:
        /*0220*/ 	.word	0x00000aa0
        /*0224*/ 	.word	0x0000fff0


	//   ....[1]....
        /*0228*/ 	.word	0x0001e090
        /*022c*/ 	.word	0x0000fff0


	//----- nvinfo : EIATTR_INT_WARP_WIDE_INSTR_OFFSETS
	.align		4
.L_235:
        /*0230*/ 	.byte	0x04, 0x31
        /*0232*/ 	.short	(.L_237 - .L_236)


	//   ....[0]....
.L_236:
        /*0234*/ 	.word	0x00000130


	//   ....[1]....
        /*0238*/ 	.word	0x00000170


	//   ....[2]....
        /*023c*/ 	.word	0x000001e0


	//   ....[3]....
        /*0240*/ 	.word	0x00025800


	//   ....[4]....
        /*0244*/ 	.word	0x00025890


	//   ....[5]....
        /*0248*/ 	.word	0x00028b60


	//   ....[6]....
        /*024c*/ 	.word	0x00028bf0


	//----- nvinfo : EIATTR_COOP_GROUP_MASK_REGIDS
	.align		4
.L_237:
        /*0250*/ 	.byte	0x04, 0x29
        /*0252*/ 	.short	(.L_239 - .L_238)


	//   ....[0]....
.L_238:
        /*0254*/ 	.word	0xffffffff


	//   ....[1]....
        /*0258*/ 	.word	0xffffffff


	//   ....[2]....
        /*025c*/ 	.word	0xffffffff


	//   ....[3]....
        /*0260*/ 	.word	0xffffffff


	//   ....[4]....
        /*0264*/ 	.word	0xffffffff


	//   ....[5]....
        /*0268*/ 	.word	0xffffffff


	//   ....[6]....
        /*026c*/ 	.word	0xffffffff


	//   ....[7]....
        /*0270*/ 	.word	0xffffffff


	//   ....[8]....
        /*0274*/ 	.word	0xffffffff


	//   ....[9]....
        /*0278*/ 	.word	0xffffffff


	//   ....[10]....
        /*027c*/ 	.word	0xffffffff


	//   ....[11]....
        /*0280*/ 	.word	0xffffffff


	//   ....[12]....
        /*0284*/ 	.word	0xffffffff


	//   ....[13]....
        /*0288*/ 	.word	0xffffffff


	//   ....[14]....
        /*028c*/ 	.word	0xffffffff


	//   ....[15]....
        /*0290*/ 	.word	0xffffffff


	//   ....[16]....
        /*0294*/ 	.word	0xffffffff


	//   ....[17]....
        /*0298*/ 	.word	0xffffffff


	//   ....[18]....
        /*029c*/ 	.word	0xffffffff


	//   ....[19]....
        /*02a0*/ 	.word	0xffffffff


	//   ....[20]....
        /*02a4*/ 	.word	0xffffffff


	//   ....[21]....
        /*02a8*/ 	.word	0xffffffff


	//   ....[22]....
        /*02ac*/ 	.word	0xffffffff


	//   ....[23]....
        /*02b0*/ 	.word	0xffffffff


	//   ....[24]....
        /*02b4*/ 	.word	0xffffffff


	//   ....[25]....
        /*02b8*/ 	.word	0xffffffff


	//   ....[26]....
        /*02bc*/ 	.word	0xffffffff


	//   ....[27]....
        /*02c0*/ 	.word	0xffffffff


	//   ....[28]....
        /*02c4*/ 	.word	0xffffffff


	//   ....[29]....
        /*02c8*/ 	.word	0xffffffff


	//   ....[30]....
        /*02cc*/ 	.word	0xffffffff


	//   ....[31]....
        /*02d0*/ 	.word	0xffffffff


	//   ....[32]....
        /*02d4*/ 	.word	0xffffffff


	//   ....[33]....
        /*02d8*/ 	.word	0xffffffff


	//   ....[34]....
        /*02dc*/ 	.word	0xffffffff


	//   ....[35]....
        /*02e0*/ 	.word	0xffffffff


	//   ....[36]....
        /*02e4*/ 	.word	0xffffffff


	//   ....[37]....
        /*02e8*/ 	.word	0xffffffff


	//   ....[38]....
        /*02ec*/ 	.word	0xffffffff


	//   ....[39]....
        /*02f0*/ 	.word	0xffffffff


	//   ....[40]....
        /*02f4*/ 	.word	0xffffffff


	//   ....[41]....
        /*02f8*/ 	.word	0xffffffff


	//   ....[42]....
        /*02fc*/ 	.word	0xffffffff


	//   ....[43]....
        /*0300*/ 	.word	0xffffffff


	//   ....[44]....
        /*0304*/ 	.word	0xffffffff


	//   ....[45]....
        /*0308*/ 	.word	0xffffffff


	//   ....[46]....
        /*030c*/ 	.word	0xffffffff


	//   ....[47]....
        /*0310*/ 	.word	0xffffffff


	//   ....[48]....
        /*0314*/ 	.word	0xffffffff


	//   ....[49]....
        /*0318*/ 	.word	0xffffffff


	//   ....[50]....
        /*031c*/ 	.word	0xffffffff


	//   ....[51]....
        /*0320*/ 	.word	0xffffffff


	//   ....[52]....
        /*0324*/ 	.word	0xffffffff


	//   ....[53]....
        /*0328*/ 	.word	0xffffffff


	//   ....[54]....
        /*032c*/ 	.word	0xffffffff


	//   ....[55]....
        /*0330*/ 	.word	0xffffffff


	//   ....[56]....
        /*0334*/ 	.word	0xffffffff


	//   ....[57]....
        /*0338*/ 	.word	0xffffffff


	//   ....[58]....
        /*033c*/ 	.word	0xffffffff


	//   ....[59]....
        /*0340*/ 	.word	0xffffffff


	//   ....[60]....
        /*0344*/ 	.word	0xffffffff


	//   ....[61]....
        /*0348*/ 	.word	0xffffffff


	//   ....[62]....
        /*034c*/ 	.word	0xffffffff


	//   ....[63]....
        /*0350*/ 	.word	0xffffffff


	//   ....[64]....
        /*0354*/ 	.word	0xffffffff


	//   ....[65]....
        /*0358*/ 	.word	0xffffffff


	//   ....[66]....
        /*035c*/ 	.word	0xffffffff


	//   ....[67]....
        /*0360*/ 	.word	0xffffffff


	//   ....[68]....
        /*0364*/ 	.word	0xffffffff


	//   ....[69]....
        /*0368*/ 	.word	0xffffffff


	//   ....[70]....
        /*036c*/ 	.word	0xffffffff


	//   ....[71]....
        /*0370*/ 	.word	0xffffffff


	//   ....[72]....
        /*0374*/ 	.word	0xffffffff


	//   ....[73]....
        /*0378*/ 	.word	0xffffffff


	//   ....[74]....
        /*037c*/ 	.word	0xffffffff


	//   ....[75]....
        /*0380*/ 	.word	0xffffffff


	//   ....[76]....
        /*0384*/ 	.word	0xffffffff


	//   ....[77]....
        /*0388*/ 	.word	0xffffffff


	//   ....[78]....
        /*038c*/ 	.word	0xffffffff


	//   ....[79]....
        /*0390*/ 	.word	0xffffffff


	//   ....[80]....
        /*0394*/ 	.word	0xffffffff


	//   ....[81]....
        /*0398*/ 	.word	0xffffffff


	//   ....[82]....
        /*039c*/ 	.word	0xffffffff


	//   ....[83]....
        /*03a0*/ 	.word	0xffffffff


	//   ....[84]....
        /*03a4*/ 	.word	0xffffffff


	//   ....[85]....
        /*03a8*/ 	.word	0xffffffff


	//   ....[86]....
        /*03ac*/ 	.word	0xffffffff


	//   ....[87]....
        /*03b0*/ 	.word	0xffffffff


	//   ....[88]....
        /*03b4*/ 	.word	0xffffffff


	//   ....[89]....
        /*03b8*/ 	.word	0xffffffff


	//   ....[90]....
        /*03bc*/ 	.word	0xffffffff


	//   ....[91]....
        /*03c0*/ 	.word	0xffffffff


	//   ....[92]....
        /*03c4*/ 	.word	0xffffffff


	//   ....[93]....
        /*03c8*/ 	.word	0xffffffff


	//   ....[94]....
        /*03cc*/ 	.word	0xffffffff


	//   ....[95]....
        /*03d0*/ 	.word	0xffffffff


	//   ....[96]....
        /*03d4*/ 	.word	0xffffffff


	//   ....[97]....
        /*03d8*/ 	.word	0xffffffff


	//   ....[98]....
        /*03dc*/ 	.word	0xffffffff


	//   ....[99]....
        /*03e0*/ 	.word	0xffffffff


	//   ....[100]....
        /*03e4*/ 	.word	0xffffffff


	//   ....[101]....
        /*03e8*/ 	.word	0xffffffff


	//   ....[102]....
        /*03ec*/ 	.word	0xffffffff


	//   ....[103]....
        /*03f0*/ 	.word	0xffffffff


	//   ....[104]....
        /*03f4*/ 	.word	0xffffffff


	//   ....[105]....
        /*03f8*/ 	.word	0xffffffff


	//   ....[106]....
        /*03fc*/ 	.word	0xffffffff


	//   ....[107]....
        /*0400*/ 	.word	0xffffffff


	//   ....[108]....
        /*0404*/ 	.word	0xffffffff


	//   ....[109]....
        /*0408*/ 	.word	0xffffffff


	//   ....[110]....
        /*040c*/ 	.word	0xffffffff


	//   ....[111]....
        /*0410*/ 	.word	0xffffffff


	//   ....[112]....
        /*0414*/ 	.word	0xffffffff


	//   ....[113]....
        /*0418*/ 	.word	0xffffffff


	//   ....[114]....
        /*041c*/ 	.word	0xffffffff


	//   ....[115]....
        /*0420*/ 	.word	0xffffffff


	//   ....[116]....
        /*0424*/ 	.word	0xffffffff


	//   ....[117]....
        /*0428*/ 	.word	0xffffffff


	//   ....[118]....
        /*042c*/ 	.word	0xffffffff


	//   ....[119]....
        /*0430*/ 	.word	0xffffffff


	//   ....[120]....
        /*0434*/ 	.word	0xffffffff


	//   ....[121]....
        /*0438*/ 	.word	0xffffffff


	//   ....[122]....
        /*043c*/ 	.word	0xffffffff


	//   ....[123]....
        /*0440*/ 	.word	0xffffffff


	//   ....[124]....
        /*0444*/ 	.word	0xffffffff


	//   ....[125]....
        /*0448*/ 	.word	0xffffffff


	//   ....[126]....
        /*044c*/ 	.word	0xffffffff


	//   ....[127]....
        /*0450*/ 	.word	0xffffffff


	//   ....[128]....
        /*0454*/ 	.word	0xffffffff


	//   ....[129]....
        /*0458*/ 	.word	0xffffffff


	//   ....[130]....
        /*045c*/ 	.word	0xffffffff


	//   ....[131]....
        /*0460*/ 	.word	0xffffffff


	//   ....[132]....
        /*0464*/ 	.word	0xffffffff


	//   ....[133]....
        /*0468*/ 	.word	0xffffffff


	//   ....[134]....
        /*046c*/ 	.word	0xffffffff


	//   ....[135]....
        /*0470*/ 	.word	0xffffffff


	//   ....[136]....
        /*0474*/ 	.word	0xffffffff


	//   ....[137]....
        /*0478*/ 	.word	0xffffffff


	//   ....[138]....
        /*047c*/ 	.word	0xffffffff


	//   ....[139]....
        /*0480*/ 	.word	0xffffffff


	//   ....[140]....
        /*0484*/ 	.word	0xffffffff


	//   ....[141]....
        /*0488*/ 	.word	0xffffffff


	//   ....[142]....
        /*048c*/ 	.word	0xffffffff


	//   ....[143]....
        /*0490*/ 	.word	0xffffffff


	//   ....[144]....
        /*0494*/ 	.word	0xffffffff


	//   ....[145]....
        /*0498*/ 	.word	0xffffffff


	//   ....[146]....
        /*049c*/ 	.word	0xffffffff


	//   ....[147]....
        /*04a0*/ 	.word	0xffffffff


	//   ....[148]....
        /*04a4*/ 	.word	0xffffffff


	//   ....[149]....
        /*04a8*/ 	.word	0xffffffff


	//   ....[150]....
        /*04ac*/ 	.word	0xffffffff


	//   ....[151]....
        /*04b0*/ 	.word	0xffffffff


	//   ....[152]....
        /*04b4*/ 	.word	0xffffffff


	//   ....[153]....
        /*04b8*/ 	.word	0xffffffff


	//   ....[154]....
        /*04bc*/ 	.word	0xffffffff


	//   ....[155]....
        /*04c0*/ 	.word	0xffffffff


	//   ....[156]....
        /*04c4*/ 	.word	0xffffffff


	//   ....[157]....
        /*04c8*/ 	.word	0xffffffff


	//   ....[158]....
        /*04cc*/ 	.word	0xffffffff


	//   ....[159]....
        /*04d0*/ 	.word	0xffffffff


	//   ....[160]....
        /*04d4*/ 	.word	0xffffffff


	//   ....[161]....
        /*04d8*/ 	.word	0xffffffff


	//   ....[162]....
        /*04dc*/ 	.word	0xffffffff


	//   ....[163]....
        /*04e0*/ 	.word	0xffffffff


	//   ....[164]....
        /*04e4*/ 	.word	0xffffffff


	//   ....[165]....
        /*04e8*/ 	.word	0xffffffff


	//   ....[166]....
        /*04ec*/ 	.word	0xffffffff


	//   ....[167]....
        /*04f0*/ 	.word	0xffffffff


	//   ....[168]....
        /*04f4*/ 	.word	0xffffffff


	//   ....[169]....
        /*04f8*/ 	.word	0xffffffff


	//   ....[170]....
        /*04fc*/ 	.word	0xffffffff


	//   ....[171]....
        /*0500*/ 	.word	0xffffffff


	//   ....[172]....
        /*0504*/ 	.word	0xffffffff


	//   ....[173]....
        /*0508*/ 	.word	0xffffffff


	//   ....[174]....
        /*050c*/ 	.word	0xffffffff


	//   ....[175]....
        /*0510*/ 	.word	0xffffffff


	//   ....[176]....
        /*0514*/ 	.word	0xffffffff


	//   ....[177]....
        /*0518*/ 	.word	0xffffffff


	//   ....[178]....
        /*051c*/ 	.word	0xffffffff


	//   ....[179]....
        /*0520*/ 	.word	0xffffffff


	//   ....[180]....
        /*0524*/ 	.word	0xffffffff


	//   ....[181]....
        /*0528*/ 	.word	0xffffffff


	//   ....[182]....
        /*052c*/ 	.word	0xffffffff


	//   ....[183]....
        /*0530*/ 	.word	0xffffffff


	//   ....[184]....
        /*0534*/ 	.word	0xffffffff


	//   ....[185]....
        /*0538*/ 	.word	0xffffffff


	//   ....[186]....
        /*053c*/ 	.word	0xffffffff


	//   ....[187]....
        /*0540*/ 	.word	0xffffffff


	//   ....[188]....
        /*0544*/ 	.word	0xffffffff


	//   ....[189]....
        /*0548*/ 	.word	0xffffffff


	//   ....[190]....
        /*054c*/ 	.word	0xffffffff


	//   ....[191]....
        /*0550*/ 	.word	0xffffffff


	//   ....[192]....
        /*0554*/ 	.word	0xffffffff


	//   ....[193]....
        /*0558*/ 	.word	0xffffffff


	//   ....[194]....
        /*055c*/ 	.word	0xffffffff


	//   ....[195]....
        /*0560*/ 	.word	0xffffffff


	//   ....[196]....
        /*0564*/ 	.word	0xffffffff


	//   ....[197]....
        /*0568*/ 	.word	0xffffffff


	//   ....[198]....
        /*056c*/ 	.word	0xffffffff


	//   ....[199]....
        /*0570*/ 	.word	0xffffffff


	//   ....[200]....
        /*0574*/ 	.word	0xffffffff


	//   ....[201]....
        /*0578*/ 	.word	0xffffffff


	//   ....[202]....
        /*057c*/ 	.word	0xffffffff


	//   ....[203]....
        /*0580*/ 	.word	0xffffffff


	//   ....[204]....
        /*0584*/ 	.word	0xffffffff


	//   ....[205]....
        /*0588*/ 	.word	0xffffffff


	//   ....[206]....
        /*058c*/ 	.word	0xffffffff


	//   ....[207]....
        /*0590*/ 	.word	0xffffffff


	//   ....[208]....
        /*0594*/ 	.word	0xffffffff


	//   ....[209]....
        /*0598*/ 	.word	0xffffffff


	//   ....[210]....
        /*059c*/ 	.word	0xffffffff


	//   ....[211]....
        /*05a0*/ 	.word	0xffffffff


	//   ....[212]....
        /*05a4*/ 	.word	0xffffffff


	//   ....[213]....
        /*05a8*/ 	.word	0xffffffff


	//   ....[214]....
        /*05ac*/ 	.word	0xffffffff


	//   ....[215]....
        /*05b0*/ 	.word	0x0500000f


	//   ....[216]....
        /*05b4*/ 	.word	0x0500000f


	//   ....[217]....
        /*05b8*/ 	.word	0x0500000f


	//   ....[218]....
        /*05bc*/ 	.word	0x0500000f


	//   ....[219]....
        /*05c0*/ 	.word	0x0500000f


	//   ....[220]....
        /*05c4*/ 	.word	0x0500000f


	//   ....[221]....
        /*05c8*/ 	.word	0x0500000f


	//   ....[222]....
        /*05cc*/ 	.word	0x0500000f


	//   ....[223]....
        /*05d0*/ 	.word	0x0500000f


	//   ....[224]....
        /*05d4*/ 	.word	0x0500000f


	//   ....[225]....
        /*05d8*/ 	.word	0x0500000f


	//   ....[226]....
        /*05dc*/ 	.word	0x0500000f


	//   ....[227]....
        /*05e0*/ 	.word	0x0500000f


	//   ....[228]....
        /*05e4*/ 	.word	0x0500000f


	//   ....[229]....
        /*05e8*/ 	.word	0x0500000f


	//   ....[230]....
        /*05ec*/ 	.word	0x0500000f


	//   ....[231]....
        /*05f0*/ 	.word	0x0500000f


	//   ....[232]....
        /*05f4*/ 	.word	0x0500000f


	//   ....[233]....
        /*05f8*/ 	.word	0x0500000f


	//   ....[234]....
        /*05fc*/ 	.word	0x0500000f


	//   ....[235]....
        /*0600*/ 	.word	0x0500000f


	//   ....[236]....
        /*0604*/ 	.word	0x0500000f


	//   ....[237]....
        /*0608*/ 	.word	0x0500000f


	//   ....[238]....
        /*060c*/ 	.word	0x0500000f


	//   ....[239]....
        /*0610*/ 	.word	0x0500000f


	//   ....[240]....
        /*0614*/ 	.word	0x0500000f


	//   ....[241]....
        /*0618*/ 	.word	0x0500000f


	//   ....[242]....
        /*061c*/ 	.word	0x0500000f


	//   ....[243]....
        /*0620*/ 	.word	0x0500000f


	//   ....[244]....
        /*0624*/ 	.word	0x0500000f


	//   ....[245]....
        /*0628*/ 	.word	0x0500000f


	//   ....[246]....
        /*062c*/ 	.word	0x0500000f


	//   ....[247]....
        /*0630*/ 	.word	0x0500000f


	//   ....[248]....
        /*0634*/ 	.word	0x0500000f


	//   ....[249]....
        /*0638*/ 	.word	0x0500000f


	//   ....[250]....
        /*063c*/ 	.word	0x0500000f


	//   ....[251]....
        /*0640*/ 	.word	0x0500000f


	//   ....[252]....
        /*0644*/ 	.word	0x0500000f


	//   ....[253]....
        /*0648*/ 	.word	0x0500000f


	//   ....[254]....
        /*064c*/ 	.word	0x0500000f


	//   ....[255]....
        /*0650*/ 	.word	0x0500000f


	//   ....[0]....
        /*0654*/ 	.word	0x0500000f


	//   ....[1]....
        /*0658*/ 	.word	0x0500000f


	//   ....[2]....
        /*065c*/ 	.word	0x0500000f


	//   ....[3]....
        /*0660*/ 	.word	0x0500000f


	//   ....[4]....
        /*0664*/ 	.word	0x0500000f


	//   ....[5]....
        /*0668*/ 	.word	0x0500000f


	//   ....[6]....
        /*066c*/ 	.word	0x0500000f


	//   ....[7]....
        /*0670*/ 	.word	0x0500000f


	//   ....[8]....
        /*0674*/ 	.word	0x0500000f


	//   ....[9]....
        /*0678*/ 	.word	0x0500000f


	//   ....[10]....
        /*067c*/ 	.word	0x0500000f


	//   ....[11]....
        /*0680*/ 	.word	0x0500000f


	//   ....[12]....
        /*0684*/ 	.word	0x0500000f


	//   ....[13]....
        /*0688*/ 	.word	0x0500000f


	//   ....[14]....
        /*068c*/ 	.word	0x0500000f


	//   ....[15]....
        /*0690*/ 	.word	0x0500000f


	//   ....[16]....
        /*0694*/ 	.word	0x0500000f


	//   ....[17]....
        /*0698*/ 	.word	0x0500000f


	//   ....[18]....
        /*069c*/ 	.word	0x0500000f


	//   ....[19]....
        /*06a0*/ 	.word	0x0500000f


	//   ....[20]....
        /*06a4*/ 	.word	0x0500000f


	//   ....[21]....
        /*06a8*/ 	.word	0x0500000f


	//   ....[22]....
        /*06ac*/ 	.word	0x0500000f


	//   ....[23]....
        /*06b0*/ 	.word	0x0500000f


	//   ....[24]....
        /*06b4*/ 	.word	0x0500000f


	//   ....[25]....
        /*06b8*/ 	.word	0x0500000f


	//   ....[26]....
        /*06bc*/ 	.word	0x0500000f


	//   ....[27]....
        /*06c0*/ 	.word	0x0500000f


	//   ....[28]....
        /*06c4*/ 	.word	0x0500000f


	//   ....[29]....
        /*06c8*/ 	.word	0x0500000f


	//   ....[30]....
        /*06cc*/ 	.word	0x0500000f


	//   ....[31]....
        /*06d0*/ 	.word	0x0500000f


	//   ....[32]....
        /*06d4*/ 	.word	0x0500000f


	//   ....[33]....
        /*06d8*/ 	.word	0x0500000f


	//   ....[34]....
        /*06dc*/ 	.word	0x0500000f


	//   ....[35]....
        /*06e0*/ 	.word	0x0500000f


	//   ....[36]....
        /*06e4*/ 	.word	0x0500000f


	//   ....[37]....
        /*06e8*/ 	.word	0x0500000f


	//   ....[38]....
        /*06ec*/ 	.word	0x0500000f


	//   ....[39]....
        /*06f0*/ 	.word	0x0500000f


	//   ....[40]....
        /*06f4*/ 	.word	0x0500000f


	//   ....[41]....
        /*06f8*/ 	.word	0x0500000f


	//   ....[42]....
        /*06fc*/ 	.word	0x0500000f


	//   ....[43]....
        /*0700*/ 	.word	0x0500000f


	//   ....[44]....
        /*0704*/ 	.word	0x0500000f


	//   ....[45]....
        /*0708*/ 	.word	0x0500000f


	//   ....[46]....
        /*070c*/ 	.word	0x0500000f


	//   ....[47]....
        /*0710*/ 	.word	0x0500000f


	//   ....[48]....
        /*0714*/ 	.word	0x0500000f


	//   ....[49]....
        /*0718*/ 	.word	0x0500000f


	//   ....[50]....
        /*071c*/ 	.word	0x0500000f


	//   ....[51]....
        /*0720*/ 	.word	0x0500000f


	//   ....[52]....
        /*0724*/ 	.word	0x0500000f


	//   ....[53]....
        /*0728*/ 	.word	0x0500000f


	//   ....[54]....
        /*072c*/ 	.word	0x0500000f


	//   ....[55]....
        /*0730*/ 	.word	0x0500000f


	//   ....[56]....
        /*0734*/ 	.word	0x0500000f


	//   ....[57]....
        /*0738*/ 	.word	0x0500000f


	//   ....[58]....
        /*073c*/ 	.word	0x0500000f


	//   ....[59]....
        /*0740*/ 	.word	0x0500000f


	//   ....[60]....
        /*0744*/ 	.word	0x0500000f


	//   ....[61]....
        /*0748*/ 	.word	0x0500000f


	//   ....[62]....
        /*074c*/ 	.word	0x0500000f


	//   ....[63]....
        /*0750*/ 	.word	0x0500000f


	//   ....[64]....
        /*0754*/ 	.word	0x0500000f


	//   ....[65]....
        /*0758*/ 	.word	0x0500000f


	//   ....[66]....
        /*075c*/ 	.word	0x0500000f


	//   ....[67]....
        /*0760*/ 	.word	0x0500000f


	//   ....[68]....
        /*0764*/ 	.word	0x0500000f


	//   ....[69]....
        /*0768*/ 	.word	0x0500000f


	//   ....[70]....
        /*076c*/ 	.word	0x0500000f


	//   ....[71]....
        /*0770*/ 	.word	0x0500000f


	//   ....[72]....
        /*0774*/ 	.word	0x0500000f


	//   ....[73]....
        /*0778*/ 	.word	0x0500000f


	//   ....[74]....
        /*077c*/ 	.word	0x0500000f


	//   ....[75]....
        /*0780*/ 	.word	0x0500000f


	//   ....[76]....
        /*0784*/ 	.word	0x0500000f


	//   ....[77]....
        /*0788*/ 	.word	0x0500000f


	//   ....[78]....
        /*078c*/ 	.word	0x0500000f


	//   ....[79]....
        /*0790*/ 	.word	0x0500000f


	//   ....[80]....
        /*0794*/ 	.word	0x0500000f


	//   ....[81]....
        /*0798*/ 	.word	0x0500000f


	//   ....[82]....
        /*079c*/ 	.word	0x0500000f


	//   ....[83]....
        /*07a0*/ 	.word	0x0500000f


	//   ....[84]....
        /*07a4*/ 	.word	0x0500000f


	//   ....[85]....
        /*07a8*/ 	.word	0x0500000f


	//   ....[86]....
        /*07ac*/ 	.word	0x0500000f


	//   ....[87]....
        /*07b0*/ 	.word	0x0500000f


	//   ....[88]....
        /*07b4*/ 	.word	0x0500000f


	//   ....[89]....
        /*07b8*/ 	.word	0x0500000f


	//   ....[90]....
        /*07bc*/ 	.word	0x0500000f


	//   ....[91]....
        /*07c0*/ 	.word	0x0500000f


	//   ....[92]....
        /*07c4*/ 	.word	0x0500000f


	//   ....[93]....
        /*07c8*/ 	.word	0x0500000f


	//   ....[94]....
        /*07cc*/ 	.word	0x0500000f


	//   ....[95]....
        /*07d0*/ 	.word	0x0500000f


	//   ....[96]....
        /*07d4*/ 	.word	0x0500000f


	//   ....[97]....
        /*07d8*/ 	.word	0x0500000f


	//   ....[98]....
        /*07dc*/ 	.word	0x0500000f


	//   ....[99]....
        /*07e0*/ 	.word	0x0500000f


	//   ....[100]....
        /*07e4*/ 	.word	0x0500000f


	//   ....[101]....
        /*07e8*/ 	.word	0x0500000f


	//   ....[102]....
        /*07ec*/ 	.word	0x0500000f


	//   ....[103]....
        /*07f0*/ 	.word	0x0500000f


	//   ....[104]....
        /*07f4*/ 	.word	0x0500000f


	//   ....[105]....
        /*07f8*/ 	.word	0x0500000f


	//   ....[106]....
        /*07fc*/ 	.word	0x0500000f


	//   ....[107]....
        /*0800*/ 	.word	0x0500000f


	//   ....[108]....
        /*0804*/ 	.word	0x0500000f


	//   ....[109]....
        /*0808*/ 	.word	0x0500000f


	//   ....[110]....
        /*080c*/ 	.word	0x0500000f


	//   ....[111]....
        /*0810*/ 	.word	0x0500000f


	//   ....[112]....
        /*0814*/ 	.word	0x0500000f


	//   ....[113]....
        /*0818*/ 	.word	0x0500000f


	//   ....[114]....
        /*081c*/ 	.word	0x0500000f


	//   ....[115]....
        /*0820*/ 	.word	0x0500000f


	//   ....[116]....
        /*0824*/ 	.word	0x0500000f


	//   ....[117]....
        /*0828*/ 	.word	0x0500000f


	//   ....[118]....
        /*082c*/ 	.word	0x0500000f


	//----- nvinfo : EIATTR_COOP_GROUP_INSTR_OFFSETS
	.align		4
.L_239:
        /*0830*/ 	.byte	0x04, 0x28
        /*0832*/ 	.short	(.L_241 - .L_240)


	//   ....[0]....
.L_240:
        /*0834*/ 	.word	0x00000070


	//   ....[1]....
        /*0838*/ 	.word	0x00000140


	//   ....[2]....
        /*083c*/ 	.word	0x00000190


	//   ....[3]....
        /*0840*/ 	.word	0x000003c0


	//   ....[4]....
        /*0844*/ 	.word	0x00000520


	//   ....[5]....
        /*0848*/ 	.word	0x00000640


	//   ....[6]....
        /*084c*/ 	.word	0x000007a0


	//   ....[7]....
        /*0850*/ 	.word	0x00003630


	//   ....[8]....
        /*0854*/ 	.word	0x00003640


	//   ....[9]....
        /*0858*/ 	.word	0x000065d0


	//   ....[10]....
        /*085c*/ 	.word	0x000065e0


	//   ....[11]....
        /*0860*/ 	.word	0x00009600


	//   ....[12]....
        /*0864*/ 	.word	0x00009610


	//   ....[13]....
        /*0868*/ 	.word	0x00009ab0


	//   ....[14]....
        /*086c*/ 	.word	0x00009ad0


	//   ....[15]....
        /*0870*/ 	.word	0x0000abd0


	//   ....[16]....
        /*0874*/ 	.word	0x0000b290


	//   ....[17]....
        /*0878*/ 	.word	0x0000b2a0


	//   ....[18]....
        /*087c*/ 	.word	0x0000b2b0


	//   ....[19]....
        /*0880*/ 	.word	0x0000b2c0


	//   ....[20]....
        /*0884*/ 	.word	0x0000e8c0


	//   ....[21]....
        /*0888*/ 	.word	0x0000e8d0


	//   ....[22]....
        /*088c*/ 	.word	0x0000e8e0


	//   ....[23]....
        /*0890*/ 	.word	0x0000e8f0


	//   ....[24]....
        /*0894*/ 	.word	0x00012360


	//   ....[25]....
        /*0898*/ 	.word	0x00012570


	//   ....[26]....
        /*089c*/ 	.word	0x00013650


	//   ....[27]....
        /*08a0*/ 	.word	0x00013750


	//   ....[28]....
        /*08a4*/ 	.word	0x00013fb0


	//   ....[29]....
        /*08a8*/ 	.word	0x00014030


	//   ....[30]....
        /*08ac*/ 	.word	0x000159b0


	//   ....[31]....
        /*08b0*/ 	.word	0x00015b90


	//   ....[32]....
        /*08b4*/ 	.word	0x00016770


	//   ....[33]....
        /*08b8*/ 	.word	0x00016940


	//   ....[34]....
        /*08bc*/ 	.word	0x00016ff0


	//   ....[35]....
        /*08c0*/ 	.word	0x00017120


	//   ....[36]....
        /*08c4*/ 	.word	0x00018eb0


	//   ....[37]....
        /*08c8*/ 	.word	0x00018ed0


	//   ....[38]....
        /*08cc*/ 	.word	0x000193f0


	//   ....[39]....
        /*08d0*/ 	.word	0x00019450


	//   ....[40]....
        /*08d4*/ 	.word	0x0001ad20


	//   ....[41]....
        /*08d8*/ 	.word	0x0001af40


	//   ....[42]....
        /*08dc*/ 	.word	0x0001baf0


	//   ....[43]....
        /*08e0*/ 	.word	0x0001bbf0


	//   ....[44]....
        /*08e4*/ 	.word	0x0001c520


	//   ....[45]....
        /*08e8*/ 	.word	0x0001c580


	//   ....[46]....
        /*08ec*/ 	.word	0x0001d8c0


	//   ....[47]....
        /*08f0*/ 	.word	0x0001d920


	//   ....[48]....
        /*08f4*/ 	.word	0x0001d940


	//   ....[49]....
        /*08f8*/ 	.word	0x0001d960


	//   ....[50]....
        /*08fc*/ 	.word	0x0001e4f0


	//   ....[51]....
        /*0900*/ 	.word	0x0001e540


	//   ....[52]....
        /*0904*/ 	.word	0x0001e570


	//   ....[53]....
        /*0908*/ 	.word	0x0001e5a0


	//   ....[54]....
        /*090c*/ 	.word	0x0001e5d0


	//   ....[55]....
        /*0910*/ 	.word	0x0001e600


	//   ....[56]....
        /*0914*/ 	.word	0x0001e630


	//   ....[57]....
        /*0918*/ 	.word	0x0001e660


	//   ....[58]....
        /*091c*/ 	.word	0x0001e690


	//   ....[59]....
        /*0920*/ 	.word	0x0001e6c0


	//   ....[60]....
        /*0924*/ 	.word	0x0001e6f0


	//   ....[61]....
        /*0928*/ 	.word	0x0001e720


	//   ....[62]....
        /*092c*/ 	.word	0x0001e750


	//   ....[63]....
        /*0930*/ 	.word	0x0001e780


	//   ....[64]....
        /*0934*/ 	.word	0x0001e7b0


	//   ....[65]....
        /*0938*/ 	.word	0x0001e7e0


	//   ....[66]....
        /*093c*/ 	.word	0x0001e810


	//   ....[67]....
        /*0940*/ 	.word	0x0001e840


	//   ....[68]....
        /*0944*/ 	.word	0x0001e870


	//   ....[69]....
        /*0948*/ 	.word	0x0001e8a0


	//   ....[70]....
        /*094c*/ 	.word	0x0001e8d0


	//   ....[71]....
        /*0950*/ 	.word	0x0001e900


	//   ....[72]....
        /*0954*/ 	.word	0x0001e930


	//   ....[73]....
        /*0958*/ 	.word	0x0001e960


	//   ....[74]....
        /*095c*/ 	.word	0x0001e990


	//   ....[75]....
        /*0960*/ 	.word	0x0001e9c0


	//   ....[76]....
        /*0964*/ 	.word	0x0001e9f0


	//   ....[77]....
        /*0968*/ 	.word	0x0001ea20


	//   ....[78]....
        /*096c*/ 	.word	0x0001ea50


	//   ....[79]....
        /*0970*/ 	.word	0x0001ea80


	//   ....[80]....
        /*0974*/ 	.word	0x0001eab0


	//   ....[81]....
        /*0978*/ 	.word	0x0001eae0


	//   ....[82]....
        /*097c*/ 	.word	0x0001eb10


	//   ....[83]....
        /*0980*/ 	.word	0x0001eb30


	//   ....[84]....
        /*0984*/ 	.word	0x0001eb40


	//   ....[85]....
        /*0988*/ 	.word	0x0001eb50


	//   ....[86]....
        /*098c*/ 	.word	0x0001eb70


	//   ....[87]....
        /*0990*/ 	.word	0x0001eba0


	//   ....[88]....
        /*0994*/ 	.word	0x0001ebc0


	//   ....[89]....
        /*0998*/ 	.word	0x0001ebd0


	//   ....[90]....
        /*099c*/ 	.word	0x0001ebf0


	//   ....[91]....
        /*09a0*/ 	.word	0x0001ec20


	//   ....[92]....
        /*09a4*/ 	.word	0x0001ec50


	//   ....[93]....
        /*09a8*/ 	.word	0x0001ec80


	//   ....[94]....
        /*09ac*/ 	.word	0x0001ecb0


	//   ....[95]....
        /*09b0*/ 	.word	0x0001ece0


	//   ....[96]....
        /*09b4*/ 	.word	0x0001ed10


	//   ....[97]....
        /*09b8*/ 	.word	0x0001ed30


	//   ....[98]....
        /*09bc*/ 	.word	0x0001ed40


	//   ....[99]....
        /*09c0*/ 	.word	0x0001ed60


	//   ....[100]....
        /*09c4*/ 	.word	0x0001ed90


	//   ....[101]....
        /*09c8*/ 	.word	0x0001edb0


	//   ....[102]....
        /*09cc*/ 	.word	0x0001edd0


	//   ....[103]....
        /*09d0*/ 	.word	0x0001ee00


	//   ....[104]....
        /*09d4*/ 	.word	0x0001ee30


	//   ....[105]....
        /*09d8*/ 	.word	0x0001ee40


	//   ....[106]....
        /*09dc*/ 	.word	0x0001ee70


	//   ....[107]....
        /*09e0*/ 	.word	0x0001eea0


	//   ....[108]....
        /*09e4*/ 	.word	0x0001eed0


	//   ....[109]....
        /*09e8*/ 	.word	0x0001ef00


	//   ....[110]....
        /*09ec*/ 	.word	0x0001ef30


	//   ....[111]....
        /*09f0*/ 	.word	0x0001ef60


	//   ....[112]....
        /*09f4*/ 	.word	0x0001ef90


	//   ....[113]....
        /*09f8*/ 	.word	0x0001efc0


	//   ....[114]....
        /*09fc*/ 	.word	0x0001f7c0


	//   ....[115]....
        /*0a00*/ 	.word	0x0001f7e0


	//   ....[116]....
        /*0a04*/ 	.word	0x0001f800


	//   ....[117]....
        /*0a08*/ 	.word	0x0001f810


	//   ....[118]....
        /*0a0c*/ 	.word	0x0001fea0


	//   ....[119]....
        /*0a10*/ 	.word	0x0001feb0


	//   ....[120]....
        /*0a14*/ 	.word	0x0001ffe0


	//   ....[121]....
        /*0a18*/ 	.word	0x0001fff0


	//   ....[122]....
        /*0a1c*/ 	.word	0x00020120


	//   ....[123]....
        /*0a20*/ 	.word	0x00020130


	//   ....[124]....
        /*0a24*/ 	.word	0x00020260


	//   ....[125]....
        /*0a28*/ 	.word	0x00020270


	//   ....[126]....
        /*0a2c*/ 	.word	0x00020640


	//   ....[127]....
        /*0a30*/ 	.word	0x00020650


	//   ....[128]....
        /*0a34*/ 	.word	0x00020dd0


	//   ....[129]....
        /*0a38*/ 	.word	0x00020de0


	//   ....[130]....
        /*0a3c*/ 	.word	0x00021c20


	//   ....[131]....
        /*0a40*/ 	.word	0x00021c30


	//   ....[132]....
        /*0a44*/ 	.word	0x00021d70


	//   ....[133]....
        /*0a48*/ 	.word	0x00021d80


	//   ....[134]....
        /*0a4c*/ 	.word	0x00021eb0


	//   ....[135]....
        /*0a50*/ 	.word	0x00021ec0


	//   ....[136]....
        /*0a54*/ 	.word	0x00021ff0


	//   ....[137]....
        /*0a58*/ 	.word	0x00022000


	//   ....[138]....
        /*0a5c*/ 	.word	0x00022180


	//   ....[139]....
        /*0a60*/ 	.word	0x00022370


	//   ....[140]....
        /*0a64*/ 	.word	0x000223a0


	//   ....[141]....
        /*0a68*/ 	.word	0x000223d0


	//   ....[142]....
        /*0a6c*/ 	.word	0x00022400


	//   ....[143]....
        /*0a70*/ 	.word	0x00022430


	//   ....[144]....
        /*0a74*/ 	.word	0x00022460


	//   ....[145]....
        /*0a78*/ 	.word	0x000225f0


	//   ....[146]....
        /*0a7c*/ 	.word	0x00022620


	//   ....[147]....
        /*0a80*/ 	.word	0x00022650


	//   ....[148]....
        /*0a84*/ 	.word	0x00022680


	//   ....[149]....
        /*0a88*/ 	.word	0x000226b0


	//   ....[150]....
        /*0a8c*/ 	.word	0x000226e0


	//   ....[151]....
        /*0a90*/ 	.word	0x00022770


	//   ....[152]....
        /*0a94*/ 	.word	0x000227a0


	//   ....[153]....
        /*0a98*/ 	.word	0x000227b0


	//   ....[154]....
        /*0a9c*/ 	.word	0x000227f0


	//   ....[155]....
        /*0aa0*/ 	.word	0x00024140


	//   ....[156]....
        /*0aa4*/ 	.word	0x000264c0


	//   ....[157]....
        /*0aa8*/ 	.word	0x000264f0


	//   ....[158]....
        /*0aac*/ 	.word	0x00026520


	//   ....[159]....
        /*0ab0*/ 	.word	0x000265b0


	//   ....[160]....
        /*0ab4*/ 	.word	0x000265f0


	//   ....[161]....
        /*0ab8*/ 	.word	0x00026600


	//   ....[162]....
        /*0abc*/ 	.word	0x00026640


	//   ....[163]....
        /*0ac0*/ 	.word	0x00026650


	//   ....[164]....
        /*0ac4*/ 	.word	0x00026a10


	//   ....[165]....
        /*0ac8*/ 	.word	0x00026a40


	//   ....[166]....
        /*0acc*/ 	.word	0x00026b10


	//   ....[167]....
        /*0ad0*/ 	.word	0x00026b30


	//   ....[168]....
        /*0ad4*/ 	.word	0x00026bc0


	//   ....[169]....
        /*0ad8*/ 	.word	0x00026bd0


	//   ....[170]....
        /*0adc*/ 	.word	0x00026be0


	//   ....[171]....
        /*0ae0*/ 	.word	0x00026c70


	//   ....[172]....
        /*0ae4*/ 	.word	0x000273d0


	//   ....[173]....
        /*0ae8*/ 	.word	0x00027400


	//   ....[174]....
        /*0aec*/ 	.word	0x000274c0


	//   ....[175]....
        /*0af0*/ 	.word	0x000274e0


	//   ....[176]....
        /*0af4*/ 	.word	0x00027580


	//   ....[177]....
        /*0af8*/ 	.word	0x000275a0


	//   ....[178]....
        /*0afc*/ 	.word	0x000275b0


	//   ....[179]....
        /*0b00*/ 	.word	0x00027640


	//   ....[180]....
        /*0b04*/ 	.word	0x00027d50


	//   ....[181]....
        /*0b08*/ 	.word	0x00027d70


	//   ....[182]....
        /*0b0c*/ 	.word	0x00027de0


	//   ....[183]....
        /*0b10*/ 	.word	0x00027df0


	//   ....[184]....
        /*0b14*/ 	.word	0x00027e40


	//   ....[185]....
        /*0b18*/ 	.word	0x00027e50


	//   ....[186]....
        /*0b1c*/ 	.word	0x00027e60


	//   ....[187]....
        /*0b20*/ 	.word	0x00027eb0


	//   ....[188]....
        /*0b24*/ 	.word	0x000281e0


	//   ....[189]....
        /*0b28*/ 	.word	0x00028200


	//   ....[190]....
        /*0b2c*/ 	.word	0x00028210


	//   ....[191]....
        /*0b30*/ 	.word	0x00028270


	//   ....[192]....
        /*0b34*/ 	.word	0x00028280


	//   ....[193]....
        /*0b38*/ 	.word	0x000282e0


	//   ....[194]....
        /*0b3c*/ 	.word	0x00028310


	//   ....[195]....
        /*0b40*/ 	.word	0x00028350


	//   ....[196]....
        /*0b44*/ 	.word	0x00029420


	//   ....[197]....
        /*0b48*/ 	.word	0x00029450


	//   ....[198]....
        /*0b4c*/ 	.word	0x000294b0


	//   ....[199]....
        /*0b50*/ 	.word	0x000294e0


	//   ....[200]....
        /*0b54*/ 	.word	0x00029510


	//   ....[201]....
        /*0b58*/ 	.word	0x00029540


	//   ....[202]....
        /*0b5c*/ 	.word	0x00029570


	//   ....[203]....
        /*0b60*/ 	.word	0x000295a0


	//   ....[204]....
        /*0b64*/ 	.word	0x00029740


	//   ....[205]....
        /*0b68*/ 	.word	0x00029770


	//   ....[206]....
        /*0b6c*/ 	.word	0x000297a0


	//   ....[207]....
        /*0b70*/ 	.word	0x000297d0


	//   ....[208]....
        /*0b74*/ 	.word	0x00029800


	//   ....[209]....
        /*0b78*/ 	.word	0x00029830


	//   ....[210]....
        /*0b7c*/ 	.word	0x000298f0


	//   ....[211]....
        /*0b80*/ 	.word	0x00029910


	//   ....[212]....
        /*0b84*/ 	.word	0x00029930


	//   ....[213]....
        /*0b88*/ 	.word	0x00029990


	//   ....[214]....
        /*0b8c*/ 	.word	0x0002a3e0


	//   ....[215]....
        /*0b90*/ 	.word	0x0002a780


	//   ....[216]....
        /*0b94*/ 	.word	0x0002a810


	//   ....[217]....
        /*0b98*/ 	.word	0x0002a900


	//   ....[218]....
        /*0b9c*/ 	.word	0x0002a990


	//   ....[219]....
        /*0ba0*/ 	.word	0x0002aa70


	//   ....[220]....
        /*0ba4*/ 	.word	0x0002ab00


	//   ....[221]....
        /*0ba8*/ 	.word	0x0002ac30


	//   ....[222]....
        /*0bac*/ 	.word	0x0002acd0


	//   ....[223]....
        /*0bb0*/ 	.word	0x0002ad60


	//   ....[224]....
        /*0bb4*/ 	.word	0x0002adb0


	//   ....[225]....
        /*0bb8*/ 	.word	0x0002ae00


	//   ....[226]....
        /*0bbc*/ 	.word	0x0002aee0


	//   ....[227]....
        /*0bc0*/ 	.word	0x0002af70


	//   ....[228]....
        /*0bc4*/ 	.word	0x0002afc0


	//   ....[229]....
        /*0bc8*/ 	.word	0x0002b010


	//   ....[230]....
        /*0bcc*/ 	.word	0x0002b3b0


	//   ....[231]....
        /*0bd0*/ 	.word	0x0002b4d0


	//   ....[232]....
        /*0bd4*/ 	.word	0x0002b600


	//   ....[233]....
        /*0bd8*/ 	.word	0x0002b720


	//   ....[234]....
        /*0bdc*/ 	.word	0x0002b850


	//   ....[235]....
        /*0be0*/ 	.word	0x0002b920


	//   ....[236]....
        /*0be4*/ 	.word	0x0002b980


	//   ....[237]....
        /*0be8*/ 	.word	0x0002b9d0


	//   ....[238]....
        /*0bec*/ 	.word	0x0002ba50


	//   ....[239]....
        /*0bf0*/ 	.word	0x0002bab0


	//   ....[240]....
        /*0bf4*/ 	.word	0x0002bb10


	//   ....[241]....
        /*0bf8*/ 	.word	0x0002bb60


	//   ....[242]....
        /*0bfc*/ 	.word	0x0002bbf0


	//   ....[243]....
        /*0c00*/ 	.word	0x0002bc60


	//   ....[244]....
        /*0c04*/ 	.word	0x0002bcc0


	//   ....[245]....
        /*0c08*/ 	.word	0x0002bd10


	//   ....[246]....
        /*0c0c*/ 	.word	0x0002bd80


	//   ....[247]....
        /*0c10*/ 	.word	0x0002bdd0


	//   ....[248]....
        /*0c14*/ 	.word	0x0002be30


	//   ....[249]....
        /*0c18*/ 	.word	0x0002be80


	//   ....[250]....
        /*0c1c*/ 	.word	0x0002bee0


	//   ....[251]....
        /*0c20*/ 	.word	0x0002bf30


	//   ....[252]....
        /*0c24*/ 	.word	0x0002bf90


	//   ....[253]....
        /*0c28*/ 	.word	0x0002c000


	//   ....[254]....
        /*0c2c*/ 	.word	0x0002c060


	//   ....[255]....
        /*0c30*/ 	.word	0x0002c0b0


	//   ....[0]....
        /*0c34*/ 	.word	0x0002c130


	//   ....[1]....
        /*0c38*/ 	.word	0x0002c180


	//   ....[2]....
        /*0c3c*/ 	.word	0x0002c1f0


	//   ....[3]....
        /*0c40*/ 	.word	0x0002c250


	//   ....[4]....
        /*0c44*/ 	.word	0x0002c2c0


	//   ....[5]....
        /*0c48*/ 	.word	0x0002c320


	//   ....[6]....
        /*0c4c*/ 	.word	0x0002c3a0


	//   ....[7]....
        /*0c50*/ 	.word	0x0002c420


	//   ....[8]....
        /*0c54*/ 	.word	0x0002c4b0


	//   ....[9]....
        /*0c58*/ 	.word	0x0002c510


	//   ....[10]....
        /*0c5c*/ 	.word	0x0002c590


	//   ....[11]....
        /*0c60*/ 	.word	0x0002c5e0


	//   ....[12]....
        /*0c64*/ 	.word	0x0002c670


	//   ....[13]....
        /*0c68*/ 	.word	0x0002c6c0


	//   ....[14]....
        /*0c6c*/ 	.word	0x0002c750


	//   ....[15]....
        /*0c70*/ 	.word	0x0002c7b0


	//   ....[16]....
        /*0c74*/ 	.word	0x0002c810


	//   ....[17]....
        /*0c78*/ 	.word	0x0002c860


	//   ....[18]....
        /*0c7c*/ 	.word	0x0002c8d0


	//   ....[19]....
        /*0c80*/ 	.word	0x0002c930


	//   ....[20]....
        /*0c84*/ 	.word	0x0002c990


	//   ....[21]....
        /*0c88*/ 	.word	0x0002c9e0


	//   ....[22]....
        /*0c8c*/ 	.word	0x0002ca50


	//   ....[23]....
        /*0c90*/ 	.word	0x0002cab0


	//   ....[24]....
        /*0c94*/ 	.word	0x0002cb10


	//   ....[25]....
        /*0c98*/ 	.word	0x0002cb60


	//   ....[26]....
        /*0c9c*/ 	.word	0x0002cbd0


	//   ....[27]....
        /*0ca0*/ 	.word	0x0002cc30


	//   ....[28]....
        /*0ca4*/ 	.word	0x0002ccc0


	//   ....[29]....
        /*0ca8*/ 	.word	0x0002cd20


	//   ....[30]....
        /*0cac*/ 	.word	0x0002cdb0


	//   ....[31]....
        /*0cb0*/ 	.word	0x0002ce20


	//   ....[32]....
        /*0cb4*/ 	.word	0x0002ceb0


	//   ....[33]....
        /*0cb8*/ 	.word	0x0002cf00


	//   ....[34]....
        /*0cbc*/ 	.word	0x0002cf80


	//   ....[35]....
        /*0cc0*/ 	.word	0x0002cff0


	//   ....[36]....
        /*0cc4*/ 	.word	0x0002d050


	//   ....[37]....
        /*0cc8*/ 	.word	0x0002d0a0


	//   ....[38]....
        /*0ccc*/ 	.word	0x0002d120


	//   ....[39]....
        /*0cd0*/ 	.word	0x0002d170


	//   ....[40]....
        /*0cd4*/ 	.word	0x0002d200


	//   ....[41]....
        /*0cd8*/ 	.word	0x0002d290


	//   ....[42]....
        /*0cdc*/ 	.word	0x0002d320


	//   ....[43]....
        /*0ce0*/ 	.word	0x0002d3b0


	//   ....[44]....
        /*0ce4*/ 	.word	0x0002d440


	//   ....[45]....
        /*0ce8*/ 	.word	0x0002d4d0


	//   ....[46]....
        /*0cec*/ 	.word	0x0002d550


	//   ....[47]....
        /*0cf0*/ 	.word	0x0002d5a0


	//   ....[48]....
        /*0cf4*/ 	.word	0x0002d630


	//   ....[49]....
        /*0cf8*/ 	.word	0x0002d6c0


	//   ....[50]....
        /*0cfc*/ 	.word	0x0002d740


	//   ....[51]....
        /*0d00*/ 	.word	0x0002d790


	//   ....[52]....
        /*0d04*/ 	.word	0x0002d820


	//   ....[53]....
        /*0d08*/ 	.word	0x0002d8b0


	//   ....[54]....
        /*0d0c*/ 	.word	0x0002d940


	//   ....[55]....
        /*0d10*/ 	.word	0x0002d9d0


	//   ....[56]....
        /*0d14*/ 	.word	0x0002da60


	//   ....[57]....
        /*0d18*/ 	.word	0x0002daf0


	//   ....[58]....
        /*0d1c*/ 	.word	0x0002dbb0


	//   ....[59]....
        /*0d20*/ 	.word	0x0002de90


	//   ....[60]....
        /*0d24*/ 	.word	0x0002df90


	//   ....[61]....
        /*0d28*/ 	.word	0x0002e050


	//   ....[62]....
        /*0d2c*/ 	.word	0x0002e0b0


	//   ....[63]....
        /*0d30*/ 	.word	0x0002e1a0


	//   ....[64]....
        /*0d34*/ 	.word	0x0002e240


	//   ....[65]....
        /*0d38*/ 	.word	0x0002e310


	//   ....[66]....
        /*0d3c*/ 	.word	0x0002e3b0


	//   ....[67]....
        /*0d40*/ 	.word	0x0002e490


	//   ....[68]....
        /*0d44*/ 	.word	0x0002e5d0


	//   ....[69]....
        /*0d48*/ 	.word	0x0002e6a0


	//   ....[70]....
        /*0d4c*/ 	.word	0x0002e7b0


	//   ....[71]....
        /*0d50*/ 	.word	0x0002e870


	//   ....[72]....
        /*0d54*/ 	.word	0x0002e8d0


	//   ....[73]....
        /*0d58*/ 	.word	0x0002e9d0


	//   ....[74]....
        /*0d5c*/ 	.word	0x0002ea30


	//   ....[75]....
        /*0d60*/ 	.word	0x0002ead0


	//   ....[76]....
        /*0d64*/ 	.word	0x0002ebf0


	//   ....[77]....
        /*0d68*/ 	.word	0x0002ec60


	//   ....[78]....
        /*0d6c*/ 	.word	0x0002ecc0


	//   ....[79]....
        /*0d70*/ 	.word	0x0002edd0


	//   ....[80]....
        /*0d74*/ 	.word	0x0002ee30


	//   ....[81]....
        /*0d78*/ 	.word	0x0002ef50


	//   ....[82]....
        /*0d7c*/ 	.word	0x0002efb0


	//   ....[83]....
        /*0d80*/ 	.word	0x0002f050


	//   ....[84]....
        /*0d84*/ 	.word	0x0002f1f0


	//   ....[85]....
        /*0d88*/ 	.word	0x0002f2a0


	//   ....[86]....
        /*0d8c*/ 	.word	0x0002f300


	//   ....[87]....
        /*0d90*/ 	.word	0x0002f3c0


	//   ....[88]....
        /*0d94*/ 	.word	0x0002f420


	//   ....[89]....
        /*0d98*/ 	.word	0x0002f4e0


	//   ....[90]....
        /*0d9c*/ 	.word	0x0002f540


	//   ....[91]....
        /*0da0*/ 	.word	0x0002f600


	//   ....[92]....
        /*0da4*/ 	.word	0x0002f6f0


	//   ....[93]....
        /*0da8*/ 	.word	0x0002f790


	//   ....[94]....
        /*0dac*/ 	.word	0x0002f7f0


	//   ....[95]....
        /*0db0*/ 	.word	0x0002f8c0


	//   ....[96]....
        /*0db4*/ 	.word	0x0002f920


	//   ....[97]....
        /*0db8*/ 	.word	0x0002f9f0


	//   ....[98]....
        /*0dbc*/ 	.word	0x0002fa50


	//   ....[99]....
        /*0dc0*/ 	.word	0x0002fb20


	//   ....[100]....
        /*0dc4*/ 	.word	0x0002fd00


	//   ....[101]....
        /*0dc8*/ 	.word	0x0002fda0


	//   ....[102]....
        /*0dcc*/ 	.word	0x0002ff10


	//   ....[103]....
        /*0dd0*/ 	.word	0x0002ff80


	//   ....[104]....
        /*0dd4*/ 	.word	0x0002fff0


	//   ....[105]....
        /*0dd8*/ 	.word	0x00030060


	//   ....[106]....
        /*0ddc*/ 	.word	0x000300d0


	//   ....[107]....
        /*0de0*/ 	.word	0x00030150


	//   ....[108]....
        /*0de4*/ 	.word	0x000301d0


	//   ....[109]....
        /*0de8*/ 	.word	0x00030260


	//   ....[110]....
        /*0dec*/ 	.word	0x000302d0


	//   ....[111]....
        /*0df0*/ 	.word	0x00030340


	//   ....[112]....
        /*0df4*/ 	.word	0x000303b0


	//   ....[113]....
        /*0df8*/ 	.word	0x00030430


	//   ....[114]....
        /*0dfc*/ 	.word	0x000304a0


	//   ....[115]....
        /*0e00*/ 	.word	0x00030550


	//   ....[116]....
        /*0e04*/ 	.word	0x000305a0


	//   ....[117]....
        /*0e08*/ 	.word	0x00030630


	//   ....[118]....
        /*0e0c*/ 	.word	0x00030760


	//----- nvinfo : EIATTR_REG_RECONFIG
	.align		4
.L_241:
        /*0e10*/ 	.byte	0x01, 0x54
	.zero		2


	//----- nvinfo : EIATTR_SYSCALL_OFFSETS
	.align		4
        /*0e14*/ 	.byte	0x04, 0x46
        /*0e16*/ 	.short	(.L_243 - .L_242)


	//   ....[0]....
.L_242:
        /*0e18*/ 	.word	0x000023f0


	//   ....[1]....
        /*0e1c*/ 	.word	0x00002540


	//   ....[2]....
        /*0e20*/ 	.word	0x0000ad60


	//   ....[3]....
        /*0e24*/ 	.word	0x0000b070


	//   ....[4]....
        /*0e28*/ 	.word	0x000259f0


	//   ....[5]....
        /*0e2c*/ 	.word	0x00025b60


	//   ....[6]....
        /*0e30*/ 	.word	0x00025cb0


	//   ....[7]....
        /*0e34*/ 	.word	0x00025df0


	//   ....[8]....
        /*0e38*/ 	.word	0x00027060


	//----- nvinfo : EIATTR_MBARRIER_INSTR_OFFSETS
	.align		4
.L_243:
        /*0e3c*/ 	.byte	0x04, 0x39
        /*0e3e*/ 	.short	(.L_245 - .L_244)


	//   ....[0]....
.L_244:
        /*0e40*/ 	.word	0x00000270
        /*0e44*/ 	.word	0x000000ff
        /*0e48*/ 	.word	0x00022800
        /*0e4c*/ 	.short	0x0100
        /*0e4e*/ 	.byte	0x08
	.zero		1


	//   ....[1]....
        /*0e50*/ 	.word	0x00000280
        /*0e54*/ 	.word	0x000000ff
        /*0e58*/ 	.word	0x00022820
        /*0e5c*/ 	.short	0x0100
        /*0e5e*/ 	.byte	0x08
	.zero		1


	//   ....[2]....
        /*0e60*/ 	.word	0x00000370
        /*0e64*/ 	.word	0x000000ff
        /*0e68*/ 	.word	0x00022830
        /*0e6c*/ 	.short	0x0100
        /*0e6e*/ 	.byte	0x08
	.zero		1


	//   ....[3]....
        /*0e70*/ 	.word	0x00000380
        /*0e74*/ 	.word	0x000000ff
        /*0e78*/ 	.word	0x00022840
        /*0e7c*/ 	.short	0x0100
        /*0e7e*/ 	.byte	0x08
	.zero		1


	//   ....[4]....
        /*0e80*/ 	.word	0x00000390
        /*0e84*/ 	.word	0x000000ff
        /*0e88*/ 	.word	0x00022838
        /*0e8c*/ 	.short	0x0100
        /*0e8e*/ 	.byte	0x08
	.zero		1


	//   ....[5]....
        /*0e90*/ 	.word	0x000003a0
        /*0e94*/ 	.word	0x000000ff
        /*0e98*/ 	.word	0x00022848
        /*0e9c*/ 	.short	0x0100
        /*0e9e*/ 	.byte	0x08
	.zero		1


	//   ....[6]....
        /*0ea0*/ 	.word	0x000004d0
        /*0ea4*/ 	.word	0x000000ff
        /*0ea8*/ 	.word	0x00022850
        /*0eac*/ 	.short	0x0100
        /*0eae*/ 	.byte	0x08
	.zero		1


	//   ....[7]....
        /*0eb0*/ 	.word	0x000004e0
        /*0eb4*/ 	.word	0x000000ff
        /*0eb8*/ 	.word	0x00022860
        /*0ebc*/ 	.short	0x0100
        /*0ebe*/ 	.byte	0x08
	.zero		1


	//   ....[8]....
        /*0ec0*/ 	.word	0x000004f0
        /*0ec4*/ 	.word	0x000000ff
        /*0ec8*/ 	.word	0x00022858
        /*0ecc*/ 	.short	0x0100
        /*0ece*/ 	.byte	0x08
	.zero		1


	//   ....[9]....
        /*0ed0*/ 	.word	0x00000500
        /*0ed4*/ 	.word	0x000000ff
        /*0ed8*/ 	.word	0x00022868
        /*0edc*/ 	.short	0x0100
        /*0ede*/ 	.byte	0x08
	.zero		1


	//   ....[10]....
        /*0ee0*/ 	.word	0x000005f0
        /*0ee4*/ 	.word	0x000000ff
        /*0ee8*/ 	.word	0x00022870
        /*0eec*/ 	.short	0x0100
        /*0eee*/ 	.byte	0x06
	.zero		1


	//   ....[11]....
        /*0ef0*/ 	.word	0x00000600
        /*0ef4*/ 	.word	0x000000ff
        /*0ef8*/ 	.word	0x00022880
        /*0efc*/ 	.short	0x0100
        /*0efe*/ 	.byte	0x06
	.zero		1


	//   ....[12]....
        /*0f00*/ 	.word	0x00000610
        /*0f04*/ 	.word	0x000000ff
        /*0f08*/ 	.word	0x00022878
        /*0f0c*/ 	.short	0x0100
        /*0f0e*/ 	.byte	0x06
	.zero		1


	//   ....[13]....
        /*0f10*/ 	.word	0x00000620
        /*0f14*/ 	.word	0x000000ff
        /*0f18*/ 	.word	0x00022888
        /*0f1c*/ 	.short	0x0100
        /*0f1e*/ 	.byte	0x06
	.zero		1


	//   ....[14]....
        /*0f20*/ 	.word	0x00000750
        /*0f24*/ 	.word	0x000000ff
        /*0f28*/ 	.word	0x00022890
        /*0f2c*/ 	.short	0x0100
        /*0f2e*/ 	.byte	0x08
	.zero		1


	//   ....[15]....
        /*0f30*/ 	.word	0x00000760
        /*0f34*/ 	.word	0x000000ff
        /*0f38*/ 	.word	0x000228a0
        /*0f3c*/ 	.short	0x0100
        /*0f3e*/ 	.byte	0x08
	.zero		1


	//   ....[16]....
        /*0f40*/ 	.word	0x00000770
        /*0f44*/ 	.word	0x000000ff
        /*0f48*/ 	.word	0x00022898
        /*0f4c*/ 	.short	0x0100
        /*0f4e*/ 	.byte	0x08
	.zero		1


	//   ....[17]....
        /*0f50*/ 	.word	0x00000780
        /*0f54*/ 	.word	0x000000ff
        /*0f58*/ 	.word	0x000228a8
        /*0f5c*/ 	.short	0x0100
        /*0f5e*/ 	.byte	0x08
	.zero		1


	//   ....[18]....
        /*0f60*/ 	.word	0x000008c0
        /*0f64*/ 	.word	0x000000ff
        /*0f68*/ 	.word	0x000228b0
        /*0f6c*/ 	.short	0x0100
        /*0f6e*/ 	.byte	0x08
	.zero		1


	//   ....[19]....
        /*0f70*/ 	.word	0x000008d0
        /*0f74*/ 	.word	0x000000ff
        /*0f78*/ 	.word	0x000228c0
        /*0f7c*/ 	.short	0x0100
        /*0f7e*/ 	.byte	0x08
	.zero		1


	//   ....[20]....
        /*0f80*/ 	.word	0x000008e0
        /*0f84*/ 	.word	0x000000ff
        /*0f88*/ 	.word	0x000228b8
        /*0f8c*/ 	.short	0x0100
        /*0f8e*/ 	.byte	0x08
	.zero		1


	//   ....[21]....
        /*0f90*/ 	.word	0x000008f0
        /*0f94*/ 	.word	0x000000ff
        /*0f98*/ 	.word	0x000228c8
        /*0f9c*/ 	.short	0x0100
        /*0f9e*/ 	.byte	0x08
	.zero		1


	//   ....[22]....
        /*0fa0*/ 	.word	0x000035e0
        /*0fa4*/ 	.word	0x00000053
        /*0fa8*/ 	.word	0x00022890
        /*0fac*/ 	.short	0x010a
        /*0fae*/ 	.byte	0x3f
	.zero		1


	//   ....[23]....
        /*0fb0*/ 	.word	0x00006580
        /*0fb4*/ 	.word	0x00000053
        /*0fb8*/ 	.word	0x00022890
        /*0fbc*/ 	.short	0x010a
        /*0fbe*/ 	.byte	0x3f
	.zero		1


	//   ....[24]....
        /*0fc0*/ 	.word	0x00009470
        /*0fc4*/ 	.word	0x00000053
        /*0fc8*/ 	.word	0x00022890
        /*0fcc*/ 	.short	0x010a
        /*0fce*/ 	.byte	0x3f
	.zero		1


	//   ....[25]....
        /*0fd0*/ 	.word	0x00009920
        /*0fd4*/ 	.word	0x00000004
        /*0fd8*/ 	.word	0x00000000
        /*0fdc*/ 	.short	0x0101
        /*0fde*/ 	.byte	0x3f
	.zero		1


	//   ....[26]....
        /*0fe0*/ 	.word	0x00009960
        /*0fe4*/ 	.word	0x00000053
        /*0fe8*/ 	.word	0x000228b0
        /*0fec*/ 	.short	0x010a
        /*0fee*/ 	.byte	0x3f
	.zero		1


	//   ....[27]....
        /*0ff0*/ 	.word	0x00009ed0
        /*0ff4*/ 	.word	0x00000053
        /*0ff8*/ 	.word	0x00000000
        /*0ffc*/ 	.short	0x0101
        /*0ffe*/ 	.byte	0x3f
	.zero		1


	//   ....[28]....
        /*1000*/ 	.word	0x0000adf0
        /*1004*/ 	.word	0x00000010
        /*1008*/ 	.word	0x00022800
        /*100c*/ 	.short	0x010a
        /*100e*/ 	.byte	0x3f
	.zero		1


	//   ....[29]....
        /*1010*/ 	.word	0x0000ae40
        /*1014*/ 	.word	0x00000010
        /*1018*/ 	.word	0x00022800
        /*101c*/ 	.short	0x010a
        /*101e*/ 	.byte	0x3f
	.zero		1


	//   ....[30]....
        /*1020*/ 	.word	0x0000b830
        /*1024*/ 	.word	0x00000010
        /*1028*/ 	.word	0x00022800
        /*102c*/ 	.short	0x010a
        /*102e*/ 	.byte	0x3f
	.zero		1


	//   ....[31]....
        /*1030*/ 	.word	0x0000ed20
        /*1034*/ 	.word	0x00000010
        /*1038*/ 	.word	0x00022800
        /*103c*/ 	.short	0x010a
        /*103e*/ 	.byte	0x3f
	.zero		1


	//   ....[32]....
        /*1040*/ 	.word	0x00011df0
        /*1044*/ 	.word	0x00000003
        /*1048*/ 	.word	0x00022830
        /*104c*/ 	.short	0x010a
        /*104e*/ 	.byte	0x3f
	.zero		1


	//   ....[33]....
        /*1050*/ 	.word	0x00011e30
        /*1054*/ 	.word	0x00000003
        /*1058*/ 	.word	0x00022830
        /*105c*/ 	.short	0x010a
        /*105e*/ 	.byte	0x3f
	.zero		1


	//   ....[34]....
        /*1060*/ 	.word	0x00012390
        /*1064*/ 	.word	0x00000000
        /*1068*/ 	.word	0x00000000
        /*106c*/ 	.short	0x0101
        /*106e*/ 	.byte	0x3f
	.zero		1


	//   ....[35]....
        /*1070*/ 	.word	0x00015240
        /*1074*/ 	.word	0x00000009
        /*1078*/ 	.word	0x00022830
        /*107c*/ 	.short	0x010a
        /*107e*/ 	.byte	0x3f
	.zero		1


	//   ....[36]....
        /*1080*/ 	.word	0x00015290
        /*1084*/ 	.word	0x00000009
        /*1088*/ 	.word	0x00022830
        /*108c*/ 	.short	0x010a
        /*108e*/ 	.byte	0x3f
	.zero		1


	//   ....[37]....
        /*1090*/ 	.word	0x000155e0
        /*1094*/ 	.word	0x00000009
        /*1098*/ 	.word	0x00022850
        /*109c*/ 	.short	0x010a
        /*109e*/ 	.byte	0x3f
	.zero		1


	//   ....[38]....
        /*10a0*/ 	.word	0x00015620
        /*10a4*/ 	.word	0x00000009
        /*10a8*/ 	.word	0x00022850
        /*10ac*/ 	.short	0x010a
        /*10ae*/ 	.byte	0x3f
	.zero		1


	//   ....[39]....
        /*10b0*/ 	.word	0x000159e0
        /*10b4*/ 	.word	0x00000008
        /*10b8*/ 	.word	0x00000000
        /*10bc*/ 	.short	0x0101
        /*10be*/ 	.byte	0x3f
	.zero		1


	//   ....[40]....
        /*10c0*/ 	.word	0x00017bf0
        /*10c4*/ 	.word	0x0000000f
        /*10c8*/ 	.word	0x00000000
        /*10cc*/ 	.short	0x0101
        /*10ce*/ 	.byte	0x3f
	.zero		1


	//   ....[41]....
        /*10d0*/ 	.word	0x000185c0
        /*10d4*/ 	.word	0x00000003
        /*10d8*/ 	.word	0x00022830
        /*10dc*/ 	.short	0x010a
        /*10de*/ 	.byte	0x3f
	.zero		1


	//   ....[42]....
        /*10e0*/ 	.word	0x00018610
        /*10e4*/ 	.word	0x00000003
        /*10e8*/ 	.word	0x00022830
        /*10ec*/ 	.short	0x010a
        /*10ee*/ 	.byte	0x3f
	.zero		1


	//   ....[43]....
        /*10f0*/ 	.word	0x00018990
        /*10f4*/ 	.word	0x00000005
        /*10f8*/ 	.word	0x00022850
        /*10fc*/ 	.short	0x010a
        /*10fe*/ 	.byte	0x3f
	.zero		1


	//   ....[44]....
        /*1100*/ 	.word	0x000189d0
        /*1104*/ 	.word	0x00000005
        /*1108*/ 	.word	0x00022850
        /*110c*/ 	.short	0x010a
        /*110e*/ 	.byte	0x3f
	.zero		1


	//   ....[45]....
        /*1110*/ 	.word	0x00018ca0
        /*1114*/ 	.word	0x00000003
        /*1118*/ 	.word	0x00000000
        /*111c*/ 	.short	0x0101
        /*111e*/ 	.byte	0x3f
	.zero		1


	//   ....[46]....
        /*1120*/ 	.word	0x00019eb0
        /*1124*/ 	.word	0x0000000d
        /*1128*/ 	.word	0x00000000
        /*112c*/ 	.short	0x0101
        /*112e*/ 	.byte	0x3f
	.zero		1


	//   ....[47]....
        /*1130*/ 	.word	0x0001a5c0
        /*1134*/ 	.word	0x00000003
        /*1138*/ 	.word	0x00022830
        /*113c*/ 	.short	0x010a
        /*113e*/ 	.byte	0x3f
	.zero		1


	//   ....[48]....
        /*1140*/ 	.word	0x0001a610
        /*1144*/ 	.word	0x00000003
        /*1148*/ 	.word	0x00022830
        /*114c*/ 	.short	0x010a
        /*114e*/ 	.byte	0x3f
	.zero		1


	//   ....[49]....
        /*1150*/ 	.word	0x0001a990
        /*1154*/ 	.word	0x00000005
        /*1158*/ 	.word	0x00022850
        /*115c*/ 	.short	0x010a
        /*115e*/ 	.byte	0x3f
	.zero		1


	//   ....[50]....
        /*1160*/ 	.word	0x0001a9d0
        /*1164*/ 	.word	0x00000005
        /*1168*/ 	.word	0x00022850
        /*116c*/ 	.short	0x010a
        /*116e*/ 	.byte	0x3f
	.zero		1


	//   ....[51]....
        /*1170*/ 	.word	0x0001ad40
        /*1174*/ 	.word	0x00000003
        /*1178*/ 	.word	0x00000000
        /*117c*/ 	.short	0x0101
        /*117e*/ 	.byte	0x3f
	.zero		1


	//   ....[52]....
        /*1180*/ 	.word	0x0001cfa0
        /*1184*/ 	.word	0x0000000a
        /*1188*/ 	.word	0x00000000
        /*118c*/ 	.short	0x0101
        /*118e*/ 	.byte	0x3f
	.zero		1


	//   ....[53]....
        /*1190*/ 	.word	0x0001d5e0
        /*1194*/ 	.word	0x0000000e
        /*1198*/ 	.word	0x00022850
        /*119c*/ 	.short	0x010a
        /*119e*/ 	.byte	0x3f
	.zero		1


	//   ....[54]....
        /*11a0*/ 	.word	0x0001d660
        /*11a4*/ 	.word	0x0000000e
        /*11a8*/ 	.word	0x00022850
        /*11ac*/ 	.short	0x010a
        /*11ae*/ 	.byte	0x3f
	.zero		1


	//   ....[55]....
        /*11b0*/ 	.word	0x0001dc00
        /*11b4*/ 	.word	0x0000000e
        /*11b8*/ 	.word	0x00000000
        /*11bc*/ 	.short	0x0101
        /*11be*/ 	.byte	0x3f
	.zero		1


	//   ....[56]....
        /*11c0*/ 	.word	0x0001fdc0
        /*11c4*/ 	.word	0x00000000
        /*11c8*/ 	.word	0x00000000
        /*11cc*/ 	.short	0x0101
        /*11ce*/ 	.byte	0x3f
	.zero		1


	//   ....[57]....
        /*11d0*/ 	.word	0x00020540
        /*11d4*/ 	.word	0x00000008
        /*11d8*/ 	.word	0x00000000
        /*11dc*/ 	.short	0x0101
        /*11de*/ 	.byte	0x3f
	.zero		1


	//   ....[58]....
        /*11e0*/ 	.word	0x00024220
        /*11e4*/ 	.word	0x00000010
        /*11e8*/ 	.word	0x00022820
        /*11ec*/ 	.short	0x010a
        /*11ee*/ 	.byte	0x3f
	.zero		1


	//   ....[59]....
        /*11f0*/ 	.word	0x000242b0
        /*11f4*/ 	.word	0x0000000a
        /*11f8*/ 	.word	0x000228a0
        /*11fc*/ 	.short	0x010a
        /*11fe*/ 	.byte	0x3f
	.zero		1


	//   ....[60]....
        /*1200*/ 	.word	0x000246e0
        /*1204*/ 	.word	0x0000000a
        /*1208*/ 	.word	0x000228c0
        /*120c*/ 	.short	0x010a
        /*120e*/ 	.byte	0x3f
	.zero		1


	//   ....[61]....
        /*1210*/ 	.word	0x00024a20
        /*1214*/ 	.word	0x00000009
        /*1218*/ 	.word	0x000228a0
        /*121c*/ 	.short	0x010a
        /*121e*/ 	.byte	0x3f
	.zero		1


	//   ....[62]....
        /*1220*/ 	.word	0x00024e40
        /*1224*/ 	.word	0x00000009
        /*1228*/ 	.word	0x000228c0
        /*122c*/ 	.short	0x010a
        /*122e*/ 	.byte	0x3f
	.zero		1


	//   ....[63]....
        /*1230*/ 	.word	0x000262d0
        /*1234*/ 	.word	0x00000004
        /*1238*/ 	.word	0x00022880
        /*123c*/ 	.short	0x010a
        /*123e*/ 	.byte	0x3f
	.zero		1


	//   ....[64]....
        /*1240*/ 	.word	0x00026770
        /*1244*/ 	.word	0x00000004
        /*1248*/ 	.word	0x00022870
        /*124c*/ 	.short	0x0107
        /*124e*/ 	.byte	0x3f
	.zero		1


	//   ....[65]....
        /*1250*/ 	.word	0x00026830
        /*1254*/ 	.word	0x00000004
        /*1258*/ 	.word	0x00022870
        /*125c*/ 	.short	0x0101
        /*125e*/ 	.byte	0x3f
	.zero		1


	//   ....[66]....
        /*1260*/ 	.word	0x00026880
        /*1264*/ 	.word	0x00000004
        /*1268*/ 	.word	0x00022840
        /*126c*/ 	.short	0x010a
        /*126e*/ 	.byte	0x3f
	.zero		1


	//   ....[67]....
        /*1270*/ 	.word	0x00026d40
        /*1274*/ 	.word	0x00000004
        /*1278*/ 	.word	0x00022830
        /*127c*/ 	.short	0x0107
        /*127e*/ 	.byte	0x3f
	.zero		1


	//   ....[68]....
        /*1280*/ 	.word	0x00026e10
        /*1284*/ 	.word	0x00000004
        /*1288*/ 	.word	0x00022830
        /*128c*/ 	.short	0x0101
        /*128e*/ 	.byte	0x3f
	.zero		1


	//   ....[69]....
        /*1290*/ 	.word	0x00027720
        /*1294*/ 	.word	0x00000010
        /*1298*/ 	.word	0x00022800
        /*129c*/ 	.short	0x0107
        /*129e*/ 	.byte	0x3f
	.zero		1


	//   ....[70]....
        /*12a0*/ 	.word	0x00027840
        /*12a4*/ 	.word	0x00000010
        /*12a8*/ 	.word	0x00022800
        /*12ac*/ 	.short	0x0101
        /*12ae*/ 	.byte	0x3f
	.zero		1


	//   ....[71]....
        /*12b0*/ 	.word	0x00027860
        /*12b4*/ 	.word	0x00000010
        /*12b8*/ 	.word	0x00022820
        /*12bc*/ 	.short	0x010a
        /*12be*/ 	.byte	0x3f
	.zero		1


	//   ....[72]....
        /*12c0*/ 	.word	0x00027b90
        /*12c4*/ 	.word	0x00000000
        /*12c8*/ 	.word	0x00022880
        /*12cc*/ 	.short	0x010a
        /*12ce*/ 	.byte	0x3f
	.zero		1


	//   ....[73]....
        /*12d0*/ 	.word	0x00027f40
        /*12d4*/ 	.word	0x00000000
        /*12d8*/ 	.word	0x00022870
        /*12dc*/ 	.short	0x0107
        /*12de*/ 	.byte	0x3f
	.zero		1


	//   ....[74]....
        /*12e0*/ 	.word	0x00028000
        /*12e4*/ 	.word	0x00000000
        /*12e8*/ 	.word	0x00022870
        /*12ec*/ 	.short	0x0101
        /*12ee*/ 	.byte	0x3f
	.zero		1


	//   ....[75]....
        /*12f0*/ 	.word	0x00028030
        /*12f4*/ 	.word	0x00000000
        /*12f8*/ 	.word	0x00022840
        /*12fc*/ 	.short	0x010a
        /*12fe*/ 	.byte	0x3f
	.zero		1


	//   ....[76]....
        /*1300*/ 	.word	0x000283f0
        /*1304*/ 	.word	0x00000000
        /*1308*/ 	.word	0x00022830
        /*130c*/ 	.short	0x0107
        /*130e*/ 	.byte	0x3f
	.zero		1


	//   ....[77]....
        /*1310*/ 	.word	0x000284b0
        /*1314*/ 	.word	0x00000000
        /*1318*/ 	.word	0x00022830
        /*131c*/ 	.short	0x0101
        /*131e*/ 	.byte	0x3f
	.zero		1


	//   ....[78]....
        /*1320*/ 	.word	0x00028540
        /*1324*/ 	.word	0x00000012
        /*1328*/ 	.word	0x00022870
        /*132c*/ 	.short	0x010a
        /*132e*/ 	.byte	0x3f
	.zero		1


	//   ....[79]....
        /*1330*/ 	.word	0x000285d0
        /*1334*/ 	.word	0x00000012
        /*1338*/ 	.word	0x00022860
        /*133c*/ 	.short	0x010a
        /*133e*/ 	.byte	0x3f
	.zero		1


	//   ....[80]....
        /*1340*/ 	.word	0x00028a30
        /*1344*/ 	.word	0x00000012
        /*1348*/ 	.word	0x00022850
        /*134c*/ 	.short	0x0101
        /*134e*/ 	.byte	0x3f
	.zero		1


	//   ....[81]....
        /*1350*/ 	.word	0x00028ac0
        /*1354*/ 	.word	0x00000012
        /*1358*/ 	.word	0x00000000
        /*135c*/ 	.short	0x0101
        /*135e*/ 	.byte	0x3f
	.zero		1


	//   ....[82]....
        /*1360*/ 	.word	0x00028c80
        /*1364*/ 	.word	0x00000012
        /*1368*/ 	.word	0x00022870
        /*136c*/ 	.short	0x010a
        /*136e*/ 	.byte	0x3f
	.zero		1


	//   ....[83]....
        /*1370*/ 	.word	0x00028d00
        /*1374*/ 	.word	0x00000012
        /*1378*/ 	.word	0x00022860
        /*137c*/ 	.short	0x010a
        /*137e*/ 	.byte	0x3f
	.zero		1


	//   ....[84]....
        /*1380*/ 	.word	0x00029170
        /*1384*/ 	.word	0x00000012
        /*1388*/ 	.word	0x00022850
        /*138c*/ 	.short	0x0101
        /*138e*/ 	.byte	0x3f
	.zero		1


	//   ....[85]....
        /*1390*/ 	.word	0x00029230
        /*1394*/ 	.word	0x00000012
        /*1398*/ 	.word	0x00000000
        /*139c*/ 	.short	0x0101
        /*139e*/ 	.byte	0x3f
	.zero		1


	//   ....[86]....
        /*13a0*/ 	.word	0x0002a360
        /*13a4*/ 	.word	0x00000004
        /*13a8*/ 	.word	0x00022820
        /*13ac*/ 	.short	0x010a
        /*13ae*/ 	.byte	0x3f
	.zero		1


	//   ....[87]....
        /*13b0*/ 	.word	0x0002a4d0
        /*13b4*/ 	.word	0x00000005
        /*13b8*/ 	.word	0x00022840
        /*13bc*/ 	.short	0x010a
        /*13be*/ 	.byte	0x3f
	.zero		1


	//   ....[88]....
        /*13c0*/ 	.word	0x0002a570
        /*13c4*/ 	.word	0x00000013
        /*13c8*/ 	.word	0x00022840
        /*13cc*/ 	.short	0x010a
        /*13ce*/ 	.byte	0x3f
	.zero		1


	//   ....[89]....
        /*13d0*/ 	.word	0x0002a5b0
        /*13d4*/ 	.word	0x00000005
        /*13d8*/ 	.word	0x00022860
        /*13dc*/ 	.short	0x010a
        /*13de*/ 	.byte	0x3f
	.zero		1


	//   ....[90]....
        /*13e0*/ 	.word	0x0002a5f0
        /*13e4*/ 	.word	0x00000013
        /*13e8*/ 	.word	0x00022860
        /*13ec*/ 	.short	0x010a
        /*13ee*/ 	.byte	0x3f
	.zero		1


	//   ....[91]....
        /*13f0*/ 	.word	0x0002a630
        /*13f4*/ 	.word	0x00000005
        /*13f8*/ 	.word	0x00022880
        /*13fc*/ 	.short	0x010a
        /*13fe*/ 	.byte	0x3f
	.zero		1


	//   ....[92]....
        /*1400*/ 	.word	0x0002a670
        /*1404*/ 	.word	0x00000013
        /*1408*/ 	.word	0x00022880
        /*140c*/ 	.short	0x010a
        /*140e*/ 	.byte	0x3f
	.zero		1


	//   ....[93]....
        /*1410*/ 	.word	0x0002a6d0
        /*1414*/ 	.word	0x00000053
        /*1418*/ 	.word	0x00022890
        /*141c*/ 	.short	0x010a
        /*141e*/ 	.byte	0x3f
	.zero		1


	//   ....[94]....
        /*1420*/ 	.word	0x0002a850
        /*1424*/ 	.word	0x00000053
        /*1428*/ 	.word	0x00022890
        /*142c*/ 	.short	0x010a
        /*142e*/ 	.byte	0x3f
	.zero		1


	//   ....[95]....
        /*1430*/ 	.word	0x0002a9d0
        /*1434*/ 	.word	0x00000053
        /*1438*/ 	.word	0x00022890
        /*143c*/ 	.short	0x010a
        /*143e*/ 	.byte	0x3f
	.zero		1


	//   ....[96]....
        /*1440*/ 	.word	0x0002ab30
        /*1444*/ 	.word	0x00000053
        /*1448*/ 	.word	0x000228b0
        /*144c*/ 	.short	0x010a
        /*144e*/ 	.byte	0x3f
	.zero		1


	//   ....[97]....
        /*1450*/ 	.word	0x0002ae40
        /*1454*/ 	.word	0x00000010
        /*1458*/ 	.word	0x00022800
        /*145c*/ 	.short	0x010a
        /*145e*/ 	.byte	0x3f
	.zero		1


	//   ....[98]....
        /*1460*/ 	.word	0x0002b050
        /*1464*/ 	.word	0x00000010
        /*1468*/ 	.word	0x00022800
        /*146c*/ 	.short	0x010a
        /*146e*/ 	.byte	0x3f
	.zero		1


	//   ....[99]....
        /*1470*/ 	.word	0x0002b0a0
        /*1474*/ 	.word	0x00000003
        /*1478*/ 	.word	0x00022830
        /*147c*/ 	.short	0x010a
        /*147e*/ 	.byte	0x3f
	.zero		1


	//   ....[100]....
        /*1480*/ 	.word	0x0002b0f0
        /*1484*/ 	.word	0x00000009
        /*1488*/ 	.word	0x00022830
        /*148c*/ 	.short	0x010a
        /*148e*/ 	.byte	0x3f
	.zero		1


	//   ....[101]....
        /*1490*/ 	.word	0x0002b140
        /*1494*/ 	.word	0x00000009
        /*1498*/ 	.word	0x00022850
        /*149c*/ 	.short	0x010a
        /*149e*/ 	.byte	0x3f
	.zero		1


	//   ....[102]....
        /*14a0*/ 	.word	0x0002b190
        /*14a4*/ 	.word	0x00000003
        /*14a8*/ 	.word	0x00022830
        /*14ac*/ 	.short	0x010a
        /*14ae*/ 	.byte	0x3f
	.zero		1


	//   ....[103]....
        /*14b0*/ 	.word	0x0002b1e0
        /*14b4*/ 	.word	0x00000005
        /*14b8*/ 	.word	0x00022850
        /*14bc*/ 	.short	0x010a
        /*14be*/ 	.byte	0x3f
	.zero		1


	//   ....[104]....
        /*14c0*/ 	.word	0x0002b230
        /*14c4*/ 	.word	0x00000003
        /*14c8*/ 	.word	0x00022830
        /*14cc*/ 	.short	0x010a
        /*14ce*/ 	.byte	0x3f
	.zero		1


	//   ....[105]....
        /*14d0*/ 	.word	0x0002b280
        /*14d4*/ 	.word	0x00000005
        /*14d8*/ 	.word	0x00022850
        /*14dc*/ 	.short	0x010a
        /*14de*/ 	.byte	0x3f
	.zero		1


	//   ....[106]....
        /*14e0*/ 	.word	0x0002b2d0
        /*14e4*/ 	.word	0x0000000e
        /*14e8*/ 	.word	0x00022850
        /*14ec*/ 	.short	0x010a
        /*14ee*/ 	.byte	0x3f
	.zero		1


	//   ....[107]....
        /*14f0*/ 	.word	0x0002dc70
        /*14f4*/ 	.word	0x00000010
        /*14f8*/ 	.word	0x00022820
        /*14fc*/ 	.short	0x010a
        /*14fe*/ 	.byte	0x3f
	.zero		1


	//   ....[108]....
        /*1500*/ 	.word	0x0002dcc0
        /*1504*/ 	.word	0x0000000a
        /*1508*/ 	.word	0x000228a0
        /*150c*/ 	.short	0x010a
        /*150e*/ 	.byte	0x3f
	.zero		1


	//   ....[109]....
        /*1510*/ 	.word	0x0002dd10
        /*1514*/ 	.word	0x0000000a
        /*1518*/ 	.word	0x000228c0
        /*151c*/ 	.short	0x010a
        /*151e*/ 	.byte	0x3f
	.zero		1


	//   ....[110]....
        /*1520*/ 	.word	0x0002dd60
        /*1524*/ 	.word	0x00000009
        /*1528*/ 	.word	0x000228a0
        /*152c*/ 	.short	0x010a
        /*152e*/ 	.byte	0x3f
	.zero		1


	//   ....[111]....
        /*1530*/ 	.word	0x0002ddb0
        /*1534*/ 	.word	0x00000009
        /*1538*/ 	.word	0x000228c0
        /*153c*/ 	.short	0x010a
        /*153e*/ 	.byte	0x3f
	.zero		1


	//   ....[112]....
        /*1540*/ 	.word	0x0002dee0
        /*1544*/ 	.word	0x00000004
        /*1548*/ 	.word	0x00022880
        /*154c*/ 	.short	0x010a
        /*154e*/ 	.byte	0x3f
	.zero		1


	//   ....[113]....
        /*1550*/ 	.word	0x0002e520
        /*1554*/ 	.word	0x00000004
        /*1558*/ 	.word	0x00022840
        /*155c*/ 	.short	0x010a
        /*155e*/ 	.byte	0x3f
	.zero		1


	//   ....[114]....
        /*1560*/ 	.word	0x0002f0f0
        /*1564*/ 	.word	0x00000010
        /*1568*/ 	.word	0x00022820
        /*156c*/ 	.short	0x010a
        /*156e*/ 	.byte	0x3f
	.zero		1


	//   ....[115]....
        /*1570*/ 	.word	0x0002f140
        /*1574*/ 	.word	0x00000000
        /*1578*/ 	.word	0x00022880
        /*157c*/ 	.short	0x010a
        /*157e*/ 	.byte	0x3f
	.zero		1


	//   ....[116]....
        /*1580*/ 	.word	0x0002f640
        /*1584*/ 	.word	0x00000000
        /*1588*/ 	.word	0x00022840
        /*158c*/ 	.short	0x010a
        /*158e*/ 	.byte	0x3f
	.zero		1


	//   ....[117]....
        /*1590*/ 	.word	0x0002fb60
        /*1594*/ 	.word	0x00000012
        /*1598*/ 	.word	0x00022870
        /*159c*/ 	.short	0x010a
        /*159e*/ 	.byte	0x3f
	.zero		1


	//   ....[118]....
        /*15a0*/ 	.word	0x0002fbb0
        /*15a4*/ 	.word	0x00000012
        /*15a8*/ 	.word	0x00022860
        /*15ac*/ 	.short	0x010a
        /*15ae*/ 	.byte	0x3f
	.zero		1


	//   ....[119]....
        /*15b0*/ 	.word	0x0002fc00
        /*15b4*/ 	.word	0x00000012
        /*15b8*/ 	.word	0x00022870
        /*15bc*/ 	.short	0x010a
        /*15be*/ 	.byte	0x3f
	.zero		1


	//   ....[120]....
        /*15c0*/ 	.word	0x0002fc50
        /*15c4*/ 	.word	0x00000012
        /*15c8*/ 	.word	0x00022860
        /*15cc*/ 	.short	0x010a
        /*15ce*/ 	.byte	0x3f
	.zero		1


	//   ....[121]....
        /*15d0*/ 	.word	0x00030680
        /*15d4*/ 	.word	0x00000004
        /*15d8*/ 	.word	0x00022820
        /*15dc*/ 	.short	0x010a
        /*15de*/ 	.byte	0x3f
	.zero		1


	//   ....[122]....
        /*15e0*/ 	.word	0x00030820
        /*15e4*/ 	.word	0x00000005
        /*15e8*/ 	.word	0x00022840
        /*15ec*/ 	.short	0x010a
        /*15ee*/ 	.byte	0x3f
	.zero		1


	//   ....[123]....
        /*15f0*/ 	.word	0x00030870
        /*15f4*/ 	.word	0x00000013
        /*15f8*/ 	.word	0x00022840
        /*15fc*/ 	.short	0x010a
        /*15fe*/ 	.byte	0x3f
	.zero		1


	//   ....[124]....
        /*1600*/ 	.word	0x000308c0
        /*1604*/ 	.word	0x00000005
        /*1608*/ 	.word	0x00022860
        /*160c*/ 	.short	0x010a
        /*160e*/ 	.byte	0x3f
	.zero		1


	//   ....[125]....
        /*1610*/ 	.word	0x00030910
        /*1614*/ 	.word	0x00000013
        /*1618*/ 	.word	0x00022860
        /*161c*/ 	.short	0x010a
        /*161e*/ 	.byte	0x3f
	.zero		1


	//   ....[126]....
        /*1620*/ 	.word	0x00030960
        /*1624*/ 	.word	0x00000005
        /*1628*/ 	.word	0x00022880
        /*162c*/ 	.short	0x010a
        /*162e*/ 	.byte	0x3f
	.zero		1


	//----- nvinfo : EIATTR_NUM_MBARRIERS
	.align		4
.L_245:
        /*1630*/ 	.byte	0x03, 0x38
        /*1632*/ 	.short	0x0016


	//----- nvinfo : EIATTR_EXIT_INSTR_OFFSETS
	.align		4
        /*1634*/ 	.byte	0x04, 0x1c
        /*1636*/ 	.short	(.L_247 - .L_246)


	//   ....[0]....
.L_246:
        /*1638*/ 	.word	0x0002a6c0


	//----- nvinfo : EIATTR_MAX_THREADS
	.align		4
.L_247:
        /*163c*/ 	.byte	0x04, 0x05
        /*163e*/ 	.short	(.L_249 - .L_248)
.L_248:
        /*1640*/ 	.word	0x00000180
        /*1644*/ 	.word	0x00000001
        /*1648*/ 	.word	0x00000001


	//----- nvinfo : EIATTR_CRS_STACK_SIZE
	.align		4
.L_249:
        /*164c*/ 	.byte	0x04, 0x1e
        /*164e*/ 	.short	(.L_251 - .L_250)
.L_250:
        /*1650*/ 	.word	0x00000000


	//----- nvinfo : EIATTR_CBANK_PARAM_SIZE
	.align		4
.L_251:
        /*1654*/ 	.byte	0x03, 0x19
        /*1656*/ 	.short	0x0af0


	//----- nvinfo : EIATTR_PARAM_CBANK
	.align		4
        /*1658*/ 	.byte	0x04, 0x0a
        /*165a*/ 	.short	(.L_253 - .L_252)
	.align		4
.L_252:
        /*165c*/ 	.word	index@(.nv.constant0._ZN7cutlass13device_kernelIN5flash11enable_sm90INS1_16FlashAttnFwdSm90INS1_25CollectiveMainloopFwdSm90ILi2EN4cute5tupleIJNS5_1CILi1EEES8_S8_EEENS6_IJNS7_ILi128EEESA_NS7_ILi192EEEEEELi128ENS_12float_e4m3_tEfNS_4arch4Sm90ELb0ELb1ELb0ELb1ELb1ELb1ELb0ELb1ELb1ELb1ELb1ELb0EEENS1_21CollectiveEpilogueFwdINS6_IJSA_SA_SA_EEES9_NS_10bfloat16_tESF_Li256ELb1ELb1ELb1ELb1EEENS1_36VarlenDynamicPersistentTileSchedulerILi128ELi128ELi256ELi128ELb1ELb1ELb1ELb1ELb0ELb1EEEEEEEEEvNT_6ParamsE)
        /*1660*/ 	.short	0x0210
        /*1662*/ 	.short	0x0af0


	//----- nvinfo : EIATTR_SW_WAR
	.align		4
.L_253:
        /*1664*/ 	.byte	0x04, 0x36
        /*1666*/ 	.short	(.L_255 - .L_254)
.L_254:
        /*1668*/ 	.word	0x00000008
.L_255:


//--------------------- .nv.info._ZN7cutlass13device_kernelIN5flash11enable_sm90INS1_16FlashAttnFwdSm90INS1_25CollectiveMainloopFwdSm90ILi2EN4cute5tupleIJNS5_1CILi1EEES8_S8_EEENS6_IJNS7_ILi128EEENS7_ILi160EEENS7_ILi192EEEEEELi128ENS_12float_e4m3_tEfNS_4arch4Sm90ELb1ELb0ELb0ELb0ELb1ELb0ELb0ELb1ELb1ELb1ELb1ELb0EEENS1_21CollectiveEpilogueFwdINS6_IJSA_SA_SB_EEES9_NS_10bfloat16_tESG_Li256ELb0ELb1ELb1ELb1EEENS1_19SingleTileSchedulerILb0ELb1ELb1ELi128EEEEEEEEEvNT_6ParamsE --------------------------
	.section	.nv.info._ZN7cutlass13device_kernelIN5flash11enable_sm90INS1_16FlashAttnFwdSm90INS1_25CollectiveMainloopFwdSm90ILi2EN4cute5tupleIJNS5_1CILi1EEES8_S8_EEENS6_IJNS7_ILi128EEENS7_ILi160EEENS7_ILi192EEEEEELi128ENS_12float_e4m3_tEfNS_4arch4Sm90ELb1ELb0ELb0ELb0ELb1ELb0ELb0ELb1ELb1ELb1ELb1ELb0EEENS1_21CollectiveEpilogueFwdINS6_IJSA_SA_SB_EEES9_NS_10bfloat16_tESG_Li256ELb0ELb1ELb1ELb1EEENS1_19SingleTileSchedulerILb0ELb1ELb1ELi128EEEEEEEEEvNT_6ParamsE,"",@"SHT_CUDA_INFO"
	.sectionflags	@""
	.align	4


	//----- nvinfo : EIATTR_CUDA_API_VERSION
	.align		4
        /*0000*/ 	.byte	0x04, 0x37
        /*0002*/ 	.short	(.L_257 - .L_256)
.L_256:
        /*0004*/ 	.word	0x00000082


	//----- nvinfo : EIATTR_KPARAM_INFO
	.align		4
.L_257:
        /*0008*/ 	.byte	0x04, 0x17
        /*000a*/ 	.short	(.L_259 - .L_258)
.L_258:
        /*000c*/ 	.word	0x00000000
        /*0010*/ 	.short	0x0000
        /*0012*/ 	.short	0x0070
        /*0014*/ 	.byte	0x00, 0xf0, 0x01, 0x28


	//----- nvinfo : EIATTR_SPARSE_MMA_MASK
	.align		4
.L_259:
        /*0018*/ 	.byte	0x03, 0x50
        /*001a*/ 	.short	0x0000


	//----- nvinfo : EIATTR_MAXREG_COUNT
	.align		4
        /*001c*/ 	.byte	0x03, 0x1b
        /*001e*/ 	.short	0x00a8


	//----- nvinfo : EIATTR_NUM_BARRIERS
	.align		4
        /*0020*/ 	.byte	0x02, 0x4c
        /*0022*/ 	.byte	0x10
	.zero		1


	//----- nvinfo : EIATTR_EXTERNS
	.align		4
        /*0024*/ 	.byte	0x04, 0x0f
        /*0026*/ 	.short	(.L_261 - .L_260)


	//   ....[0]....
	.align		4
.L_260:
        /*0028*/ 	.word	index@(__assertfail)


	//----- nvinfo : EIATTR_ANNOTATIONS
	.align		4
.L_261:
        /*002c*/ 	.byte	0x04, 0x55
        /*002e*/ 	.short	(.L_263 - .L_262)


	//   ....[0]....
.L_262:
        /* <DEDUP_REMOVED lines=11> */


	//----- nvinfo : EIATTR_MERCURY_ISA_VERSION
	.align		4
.L_263:
        /*00c8*/ 	.byte	0x03, 0x5f
        /*00ca*/ 	.short	0x0101


	//----- nvinfo : EIATTR_INT_WARP_WIDE_INSTR_OFFSETS
	.align		4
        /*00cc*/ 	.byte	0x04, 0x31
        /*00ce*/ 	.short	(.L_265 - .L_264)


	//   ....[0]....
.L_264:
        /*00d0*/ 	.word	0x000000c0


	//   ....[1]....
        /*00d4*/ 	.word	0x000000d0


	//   ....[2]....
        /*00d8*/ 	.word	0x00000170


	//----- nvinfo : EIATTR_COOP_GROUP_MASK_REGIDS
	.align		4
.L_265:
        /*00dc*/ 	.byte	0x04, 0x29
        /*00de*/ 	.short	(.L_267 - .L_266)


	//   ....[0]....
.L_266:
        /*00e0*/ 	.word	0xffffffff


	//   ....[1]....
        /*00e4*/ 	.word	0xffffffff


	//   ....[2]....
        /*00e8*/ 	.word	0xffffffff


	//   ....[3]....
        /*00ec*/ 	.word	0xffffffff


	//   ....[4]....
        /*00f0*/ 	.word	0xffffffff


	//   ....[5]....
        /*00f4*/ 	.word	0xffffffff


	//   ....[6]....
        /*00f8*/ 	.word	0xffffffff


	//   ....[7]....
        /*00fc*/ 	.word	0xffffffff


	//   ....[8]....
        /*0100*/ 	.word	0xffffffff


	//   ....[9]....
        /*0104*/ 	.word	0xffffffff


	//   ....[10]....
        /*0108*/ 	.word	0xffffffff


	//   ....[11]....
        /*010c*/ 	.word	0xffffffff


	//   ....[12]....
        /*0110*/ 	.word	0xffffffff


	//   ....[13]....
        /*0114*/ 	.word	0xffffffff


	//   ....[14]....
        /*0118*/ 	.word	0xffffffff


	//   ....[15]....
        /*011c*/ 	.word	0xffffffff


	//   ....[16]....
        /*0120*/ 	.word	0xffffffff


	//   ....[17]....
        /*0124*/ 	.word	0xffffffff


	//   ....[18]....
        /*0128*/ 	.word	0xffffffff


	//   ....[19]....
        /*012c*/ 	.word	0xffffffff


	//   ....[20]....
        /*0130*/ 	.word	0xffffffff


	//   ....[21]....
        /*0134*/ 	.word	0xffffffff


	//   ....[22]....
        /*0138*/ 	.word	0xffffffff


	//   ....[23]....
        /*013c*/ 	.word	0xffffffff


	//   ....[24]....
        /*0140*/ 	.word	0xffffffff


	//   ....[25]....
        /*0144*/ 	.word	0xffffffff


	//   ....[26]....
        /*0148*/ 	.word	0xffffffff


	//   ....[27]....
        /*014c*/ 	.word	0xffffffff


	//   ....[28]....
        /*0150*/ 	.word	0xffffffff


	//   ....[29]....
        /*0154*/ 	.word	0xffffffff


	//   ....[30]....
        /*0158*/ 	.word	0xffffffff


	//   ....[31]....
        /*015c*/ 	.word	0xffffffff


	//   ....[32]....
        /*0160*/ 	.word	0xffffffff


	//   ....[33]....
        /*0164*/ 	.word	0xffffffff


	//   ....[34]....
        /*0168*/ 	.word	0xffffffff


	//   ....[35]....
        /*016c*/ 	.word	0xffffffff


	//   ....[36]....
        /*0170*/ 	.word	0xffffffff


	//   ....[37]....
        /*0174*/ 	.word	0xffffffff


	//   ....[38]....
        /*0178*/ 	.word	0xffffffff


	//   ....[39]....
        /*017c*/ 	.word	0xffffffff


	//   ....[40]....
        /*0180*/ 	.word	0xffffffff


	//   ....[41]....
        /*0184*/ 	.word	0xffffffff


	//   ....[42]....
        /*0188*/ 	.word	0xffffffff


	//   ....[43]....
        /*018c*/ 	.word	0xffffffff


	//   ....[44]....
        /*0190*/ 	.word	0xffffffff


	//   ....[45]....
        /*0194*/ 	.word	0xffffffff


	//   ....[46]....
        /*0198*/ 	.word	0xffffffff


	//   ....[47]....
        /*019c*/ 	.word	0xffffffff


	//   ....[48]....
        /*01a0*/ 	.word	0xffffffff


	//   ....[49]....
        /*01a4*/ 	.word	0xffffffff


	//   ....[50]....
        /*01a8*/ 	.word	0xffffffff


	//   ....[51]....
        /*01ac*/ 	.word	0xffffffff


	//   ....[52]....
        /*01b0*/ 	.word	0xffffffff


	//   ....[53]....
        /*01b4*/ 	.word	0xffffffff


	//   ....[54]....
        /*01b8*/ 	.word	0xffffffff


	//   ....[55]....
        /*01bc*/ 	.word	0xffffffff


	//   ....[56]....
        /*01c0*/ 	.word	0xffffffff


	//   ....[57]....
        /*01c4*/ 	.word	0xffffffff


	//   ....[58]....
        /*01c8*/ 	.word	0xffffffff


	//   ....[59]....
        /*01cc*/ 	.word	0xffffffff


	//   ....[60]....
        /*01d0*/ 	.word	0xffffffff


	//   ....[61]....
        /*01d4*/ 	.word	0xffffffff


	//   ....[62]....
        /*01d8*/ 	.word	0xffffffff


	//   ....[63]....
        /*01dc*/ 	.word	0xffffffff


	//   ....[64]....
        /*01e0*/ 	.word	0xffffffff


	//   ....[65]....
        /*01e4*/ 	.word	0xffffffff


	//   ....[66]....
        /*01e8*/ 	.word	0xffffffff


	//   ....[67]....
        /*01ec*/ 	.word	0xffffffff


	//   ....[68]....
        /*01f0*/ 	.word	0xffffffff


	//   ....[69]....
        /*01f4*/ 	.word	0xffffffff


	//   ....[70]....
        /*01f8*/ 	.word	0xffffffff


	//   ....[71]....
        /*01fc*/ 	.word	0xffffffff


	//   ....[72]....
        /*0200*/ 	.word	0xffffffff


	//   ....[73]....
        /*0204*/ 	.word	0xffffffff


	//   ....[74]....
        /*0208*/ 	.word	0xffffffff


	//   ....[75]....
        /*020c*/ 	.word	0xffffffff


	//   ....[76]....
        /*0210*/ 	.word	0xffffffff


	//   ....[77]....
        /*0214*/ 	.word	0xffffffff


	//   ....[78]....
        /*0218*/ 	.word	0xffffffff


	//   ....[79]....
        /*021c*/ 	.word	0xffffffff


	//   ....[80]....
        /*0220*/ 	.word	0xffffffff


	//   ....[81]....
        /*0224*/ 	.word	0xffffffff


	//   ....[82]....
        /*0228*/ 	.word	0xffffffff


	//   ....[83]....
        /*022c*/ 	.word	0xffffffff


	//   ....[84]....
        /*0230*/ 	.word	0xffffffff


	//   ....[85]....
        /*0234*/ 	.word	0xffffffff


	//   ....[86]....
        /*0238*/ 	.word	0xffffffff


	//   ....[87]....
        /*023c*/ 	.word	0xffffffff


	//   ....[88]....
        /*0240*/ 	.word	0xffffffff


	//   ....[89]....
        /*0244*/ 	.word	0xffffffff


	//   ....[90]....
        /*0248*/ 	.word	0xffffffff


	//   ....[91]....
        /*024c*/ 	.word	0xffffffff


	//   ....[92]....
        /*0250*/ 	.word	0xffffffff


	//   ....[93]....
        /*0254*/ 	.word	0xffffffff


	//   ....[94]....
        /*0258*/ 	.word	0xffffffff


	//   ....[95]....
        /*025c*/ 	.word	0xffffffff


	//   ....[96]....
        /*0260*/ 	.word	0xffffffff


	//   ....[97]....
        /*0264*/ 	.word	0xffffffff


	//   ....[98]....
        /*0268*/ 	.word	0xffffffff


	//   ....[99]....
        /*026c*/ 	.word	0xffffffff


	//   ....[100]....
        /*0270*/ 	.word	0xffffffff


	//   ....[101]....
        /*0274*/ 	.word	0xffffffff


	//   ....[102]....
        /*0278*/ 	.word	0xffffffff


	//   ....[103]....
        /*027c*/ 	.word	0xffffffff


	//   ....[104]....
        /*0280*/ 	.word	0xffffffff


	//   ....[105]....
        /*0284*/ 	.word	0xffffffff


	//   ....[106]....
        /*0288*/ 	.word	0xffffffff


	//   ....[107]....
        /*028c*/ 	.word	0xffffffff


	//   ....[108]....
        /*0290*/ 	.word	0xffffffff


	//   ....[109]....
        /*0294*/ 	.word	0xffffffff


	//   ....[110]....
        /*0298*/ 	.word	0xffffffff


	//   ....[111]....
        /*029c*/ 	.word	0xffffffff


	//   ....[112]....
        /*02a0*/ 	.word	0xffffffff


	//   ....[113]....
        /*02a4*/ 	.word	0xffffffff


	//   ....[114]....
        /*02a8*/ 	.word	0xffffffff


	//   ....[115]....
        /*02ac*/ 	.word	0xffffffff


	//   ....[116]....
        /*02b0*/ 	.word	0xffffffff


	//   ....[117]....
        /*02b4*/ 	.word	0xffffffff


	//   ....[118]....
        /*02b8*/ 	.word	0xffffffff


	//   ....[119]....
        /*02bc*/ 	.word	0xffffffff


	//   ....[120]....
        /*02c0*/ 	.word	0xffffffff


	//   ....[121]....
        /*02c4*/ 	.word	0xffffffff


	//   ....[122]....
        /*02c8*/ 	.word	0xffffffff


	//   ....[123]....
        /*02cc*/ 	.word	0xffffffff


	//   ....[124]....
        /*02d0*/ 	.word	0xffffffff


	//   ....[125]....
        /*02d4*/ 	.word	0xffffffff


	//   ....[126]....
        /*02d8*/ 	.word	0xffffffff


	//   ....[127]....
        /*02dc*/ 	.word	0xffffffff


	//   ....[128]....
        /*02e0*/ 	.word	0xffffffff


	//   ....[129]....
        /*02e4*/ 	.word	0xffffffff


	//   ....[130]....
        /*02e8*/ 	.word	0xffffffff


	//   ....[131]....
        /*02ec*/ 	.word	0xffffffff


	//   ....[132]....
        /*02f0*/ 	.word	0xffffffff


	//   ....[133]....
        /*02f4*/ 	.word	0xffffffff


	//   ....[134]....
        /*02f8*/ 	.word	0xffffffff


	//   ....[135]....
        /*02fc*/ 	.word	0xffffffff


	//   ....[136]....
        /*0300*/ 	.word	0xffffffff


	//   ....[137]....
        /*0304*/ 	.word	0xffffffff


	//   ....[138]....
        /*0308*/ 	.word	0xffffffff


	//   ....[139]....
        /*030c*/ 	.word	0xffffffff


	//   ....[140]....
        /*0310*/ 	.word	0xffffffff


	//   ....[141]....
        /*0314*/ 	.word	0xffffffff


	//   ....[142]....
        /*0318*/ 	.word	0xffffffff


	//   ....[143]....
        /*031c*/ 	.word	0xffffffff


	//   ....[144]....
        /*0320*/ 	.word	0xffffffff


	//   ....[145]....
        /*0324*/ 	.word	0xffffffff


	//   ....[146]....
        /*0328*/ 	.word	0xffffffff


	//   ....[147]....
        /*032c*/ 	.word	0xffffffff


	//   ....[148]....
        /*0330*/ 	.word	0xffffffff


	//   ....[149]....
        /*0334*/ 	.word	0x0500000f


	//   ....[150]....
        /*0338*/ 	.word	0x0500000f


	//   ....[151]....
        /*033c*/ 	.word	0x0500000f


	//   ....[152]....
        /*0340*/ 	.word	0x0500000f


	//   ....[153]....
        /*0344*/ 	.word	0x0500000f


	//   ....[154]....
        /*0348*/ 	.word	0x0500000f


	//   ....[155]....
        /*034c*/ 	.word	0x0500000f


	//   ....[156]....
        /*0350*/ 	.word	0x0500000f


	//   ....[157]....
        /*0354*/ 	.word	0x0500000f


	//   ....[158]....
        /*0358*/ 	.word	0x0500000f


	//   ....[159]....
        /*035c*/ 	.word	0x0500000f


	//   ....[160]....
        /*0360*/ 	.word	0x0500000f


	//   ....[161]....
        /*0364*/ 	.word	0x0500000f


	//   ....[162]....
        /*0368*/ 	.word	0x0500000f


	//   ....[163]....
        /*036c*/ 	.word	0x0500000f


	//   ....[164]....
        /*0370*/ 	.word	0x0500000f


	//   ....[165]....
        /*0374*/ 	.word	0x0500000f


	//   ....[166]....
        /*0378*/ 	.word	0x0500000f


	//   ....[167]....
        /*037c*/ 	.word	0x0500000f


	//   ....[168]....
        /*0380*/ 	.word	0x0500000f


	//   ....[169]....
        /*0384*/ 	.word	0x0500000f


	//   ....[170]....
        /*0388*/ 	.word	0x0500000f


	//   ....[171]....
        /*038c*/ 	.word	0x0500000f


	//   ....[172]....
        /*0390*/ 	.word	0x0500000f


	//   ....[173]....
        /*0394*/ 	.word	0x0500000f


	//   ....[174]....
        /*0398*/ 	.word	0x0500000f


	//   ....[175]....
        /*039c*/ 	.word	0x0500000f


	//   ....[176]....
        /*03a0*/ 	.word	0x0500000f


	//   ....[177]....
        /*03a4*/ 	.word	0x0500000f


	//   ....[178]....
        /*03a8*/ 	.word	0x0500000f


	//   ....[179]....
        /*03ac*/ 	.word	0x0500000f


	//   ....[180]....
        /*03b0*/ 	.word	0x0500000f


	//   ....[181]....
        /*03b4*/ 	.word	0x0500000f


	//   ....[182]....
        /*03b8*/ 	.word	0x0500000f


	//   ....[183]....
        /*03bc*/ 	.word	0x0500000f


	//   ....[184]....
        /*03c0*/ 	.word	0x0500000f


	//   ....[185]....
        /*03c4*/ 	.word	0x0500000f


	//   ....[186]....
        /*03c8*/ 	.word	0x0500000f


	//   ....[187]....
        /*03cc*/ 	.word	0x0500000f


	//   ....[188]....
        /*03d0*/ 	.word	0x0500000f


	//   ....[189]....
        /*03d4*/ 	.word	0x0500000f


	//   ....[190]....
        /*03d8*/ 	.word	0x0500000f


	//   ....[191]....
        /*03dc*/ 	.word	0x0500000f


	//   ....[192]....
        /*03e0*/ 	.word	0x0500000f


	//   ....[193]....
        /*03e4*/ 	.word	0x0500000f


	//   ....[194]....
        /*03e8*/ 	.word	0x0500000f


	//   ....[195]....
        /*03ec*/ 	.word	0x0500000f


	//   ....[196]....
        /*03f0*/ 	.word	0x0500000f


	//   ....[197]....
        /*03f4*/ 	.word	0x0500000f


	//----- nvinfo : EIATTR_COOP_GROUP_INSTR_OFFSETS
	.align		4
.L_267:
        /*03f8*/ 	.byte	0x04, 0x28
        /*03fa*/ 	.short	(.L_269 - .L_268)


	//   ....[0]....
.L_268:
        /*03fc*/ 	.word	0x00000080


	//   ....[1]....
        /*0400*/ 	.word	0x00000090


	//   ....[2]....
        /*0404*/ 	.word	0x000002d0


	//   ....[3]....
        /*0408*/ 	.word	0x00000430


	//   ....[4]....
        /*040c*/ 	.word	0x00000550


	//   ....[5]....
        /*0410*/ 	.word	0x000006b0


	//   ....[6]....
        /*0414*/ 	.word	0x000014c0


	//   ....[7]....
        /*0418*/ 	.word	0x000028a0


	//   ....[8]....
        /*041c*/ 	.word	0x000028e0


	//   ....[9]....
        /*0420*/ 	.word	0x00003190


	//   ....[10]....
        /*0424*/ 	.word	0x00003260


	//   ....[11]....
        /*0428*/ 	.word	0x00003d00


	//   ....[12]....
        /*042c*/ 	.word	0x00003d70


	//   ....[13]....
        /*0430*/ 	.word	0x00006080


	//   ....[14]....
        /*0434*/ 	.word	0x000060a0


	//   ....[15]....
        /*0438*/ 	.word	0x000068d0


	//   ....[16]....
        /*043c*/ 	.word	0x000069d0


	//   ....[17]....
        /*0440*/ 	.word	0x000073b0


	//   ....[18]....
        /*0444*/ 	.word	0x00007400


	//   ....[19]....
        /*0448*/ 	.word	0x00009d90


	//   ....[20]....
        /*044c*/ 	.word	0x00009da0


	//   ....[21]....
        /*0450*/ 	.word	0x00009dd0


	//   ....[22]....
        /*0454*/ 	.word	0x00009de0


	//   ....[23]....
        /*0458*/ 	.word	0x0000b8d0


	//   ....[24]....
        /*045c*/ 	.word	0x0000b8e0


	//   ....[25]....
        /*0460*/ 	.word	0x0000b960


	//   ....[26]....
        /*0464*/ 	.word	0x0000b970


	//   ....[27]....
        /*0468*/ 	.word	0x0000c830


	//   ....[28]....
        /*046c*/ 	.word	0x0000c840


	//   ....[29]....
        /*0470*/ 	.word	0x0000c850


	//   ....[30]....
        /*0474*/ 	.word	0x0000c870


	//   ....[31]....
        /*0478*/ 	.word	0x0000c880


	//   ....[32]....
        /*047c*/ 	.word	0x0000c890


	//   ....[33]....
        /*0480*/ 	.word	0x0000c8a0


	//   ....[34]....
        /*0484*/ 	.word	0x0000c8c0


	//   ....[35]....
        /*0488*/ 	.word	0x0000c8d0


	//   ....[36]....
        /*048c*/ 	.word	0x0000c8e0


	//   ....[37]....
        /*0490*/ 	.word	0x0000c8f0


	//   ....[38]....
        /*0494*/ 	.word	0x0000c900


	//   ....[39]....
        /*0498*/ 	.word	0x0000c910


	//   ....[40]....
        /*049c*/ 	.word	0x0000c930


	//   ....[41]....
        /*04a0*/ 	.word	0x0000c940


	//   ....[42]....
        /*04a4*/ 	.word	0x0000c950


	//   ....[43]....
        /*04a8*/ 	.word	0x0000c960


	//   ....[44]....
        /*04ac*/ 	.word	0x0000c970


	//   ....[45]....
        /*04b0*/ 	.word	0x0000c980


	//   ....[46]....
        /*04b4*/ 	.word	0x0000c990


	//   ....[47]....
        /*04b8*/ 	.word	0x0000c9a0


	//   ....[48]....
        /*04bc*/ 	.word	0x0000c9b0


	//   ....[49]....
        /*04c0*/ 	.word	0x0000c9c0


	//   ....[50]....
        /*04c4*/ 	.word	0x0000c9d0


	//   ....[51]....
        /*04c8*/ 	.word	0x0000c9e0


	//   ....[52]....
        /*04cc*/ 	.word	0x0000c9f0


	//   ....[53]....
        /*04d0*/ 	.word	0x0000ca00


	//   ....[54]....
        /*04d4*/ 	.word	0x0000ca20


	//   ....[55]....
        /*04d8*/ 	.word	0x0000ca30


	//   ....[56]....
        /*04dc*/ 	.word	0x0000ca40


	//   ....[57]....
        /*04e0*/ 	.word	0x0000ca60


	//   ....[58]....
        /*04e4*/ 	.word	0x0000ca70


	//   ....[59]....
        /*04e8*/ 	.word	0x0000ca80


	//   ....[60]....
        /*04ec*/ 	.word	0x0000ca90


	//   ....[61]....
        /*04f0*/ 	.word	0x0000cab0


	//   ....[62]....
        /*04f4*/ 	.word	0x0000cac0


	//   ....[63]....
        /*04f8*/ 	.word	0x0000cae0


	//   ....[64]....
        /*04fc*/ 	.word	0x0000caf0


	//   ....[65]....
        /*0500*/ 	.word	0x0000cb00


	//   ....[66]....
        /*0504*/ 	.word	0x0000cb10


	//   ....[67]....
        /*0508*/ 	.word	0x0000cb20


	//   ....[68]....
        /*050c*/ 	.word	0x0000cb30


	//   ....[69]....
        /*0510*/ 	.word	0x0000cb40


	//   ....[70]....
        /*0514*/ 	.word	0x0000cb50


	//   ....[71]....
        /*0518*/ 	.word	0x0000cb60


	//   ....[72]....
        /*051c*/ 	.word	0x0000cb70


	//   ....[73]....
        /*0520*/ 	.word	0x0000cb80


	//   ....[74]....
        /*0524*/ 	.word	0x0000cba0


	//   ....[75]....
        /*0528*/ 	.word	0x0000cbd0


	//   ....[76]....
        /*052c*/ 	.word	0x0000cc00


	//   ....[77]....
        /*0530*/ 	.word	0x0000cc30


	//   ....[78]....
        /*0534*/ 	.word	0x0000cc60


	//   ....[79]....
        /*0538*/ 	.word	0x0000cc90


	//   ....[80]....
        /*053c*/ 	.word	0x0000ccc0


	//   ....[81]....
        /*0540*/ 	.word	0x0000ccd0


	//   ....[82]....
        /*0544*/ 	.word	0x0000ccf0


	//   ....[83]....
        /*0548*/ 	.word	0x0000cd20


	//   ....[84]....
        /*054c*/ 	.word	0x0000cd50


	//   ....[85]....
        /*0550*/ 	.word	0x0000cd80


	//   ....[86]....
        /*0554*/ 	.word	0x0000cd90


	//   ....[87]....
        /*0558*/ 	.word	0x0000cda0


	//   ....[88]....
        /*055c*/ 	.word	0x0000cdb0


	//   ....[89]....
        /*0560*/ 	.word	0x0000cdc0


	//   ....[90]....
        /*0564*/ 	.word	0x0000cdd0


	//   ....[91]....
        /*0568*/ 	.word	0x0000d230


	//   ....[92]....
        /*056c*/ 	.word	0x0000d270


	//   ....[93]....
        /*0570*/ 	.word	0x0000d2b0


	//   ....[94]....
        /*0574*/ 	.word	0x0000d2e0


	//   ....[95]....
        /*0578*/ 	.word	0x0000d330


	//   ....[96]....
        /*057c*/ 	.word	0x0000d360


	//   ....[97]....
        /*0580*/ 	.word	0x0000da20


	//   ....[98]....
        /*0584*/ 	.word	0x0000da50


	//   ....[99]....
        /*0588*/ 	.word	0x0000e5d0


	//   ....[100]....
        /*058c*/ 	.word	0x0000fcf0


	//   ....[101]....
        /*0590*/ 	.word	0x0000fd30


	//   ....[102]....
        /*0594*/ 	.word	0x0000fd70


	//   ....[103]....
        /*0598*/ 	.word	0x0000fe00


	//   ....[104]....
        /*059c*/ 	.word	0x0000fe10


	//   ....[105]....
        /*05a0*/ 	.word	0x0000fe80


	//   ....[106]....
        /*05a4*/ 	.word	0x0000fe90


	//   ....[107]....
        /*05a8*/ 	.word	0x0000fea0


	//   ....[108]....
        /*05ac*/ 	.word	0x0000ff10


	//   ....[109]....
        /*05b0*/ 	.word	0x0000ff90


	//   ....[110]....
        /*05b4*/ 	.word	0x000103e0


	//   ....[111]....
        /*05b8*/ 	.word	0x00010420


	//   ....[112]....
        /*05bc*/ 	.word	0x00010450


	//   ....[113]....
        /*05c0*/ 	.word	0x00010460


	//   ....[114]....
        /*05c4*/ 	.word	0x000104b0


	//   ....[115]....
        /*05c8*/ 	.word	0x00010530


	//   ....[116]....
        /*05cc*/ 	.word	0x00010560


	//   ....[117]....
        /*05d0*/ 	.word	0x000105d0


	//   ....[118]....
        /*05d4*/ 	.word	0x000105f0


	//   ....[119]....
        /*05d8*/ 	.word	0x00010680


	//   ....[120]....
        /*05dc*/ 	.word	0x00010cc0


	//   ....[121]....
        /*05e0*/ 	.word	0x00010cf0


	//   ....[122]....
        /*05e4*/ 	.word	0x00010d20


	//   ....[123]....
        /*05e8*/ 	.word	0x00010d90


	//   ....[124]....
        /*05ec*/ 	.word	0x00010e30


	//   ....[125]....
        /*05f0*/ 	.word	0x00010e50


	//   ....[126]....
        /*05f4*/ 	.word	0x00010ea0


	//   ....[127]....
        /*05f8*/ 	.word	0x00010f00


	//   ....[128]....
        /*05fc*/ 	.word	0x000117f0


	//   ....[129]....
        /*0600*/ 	.word	0x00011810


	//   ....[130]....
        /*0604*/ 	.word	0x00011830


	//   ....[131]....
        /*0608*/ 	.word	0x00011840


	//   ....[132]....
        /*060c*/ 	.word	0x00011890


	//   ....[133]....
        /*0610*/ 	.word	0x000118a0


	//   ....[134]....
        /*0614*/ 	.word	0x000118f0


	//   ....[135]....
        /*0618*/ 	.word	0x00011900


	//   ....[136]....
        /*061c*/ 	.word	0x00011910


	//   ....[137]....
        /*0620*/ 	.word	0x00011960


	//   ....[138]....
        /*0624*/ 	.word	0x00011d40


	//   ....[139]....
        /*0628*/ 	.word	0x00011d60


	//   ....[140]....
        /*062c*/ 	.word	0x00011d70


	//   ....[141]....
        /*0630*/ 	.word	0x00011d90


	//   ....[142]....
        /*0634*/ 	.word	0x00011db0


	//   ....[143]....
        /*0638*/ 	.word	0x00011e00


	//   ....[144]....
        /*063c*/ 	.word	0x00011e20


	//   ....[145]....
        /*0640*/ 	.word	0x00011e30


	//   ....[146]....
        /*0644*/ 	.word	0x00011e80


	//   ....[147]....
        /*0648*/ 	.word	0x00011ee0


	//   ....[148]....
        /*064c*/ 	.word	0x00012ea0


	//   ....[149]....
        /*0650*/ 	.word	0x00013480


	//   ....[150]....
        /*0654*/ 	.word	0x00013590


	//   ....[151]....
        /*0658*/ 	.word	0x00013670


	//   ....[152]....
        /*065c*/ 	.word	0x000136f0


	//   ....[153]....
        /*0660*/ 	.word	0x000137d0


	//   ....[154]....
        /*0664*/ 	.word	0x00013830


	//   ....[155]....
        /*0668*/ 	.word	0x00013910


	//   ....[156]....
        /*066c*/ 	.word	0x00013970


	//   ....[157]....
        /*0670*/ 	.word	0x00013a40


	//   ....[158]....
        /*0674*/ 	.word	0x00013ae0


	//   ....[159]....
        /*0678*/ 	.word	0x00013bd0


	//   ....[160]....
        /*067c*/ 	.word	0x00013d30


	//   ....[161]....
        /*0680*/ 	.word	0x00013df0


	//   ....[162]....
        /*0684*/ 	.word	0x00013ef0


	//   ....[163]....
        /*0688*/ 	.word	0x00013f90


	//   ....[164]....
        /*068c*/ 	.word	0x00014080


	//   ....[165]....
        /*0690*/ 	.word	0x00014140


	//   ....[166]....
        /*0694*/ 	.word	0x000141b0


	//   ....[167]....
        /*0698*/ 	.word	0x00014280


	//   ....[168]....
        /*069c*/ 	.word	0x000142f0


	//   ....[169]....
        /*06a0*/ 	.word	0x000143d0


	//   ....[170]....
        /*06a4*/ 	.word	0x00014460


	//   ....[171]....
        /*06a8*/ 	.word	0x000144b0


	//   ....[172]....
        /*06ac*/ 	.word	0x00014590


	//   ....[173]....
        /*06b0*/ 	.word	0x00014650


	//   ....[174]....
        /*06b4*/ 	.word	0x000146d0


	//   ....[175]....
        /*06b8*/ 	.word	0x000147c0


	//   ....[176]....
        /*06bc*/ 	.word	0x00014840


	//   ....[177]....
        /*06c0*/ 	.word	0x00014910


	//   ....[178]....
        /*06c4*/ 	.word	0x00014a50


	//   ....[179]....
        /*06c8*/ 	.word	0x00014af0


	//   ....[180]....
        /*06cc*/ 	.word	0x00014b60


	//   ....[181]....
        /*06d0*/ 	.word	0x00014c20


	//   ....[182]....
        /*06d4*/ 	.word	0x00014c80


	//   ....[183]....
        /*06d8*/ 	.word	0x00014d40


	//   ....[184]....
        /*06dc*/ 	.word	0x00014da0


	//   ....[185]....
        /*06e0*/ 	.word	0x00014e60


	//   ....[186]....
        /*06e4*/ 	.word	0x00014ec0


	//   ....[187]....
        /*06e8*/ 	.word	0x00014f80


	//   ....[188]....
        /*06ec*/ 	.word	0x00015060


	//   ....[189]....
        /*06f0*/ 	.word	0x00015100


	//   ....[190]....
        /*06f4*/ 	.word	0x00015160


	//   ....[191]....
        /*06f8*/ 	.word	0x00015220


	//   ....[192]....
        /*06fc*/ 	.word	0x00015280


	//   ....[193]....
        /*0700*/ 	.word	0x00015340


	//   ....[194]....
        /*0704*/ 	.word	0x000153a0


	//   ....[195]....
        /*0708*/ 	.word	0x00015460


	//   ....[196]....
        /*070c*/ 	.word	0x000154c0


	//   ....[197]....
        /*0710*/ 	.word	0x00015580


	//----- nvinfo : EIATTR_REG_RECONFIG
	.align		4
.L_269:
        /*0714*/ 	.byte	0x01, 0x54
	.zero		2


	//----- nvinfo : EIATTR_SYSCALL_OFFSETS
	.align		4
        /*0718*/ 	.byte	0x04, 0x46
        /*071a*/ 	.short	(.L_271 - .L_270)


	//   ....[0]....
.L_270:
        /*071c*/ 	.word	0x00001680


	//   ....[1]....
        /*0720*/ 	.word	0x0000ee20


	//   ....[2]....
        /*0724*/ 	.word	0x0000ef60


	//   ....[3]....
        /*0728*/ 	.word	0x0000f0a0


	//   ....[4]....
        /*072c*/ 	.word	0x0000f1c0


	//   ....[5]....
        /*0730*/ 	.word	0x00010a10


	//----- nvinfo : EIATTR_MBARRIER_INSTR_OFFSETS
	.align		4
.L_271:
        /*0734*/ 	.byte	0x04, 0x39
        /*0736*/ 	.short	(.L_273 - .L_272)


	//   ....[0]....
.L_272:
        /*0738*/ 	.word	0x00000180
        /*073c*/ 	.word	0x000000ff
        /*0740*/ 	.word	0x00029800
        /*0744*/ 	.short	0x0100
        /*0746*/ 	.byte	0x08
	.zero		1


	//   ....[1]....
        /*0748*/ 	.word	0x00000190
        /*074c*/ 	.word	0x000000ff
        /*0750*/ 	.word	0x00029820
        /*0754*/ 	.short	0x0100
        /*0756*/ 	.byte	0x08
	.zero		1


	//   ....[2]....
        /*0758*/ 	.word	0x00000280
        /*075c*/ 	.word	0x000000ff
        /*0760*/ 	.word	0x00029830
        /*0764*/ 	.short	0x0100
        /*0766*/ 	.byte	0x08
	.zero		1


	//   ....[3]....
        /*0768*/ 	.word	0x00000290
        /*076c*/ 	.word	0x000000ff
        /*0770*/ 	.word	0x00029840
        /*0774*/ 	.short	0x0100
        /*0776*/ 	.byte	0x08
	.zero		1


	//   ....[4]....
        /*0778*/ 	.word	0x000002a0
        /*077c*/ 	.word	0x000000ff
        /*0780*/ 	.word	0x00029838
        /*0784*/ 	.short	0x0100
        /*0786*/ 	.byte	0x08
	.zero		1


	//   ....[5]....
        /*0788*/ 	.word	0x000002b0
        /*078c*/ 	.word	0x000000ff
        /*0790*/ 	.word	0x00029848
        /*0794*/ 	.short	0x0100
        /*0796*/ 	.byte	0x08
	.zero		1


	//   ....[6]....
        /*0798*/ 	.word	0x000003e0
        /*079c*/ 	.word	0x000000ff
        /*07a0*/ 	.word	0x00029850
        /*07a4*/ 	.short	0x0100
        /*07a6*/ 	.byte	0x08
	.zero		1


	//   ....[7]....
        /*07a8*/ 	.word	0x000003f0
        /*07ac*/ 	.word	0x000000ff
        /*07b0*/ 	.word	0x00029860
        /*07b4*/ 	.short	0x0100
        /*07b6*/ 	.byte	0x08
	.zero		1


	//   ....[8]....
        /*07b8*/ 	.word	0x00000400
        /*07bc*/ 	.word	0x000000ff
        /*07c0*/ 	.word	0x00029858
        /*07c4*/ 	.short	0x0100
        /*07c6*/ 	.byte	0x08
	.zero		1


	//   ....[9]....
        /*07c8*/ 	.word	0x00000410
        /*07cc*/ 	.word	0x000000ff
        /*07d0*/ 	.word	0x00029868
        /*07d4*/ 	.short	0x0100
        /*07d6*/ 	.byte	0x08
	.zero		1


	//   ....[10]....
        /*07d8*/ 	.word	0x00000500
        /*07dc*/ 	.word	0x000000ff
        /*07e0*/ 	.word	0x00029870
        /*07e4*/ 	.short	0x0100
        /*07e6*/ 	.byte	0x06
	.zero		1


	//   ....[11]....
        /*07e8*/ 	.word	0x00000510
        /*07ec*/ 	.word	0x000000ff
        /*07f0*/ 	.word	0x00029880
        /*07f4*/ 	.short	0x0100
        /*07f6*/ 	.byte	0x06
	.zero		1


	//   ....[12]....
        /*07f8*/ 	.word	0x00000520
        /*07fc*/ 	.word	0x000000ff
        /*0800*/ 	.word	0x00029878
        /*0804*/ 	.short	0x0100
        /*0806*/ 	.byte	0x06
	.zero		1


	//   ....[13]....
        /*0808*/ 	.word	0x00000530
        /*080c*/ 	.word	0x000000ff
        /*0810*/ 	.word	0x00029888
        /*0814*/ 	.short	0x0100
        /*0816*/ 	.byte	0x06
	.zero		1


	//   ....[14]....
        /*0818*/ 	.word	0x00000660
        /*081c*/ 	.word	0x000000ff
        /*0820*/ 	.word	0x00029890
        /*0824*/ 	.short	0x0100
        /*0826*/ 	.byte	0x08
	.zero		1


	//   ....[15]....
        /*0828*/ 	.word	0x00000670
        /*082c*/ 	.word	0x000000ff
        /*0830*/ 	.word	0x000298a0
        /*0834*/ 	.short	0x0100
        /*0836*/ 	.byte	0x08
	.zero		1


	//   ....[16]....
        /*0838*/ 	.word	0x00000680
        /*083c*/ 	.word	0x000000ff
        /*0840*/ 	.word	0x00029898
        /*0844*/ 	.short	0x0100
        /*0846*/ 	.byte	0x08
	.zero		1


	//   ....[17]....
        /*0848*/ 	.word	0x00000690
        /*084c*/ 	.word	0x000000ff
        /*0850*/ 	.word	0x000298a8
        /*0854*/ 	.short	0x0100
        /*0856*/ 	.byte	0x08
	.zero		1


	//   ....[18]....
        /*0858*/ 	.word	0x000007d0
        /*085c*/ 	.word	0x000000ff
        /*0860*/ 	.word	0x000298b0
        /*0864*/ 	.short	0x0100
        /*0866*/ 	.byte	0x08
	.zero		1


	//   ....[19]....
        /*0868*/ 	.word	0x000007e0
        /*086c*/ 	.word	0x000000ff
        /*0870*/ 	.word	0x000298c0
        /*0874*/ 	.short	0x0100
        /*0876*/ 	.byte	0x08
	.zero		1


	//   ....[20]....
        /*0878*/ 	.word	0x000007f0
        /*087c*/ 	.word	0x000000ff
        /*0880*/ 	.word	0x000298b8
        /*0884*/ 	.short	0x0100
        /*0886*/ 	.byte	0x08
	.zero		1


	//   ....[21]....
        /*0888*/ 	.word	0x00000800
        /*088c*/ 	.word	0x000000ff
        /*0890*/ 	.word	0x000298c8
        /*0894*/ 	.short	0x0100
        /*0896*/ 	.byte	0x08
	.zero		1


	//   ....[22]....
        /*0898*/ 	.word	0x000016a0
        /*089c*/ 	.word	0x000000ff
        /*08a0*/ 	.word	0x00029800
        /*08a4*/ 	.short	0x010a
        /*08a6*/ 	.byte	0x27
	.zero		1


	//   ....[23]....
        /*08a8*/ 	.word	0x00001730
        /*08ac*/ 	.word	0x000000ff
        /*08b0*/ 	.word	0x00029830
        /*08b4*/ 	.short	0x010a
        /*08b6*/ 	.byte	0x27
	.zero		1


	//   ....[24]....
        /*08b8*/ 	.word	0x00001790
        /*08bc*/ 	.word	0x000000ff
        /*08c0*/ 	.word	0x00029830
        /*08c4*/ 	.short	0x010a
        /*08c6*/ 	.byte	0x27
	.zero		1


	//   ....[25]....
        /*08c8*/ 	.word	0x000027c0
        /*08cc*/ 	.word	0x000000ff
        /*08d0*/ 	.word	0x00000000
        /*08d4*/ 	.short	0x0101
        /*08d6*/ 	.byte	0x06
	.zero		1


	//   ....[26]....
        /*08d8*/ 	.word	0x00005080
        /*08dc*/ 	.word	0x000000ff
        /*08e0*/ 	.word	0x00029830
        /*08e4*/ 	.short	0x010a
        /*08e6*/ 	.byte	0x04
	.zero		1


	//   ....[27]....
        /*08e8*/ 	.word	0x000050c0
        /*08ec*/ 	.word	0x000000ff
        /*08f0*/ 	.word	0x00029830
        /*08f4*/ 	.short	0x010a
        /*08f6*/ 	.byte	0x04
	.zero		1


	//   ....[28]....
        /*08f8*/ 	.word	0x00005d30
        /*08fc*/ 	.word	0x000000ff
        /*0900*/ 	.word	0x00029850
        /*0904*/ 	.short	0x010a
        /*0906*/ 	.byte	0x0a
	.zero		1


	//   ....[29]....
        /*0908*/ 	.word	0x00005d70
        /*090c*/ 	.word	0x000000ff
        /*0910*/ 	.word	0x00029850
        /*0914*/ 	.short	0x010a
        /*0916*/ 	.byte	0x0a
	.zero		1


	//   ....[30]....
        /*0918*/ 	.word	0x00006100
        /*091c*/ 	.word	0x000000ff
        /*0920*/ 	.word	0x00000000
        /*0924*/ 	.short	0x0101
        /*0926*/ 	.byte	0x0a
	.zero		1


	//   ....[31]....
        /*0928*/ 	.word	0x000081e0
        /*092c*/ 	.word	0x000000ff
        /*0930*/ 	.word	0x00000000
        /*0934*/ 	.short	0x0101
        /*0936*/ 	.byte	0x06
	.zero		1


	//   ....[32]....
        /*0938*/ 	.word	0x00008960
        /*093c*/ 	.word	0x000000ff
        /*0940*/ 	.word	0x00029830
        /*0944*/ 	.short	0x010a
        /*0946*/ 	.byte	0x07
	.zero		1


	//   ....[33]....
        /*0948*/ 	.word	0x000089a0
        /*094c*/ 	.word	0x000000ff
        /*0950*/ 	.word	0x00029830
        /*0954*/ 	.short	0x010a
        /*0956*/ 	.byte	0x07
	.zero		1


	//   ....[34]....
        /*0958*/ 	.word	0x000095d0
        /*095c*/ 	.word	0x000000ff
        /*0960*/ 	.word	0x00029850
        /*0964*/ 	.short	0x010a
        /*0966*/ 	.byte	0x07
	.zero		1


	//   ....[35]....
        /*0968*/ 	.word	0x00009610
        /*096c*/ 	.word	0x000000ff
        /*0970*/ 	.word	0x00029850
        /*0974*/ 	.short	0x010a
        /*0976*/ 	.byte	0x07
	.zero		1


	//   ....[36]....
        /*0978*/ 	.word	0x00009930
        /*097c*/ 	.word	0x000000ff
        /*0980*/ 	.word	0x00000000
        /*0984*/ 	.short	0x0101
        /*0986*/ 	.byte	0x07
	.zero		1


	//   ....[37]....
        /*0988*/ 	.word	0x0000aee0
        /*098c*/ 	.word	0x000000ff
        /*0990*/ 	.word	0x00000000
        /*0994*/ 	.short	0x0101
        /*0996*/ 	.byte	0x06
	.zero		1


	//   ....[38]....
        /*0998*/ 	.word	0x0000b560
        /*099c*/ 	.word	0x000000ff
        /*09a0*/ 	.word	0x00029850
        /*09a4*/ 	.short	0x010a
        /*09a6*/ 	.byte	0x09
	.zero		1


	//   ....[39]....
        /*09a8*/ 	.word	0x0000b5a0
        /*09ac*/ 	.word	0x000000ff
        /*09b0*/ 	.word	0x00029850
        /*09b4*/ 	.short	0x010a
        /*09b6*/ 	.byte	0x09
	.zero		1


	//   ....[40]....
        /*09b8*/ 	.word	0x0000bc50
        /*09bc*/ 	.word	0x000000ff
        /*09c0*/ 	.word	0x00000000
        /*09c4*/ 	.short	0x0101
        /*09c6*/ 	.byte	0x04
	.zero		1


	//   ....[41]....
        /*09c8*/ 	.word	0x0000d320
        /*09cc*/ 	.word	0x000000ff
        /*09d0*/ 	.word	0x00000000
        /*09d4*/ 	.short	0x0101
        /*09d6*/ 	.byte	0x04
	.zero		1


	//   ....[42]....
        /*09d8*/ 	.word	0x0000f9d0
        /*09dc*/ 	.word	0x000000ff
        /*09e0*/ 	.word	0x00029880
        /*09e4*/ 	.short	0x010a
        /*09e6*/ 	.byte	0x2d
	.zero		1


	//   ....[43]....
        /*09e8*/ 	.word	0x00010050
        /*09ec*/ 	.word	0x000000ff
        /*09f0*/ 	.word	0x00029870
        /*09f4*/ 	.short	0x0107
        /*09f6*/ 	.byte	0x2d
	.zero		1


	//   ....[44]....
        /*09f8*/ 	.word	0x000100c0
        /*09fc*/ 	.word	0x000000ff
        /*0a00*/ 	.word	0x00029870
        /*0a04*/ 	.short	0x0101
        /*0a06*/ 	.byte	0x2d
	.zero		1


	//   ....[45]....
        /*0a08*/ 	.word	0x00010110
        /*0a0c*/ 	.word	0x000000ff
        /*0a10*/ 	.word	0x00029840
        /*0a14*/ 	.short	0x010a
        /*0a16*/ 	.byte	0x2d
	.zero		1


	//   ....[46]....
        /*0a18*/ 	.word	0x000107c0
        /*0a1c*/ 	.word	0x000000ff
        /*0a20*/ 	.word	0x00029830
        /*0a24*/ 	.short	0x0107
        /*0a26*/ 	.byte	0x2d
	.zero		1


	//   ....[47]....
        /*0a28*/ 	.word	0x00010830
        /*0a2c*/ 	.word	0x000000ff
        /*0a30*/ 	.word	0x00029830
        /*0a34*/ 	.short	0x0101
        /*0a36*/ 	.byte	0x2d
	.zero		1


	//   ....[48]....
        /*0a38*/ 	.word	0x00011020
        /*0a3c*/ 	.word	0x000000ff
        /*0a40*/ 	.word	0x00029800
        /*0a44*/ 	.short	0x0107
        /*0a46*/ 	.byte	0x2d
	.zero		1


	//   ....[49]....
        /*0a48*/ 	.word	0x00011080
        /*0a4c*/ 	.word	0x000000ff
        /*0a50*/ 	.word	0x00029800
        /*0a54*/ 	.short	0x0101
        /*0a56*/ 	.byte	0x2d
	.zero		1


	//   ....[50]....
        /*0a58*/ 	.word	0x00011090
        /*0a5c*/ 	.word	0x000000ff
        /*0a60*/ 	.word	0x00029820
        /*0a64*/ 	.short	0x010a
        /*0a66*/ 	.byte	0x2d
	.zero		1


	//   ....[51]....
        /*0a68*/ 	.word	0x00011520
        /*0a6c*/ 	.word	0x0000000a
        /*0a70*/ 	.word	0x00029880
        /*0a74*/ 	.short	0x010a
        /*0a76*/ 	.byte	0x3f
	.zero		1


	//   ....[52]....
        /*0a78*/ 	.word	0x00011a30
        /*0a7c*/ 	.word	0x0000000a
        /*0a80*/ 	.word	0x00029870
        /*0a84*/ 	.short	0x0107
        /*0a86*/ 	.byte	0x3f
	.zero		1


	//   ....[53]....
        /*0a88*/ 	.word	0x00011aa0
        /*0a8c*/ 	.word	0x0000000a
        /*0a90*/ 	.word	0x00029870
        /*0a94*/ 	.short	0x0101
        /*0a96*/ 	.byte	0x3f
	.zero		1


	//   ....[54]....
        /*0a98*/ 	.word	0x00011ad0
        /*0a9c*/ 	.word	0x0000000a
        /*0aa0*/ 	.word	0x00029840
        /*0aa4*/ 	.short	0x010a
        /*0aa6*/ 	.byte	0x3f
	.zero		1


	//   ....[55]....
        /*0aa8*/ 	.word	0x00011fc0
        /*0aac*/ 	.word	0x0000000a
        /*0ab0*/ 	.word	0x00029830
        /*0ab4*/ 	.short	0x0107
        /*0ab6*/ 	.byte	0x3f
	.zero		1


	//   ....[56]....
        /*0ab8*/ 	.word	0x00012040
        /*0abc*/ 	.word	0x0000000a
        /*0ac0*/ 	.word	0x00029830
        /*0ac4*/ 	.short	0x0101
        /*0ac6*/ 	.byte	0x3f
	.zero		1


	//   ....[57]....
        /*0ac8*/ 	.word	0x000120b0
        /*0acc*/ 	.word	0x00000013
        /*0ad0*/ 	.word	0x00029870
        /*0ad4*/ 	.short	0x010a
        /*0ad6*/ 	.byte	0x3f
	.zero		1


	//   ....[58]....
        /*0ad8*/ 	.word	0x00012120
        /*0adc*/ 	.word	0x00000013
        /*0ae0*/ 	.word	0x00029860
        /*0ae4*/ 	.short	0x010a
        /*0ae6*/ 	.byte	0x3f
	.zero		1


	//   ....[59]....
        /*0ae8*/ 	.word	0x00012620
        /*0aec*/ 	.word	0x00000013
        /*0af0*/ 	.word	0x00029850
        /*0af4*/ 	.short	0x0101
        /*0af6*/ 	.byte	0x3f
	.zero		1


	//   ....[60]....
        /*0af8*/ 	.word	0x000126c0
        /*0afc*/ 	.word	0x00000013
        /*0b00*/ 	.word	0x00000000
        /*0b04*/ 	.short	0x0101
        /*0b06*/ 	.byte	0x3f
	.zero		1


	//   ....[61]....
        /*0b08*/ 	.word	0x000127b0
        /*0b0c*/ 	.word	0x00000011
        /*0b10*/ 	.word	0x00029870
        /*0b14*/ 	.short	0x010a
        /*0b16*/ 	.byte	0x3f
	.zero		1


	//   ....[62]....
        /*0b18*/ 	.word	0x00012850
        /*0b1c*/ 	.word	0x00000011
        /*0b20*/ 	.word	0x00029860
        /*0b24*/ 	.short	0x010a
        /*0b26*/ 	.byte	0x3f
	.zero		1


	//   ....[63]....
        /*0b28*/ 	.word	0x00012d30
        /*0b2c*/ 	.word	0x00000011
        /*0b30*/ 	.word	0x00029850
        /*0b34*/ 	.short	0x0101
        /*0b36*/ 	.byte	0x3f
	.zero		1


	//   ....[64]....
        /*0b38*/ 	.word	0x00012df0
        /*0b3c*/ 	.word	0x00000011
        /*0b40*/ 	.word	0x00000000
        /*0b44*/ 	.short	0x0101
        /*0b46*/ 	.byte	0x3f
	.zero		1


	//   ....[65]....
        /*0b48*/ 	.word	0x00012e50
        /*0b4c*/ 	.word	0x00000006
        /*0b50*/ 	.word	0x00029820
        /*0b54*/ 	.short	0x010a
        /*0b56*/ 	.byte	0x3f
	.zero		1


	//   ....[66]....
        /*0b58*/ 	.word	0x00012f90
        /*0b5c*/ 	.word	0x00000005
        /*0b60*/ 	.word	0x00029840
        /*0b64*/ 	.short	0x010a
        /*0b66*/ 	.byte	0x3f
	.zero		1


	//   ....[67]....
        /*0b68*/ 	.word	0x00013030
        /*0b6c*/ 	.word	0x00000003
        /*0b70*/ 	.word	0x00029840
        /*0b74*/ 	.short	0x010a
        /*0b76*/ 	.byte	0x3f
	.zero		1


	//   ....[68]....
        /*0b78*/ 	.word	0x00013070
        /*0b7c*/ 	.word	0x00000005
        /*0b80*/ 	.word	0x00029860
        /*0b84*/ 	.short	0x010a
        /*0b86*/ 	.byte	0x3f
	.zero		1


	//   ....[69]....
        /*0b88*/ 	.word	0x000130b0
        /*0b8c*/ 	.word	0x00000003
        /*0b90*/ 	.word	0x00029860
        /*0b94*/ 	.short	0x010a
        /*0b96*/ 	.byte	0x3f
	.zero		1


	//   ....[70]....
        /*0b98*/ 	.word	0x000130f0
        /*0b9c*/ 	.word	0x00000005
        /*0ba0*/ 	.word	0x00029880
        /*0ba4*/ 	.short	0x010a
        /*0ba6*/ 	.byte	0x3f
	.zero		1


	//   ....[71]....
        /*0ba8*/ 	.word	0x00013130
        /*0bac*/ 	.word	0x00000003
        /*0bb0*/ 	.word	0x00029880
        /*0bb4*/ 	.short	0x010a
        /*0bb6*/ 	.byte	0x3f
	.zero		1


	//   ....[72]....
        /*0bb8*/ 	.word	0x000131a0
        /*0bbc*/ 	.word	0x00000003
        /*0bc0*/ 	.word	0x00029800
        /*0bc4*/ 	.short	0x010a
        /*0bc6*/ 	.byte	0x3f
	.zero		1


	//   ....[73]....
        /*0bc8*/ 	.word	0x00013200
        /*0bcc*/ 	.word	0x00000005
        /*0bd0*/ 	.word	0x00029830
        /*0bd4*/ 	.short	0x010a
        /*0bd6*/ 	.byte	0x3f
	.zero		1


	//   ....[74]....
        /*0bd8*/ 	.word	0x00013260
        /*0bdc*/ 	.word	0x00000008
        /*0be0*/ 	.word	0x00029830
        /*0be4*/ 	.short	0x010a
        /*0be6*/ 	.byte	0x3f
	.zero		1


	//   ....[75]....
        /*0be8*/ 	.word	0x000132c0
        /*0bec*/ 	.word	0x00000008
        /*0bf0*/ 	.word	0x00029850
        /*0bf4*/ 	.short	0x010a
        /*0bf6*/ 	.byte	0x3f
	.zero		1


	//   ....[76]....
        /*0bf8*/ 	.word	0x00013320
        /*0bfc*/ 	.word	0x00000008
        /*0c00*/ 	.word	0x00029830
        /*0c04*/ 	.short	0x010a
        /*0c06*/ 	.byte	0x3f
	.zero		1


	//   ....[77]....
        /*0c08*/ 	.word	0x00013380
        /*0c0c*/ 	.word	0x00000008
        /*0c10*/ 	.word	0x00029850
        /*0c14*/ 	.short	0x010a
        /*0c16*/ 	.byte	0x3f
	.zero		1


	//   ....[78]....
        /*0c18*/ 	.word	0x000133e0
        /*0c1c*/ 	.word	0x00000003
        /*0c20*/ 	.word	0x00029850
        /*0c24*/ 	.short	0x010a
        /*0c26*/ 	.byte	0x3f
	.zero		1


	//   ....[79]....
        /*0c28*/ 	.word	0x000134e0
        /*0c2c*/ 	.word	0x00000002
        /*0c30*/ 	.word	0x00029880
        /*0c34*/ 	.short	0x010a
        /*0c36*/ 	.byte	0x3f
	.zero		1


	//   ....[80]....
        /*0c38*/ 	.word	0x00013c80
        /*0c3c*/ 	.word	0x00000002
        /*0c40*/ 	.word	0x00029840
        /*0c44*/ 	.short	0x010a
        /*0c46*/ 	.byte	0x3f
	.zero		1


	//   ....[81]....
        /*0c48*/ 	.word	0x00014950
        /*0c4c*/ 	.word	0x00000003
        /*0c50*/ 	.word	0x00029820
        /*0c54*/ 	.short	0x010a
        /*0c56*/ 	.byte	0x3f
	.zero		1


	//   ....[82]....
        /*0c58*/ 	.word	0x000149a0
        /*0c5c*/ 	.word	0x0000000a
        /*0c60*/ 	.word	0x00029880
        /*0c64*/ 	.short	0x010a
        /*0c66*/ 	.byte	0x3f
	.zero		1


	//   ....[83]....
        /*0c68*/ 	.word	0x00014fb0
        /*0c6c*/ 	.word	0x0000000a
        /*0c70*/ 	.word	0x00029840
        /*0c74*/ 	.short	0x010a
        /*0c76*/ 	.byte	0x3f
	.zero		1


	//   ....[84]....
        /*0c78*/ 	.word	0x000155b0
        /*0c7c*/ 	.word	0x00000013
        /*0c80*/ 	.word	0x00029870
        /*0c84*/ 	.short	0x010a
        /*0c86*/ 	.byte	0x3f
	.zero		1


	//   ....[85]....
        /*0c88*/ 	.word	0x00015600
        /*0c8c*/ 	.word	0x00000013
        /*0c90*/ 	.word	0x00029860
        /*0c94*/ 	.short	0x010a
        /*0c96*/ 	.byte	0x3f
	.zero		1


	//   ....[86]....
        /*0c98*/ 	.word	0x00015650
        /*0c9c*/ 	.word	0x00000011
        /*0ca0*/ 	.word	0x00029870
        /*0ca4*/ 	.short	0x010a
        /*0ca6*/ 	.byte	0x3f
	.zero		1


	//   ....[87]....
        /*0ca8*/ 	.word	0x000156a0
        /*0cac*/ 	.word	0x00000011
        /*0cb0*/ 	.word	0x00029860
        /*0cb4*/ 	.short	0x010a
        /*0cb6*/ 	.byte	0x3f
	.zero		1


	//   ....[88]....
        /*0cb8*/ 	.word	0x000156f0
        /*0cbc*/ 	.word	0x00000006
        /*0cc0*/ 	.word	0x00029820
        /*0cc4*/ 	.short	0x010a
        /*0cc6*/ 	.byte	0x3f
	.zero		1


	//   ....[89]....
        /*0cc8*/ 	.word	0x00015740
        /*0ccc*/ 	.word	0x00000005
        /*0cd0*/ 	.word	0x00029840
        /*0cd4*/ 	.short	0x010a
        /*0cd6*/ 	.byte	0x3f
	.zero		1


	//   ....[90]....
        /*0cd8*/ 	.word	0x00015790
        /*0cdc*/ 	.word	0x00000003
        /*0ce0*/ 	.word	0x00029840
        /*0ce4*/ 	.short	0x010a
        /*0ce6*/ 	.byte	0x3f
	.zero		1


	//   ....[91]....
        /*0ce8*/ 	.word	0x000157e0
        /*0cec*/ 	.word	0x00000005
        /*0cf0*/ 	.word	0x00029860
        /*0cf4*/ 	.short	0x010a
        /*0cf6*/ 	.byte	0x3f
	.zero		1


	//   ....[92]....
        /*0cf8*/ 	.word	0x00015830
        /*0cfc*/ 	.word	0x00000003
        /*0d00*/ 	.word	0x00029860
        /*0d04*/ 	.short	0x010a
        /*0d06*/ 	.byte	0x3f
	.zero		1


	//   ....[93]....
        /*0d08*/ 	.word	0x00015880
        /*0d0c*/ 	.word	0x00000005
        /*0d10*/ 	.word	0x00029880
        /*0d14*/ 	.short	0x010a
        /*0d16*/ 	.byte	0x3f
	.zero		1


	//----- nvinfo : EIATTR_NUM_MBARRIERS
	.align		4
.L_273:
        /*0d18*/ 	.byte	0x03, 0x38
        /*0d1a*/ 	.short	0x0016


	//----- nvinfo : EIATTR_EXIT_INSTR_OFFSETS
	.align		4
        /*0d1c*/ 	.byte	0x04, 0x1c
        /*0d1e*/ 	.short	(.L_275 - .L_274)


	//   ....[0]....
.L_274:
        /*0d20*/ 	.word	0x00013180


	//----- nvinfo : EIATTR_MAX_THREADS
	.align		4
.L_275:
        /*0d24*/ 	.byte	0x04, 0x05
        /*0d26*/ 	.short	(.L_277 - .L_276)
.L_276:
        /*0d28*/ 	.word	0x00000180
        /*0d2c*/ 	.word	0x00000001
        /*0d30*/ 	.word	0x00000001


	//----- nvinfo : EIATTR_CRS_STACK_SIZE
	.align		4
.L_277:
        /*0d34*/ 	.byte	0x04, 0x1e
        /*0d36*/ 	.short	(.L_279 - .L_278)
.L_278:
        /*0d38*/ 	.word	0x00000000


	//----- nvinfo : EIATTR_CBANK_PARAM_SIZE
	.align		4
.L_279:
        /*0d3c*/ 	.byte	0x03, 0x19
        /*0d3e*/ 	.short	0x0a70


	//----- nvinfo : EIATTR_PARAM_CBANK
	.align		4
        /*0d40*/ 	.byte	0x04, 0x0a
        /*0d42*/ 	.short	(.L_281 - .L_280)
	.align		4
.L_280:
        /*0d44*/ 	.word	index@(.nv.constant0._ZN7cutlass13device_kernelIN5flash11enable_sm90INS1_16FlashAttnFwdSm90INS1_25CollectiveMainloopFwdSm90ILi2EN4cute5tupleIJNS5_1CILi1EEES8_S8_EEENS6_IJNS7_ILi128EEENS7_ILi160EEENS7_ILi192EEEEEELi128ENS_12float_e4m3_tEfNS_4arch4Sm90ELb1ELb0ELb0ELb0ELb1ELb0ELb0ELb1ELb1ELb1ELb1ELb0EEENS1_21CollectiveEpilogueFwdINS6_IJSA_SA_SB_EEES9_NS_10bfloat16_tESG_Li256ELb0ELb1ELb1ELb1EEENS1_19SingleTileSchedulerILb0ELb1ELb1ELi128EEEEEEEEEvNT_6ParamsE)
        /*0d48*/ 	.short	0x0210
        /*0d4a*/ 	.short	0x0a70


	//----- nvinfo : EIATTR_SW_WAR
	.align		4
.L_281:
        /*0d4c*/ 	.byte	0x04, 0x36
        /*0d4e*/ 	.short	(.L_283 - .L_282)
.L_282:
        /*0d50*/ 	.word	0x00000008
.L_283:


//--------------------- .nv.info._ZN7cutlass13device_kernelIN5flash11enable_sm90INS1_16FlashAttnFwdSm90INS1_25CollectiveMainloopFwdSm90ILi2EN4cute5tupleIJNS5_1CILi1EEES8_S8_EEENS6_IJNS7_ILi128EEENS7_ILi160EEENS7_ILi192EEEEEELi128ENS_12float_e4m3_tEfNS_4arch4Sm90ELb1ELb0ELb0ELb1ELb1ELb0ELb0ELb1ELb1ELb1ELb1ELb0EEENS1_21CollectiveEpilogueFwdINS6_IJSA_SA_SB_EEES9_NS_10bfloat16_tESG_Li256ELb1ELb1ELb1ELb1EEENS1_36VarlenDynamicPersistentTileSchedulerILi128ELi160ELi256ELi128ELb1ELb1ELb1ELb1ELb1ELb1EEEEEEEEEvNT_6ParamsE --------------------------
	.section	.nv.info._ZN7cutlass13device_kernelIN5flash11enable_sm90INS1_16FlashAttnFwdSm90INS1_25CollectiveMainloopFwdSm90ILi2EN4cute5tupleIJNS5_1CILi1EEES8_S8_EEENS6_IJNS7_ILi128EEENS7_ILi160EEENS7_ILi192EEEEEELi128ENS_12float_e4m3_tEfNS_4arch4Sm90ELb1ELb0ELb0ELb1ELb1ELb0ELb0ELb1ELb1ELb1ELb1ELb0EEENS1_21CollectiveEpilogueFwdINS6_IJSA_SA_SB_EEES9_NS_10bfloat16_tESG_Li256ELb1ELb1ELb1ELb1EEENS1_36VarlenDynamicPersistentTileSchedulerILi128ELi160ELi256ELi128ELb1ELb1ELb1ELb1ELb1ELb1EEEEEEEEEvNT_6ParamsE,"",@"SHT_CUDA_INFO"
	.sectionflags	@""
	.align	4


	//----- nvinfo : EIATTR_CUDA_API_VERSION
	.align		4
        /*0000*/ 	.byte	0x04, 0x37
        /*0002*/ 	.short	(.L_285 - .L_284)
.L_284:
        /*0004*/ 	.word	0x00000082


	//----- nvinfo : EIATTR_KPARAM_INFO
	.align		4
.L_285:
        /*0008*/ 	.byte	0x04, 0x17
        /*000a*/ 	.short	(.L_287 - .L_286)
.L_286:
        /*000c*/ 	.word	0x00000000
        /*0010*/ 	.short	0x0000
        /*0012*/ 	.short	0x0070
        /*0014*/ 	.byte	0x00, 0xf0, 0x01, 0x2a


	//----- nvinfo : EIATTR_SPARSE_MMA_MASK
	.align		4
.L_287:
        /*0018*/ 	.byte	0x03, 0x50
        /*001a*/ 	.short	0x0000


	//----- nvinfo : EIATTR_MAXREG_COUNT
	.align		4
        /*001c*/ 	.byte	0x03, 0x1b
        /*001e*/ 	.short	0x00a8


	//----- nvinfo : EIATTR_NUM_BARRIERS
	.align		4
        /*0020*/ 	.byte	0x02, 0x4c
        /*0022*/ 	.byte	0x10
	.zero		1


	//----- nvinfo : EIATTR_EXTERNS
	.align		4
        /*0024*/ 	.byte	0x04, 0x0f
        /*0026*/ 	.short	(.L_289 - .L_288)


	//   ....[0]....
	.align		4
.L_288:
        /*0028*/ 	.word	index@(__assertfail)


	//----- nvinfo : EIATTR_ANNOTATIONS
	.align		4
.L_289:
        /*002c*/ 	.byte	0x04, 0x55
        /*002e*/ 	.short	(.L_291 - .L_290)


	//   ....[0]....
.L_290:
        /* <DEDUP_REMOVED lines=32> */


	//----- nvinfo : EIATTR_MERCURY_ISA_VERSION
	.align		4
.L_291:
        /*0220*/ 	.byte	0x03, 0x5f
        /*0222*/ 	.short	0x0101


	//----- nvinfo : EIATTR_UNUSED_LOAD_BYTE_OFFSET
	.align		4
        /*0224*/ 	.byte	0x04, 0x44
        /*0226*/ 	.short	(.L_293 - .L_292)


	//   ....[0]....
.L_292:
        /*0228*/ 	.word	0x000009a0
        /*022c*/ 	.word	0x0000fff0


	//   ....[1]....
        /*0230*/ 	.word	0x0000c620
        /*0234*/ 	.word	0x0000fff0


	//----- nvinfo : EIATTR_INT_WARP_WIDE_INSTR_OFFSETS
	.align		4
.L_293:
        /*0238*/ 	.byte	0x04, 0x31
        /*023a*/ 	.short	(.L_295 - .L_294)


	//   ....[0]....
.L_294:
        /*023c*/ 	.word	0x000000c0


	//   ....[1]....
        /*0240*/ 	.word	0x000000d0


	//   ....[2]....
        /*0244*/ 	.word	0x00000170


	//   ....[3]....
        /*0248*/ 	.word	0x00011e40


	//   ....[4]....
        /*024c*/ 	.word	0x00011ed0


	//   ....[5]....
        /*0250*/ 	.word	0x00015a90


	//   ....[6]....
        /*0254*/ 	.word	0x00015b20


	//----- nvinfo : EIATTR_COOP_GROUP_MASK_REGIDS
	.align		4
.L_295:
        /*0258*/ 	.byte	0x04, 0x29
        /*025a*/ 	.short	(.L_297 - .L_296)


	//   ....[0]....
.L_296:
        /*025c*/ 	.word	0xffffffff


	//   ....[1]....
        /*0260*/ 	.word	0xffffffff


	//   ....[2]....
        /*0264*/ 	.word	0xffffffff


	//   ....[3]....
        /*0268*/ 	.word	0xffffffff


	//   ....[4]....
        /*026c*/ 	.word	0xffffffff


	//   ....[5]....
        /*0270*/ 	.word	0xffffffff


	//   ....[6]....
        /*0274*/ 	.word	0xffffffff


	//   ....[7]....
        /*0278*/ 	.word	0xffffffff


	//   ....[8]....
        /*027c*/ 	.word	0xffffffff


	//   ....[9]....
        /*0280*/ 	.word	0xffffffff


	//   ....[10]....
        /*0284*/ 	.word	0xffffffff


	//   ....[11]....
        /*0288*/ 	.word	0xffffffff


	//   ....[12]....
        /*028c*/ 	.word	0xffffffff


	//   ....[13]....
        /*0290*/ 	.word	0xffffffff


	//   ....[14]....
        /*0294*/ 	.word	0xffffffff


	//   ....[15]....
        /*0298*/ 	.word	0xffffffff


	//   ....[16]....
        /*029c*/ 	.word	0xffffffff


	//   ....[17]....
        /*02a0*/ 	.word	0xffffffff


	//   ....[18]....
        /*02a4*/ 	.word	0xffffffff


	//   ....[19]....
        /*02a8*/ 	.word	0xffffffff


	//   ....[20]....
        /*02ac*/ 	.word	0xffffffff


	//   ....[21]....
        /*02b0*/ 	.word	0xffffffff


	//   ....[22]....
        /*02b4*/ 	.word	0xffffffff


	//   ....[23]....
        /*02b8*/ 	.word	0xffffffff


	//   ....[24]....
        /*02bc*/ 	.word	0xffffffff


	//   ....[25]....
        /*02c0*/ 	.word	0xffffffff


	//   ....[26]....
        /*02c4*/ 	.word	0xffffffff


	//   ....[27]....
        /*02c8*/ 	.word	0xffffffff


	//   ....[28]....
        /*02cc*/ 	.word	0xffffffff


	//   ....[29]....
        /*02d0*/ 	.word	0xffffffff


	//   ....[30]....
        /*02d4*/ 	.word	0xffffffff


	//   ....[31]....
        /*02d8*/ 	.word	0xffffffff


	//   ....[32]....
        /*02dc*/ 	.word	0xffffffff


	//   ....[33]....
        /*02e0*/ 	.word	0xffffffff


	//   ....[34]....
        /*02e4*/ 	.word	0xffffffff


	//   ....[35]....
        /*02e8*/ 	.word	0xffffffff


	//   ....[36]....
        /*02ec*/ 	.word	0xffffffff


	//   ....[37]....
        /*02f0*/ 	.word	0xffffffff


	//   ....[38]....
        /*02f4*/ 	.word	0xffffffff


	//   ....[39]....
        /*02f8*/ 	.word	0xffffffff


	//   ....[40]....
        /*02fc*/ 	.word	0xffffffff


	//   ....[41]....
        /*0300*/ 	.word	0xffffffff


	//   ....[42]....
        /*0304*/ 	.word	0xffffffff


	//   ....[43]....
        /*0308*/ 	.word	0xffffffff


	//   ....[44]....
        /*030c*/ 	.word	0xffffffff


	//   ....[45]....
        /*0310*/ 	.word	0xffffffff


	//   ....[46]....
        /*0314*/ 	.word	0xffffffff


	//   ....[47]....
        /*0318*/ 	.word	0xffffffff


	//   ....[48]....
        /*031c*/ 	.word	0xffffffff


	//   ....[49]....
        /*0320*/ 	.word	0xffffffff


	//   ....[50]....
        /*0324*/ 	.word	0xffffffff


	//   ....[51]....
        /*0328*/ 	.word	0xffffffff


	//   ....[52]....
        /*032c*/ 	.word	0xffffffff


	//   ....[53]....
        /*0330*/ 	.word	0xffffffff


	//   ....[54]....
        /*0334*/ 	.word	0xffffffff


	//   ....[55]....
        /*0338*/ 	.word	0xffffffff


	//   ....[56]....
        /*033c*/ 	.word	0xffffffff


	//   ....[57]....
        /*0340*/ 	.word	0xffffffff


	//   ....[58]....
        /*0344*/ 	.word	0xffffffff


	//   ....[59]....
        /*0348*/ 	.word	0xffffffff


	//   ....[60]....
        /*034c*/ 	.word	0xffffffff


	//   ....[61]....
        /*0350*/ 	.word	0xffffffff


	//   ....[62]....
        /*0354*/ 	.word	0xffffffff


	//   ....[63]....
        /*0358*/ 	.word	0xffffffff


	//   ....[64]....
        /*035c*/ 	.word	0xffffffff


	//   ....[65]....
        /*0360*/ 	.word	0xffffffff


	//   ....[66]....
        /*0364*/ 	.word	0xffffffff


	//   ....[67]....
        /*0368*/ 	.word	0xffffffff


	//   ....[68]....
        /*036c*/ 	.word	0xffffffff


	//   ....[69]....
        /*0370*/ 	.word	0xffffffff


	//   ....[70]....
        /*0374*/ 	.word	0xffffffff


	//   ....[71]....
        /*0378*/ 	.word	0xffffffff


	//   ....[72]....
        /*037c*/ 	.word	0xffffffff


	//   ....[73]....
        /*0380*/ 	.word	0xffffffff


	//   ....[74]....
        /*0384*/ 	.word	0xffffffff


	//   ....[75]....
        /*0388*/ 	.word	0xffffffff


	//   ....[76]....
        /*038c*/ 	.word	0xffffffff


	//   ....[77]....
        /*0390*/ 	.word	0xffffffff


	//   ....[78]....
        /*0394*/ 	.word	0xffffffff


	//   ....[79]....
        /*0398*/ 	.word	0xffffffff


	//   ....[80]....
        /*039c*/ 	.word	0xffffffff


	//   ....[81]....
        /*03a0*/ 	.word	0xffffffff


	//   ....[82]....
        /*03a4*/ 	.word	0xffffffff


	//   ....[83]....
        /*03a8*/ 	.word	0xffffffff


	//   ....[84]....
        /*03ac*/ 	.word	0xffffffff


	//   ....[85]....
        /*03b0*/ 	.word	0xffffffff


	//   ....[86]....
        /*03b4*/ 	.word	0xffffffff


	//   ....[87]....
        /*03b8*/ 	.word	0xffffffff


	//   ....[88]....
        /*03bc*/ 	.word	0xffffffff


	//   ....[89]....
        /*03c0*/ 	.word	0xffffffff


	//   ....[90]....
        /*03c4*/ 	.word	0xffffffff


	//   ....[91]....
        /*03c8*/ 	.word	0xffffffff


	//   ....[92]....
        /*03cc*/ 	.word	0xffffffff


	//   ....[93]....
        /*03d0*/ 	.word	0xffffffff


	//   ....[94]....
        /*03d4*/ 	.word	0xffffffff


	//   ....[95]....
        /*03d8*/ 	.word	0xffffffff


	//   ....[96]....
        /*03dc*/ 	.word	0xffffffff


	//   ....[97]....
        /*03e0*/ 	.word	0xffffffff


	//   ....[98]....
        /*03e4*/ 	.word	0xffffffff


	//   ....[99]....
        /*03e8*/ 	.word	0xffffffff


	//   ....[100]....
        /*03ec*/ 	.word	0xffffffff


	//   ....[101]....
        /*03f0*/ 	.word	0xffffffff


	//   ....[102]....
        /*03f4*/ 	.word	0xffffffff


	//   ....[103]....
        /*03f8*/ 	.word	0xffffffff


	//   ....[104]....
        /*03fc*/ 	.word	0xffffffff


	//   ....[105]....
        /*0400*/ 	.word	0xffffffff


	//   ....[106]....
        /*0404*/ 	.word	0xffffffff


	//   ....[107]....
        /*0408*/ 	.word	0xffffffff


	//   ....[108]....
        /*040c*/ 	.word	0xffffffff


	//   ....[109]....
        /*0410*/ 	.word	0xffffffff


	//   ....[110]....
        /*0414*/ 	.word	0xffffffff


	//   ....[111]....
        /*0418*/ 	.word	0xffffffff


	//   ....[112]....
        /*041c*/ 	.word	0xffffffff


	//   ....[113]....
        /*0420*/ 	.word	0xffffffff


	//   ....[114]....
        /*0424*/ 	.word	0xffffffff


	//   ....[115]....
        /*0428*/ 	.word	0xffffffff


	//   ....[116]....
        /*042c*/ 	.word	0xffffffff


	//   ....[117]....
        /*0430*/ 	.word	0xffffffff


	//   ....[118]....
        /*0434*/ 	.word	0xffffffff


	//   ....[119]....
        /*0438*/ 	.word	0xffffffff


	//   ....[120]....
        /*043c*/ 	.word	0xffffffff


	//   ....[121]....
        /*0440*/ 	.word	0xffffffff


	//   ....[122]....
        /*0444*/ 	.word	0xffffffff


	//   ....[123]....
        /*0448*/ 	.word	0xffffffff


	//   ....[124]....
        /*044c*/ 	.word	0xffffffff


	//   ....[125]....
        /*0450*/ 	.word	0xffffffff


	//   ....[126]....
        /*0454*/ 	.word	0xffffffff


	//   ....[127]....
        /*0458*/ 	.word	0xffffffff


	//   ....[128]....
        /*045c*/ 	.word	0xffffffff


	//   ....[129]....
        /*0460*/ 	.word	0xffffffff


	//   ....[130]....
        /*0464*/ 	.word	0xffffffff


	//   ....[131]....
        /*0468*/ 	.word	0xffffffff


	//   ....[132]....
        /*046c*/ 	.word	0xffffffff


	//   ....[133]....
        /*0470*/ 	.word	0xffffffff


	//   ....[134]....
        /*0474*/ 	.word	0xffffffff


	//   ....[135]....
        /*0478*/ 	.word	0xffffffff


	//   ....[136]....
        /*047c*/ 	.word	0xffffffff


	//   ....[137]....
        /*0480*/ 	.word	0xffffffff


	//   ....[138]....
        /*0484*/ 	.word	0xffffffff


	//   ....[139]....
        /*0488*/ 	.word	0xffffffff


	//   ....[140]....
        /*048c*/ 	.word	0xffffffff


	//   ....[141]....
        /*0490*/ 	.word	0xffffffff


	//   ....[142]....
        /*0494*/ 	.word	0xffffffff


	//   ....[143]....
        /*0498*/ 	.word	0xffffffff


	//   ....[144]....
        /*049c*/ 	.word	0xffffffff


	//   ....[145]....
        /*04a0*/ 	.word	0xffffffff


	//   ....[146]....
        /*04a4*/ 	.word	0xffffffff


	//   ....[147]....
        /*04a8*/ 	.word	0xffffffff


	//   ....[148]....
        /*04ac*/ 	.word	0xffffffff


	//   ....[149]....
        /*04b0*/ 	.word	0xffffffff


	//   ....[150]....
        /*04b4*/ 	.word	0xffffffff


	//   ....[151]....
        /*04b8*/ 	.word	0xffffffff


	//   ....[152]....
        /*04bc*/ 	.word	0xffffffff


	//   ....[153]....
        /*04c0*/ 	.word	0xffffffff


	//   ....[154]....
        /*04c4*/ 	.word	0xffffffff


	//   ....[155]....
        /*04c8*/ 	.word	0xffffffff


	//   ....[156]....
        /*04cc*/ 	.word	0xffffffff


	//   ....[157]....
        /*04d0*/ 	.word	0xffffffff


	//   ....[158]....
        /*04d4*/ 	.word	0xffffffff


	//   ....[159]....
        /*04d8*/ 	.word	0xffffffff


	//   ....[160]....
        /*04dc*/ 	.word	0xffffffff


	//   ....[161]....
        /*04e0*/ 	.word	0xffffffff


	//   ....[162]....
        /*04e4*/ 	.word	0xffffffff


	//   ....[163]....
        /*04e8*/ 	.word	0xffffffff


	//   ....[164]....
        /*04ec*/ 	.word	0xffffffff


	//   ....[165]....
        /*04f0*/ 	.word	0xffffffff


	//   ....[166]....
        /*04f4*/ 	.word	0xffffffff


	//   ....[167]....
        /*04f8*/ 	.word	0xffffffff


	//   ....[168]....
        /*04fc*/ 	.word	0xffffffff


	//   ....[169]....
        /*0500*/ 	.word	0xffffffff


	//   ....[170]....
        /*0504*/ 	.word	0xffffffff


	//   ....[171]....
        /*0508*/ 	.word	0xffffffff


	//   ....[172]....
        /*050c*/ 	.word	0xffffffff


	//   ....[173]....
        /*0510*/ 	.word	0xffffffff


	//   ....[174]....
        /*0514*/ 	.word	0xffffffff


	//   ....[175]....
        /*0518*/ 	.word	0xffffffff


	//   ....[176]....
        /*051c*/ 	.word	0xffffffff


	//   ....[177]....
        /*0520*/ 	.word	0xffffffff


	//   ....[178]....
        /*0524*/ 	.word	0xffffffff


	//   ....[179]....
        /*0528*/ 	.word	0xffffffff


	//   ....[180]....
        /*052c*/ 	.word	0xffffffff


	//   ....[181]....
        /*0530*/ 	.word	0xffffffff


	//   ....[182]....
        /*0534*/ 	.word	0xffffffff


	//   ....[183]....
        /*0538*/ 	.word	0xffffffff


	//   ....[184]....
        /*053c*/ 	.word	0xffffffff


	//   ....[185]....
        /*0540*/ 	.word	0xffffffff


	//   ....[186]....
        /*0544*/ 	.word	0xffffffff


	//   ....[187]....
        /*0548*/ 	.word	0xffffffff


	//   ....[188]....
        /*054c*/ 	.word	0xffffffff


	//   ....[189]....
        /*0550*/ 	.word	0xffffffff


	//   ....[190]....
        /*0554*/ 	.word	0xffffffff


	//   ....[191]....
        /*0558*/ 	.word	0xffffffff


	//   ....[192]....
        /*055c*/ 	.word	0xffffffff


	//   ....[193]....
        /*0560*/ 	.word	0xffffffff


	//   ....[194]....
        /*0564*/ 	.word	0xffffffff


	//   ....[195]....
        /*0568*/ 	.word	0xffffffff


	//   ....[196]....
        /*056c*/ 	.word	0xffffffff


	//   ....[197]....
        /*0570*/ 	.word	0xffffffff


	//   ....[198]....
        /*0574*/ 	.word	0xffffffff


	//   ....[199]....
        /*0578*/ 	.word	0x0500000f


	//   ....[200]....
        /*057c*/ 	.word	0x0500000f


	//   ....[201]....
        /*0580*/ 	.word	0x0500000f


	//   ....[202]....
        /*0584*/ 	.word	0x0500000f


	//   ....[203]....
        /*0588*/ 	.word	0x0500000f


	//   ....[204]....
        /*058c*/ 	.word	0x0500000f


	//   ....[205]....
        /*0590*/ 	.word	0x0500000f


	//   ....[206]....
        /*0594*/ 	.word	0x0500000f


	//   ....[207]....
        /*0598*/ 	.word	0x0500000f


	//   ....[208]....
        /*059c*/ 	.word	0x0500000f


	//   ....[209]....
        /*05a0*/ 	.word	0x0500000f


	//   ....[210]....
        /*05a4*/ 	.word	0x0500000f


	//   ....[211]....
        /*05a8*/ 	.word	0x0500000f


	//   ....[212]....
        /*05ac*/ 	.word	0x0500000f


	//   ....[213]....
        /*05b0*/ 	.word	0x0500000f


	//   ....[214]....
        /*05b4*/ 	.word	0x0500000f


	//   ....[215]....
        /*05b8*/ 	.word	0x0500000f


	//   ....[216]....
        /*05bc*/ 	.word	0x0500000f


	//   ....[217]....
        /*05c0*/ 	.word	0x0500000f


	//   ....[218]....
        /*05c4*/ 	.word	0x0500000f


	//   ....[219]....
        /*05c8*/ 	.word	0x0500000f


	//   ....[220]....
        /*05cc*/ 	.word	0x0500000f


	//   ....[221]....
        /*05d0*/ 	.word	0x0500000f


	//   ....[222]....
        /*05d4*/ 	.word	0x0500000f


	//   ....[223]....
        /*05d8*/ 	.word	0x0500000f


	//   ....[224]....
        /*05dc*/ 	.word	0x0500000f


	//   ....[225]....
        /*05e0*/ 	.word	0x0500000f


	//   ....[226]....
        /*05e4*/ 	.word	0x0500000f


	//   ....[227]....
        /*05e8*/ 	.word	0x0500000f


	//   ....[228]....
        /*05ec*/ 	.word	0x0500000f


	//   ....[229]....
        /*05f0*/ 	.word	0x0500000f


	//   ....[230]....
        /*05f4*/ 	.word	0x0500000f


	//   ....[231]....
        /*05f8*/ 	.word	0x0500000f


	//   ....[232]....
        /*05fc*/ 	.word	0x0500000f


	//   ....[233]....
        /*0600*/ 	.word	0x0500000f


	//   ....[234]....
        /*0604*/ 	.word	0x0500000f


	//   ....[235]....
        /*0608*/ 	.word	0x0500000f


	//   ....[236]....
        /*060c*/ 	.word	0x0500000f


	//   ....[237]....
        /*0610*/ 	.word	0x0500000f


	//   ....[238]....
        /*0614*/ 	.word	0x0500000f


	//   ....[239]....
        /*0618*/ 	.word	0x0500000f


	//   ....[240]....
        /*061c*/ 	.word	0x0500000f


	//   ....[241]....
        /*0620*/ 	.word	0x0500000f


	//   ....[242]....
        /*0624*/ 	.word	0x0500000f


	//   ....[243]....
        /*0628*/ 	.word	0x0500000f


	//   ....[244]....
        /*062c*/ 	.word	0x0500000f


	//   ....[245]....
        /*0630*/ 	.word	0x0500000f


	//   ....[246]....
        /*0634*/ 	.word	0x0500000f


	//   ....[247]....
        /*0638*/ 	.word	0x0500000f


	//   ....[248]....
        /*063c*/ 	.word	0x0500000f


	//----- nvinfo : EIATTR_COOP_GROUP_INSTR_OFFSETS
	.align		4
.L_297:
        /*0640*/ 	.byte	0x04, 0x28
        /*0642*/ 	.short	(.L_299 - .L_298)


	//   ....[0]....
.L_298:
        /*0644*/ 	.word	0x00000080


	//   ....[1]....
        /*0648*/ 	.word	0x00000090


	//   ....[2]....
        /*064c*/ 	.word	0x000002d0


	//   ....[3]....
        /*0650*/ 	.word	0x00000430


	//   ....[4]....
        /*0654*/ 	.word	0x00000550


	//   ....[5]....
        /*0658*/ 	.word	0x000006b0


	//   ....[6]....
        /*065c*/ 	.word	0x00001d20


	//   ....[7]....
        /*0660*/ 	.word	0x00002f80


	//   ....[8]....
        /*0664*/ 	.word	0x00002fb0


	//   ....[9]....
        /*0668*/ 	.word	0x00003860


	//   ....[10]....
        /*066c*/ 	.word	0x000038f0


	//   ....[11]....
        /*0670*/ 	.word	0x00004460


	//   ....[12]....
        /*0674*/ 	.word	0x000044e0


	//   ....[13]....
        /*0678*/ 	.word	0x000066f0


	//   ....[14]....
        /*067c*/ 	.word	0x00006720


	//   ....[15]....
        /*0680*/ 	.word	0x00006f50


	//   ....[16]....
        /*0684*/ 	.word	0x00007060


	//   ....[17]....
        /*0688*/ 	.word	0x00007ab0


	//   ....[18]....
        /*068c*/ 	.word	0x00007b20


	//   ....[19]....
        /*0690*/ 	.word	0x0000a3f0


	//   ....[20]....
        /*0694*/ 	.word	0x0000a400


	//   ....[21]....
        /*0698*/ 	.word	0x0000a430


	//   ....[22]....
        /*069c*/ 	.word	0x0000a440


	//   ....[23]....
        /*06a0*/ 	.word	0x0000be60


	//   ....[24]....
        /*06a4*/ 	.word	0x0000be70


	//   ....[25]....
        /*06a8*/ 	.word	0x0000bef0


	//   ....[26]....
        /*06ac*/ 	.word	0x0000bf00


	//   ....[27]....
        /*06b0*/ 	.word	0x0000ce70


	//   ....[28]....
        /*06b4*/ 	.word	0x0000ce80


	//   ....[29]....
        /*06b8*/ 	.word	0x0000ce90


	//   ....[30]....
        /*06bc*/ 	.word	0x0000cea0


	//   ....[31]....
        /*06c0*/ 	.word	0x0000ceb0


	//   ....[32]....
        /*06c4*/ 	.word	0x0000cec0


	//   ....[33]....
        /*06c8*/ 	.word	0x0000ced0


	//   ....[34]....
        /*06cc*/ 	.word	0x0000cee0


	//   ....[35]....
        /*06d0*/ 	.word	0x0000cef0


	//   ....[36]....
        /*06d4*/ 	.word	0x0000cf00


	//   ....[37]....
        /*06d8*/ 	.word	0x0000cf10


	//   ....[38]....
        /*06dc*/ 	.word	0x0000cf20


	//   ....[39]....
        /*06e0*/ 	.word	0x0000cf30


	//   ....[40]....
        /*06e4*/ 	.word	0x0000cf40


	//   ....[41]....
        /*06e8*/ 	.word	0x0000cf50


	//   ....[42]....
        /*06ec*/ 	.word	0x0000cf80


	//   ....[43]....
        /*06f0*/ 	.word	0x0000cf90


	//   ....[44]....
        /*06f4*/ 	.word	0x0000cfa0


	//   ....[45]....
        /*06f8*/ 	.word	0x0000cfb0


	//   ....[46]....
        /*06fc*/ 	.word	0x0000cfe0


	//   ....[47]....
        /*0700*/ 	.word	0x0000cff0


	//   ....[48]....
        /*0704*/ 	.word	0x0000d000


	//   ....[49]....
        /*0708*/ 	.word	0x0000d010


	//   ....[50]....
        /*070c*/ 	.word	0x0000d020


	//   ....[51]....
        /*0710*/ 	.word	0x0000d030


	//   ....[52]....
        /*0714*/ 	.word	0x0000d040


	//   ....[53]....
        /*0718*/ 	.word	0x0000d050


	//   ....[54]....
        /*071c*/ 	.word	0x0000d060


	//   ....[55]....
        /*0720*/ 	.word	0x0000d070


	//   ....[56]....
        /*0724*/ 	.word	0x0000d080


	//   ....[57]....
        /*0728*/ 	.word	0x0000d0a0


	//   ....[58]....
        /*072c*/ 	.word	0x0000d0b0


	//   ....[59]....
        /*0730*/ 	.word	0x0000d0d0


	//   ....[60]....
        /*0734*/ 	.word	0x0000d0e0


	//   ....[61]....
        /*0738*/ 	.word	0x0000d0f0


	//   ....[62]....
        /*073c*/ 	.word	0x0000d110


	//   ....[63]....
        /*0740*/ 	.word	0x0000d130


	//   ....[64]....
        /*0744*/ 	.word	0x0000d150


	//   ....[65]....
        /*0748*/ 	.word	0x0000d160


	//   ....[66]....
        /*074c*/ 	.word	0x0000d180


	//   ....[67]....
        /*0750*/ 	.word	0x0000d1a0


	//   ....[68]....
        /*0754*/ 	.word	0x0000d1d0


	//   ....[69]....
        /*0758*/ 	.word	0x0000d1f0


	//   ....[70]....
        /*075c*/ 	.word	0x0000d200


	//   ....[71]....
        /*0760*/ 	.word	0x0000d220


	//   ....[72]....
        /*0764*/ 	.word	0x0000d250


	//   ....[73]....
        /*0768*/ 	.word	0x0000d260


	//   ....[74]....
        /*076c*/ 	.word	0x0000d270


	//   ....[75]....
        /*0770*/ 	.word	0x0000d2a0


	//   ....[76]....
        /*0774*/ 	.word	0x0000d2d0


	//   ....[77]....
        /*0778*/ 	.word	0x0000d300


	//   ....[78]....
        /*077c*/ 	.word	0x0000d330


	//   ....[79]....
        /*0780*/ 	.word	0x0000d360


	//   ....[80]....
        /*0784*/ 	.word	0x0000d390


	//   ....[81]....
        /*0788*/ 	.word	0x0000d3c0


	//   ....[82]....
        /*078c*/ 	.word	0x0000d3f0


	//   ....[83]....
        /*0790*/ 	.word	0x0000d420


	//   ....[84]....
        /*0794*/ 	.word	0x0000d450


	//   ....[85]....
        /*0798*/ 	.word	0x0000d480


	//   ....[86]....
        /*079c*/ 	.word	0x0000d4b0


	//   ....[87]....
        /*07a0*/ 	.word	0x0000d4e0


	//   ....[88]....
        /*07a4*/ 	.word	0x0000d510


	//   ....[89]....
        /*07a8*/ 	.word	0x0000d540


	//   ....[90]....
        /*07ac*/ 	.word	0x0000d570


	//   ....[91]....
        /*07b0*/ 	.word	0x0000dda0


	//   ....[92]....
        /*07b4*/ 	.word	0x0000dde0


	//   ....[93]....
        /*07b8*/ 	.word	0x0000de10


	//   ....[94]....
        /*07bc*/ 	.word	0x0000de40


	//   ....[95]....
        /*07c0*/ 	.word	0x0000e510


	//   ....[96]....
        /*07c4*/ 	.word	0x0000e530


	//   ....[97]....
        /*07c8*/ 	.word	0x0000e600


	//   ....[98]....
        /*07cc*/ 	.word	0x0000e620


	//   ....[99]....
        /*07d0*/ 	.word	0x0000e6e0


	//   ....[100]....
        /*07d4*/ 	.word	0x0000e700


	//   ....[101]....
        /*07d8*/ 	.word	0x0000e7d0


	//   ....[102]....
        /*07dc*/ 	.word	0x0000e7f0


	//   ....[103]....
        /*07e0*/ 	.word	0x0000ebb0


	//   ....[104]....
        /*07e4*/ 	.word	0x0000ebc0


	//   ....[105]....
        /*07e8*/ 	.word	0x0000eff0


	//   ....[106]....
        /*07ec*/ 	.word	0x0000f000


	//   ....[107]....
        /*07f0*/ 	.word	0x0000fcf0


	//   ....[108]....
        /*07f4*/ 	.word	0x0000fd10


	//   ....[109]....
        /*07f8*/ 	.word	0x0000fdd0


	//   ....[110]....
        /*07fc*/ 	.word	0x0000fdf0


	//   ....[111]....
        /*0800*/ 	.word	0x0000feb0


	//   ....[112]....
        /*0804*/ 	.word	0x0000fed0


	//   ....[113]....
        /*0808*/ 	.word	0x0000ffa0


	//   ....[114]....
        /*080c*/ 	.word	0x0000ffc0


	//   ....[115]....
        /*0810*/ 	.word	0x00010100


	//   ....[116]....
        /*0814*/ 	.word	0x00010310


	//   ....[117]....
        /*0818*/ 	.word	0x00010340


	//   ....[118]....
        /*081c*/ 	.word	0x00010370


	//   ....[119]....
        /*0820*/ 	.word	0x000103a0


	//   ....[120]....
        /*0824*/ 	.word	0x000103d0


	//   ....[121]....
        /*0828*/ 	.word	0x00010420


	//   ....[122]....
        /*082c*/ 	.word	0x000105a0


	//   ....[123]....
        /*0830*/ 	.word	0x000105d0


	//   ....[124]....
        /*0834*/ 	.word	0x00010600


	//   ....[125]....
        /*0838*/ 	.word	0x00010630


	//   ....[126]....
        /*083c*/ 	.word	0x00010660


	//   ....[127]....
        /*0840*/ 	.word	0x00010690


	//   ....[128]....
        /*0844*/ 	.word	0x00010720


	//   ....[129]....
        /*0848*/ 	.word	0x00010780


	//   ....[130]....
        /*084c*/ 	.word	0x00010790


	//   ....[131]....
        /*0850*/ 	.word	0x000107e0


	//   ....[132]....
        /*0854*/ 	.word	0x00012df0


	//   ....[133]....
        /*0858*/ 	.word	0x00012e20


	//   ....[134]....
        /*085c*/ 	.word	0x00012e50


	//   ....[135]....
        /*0860*/ 	.word	0x00012e70


	//   ....[136]....
        /*0864*/ 	.word	0x00012f00


	//   ....[137]....
        /*0868*/ 	.word	0x00012f40


	//   ....[138]....
        /*086c*/ 	.word	0x00012f80


	//   ....[139]....
        /*0870*/ 	.word	0x00012f90


	//   ....[140]....
        /*0874*/ 	.word	0x00013070


	//   ....[141]....
        /*0878*/ 	.word	0x00013090


	//   ....[142]....
        /*087c*/ 	.word	0x00013470


	//   ....[143]....
        /*0880*/ 	.word	0x000134b0


	//   ....[144]....
        /*0884*/ 	.word	0x000134d0


	//   ....[145]....
        /*0888*/ 	.word	0x00013580


	//   ....[146]....
        /*088c*/ 	.word	0x000135a0


	//   ....[147]....
        /*0890*/ 	.word	0x00013630


	//   ....[148]....
        /*0894*/ 	.word	0x00013650


	//   ....[149]....
        /*0898*/ 	.word	0x00013660


	//   ....[150]....
        /*089c*/ 	.word	0x000136f0


	//   ....[151]....
        /*08a0*/ 	.word	0x00013750


	//   ....[152]....
        /*08a4*/ 	.word	0x00013ea0


	//   ....[153]....
        /*08a8*/ 	.word	0x00013ed0


	//   ....[154]....
        /*08ac*/ 	.word	0x00013ef0


	//   ....[155]....
        /*08b0*/ 	.word	0x00013f80


	//   ....[156]....
        /*08b4*/ 	.word	0x00013fa0


	//   ....[157]....
        /*08b8*/ 	.word	0x00014030


	//   ....[158]....
        /*08bc*/ 	.word	0x00014050


	//   ....[159]....
        /*08c0*/ 	.word	0x00014060


	//   ....[160]....
        /*08c4*/ 	.word	0x00014a80


	//   ....[161]....
        /*08c8*/ 	.word	0x00014aa0


	//   ....[162]....
        /*08cc*/ 	.word	0x00014ac0


	//   ....[163]....
        /*08d0*/ 	.word	0x00014b10


	//   ....[164]....
        /*08d4*/ 	.word	0x00014b20


	//   ....[165]....
        /*08d8*/ 	.word	0x00014b70


	//   ....[166]....
        /*08dc*/ 	.word	0x00014b80


	//   ....[167]....
        /*08e0*/ 	.word	0x00014b90


	//   ....[168]....
        /*08e4*/ 	.word	0x00014be0


	//   ....[169]....
        /*08e8*/ 	.word	0x00014c30


	//   ....[170]....
        /*08ec*/ 	.word	0x00015020


	//   ....[171]....
        /*08f0*/ 	.word	0x00015040


	//   ....[172]....
        /*08f4*/ 	.word	0x00015050


	//   ....[173]....
        /*08f8*/ 	.word	0x00015060


	//   ....[174]....
        /*08fc*/ 	.word	0x000150c0


	//   ....[175]....
        /*0900*/ 	.word	0x000150d0


	//   ....[176]....
        /*0904*/ 	.word	0x00015130


	//   ....[177]....
        /*0908*/ 	.word	0x00015160


	//   ....[178]....
        /*090c*/ 	.word	0x000151a0


	//   ....[179]....
        /*0910*/ 	.word	0x00015200


	//   ....[180]....
        /*0914*/ 	.word	0x00016440


	//   ....[181]....
        /*0918*/ 	.word	0x00016490


	//   ....[182]....
        /*091c*/ 	.word	0x000164c0


	//   ....[183]....
        /*0920*/ 	.word	0x000164f0


	//   ....[184]....
        /*0924*/ 	.word	0x00016520


	//   ....[185]....
        /*0928*/ 	.word	0x00016530


	//   ....[186]....
        /*092c*/ 	.word	0x00016560


	//   ....[187]....
        /*0930*/ 	.word	0x000165b0


	//   ....[188]....
        /*0934*/ 	.word	0x00016710


	//   ....[189]....
        /*0938*/ 	.word	0x00016740


	//   ....[190]....
        /*093c*/ 	.word	0x00016780


	//   ....[191]....
        /*0940*/ 	.word	0x000167b0


	//   ....[192]....
        /*0944*/ 	.word	0x000167e0


	//   ....[193]....
        /*0948*/ 	.word	0x00016810


	//   ....[194]....
        /*094c*/ 	.word	0x000168b0


	//   ....[195]....
        /*0950*/ 	.word	0x00016900


	//   ....[196]....
        /*0954*/ 	.word	0x00016910


	//   ....[197]....
        /*0958*/ 	.word	0x00016950


	//   ....[198]....
        /*095c*/ 	.word	0x00017440


	//   ....[199]....
        /*0960*/ 	.word	0x00017a70


	//   ....[200]....
        /*0964*/ 	.word	0x00017b50


	//   ....[201]....
        /*0968*/ 	.word	0x00017c20


	//   ....[202]....
        /*096c*/ 	.word	0x00017cb0


	//   ....[203]....
        /*0970*/ 	.word	0x00017d80


	//   ....[204]....
        /*0974*/ 	.word	0x00017e10


	//   ....[205]....
        /*0978*/ 	.word	0x00017ec0


	//   ....[206]....
        /*097c*/ 	.word	0x00017f50


	//   ....[207]....
        /*0980*/ 	.word	0x00018000


	//   ....[208]....
        /*0984*/ 	.word	0x00018060


	//   ....[209]....
        /*0988*/ 	.word	0x00018160


	//   ....[210]....
        /*098c*/ 	.word	0x00018260


	//   ....[211]....
        /*0990*/ 	.word	0x00018310


	//   ....[212]....
        /*0994*/ 	.word	0x00018440


	//   ....[213]....
        /*0998*/ 	.word	0x000184f0


	//   ....[214]....
        /*099c*/ 	.word	0x000185f0


	//   ....[215]....
        /*09a0*/ 	.word	0x000186b0


	//   ....[216]....
        /*09a4*/ 	.word	0x00018710


	//   ....[217]....
        /*09a8*/ 	.word	0x000187b0


	//   ....[218]....
        /*09ac*/ 	.word	0x00018870


	//   ....[219]....
        /*09b0*/ 	.word	0x00018940


	//   ....[220]....
        /*09b4*/ 	.word	0x000189f0


	//   ....[221]....
        /*09b8*/ 	.word	0x00018a50


	//   ....[222]....
        /*09bc*/ 	.word	0x00018ab0


	//   ....[223]....
        /*09c0*/ 	.word	0x00018bb0


	//   ....[224]....
        /*09c4*/ 	.word	0x00018c10


	//   ....[225]....
        /*09c8*/ 	.word	0x00018d10


	//   ....[226]....
        /*09cc*/ 	.word	0x00018d70


	//   ....[227]....
        /*09d0*/ 	.word	0x00018e50


	//   ....[228]....
        /*09d4*/ 	.word	0x00018f80


	//   ....[229]....
        /*09d8*/ 	.word	0x00019030


	//   ....[230]....
        /*09dc*/ 	.word	0x00019090


	//   ....[231]....
        /*09e0*/ 	.word	0x00019150


	//   ....[232]....
        /*09e4*/ 	.word	0x000191b0


	//   ....[233]....
        /*09e8*/ 	.word	0x00019270


	//   ....[234]....
        /*09ec*/ 	.word	0x000192d0


	//   ....[235]....
        /*09f0*/ 	.word	0x00019390


	//   ....[236]....
        /*09f4*/ 	.word	0x000193f0


	//   ....[237]....
        /*09f8*/ 	.word	0x000194b0


	//   ....[238]....
        /*09fc*/ 	.word	0x000195a0


	//   ....[239]....
        /*0a00*/ 	.word	0x00019640


	//   ....[240]....
        /*0a04*/ 	.word	0x000196a0


	//   ....[241]....
        /*0a08*/ 	.word	0x00019770


	//   ....[242]....
        /*0a0c*/ 	.word	0x000197d0


	//   ....[243]....
        /*0a10*/ 	.word	0x000198a0


	//   ....[244]....
        /*0a14*/ 	.word	0x00019900


	//   ....[245]....
        /*0a18*/ 	.word	0x000199d0


	//   ....[246]....
        /*0a1c*/ 	.word	0x00019a30


	//   ....[247]....
        /*0a20*/ 	.word	0x00019b00


	//   ....[248]....
        /*0a24*/ 	.word	0x00019d60


	//----- nvinfo : EIATTR_REG_RECONFIG
	.align		4
.L_299:
        /*0a28*/ 	.byte	0x01, 0x54
	.zero		2


	//----- nvinfo : EIATTR_SYSCALL_OFFSETS
	.align		4
        /*0a2c*/ 	.byte	0x04, 0x46
        /*0a2e*/ 	.short	(.L_301 - .L_300)


	//   ....[0]....
.L_300:
        /*0a30*/ 	.word	0x00001f00


	//   ....[1]....
        /*0a34*/ 	.word	0x00012040


	//   ....[2]....
        /*0a38*/ 	.word	0x000121b0


	//   ....[3]....
        /*0a3c*/ 	.word	0x00012300


	//   ....[4]....
        /*0a40*/ 	.word	0x00012440


	//   ....[5]....
        /*0a44*/ 	.word	0x00013b10


	//----- nvinfo : EIATTR_MBARRIER_INSTR_OFFSETS
	.align		4
.L_301:
        /*0a48*/ 	.byte	0x04, 0x39
        /*0a4a*/ 	.short	(.L_303 - .L_302)


	//   ....[0]....
.L_302:
        /*0a4c*/ 	.word	0x00000180
        /*0a50*/ 	.word	0x000000ff
        /*0a54*/ 	.word	0x00029800
        /*0a58*/ 	.short	0x0100
        /*0a5a*/ 	.byte	0x08
	.zero		1


	//   ....[1]....
        /*0a5c*/ 	.word	0x00000190
        /*0a60*/ 	.word	0x000000ff
        /*0a64*/ 	.word	0x00029820
        /*0a68*/ 	.short	0x0100
        /*0a6a*/ 	.byte	0x08
	.zero		1


	//   ....[2]....
        /*0a6c*/ 	.word	0x00000280
        /*0a70*/ 	.word	0x000000ff
        /*0a74*/ 	.word	0x00029830
        /*0a78*/ 	.short	0x0100
        /*0a7a*/ 	.byte	0x08
	.zero		1


	//   ....[3]....
        /*0a7c*/ 	.word	0x00000290
        /*0a80*/ 	.word	0x000000ff
        /*0a84*/ 	.word	0x00029840
        /*0a88*/ 	.short	0x0100
        /*0a8a*/ 	.byte	0x08
	.zero		1


	//   ....[4]....
        /*0a8c*/ 	.word	0x000002a0
        /*0a90*/ 	.word	0x000000ff
        /*0a94*/ 	.word	0x00029838
        /*0a98*/ 	.short	0x0100
        /*0a9a*/ 	.byte	0x08
	.zero		1


	//   ....[5]....
        /*0a9c*/ 	.word	0x000002b0
        /*0aa0*/ 	.word	0x000000ff
        /*0aa4*/ 	.word	0x00029848
        /*0aa8*/ 	.short	0x0100
        /*0aaa*/ 	.byte	0x08
	.zero		1


	//   ....[6]....
        /*0aac*/ 	.word	0x000003e0
        /*0ab0*/ 	.word	0x000000ff
        /*0ab4*/ 	.word	0x00029850
        /*0ab8*/ 	.short	0x0100
        /*0aba*/ 	.byte	0x08
	.zero		1


	//   ....[7]....
        /*0abc*/ 	.word	0x000003f0
        /*0ac0*/ 	.word	0x000000ff
        /*0ac4*/ 	.word	0x00029860
        /*0ac8*/ 	.short	0x0100
        /*0aca*/ 	.byte	0x08
	.zero		1


	//   ....[8]....
        /*0acc*/ 	.word	0x00000400
        /*0ad0*/ 	.word	0x000000ff
        /*0ad4*/ 	.word	0x00029858
        /*0ad8*/ 	.short	0x0100
        /*0ada*/ 	.byte	0x08
	.zero		1


	//   ....[9]....
        /*0adc*/ 	.word	0x00000410
        /*0ae0*/ 	.word	0x000000ff
        /*0ae4*/ 	.word	0x00029868
        /*0ae8*/ 	.short	0x0100
        /*0aea*/ 	.byte	0x08
	.zero		1


	//   ....[10]....
        /*0aec*/ 	.word	0x00000500
        /*0af0*/ 	.word	0x000000ff
        /*0af4*/ 	.word	0x00029870
        /*0af8*/ 	.short	0x0100
        /*0afa*/ 	.byte	0x06
	.zero		1


	//   ....[11]....
        /*0afc*/ 	.word	0x00000510
        /*0b00*/ 	.word	0x000000ff
        /*0b04*/ 	.word	0x00029880
        /*0b08*/ 	.short	0x0100
        /*0b0a*/ 	.byte	0x06
	.zero		1


	//   ....[12]....
        /*0b0c*/ 	.word	0x00000520
        /*0b10*/ 	.word	0x000000ff
        /*0b14*/ 	.word	0x00029878
        /*0b18*/ 	.short	0x0100
        /*0b1a*/ 	.byte	0x06
	.zero		1


	//   ....[13]....
        /*0b1c*/ 	.word	0x00000530
        /*0b20*/ 	.word	0x000000ff
        /*0b24*/ 	.word	0x00029888
        /*0b28*/ 	.short	0x0100
        /*0b2a*/ 	.byte	0x06
	.zero		1


	//   ....[14]....
        /*0b2c*/ 	.word	0x00000660
        /*0b30*/ 	.word	0x000000ff
        /*0b34*/ 	.word	0x00029890
        /*0b38*/ 	.short	0x0100
        /*0b3a*/ 	.byte	0x08
	.zero		1


	//   ....[15]....
        /*0b3c*/ 	.word	0x00000670
        /*0b40*/ 	.word	0x000000ff
        /*0b44*/ 	.word	0x000298a0
        /*0b48*/ 	.short	0x0100
        /*0b4a*/ 	.byte	0x08
	.zero		1


	//   ....[16]....
        /*0b4c*/ 	.word	0x00000680
        /*0b50*/ 	.word	0x000000ff
        /*0b54*/ 	.word	0x00029898
        /*0b58*/ 	.short	0x0100
        /*0b5a*/ 	.byte	0x08
	.zero		1


	//   ....[17]....
        /*0b5c*/ 	.word	0x00000690
        /*0b60*/ 	.word	0x000000ff
        /*0b64*/ 	.word	0x000298a8
        /*0b68*/ 	.short	0x0100
        /*0b6a*/ 	.byte	0x08
	.zero		1


	//   ....[18]....
        /*0b6c*/ 	.word	0x000007e0
        /*0b70*/ 	.word	0x000000ff
        /*0b74*/ 	.word	0x000298b0
        /*0b78*/ 	.short	0x0100
        /*0b7a*/ 	.byte	0x08
	.zero		1


	//   ....[19]....
        /*0b7c*/ 	.word	0x000007f0
        /*0b80*/ 	.word	0x000000ff
        /*0b84*/ 	.word	0x000298c0
        /*0b88*/ 	.short	0x0100
        /*0b8a*/ 	.byte	0x08
	.zero		1


	//   ....[20]....
        /*0b8c*/ 	.word	0x00000800
        /*0b90*/ 	.word	0x000000ff
        /*0b94*/ 	.word	0x000298b8
        /*0b98*/ 	.short	0x0100
        /*0b9a*/ 	.byte	0x08
	.zero		1


	//   ....[21]....
        /*0b9c*/ 	.word	0x00000810
        /*0ba0*/ 	.word	0x000000ff
        /*0ba4*/ 	.word	0x000298c8
        /*0ba8*/ 	.short	0x0100
        /*0baa*/ 	.byte	0x08
	.zero		1


	//   ....[22]....
        /*0bac*/ 	.word	0x00001f80
        /*0bb0*/ 	.word	0x000000ff
        /*0bb4*/ 	.word	0x00029800
        /*0bb8*/ 	.short	0x010a
        /*0bba*/ 	.byte	0x27
	.zero		1


	//   ....[23]....
        /*0bbc*/ 	.word	0x00002000
        /*0bc0*/ 	.word	0x00000000
        /*0bc4*/ 	.word	0x00029830
        /*0bc8*/ 	.short	0x010a
        /*0bca*/ 	.byte	0x3f
	.zero		1


	//   ....[24]....
        /*0bcc*/ 	.word	0x00002040
        /*0bd0*/ 	.word	0x00000000
        /*0bd4*/ 	.word	0x00029830
        /*0bd8*/ 	.short	0x010a
        /*0bda*/ 	.byte	0x3f
	.zero		1


	//   ....[25]....
        /*0bdc*/ 	.word	0x00003110
        /*0be0*/ 	.word	0x000000ff
        /*0be4*/ 	.word	0x00000000
        /*0be8*/ 	.short	0x0101
        /*0bea*/ 	.byte	0x04
	.zero		1


	//   ....[26]....
        /*0bec*/ 	.word	0x00005730
        /*0bf0*/ 	.word	0x000000ff
        /*0bf4*/ 	.word	0x00029830
        /*0bf8*/ 	.short	0x010a
        /*0bfa*/ 	.byte	0x05
	.zero		1


	//   ....[27]....
        /*0bfc*/ 	.word	0x00005770
        /*0c00*/ 	.word	0x000000ff
        /*0c04*/ 	.word	0x00029830
        /*0c08*/ 	.short	0x010a
        /*0c0a*/ 	.byte	0x05
	.zero		1


	//   ....[28]....
        /*0c0c*/ 	.word	0x000063b0
        /*0c10*/ 	.word	0x000000ff
        /*0c14*/ 	.word	0x00029850
        /*0c18*/ 	.short	0x010a
        /*0c1a*/ 	.byte	0x05
	.zero		1


	//   ....[29]....
        /*0c1c*/ 	.word	0x000063f0
        /*0c20*/ 	.word	0x000000ff
        /*0c24*/ 	.word	0x00029850
        /*0c28*/ 	.short	0x010a
        /*0c2a*/ 	.byte	0x05
	.zero		1


	//   ....[30]....
        /*0c2c*/ 	.word	0x00006770
        /*0c30*/ 	.word	0x000000ff
        /*0c34*/ 	.word	0x00000000
        /*0c38*/ 	.short	0x0101
        /*0c3a*/ 	.byte	0x05
	.zero		1


	//   ....[31]....
        /*0c3c*/ 	.word	0x00008860
        /*0c40*/ 	.word	0x000000ff
        /*0c44*/ 	.word	0x00000000
        /*0c48*/ 	.short	0x0101
        /*0c4a*/ 	.byte	0x04
	.zero		1


	//   ....[32]....
        /*0c4c*/ 	.word	0x00008fb0
        /*0c50*/ 	.word	0x000000ff
        /*0c54*/ 	.word	0x00029830
        /*0c58*/ 	.short	0x010a
        /*0c5a*/ 	.byte	0x05
	.zero		1


	//   ....[33]....
        /*0c5c*/ 	.word	0x00008ff0
        /*0c60*/ 	.word	0x000000ff
        /*0c64*/ 	.word	0x00029830
        /*0c68*/ 	.short	0x010a
        /*0c6a*/ 	.byte	0x05
	.zero		1


	//   ....[34]....
        /*0c6c*/ 	.word	0x00009c00
        /*0c70*/ 	.word	0x000000ff
        /*0c74*/ 	.word	0x00029850
        /*0c78*/ 	.short	0x010a
        /*0c7a*/ 	.byte	0x05
	.zero		1


	//   ....[35]....
        /*0c7c*/ 	.word	0x00009c40
        /*0c80*/ 	.word	0x000000ff
        /*0c84*/ 	.word	0x00029850
        /*0c88*/ 	.short	0x010a
        /*0c8a*/ 	.byte	0x05
	.zero		1


	//   ....[36]....
        /*0c8c*/ 	.word	0x00009f90
        /*0c90*/ 	.word	0x000000ff
        /*0c94*/ 	.word	0x00000000
        /*0c98*/ 	.short	0x0101
        /*0c9a*/ 	.byte	0x05
	.zero		1


	//   ....[37]....
        /*0c9c*/ 	.word	0x0000b540
        /*0ca0*/ 	.word	0x000000ff
        /*0ca4*/ 	.word	0x00000000
        /*0ca8*/ 	.short	0x0101
        /*0caa*/ 	.byte	0x04
	.zero		1


	//   ....[38]....
        /*0cac*/ 	.word	0x0000bbc0
        /*0cb0*/ 	.word	0x000000ff
        /*0cb4*/ 	.word	0x00029850
        /*0cb8*/ 	.short	0x010a
        /*0cba*/ 	.byte	0x05
	.zero		1


	//   ....[39]....
        /*0cbc*/ 	.word	0x0000bc00
        /*0cc0*/ 	.word	0x000000ff
        /*0cc4*/ 	.word	0x00029850
        /*0cc8*/ 	.short	0x010a
        /*0cca*/ 	.byte	0x05
	.zero		1


	//   ....[40]....
        /*0ccc*/ 	.word	0x0000c1e0
        /*0cd0*/ 	.word	0x000000ff
        /*0cd4*/ 	.word	0x00000000
        /*0cd8*/ 	.short	0x0101
        /*0cda*/ 	.byte	0x04
	.zero		1


	//   ....[41]....
        /*0cdc*/ 	.word	0x0000e500
        /*0ce0*/ 	.word	0x00000003
        /*0ce4*/ 	.word	0x00000000
        /*0ce8*/ 	.short	0x0101
        /*0cea*/ 	.byte	0x3f
	.zero		1


	//   ....[42]....
        /*0cec*/ 	.word	0x0000e9a0
        /*0cf0*/ 	.word	0x00000002
        /*0cf4*/ 	.word	0x00000000
        /*0cf8*/ 	.short	0x0101
        /*0cfa*/ 	.byte	0x3f
	.zero		1


	//   ....[43]....
        /*0cfc*/ 	.word	0x00012b10
        /*0d00*/ 	.word	0x00000000
        /*0d04*/ 	.word	0x00029880
        /*0d08*/ 	.short	0x010a
        /*0d0a*/ 	.byte	0x3f
	.zero		1


	//   ....[44]....
        /*0d0c*/ 	.word	0x00013150
        /*0d10*/ 	.word	0x00000000
        /*0d14*/ 	.word	0x00029870
        /*0d18*/ 	.short	0x0107
        /*0d1a*/ 	.byte	0x3f
	.zero		1


	//   ....[45]....
        /*0d1c*/ 	.word	0x00013200
        /*0d20*/ 	.word	0x00000000
        /*0d24*/ 	.word	0x00029870
        /*0d28*/ 	.short	0x0101
        /*0d2a*/ 	.byte	0x3f
	.zero		1


	//   ....[46]....
        /*0d2c*/ 	.word	0x00013230
        /*0d30*/ 	.word	0x00000000
        /*0d34*/ 	.word	0x00029840
        /*0d38*/ 	.short	0x010a
        /*0d3a*/ 	.byte	0x3f
	.zero		1


	//   ....[47]....
        /*0d3c*/ 	.word	0x00013860
        /*0d40*/ 	.word	0x00000000
        /*0d44*/ 	.word	0x00029830
        /*0d48*/ 	.short	0x0107
        /*0d4a*/ 	.byte	0x3f
	.zero		1


	//   ....[48]....
        /*0d4c*/ 	.word	0x00013920
        /*0d50*/ 	.word	0x00000000
        /*0d54*/ 	.word	0x00029830
        /*0d58*/ 	.short	0x0101
        /*0d5a*/ 	.byte	0x3f
	.zero		1


	//   ....[49]....
        /*0d5c*/ 	.word	0x000141a0
        /*0d60*/ 	.word	0x00000010
        /*0d64*/ 	.word	0x00029800
        /*0d68*/ 	.short	0x0107
        /*0d6a*/ 	.byte	0x3f
	.zero		1


	//   ....[50]....
        /*0d6c*/ 	.word	0x000142a0
        /*0d70*/ 	.word	0x00000010
        /*0d74*/ 	.word	0x00029800
        /*0d78*/ 	.short	0x0101
        /*0d7a*/ 	.byte	0x3f
	.zero		1


	//   ....[51]....
        /*0d7c*/ 	.word	0x000142c0
        /*0d80*/ 	.word	0x00000010
        /*0d84*/ 	.word	0x00029820
        /*0d88*/ 	.short	0x010a
        /*0d8a*/ 	.byte	0x3f
	.zero		1


	//   ....[52]....
        /*0d8c*/ 	.word	0x000147e0
        /*0d90*/ 	.word	0x00000000
        /*0d94*/ 	.word	0x00029880
        /*0d98*/ 	.short	0x010a
        /*0d9a*/ 	.byte	0x3f
	.zero		1


	//   ....[53]....
        /*0d9c*/ 	.word	0x00014cc0
        /*0da0*/ 	.word	0x00000000
        /*0da4*/ 	.word	0x00029870
        /*0da8*/ 	.short	0x0107
        /*0daa*/ 	.byte	0x3f
	.zero		1


	//   ....[54]....
        /*0dac*/ 	.word	0x00014d70
        /*0db0*/ 	.word	0x00000000
        /*0db4*/ 	.word	0x00029870
        /*0db8*/ 	.short	0x0101
        /*0dba*/ 	.byte	0x3f
	.zero		1


	//   ....[55]....
        /*0dbc*/ 	.word	0x00014da0
        /*0dc0*/ 	.word	0x00000000
        /*0dc4*/ 	.word	0x00029840
        /*0dc8*/ 	.short	0x010a
        /*0dca*/ 	.byte	0x3f
	.zero		1


	//   ....[56]....
        /*0dcc*/ 	.word	0x000152a0
        /*0dd0*/ 	.word	0x00000000
        /*0dd4*/ 	.word	0x00029830
        /*0dd8*/ 	.short	0x0107
        /*0dda*/ 	.byte	0x3f
	.zero		1


	//   ....[57]....
        /*0ddc*/ 	.word	0x00015350
        /*0de0*/ 	.word	0x00000000
        /*0de4*/ 	.word	0x00029830
        /*0de8*/ 	.short	0x0101
        /*0dea*/ 	.byte	0x3f
	.zero		1


	//   ....[58]....
        /*0dec*/ 	.word	0x000153e0
        /*0df0*/ 	.word	0x00000000
        /*0df4*/ 	.word	0x00029870
        /*0df8*/ 	.short	0x010a
        /*0dfa*/ 	.byte	0x3f
	.zero		1


	//   ....[59]....
        /*0dfc*/ 	.word	0x00015460
        /*0e00*/ 	.word	0x00000000
        /*0e04*/ 	.word	0x00029860
        /*0e08*/ 	.short	0x010a
        /*0e0a*/ 	.byte	0x3f
	.zero		1


	//   ....[60]....
        /*0e0c*/ 	.word	0x00015960
        /*0e10*/ 	.word	0x00000000
        /*0e14*/ 	.word	0x00029850
        /*0e18*/ 	.short	0x0101
        /*0e1a*/ 	.byte	0x3f
	.zero		1


	//   ....[61]....
        /*0e1c*/ 	.word	0x000159f0
        /*0e20*/ 	.word	0x00000000
        /*0e24*/ 	.word	0x00000000
        /*0e28*/ 	.short	0x0101
        /*0e2a*/ 	.byte	0x3f
	.zero		1


	//   ....[62]....
        /*0e2c*/ 	.word	0x00015bc0
        /*0e30*/ 	.word	0x00000012
        /*0e34*/ 	.word	0x00029870
        /*0e38*/ 	.short	0x010a
        /*0e3a*/ 	.byte	0x3f
	.zero		1


	//   ....[63]....
        /*0e3c*/ 	.word	0x00015c30
        /*0e40*/ 	.word	0x00000012
        /*0e44*/ 	.word	0x00029860
        /*0e48*/ 	.short	0x010a
        /*0e4a*/ 	.byte	0x3f
	.zero		1


	//   ....[64]....
        /*0e4c*/ 	.word	0x00016140
        /*0e50*/ 	.word	0x00000012
        /*0e54*/ 	.word	0x00029850
        /*0e58*/ 	.short	0x0101
        /*0e5a*/ 	.byte	0x3f
	.zero		1


	//   ....[65]....
        /*0e5c*/ 	.word	0x00016200
        /*0e60*/ 	.word	0x00000012
        /*0e64*/ 	.word	0x00000000
        /*0e68*/ 	.short	0x0101
        /*0e6a*/ 	.byte	0x3f
	.zero		1


	//   ....[66]....
        /*0e6c*/ 	.word	0x000173c0
        /*0e70*/ 	.word	0x00000004
        /*0e74*/ 	.word	0x00029820
        /*0e78*/ 	.short	0x010a
        /*0e7a*/ 	.byte	0x3f
	.zero		1


	//   ....[67]....
        /*0e7c*/ 	.word	0x00017560
        /*0e80*/ 	.word	0x00000005
        /*0e84*/ 	.word	0x00029840
        /*0e88*/ 	.short	0x010a
        /*0e8a*/ 	.byte	0x3f
	.zero		1


	//   ....[68]....
        /*0e8c*/ 	.word	0x00017600
        /*0e90*/ 	.word	0x00000013
        /*0e94*/ 	.word	0x00029840
        /*0e98*/ 	.short	0x010a
        /*0e9a*/ 	.byte	0x3f
	.zero		1


	//   ....[69]....
        /*0e9c*/ 	.word	0x00017640
        /*0ea0*/ 	.word	0x00000005
        /*0ea4*/ 	.word	0x00029860
        /*0ea8*/ 	.short	0x010a
        /*0eaa*/ 	.byte	0x3f
	.zero		1


	//   ....[70]....
        /*0eac*/ 	.word	0x00017680
        /*0eb0*/ 	.word	0x00000013
        /*0eb4*/ 	.word	0x00029860
        /*0eb8*/ 	.short	0x010a
        /*0eba*/ 	.byte	0x3f
	.zero		1


	//   ....[71]....
        /*0ebc*/ 	.word	0x000176c0
        /*0ec0*/ 	.word	0x00000005
        /*0ec4*/ 	.word	0x00029880
        /*0ec8*/ 	.short	0x010a
        /*0eca*/ 	.byte	0x3f
	.zero		1


	//   ....[72]....
        /*0ecc*/ 	.word	0x00017700
        /*0ed0*/ 	.word	0x00000013
        /*0ed4*/ 	.word	0x00029880
        /*0ed8*/ 	.short	0x010a
        /*0eda*/ 	.byte	0x3f
	.zero		1


	//   ....[73]....
        /*0edc*/ 	.word	0x00017770
        /*0ee0*/ 	.word	0x00000003
        /*0ee4*/ 	.word	0x00029800
        /*0ee8*/ 	.short	0x010a
        /*0eea*/ 	.byte	0x3f
	.zero		1


	//   ....[74]....
        /*0eec*/ 	.word	0x000177c0
        /*0ef0*/ 	.word	0x00000000
        /*0ef4*/ 	.word	0x00029830
        /*0ef8*/ 	.short	0x010a
        /*0efa*/ 	.byte	0x3f
	.zero		1


	//   ....[75]....
        /*0efc*/ 	.word	0x00017820
        /*0f00*/ 	.word	0x00000004
        /*0f04*/ 	.word	0x00029830
        /*0f08*/ 	.short	0x010a
        /*0f0a*/ 	.byte	0x3f
	.zero		1


	//   ....[76]....
        /*0f0c*/ 	.word	0x00017880
        /*0f10*/ 	.word	0x00000004
        /*0f14*/ 	.word	0x00029850
        /*0f18*/ 	.short	0x010a
        /*0f1a*/ 	.byte	0x3f
	.zero		1


	//   ....[77]....
        /*0f1c*/ 	.word	0x000178e0
        /*0f20*/ 	.word	0x00000004
        /*0f24*/ 	.word	0x00029830
        /*0f28*/ 	.short	0x010a
        /*0f2a*/ 	.byte	0x3f
	.zero		1


	//   ....[78]....
        /*0f2c*/ 	.word	0x00017940
        /*0f30*/ 	.word	0x00000004
        /*0f34*/ 	.word	0x00029850
        /*0f38*/ 	.short	0x010a
        /*0f3a*/ 	.byte	0x3f
	.zero		1


	//   ....[79]....
        /*0f3c*/ 	.word	0x000179a0
        /*0f40*/ 	.word	0x00000006
        /*0f44*/ 	.word	0x00029850
        /*0f48*/ 	.short	0x010a
        /*0f4a*/ 	.byte	0x3f
	.zero		1


	//   ....[80]....
        /*0f4c*/ 	.word	0x00017aa0
        /*0f50*/ 	.word	0x00000000
        /*0f54*/ 	.word	0x00029880
        /*0f58*/ 	.short	0x010a
        /*0f5a*/ 	.byte	0x3f
	.zero		1


	//   ....[81]....
        /*0f5c*/ 	.word	0x000181b0
        /*0f60*/ 	.word	0x00000000
        /*0f64*/ 	.word	0x00029840
        /*0f68*/ 	.short	0x010a
        /*0f6a*/ 	.byte	0x3f
	.zero		1


	//   ....[82]....
        /*0f6c*/ 	.word	0x00018e80
        /*0f70*/ 	.word	0x00000010
        /*0f74*/ 	.word	0x00029820
        /*0f78*/ 	.short	0x010a
        /*0f7a*/ 	.byte	0x3f
	.zero		1


	//   ....[83]....
        /*0f7c*/ 	.word	0x00018ed0
        /*0f80*/ 	.word	0x00000000
        /*0f84*/ 	.word	0x00029880
        /*0f88*/ 	.short	0x010a
        /*0f8a*/ 	.byte	0x3f
	.zero		1


	//   ....[84]....
        /*0f8c*/ 	.word	0x000194f0
        /*0f90*/ 	.word	0x00000000
        /*0f94*/ 	.word	0x00029840
        /*0f98*/ 	.short	0x010a
        /*0f9a*/ 	.byte	0x3f
	.zero		1


	//   ....[85]....
        /*0f9c*/ 	.word	0x00019b40
        /*0fa0*/ 	.word	0x00000000
        /*0fa4*/ 	.word	0x00029870
        /*0fa8*/ 	.short	0x010a
        /*0faa*/ 	.byte	0x3f
	.zero		1


	//   ....[86]....
        /*0fac*/ 	.word	0x00019b90
        /*0fb0*/ 	.word	0x00000000
        /*0fb4*/ 	.word	0x00029860
        /*0fb8*/ 	.short	0x010a
        /*0fba*/ 	.byte	0x3f
	.zero		1


	//   ....[87]....
        /*0fbc*/ 	.word	0x00019be0
        /*0fc0*/ 	.word	0x00000012
        /*0fc4*/ 	.word	0x00029870
        /*0fc8*/ 	.short	0x010a
        /*0fca*/ 	.byte	0x3f
	.zero		1


	//   ....[88]....
        /*0fcc*/ 	.word	0x00019c30
        /*0fd0*/ 	.word	0x00000012
        /*0fd4*/ 	.word	0x00029860
        /*0fd8*/ 	.short	0x010a
        /*0fda*/ 	.byte	0x3f
	.zero		1


	//   ....[89]....
        /*0fdc*/ 	.word	0x00019c80
        /*0fe0*/ 	.word	0x00000004
        /*0fe4*/ 	.word	0x00029820
        /*0fe8*/ 	.short	0x010a
        /*0fea*/ 	.byte	0x3f
	.zero		1


	//   ....[90]....
        /*0fec*/ 	.word	0x00019e20
        /*0ff0*/ 	.word	0x00000005
        /*0ff4*/ 	.word	0x00029840
        /*0ff8*/ 	.short	0x010a
        /*0ffa*/ 	.byte	0x3f
	.zero		1


	//   ....[91]....
        /*0ffc*/ 	.word	0x00019e70
        /*1000*/ 	.word	0x00000013
        /*1004*/ 	.word	0x00029840
        /*1008*/ 	.short	0x010a
        /*100a*/ 	.byte	0x3f
	.zero		1


	//   ....[92]....
        /*100c*/ 	.word	0x00019ec0
        /*1010*/ 	.word	0x00000005
        /*1014*/ 	.word	0x00029860
        /*1018*/ 	.short	0x010a
        /*101a*/ 	.byte	0x3f
	.zero		1


	//   ....[93]....
        /*101c*/ 	.word	0x00019f10
        /*1020*/ 	.word	0x00000013
        /*1024*/ 	.word	0x00029860
        /*1028*/ 	.short	0x010a
        /*102a*/ 	.byte	0x3f
	.zero		1


	//   ....[94]....
        /*102c*/ 	.word	0x00019f60
        /*1030*/ 	.word	0x00000005
        /*1034*/ 	.word	0x00029880
        /*1038*/ 	.short	0x010a
        /*103a*/ 	.byte	0x3f
	.zero		1


	//----- nvinfo : EIATTR_NUM_MBARRIERS
	.align		4
.L_303:
        /*103c*/ 	.byte	0x03, 0x38
        /*103e*/ 	.short	0x0016


	//----- nvinfo : EIATTR_EXIT_INSTR_OFFSETS
	.align		4
        /*1040*/ 	.byte	0x04, 0x1c
        /*1042*/ 	.short	(.L_305 - .L_304)


	//   ....[0]....
.L_304:
        /*1044*/ 	.word	0x000009e0


	//   ....[1]....
        /*1048*/ 	.word	0x000100b0


	//   ....[2]....
        /*104c*/ 	.word	0x00017750


	//----- nvinfo : EIATTR_MAX_THREADS
	.align		4
.L_305:
        /*1050*/ 	.byte	0x04, 0x05
        /*1052*/ 	.short	(.L_307 - .L_306)
.L_306:
        /*1054*/ 	.word	0x00000180
        /*1058*/ 	.word	0x00000001
        /*105c*/ 	.word	0x00000001


	//----- nvinfo : EIATTR_CRS_STACK_SIZE
	.align		4
.L_307:
        /*1060*/ 	.byte	0x04, 0x1e
        /*1062*/ 	.short	(.L_309 - .L_308)
.L_308:
        /*1064*/ 	.word	0x00000000


	//----- nvinfo : EIATTR_CBANK_PARAM_SIZE
	.align		4
.L_309:
        /*1068*/ 	.byte	0x03, 0x19
        /*106a*/ 	.short	0x0af0


	//----- nvinfo : EIATTR_PARAM_CBANK
	.align		4
        /*106c*/ 	.byte	0x04, 0x0a
        /*106e*/ 	.short	(.L_311 - .L_310)
	.align		4
.L_310:
        /*1070*/ 	.word	index@(.nv.constant0._ZN7cutlass13device_kernelIN5flash11enable_sm90INS1_16FlashAttnFwdSm90INS1_25CollectiveMainloopFwdSm90ILi2EN4cute5tupleIJNS5_1CILi1EEES8_S8_EEENS6_IJNS7_ILi128EEENS7_ILi160EEENS7_ILi192EEEEEELi128ENS_12float_e4m3_tEfNS_4arch4Sm90ELb1ELb0ELb0ELb1ELb1ELb0ELb0ELb1ELb1ELb1ELb1ELb0EEENS1_21CollectiveEpilogueFwdINS6_IJSA_SA_SB_EEES9_NS_10bfloat16_tESG_Li256ELb1ELb1ELb1ELb1EEENS1_36VarlenDynamicPersistentTileSchedulerILi128ELi160ELi256ELi128ELb1ELb1ELb1ELb1ELb1ELb1EEEEEEEEEvNT_6ParamsE)
        /*1074*/ 	.short	0x0210
        /*1076*/ 	.short	0x0af0


	//----- nvinfo : EIATTR_SW_WAR
	.align		4
.L_311:
        /*1078*/ 	.byte	0x04, 0x36
        /*107a*/ 	.short	(.L_313 - .L_312)
.L_312:
        /*107c*/ 	.word	0x00000008
.L_313:


//--------------------- .nv.info._ZN7cutlass13device_kernelIN5flash11enable_sm90INS1_16FlashAttnFwdSm90INS1_25CollectiveMainloopFwdSm90ILi2EN4cute5tupleIJNS5_1CILi1EEES8_S8_EEENS6_IJNS7_ILi128EEENS7_ILi160EEENS7_ILi192EEEEEELi128ENS_12float_e4m3_tEfNS_4arch4Sm90ELb1ELb0ELb0ELb1ELb1ELb1ELb0ELb1ELb1ELb1ELb1ELb0EEENS1_21CollectiveEpilogueFwdINS6_IJSA_SA_SB_EEES9_NS_10bfloat16_tESG_Li256ELb1ELb1ELb1ELb1EEENS1_36VarlenDynamicPersistentTileSchedulerILi128ELi160ELi256ELi128ELb1ELb1ELb1ELb1ELb1ELb1EEEEEEEEEvNT_6ParamsE --------------------------
	.section	.nv.info._ZN7cutlass13device_kernelIN5flash11enable_sm90INS1_16FlashAttnFwdSm90INS1_25CollectiveMainloopFwdSm90ILi2EN4cute5tupleIJNS5_1CILi1EEES8_S8_EEENS6_IJNS7_ILi128EEENS7_ILi160EEENS7_ILi192EEEEEELi128ENS_12float_e4m3_tEfNS_4arch4Sm90ELb1ELb0ELb0ELb1ELb1ELb1ELb0ELb1ELb1ELb1ELb1ELb0EEENS1_21CollectiveEpilogueFwdINS6_IJSA_SA_SB_EEES9_NS_10bfloat16_tESG_Li256ELb1ELb1ELb1ELb1EEENS1_36VarlenDynamicPersistentTileSchedulerILi128ELi160ELi256ELi128ELb1ELb1ELb1ELb1ELb1ELb1EEEEEEEEEvNT_6ParamsE,"",@"SHT_CUDA_INFO"
	.sectionflags	@""
	.align	4


	//----- nvinfo : EIATTR_CUDA_API_VERSION
	.align		4
        /*0000*/ 	.byte	0x04, 0x37
        /*0002*/ 	.short	(.L_315 - .L_314)
.L_314:
        /*0004*/ 	.word	0x00000082


	//----- nvinfo : EIATTR_KPARAM_INFO
	.align		4
.L_315:
        /*0008*/ 	.byte	0x04, 0x17
        /*000a*/ 	.short	(.L_317 - .L_316)
.L_316:
        /*000c*/ 	.word	0x00000000
        /*0010*/ 	.short	0x0000
        /*0012*/ 	.short	0x0070
        /*0014*/ 	.byte	0x00, 0xf0, 0x01, 0x2a


	//----- nvinfo : EIATTR_SPARSE_MMA_MASK
	.align		4
.L_317:
        /*0018*/ 	.byte	0x03, 0x50
        /*001a*/ 	.short	0x0000


	//----- nvinfo : EIATTR_MAXREG_COUNT
	.align		4
        /*001c*/ 	.byte	0x03, 0x1b
        /*001e*/ 	.short	0x00a8


	//----- nvinfo : EIATTR_NUM_BARRIERS
	.align		4
        /*0020*/ 	.byte	0x02, 0x4c
        /*0022*/ 	.byte	0x10
	.zero		1


	//----- nvinfo : EIATTR_EXTERNS
	.align		4
        /*0024*/ 	.byte	0x04, 0x0f
        /*0026*/ 	.short	(.L_319 - .L_318)


	//   ....[0]....
	.align		4
.L_318:
        /*0028*/ 	.word	index@(__assertfail)


	//----- nvinfo : EIATTR_ANNOTATIONS
	.align		4
.L_319:
        /*002c*/ 	.byte	0x04, 0x55
        /*002e*/ 	.short	(.L_321 - .L_320)


	//   ....[0]....
.L_320:
        /* <DEDUP_REMOVED lines=36> */


	//----- nvinfo : EIATTR_MERCURY_ISA_VERSION
	.align		4
.L_321:
        /*0258*/ 	.byte	0x03, 0x5f
        /*025a*/ 	.short	0x0101


	//----- nvinfo : EIATTR_UNUSED_LOAD_BYTE_OFFSET
	.align		4
        /*025c*/ 	.byte	0x04, 0x44
        /*025e*/ 	.short	(.L_323 - .L_322)


	//   ....[0]....
.L_322:
        /*0260*/ 	.word	0x00000aa0
        /*0264*/ 	.word	0x0000fff0


	//   ....[1]....
        /*0268*/ 	.word	0x00023420
        /*026c*/ 	.word	0x0000fff0


	//----- nvinfo : EIATTR_INT_WARP_WIDE_INSTR_OFFSETS
	.align		4
.L_323:
        /*0270*/ 	.byte	0x04, 0x31
        /*0272*/ 	.short	(.L_325 - .L_324)


	//   ....[0]....
.L_324:
        /*0274*/ 	.word	0x00000130


	//   ....[1]....
        /*0278*/ 	.word	0x00000170


	//   ....[2]....
        /*027c*/ 	.word	0x000001e0


	//   ....[3]....
        /*0280*/ 	.word	0x0002a760


	//   ....[4]....
        /*0284*/ 	.word	0x0002a7f0


	//   ....[5]....
        /*0288*/ 	.word	0x0002e650


	//   ....[6]....
        /*028c*/ 	.word	0x0002e6e0


	//----- nvinfo : EIATTR_COOP_GROUP_MASK_REGIDS
	.align		4
.L_325:
        /*0290*/ 	.byte	0x04, 0x29
        /*0292*/ 	.short	(.L_327 - .L_326)


	//   ....[0]....
.L_326:
        /*0294*/ 	.word	0xffffffff


	//   ....[1]....
        /*0298*/ 	.word	0xffffffff


	//   ....[2]....
        /*029c*/ 	.word	0xffffffff


	//   ....[3]....
        /*02a0*/ 	.word	0xffffffff


	//   ....[4]....
        /*02a4*/ 	.word	0xffffffff


	//   ....[5]....
        /*02a8*/ 	.word	0xffffffff


	//   ....[6]....
        /*02ac*/ 	.word	0xffffffff


	//   ....[7]....
        /*02b0*/ 	.word	0xffffffff


	//   ....[8]....
        /*02b4*/ 	.word	0xffffffff


	//   ....[9]....
        /*02b8*/ 	.word	0xffffffff


	//   ....[10]....
        /*02bc*/ 	.word	0xffffffff


	//   ....[11]....
        /*02c0*/ 	.word	0xffffffff


	//   ....[12]....
        /*02c4*/ 	.word	0xffffffff


	//   ....[13]....
        /*02c8*/ 	.word	0xffffffff


	//   ....[14]....
        /*02cc*/ 	.word	0xffffffff


	//   ....[15]....
        /*02d0*/ 	.word	0xffffffff


	//   ....[16]....
        /*02d4*/ 	.word	0xffffffff


	//   ....[17]....
        /*02d8*/ 	.word	0xffffffff


	//   ....[18]....
        /*02dc*/ 	.word	0xffffffff


	//   ....[19]....
        /*02e0*/ 	.word	0xffffffff


	//   ....[20]....
        /*02e4*/ 	.word	0xffffffff


	//   ....[21]....
        /*02e8*/ 	.word	0xffffffff


	//   ....[22]....
        /*02ec*/ 	.word	0xffffffff


	//   ....[23]....
        /*02f0*/ 	.word	0xffffffff


	//   ....[24]....
        /*02f4*/ 	.word	0xffffffff


	//   ....[25]....
        /*02f8*/ 	.word	0xffffffff


	//   ....[26]....
        /*02fc*/ 	.word	0xffffffff


	//   ....[27]....
        /*0300*/ 	.word	0xffffffff


	//   ....[28]....
        /*0304*/ 	.word	0xffffffff


	//   ....[29]....
        /*0308*/ 	.word	0xffffffff


	//   ....[30]....
        /*030c*/ 	.word	0xffffffff


	//   ....[31]....
        /*0310*/ 	.word	0xffffffff


	//   ....[32]....
        /*0314*/ 	.word	0xffffffff


	//   ....[33]....
        /*0318*/ 	.word	0xffffffff


	//   ....[34]....
        /*031c*/ 	.word	0xffffffff


	//   ....[35]....
        /*0320*/ 	.word	0xffffffff


	//   ....[36]....
        /*0324*/ 	.word	0xffffffff


	//   ....[37]....
        /*0328*/ 	.word	0xffffffff


	//   ....[38]....
        /*032c*/ 	.word	0xffffffff


	//   ....[39]....
        /*0330*/ 	.word	0xffffffff


	//   ....[40]....
        /*0334*/ 	.word	0xffffffff


	//   ....[41]....
        /*0338*/ 	.word	0xffffffff


	//   ....[42]....
        /*033c*/ 	.word	0xffffffff


	//   ....[43]....
        /*0340*/ 	.word	0xffffffff


	//   ....[44]....
        /*0344*/ 	.word	0xffffffff


	//   ....[45]....
        /*0348*/ 	.word	0xffffffff


	//   ....[46]....
        /*034c*/ 	.word	0xffffffff


	//   ....[47]....
        /*0350*/ 	.word	0xffffffff


	//   ....[48]....
        /*0354*/ 	.word	0xffffffff


	//   ....[49]....
        /*0358*/ 	.word	0xffffffff


	//   ....[50]....
        /*035c*/ 	.word	0xffffffff


	//   ....[51]....
        /*0360*/ 	.word	0xffffffff


	//   ....[52]....
        /*0364*/ 	.word	0xffffffff


	//   ....[53]....
        /*0368*/ 	.word	0xffffffff


	//   ....[54]....
        /*036c*/ 	.word	0xffffffff


	//   ....[55]....
        /*0370*/ 	.word	0xffffffff


	//   ....[56]....
        /*0374*/ 	.word	0xffffffff


	//   ....[57]....
        /*0378*/ 	.word	0xffffffff


	//   ....[58]....
        /*037c*/ 	.word	0xffffffff


	//   ....[59]....
        /*0380*/ 	.word	0xffffffff


	//   ....[60]....
        /*0384*/ 	.word	0xffffffff


	//   ....[61]....
        /*0388*/ 	.word	0xffffffff


	//   ....[62]....
        /*038c*/ 	.word	0xffffffff


	//   ....[63]....
        /*0390*/ 	.word	0xffffffff


	//   ....[64]....
        /*0394*/ 	.word	0xffffffff


	//   ....[65]....
        /*0398*/ 	.word	0xffffffff


	//   ....[66]....
        /*039c*/ 	.word	0xffffffff


	//   ....[67]....
        /*03a0*/ 	.word	0xffffffff


	//   ....[68]....
        /*03a4*/ 	.word	0xffffffff


	//   ....[69]....
        /*03a8*/ 	.word	0xffffffff


	//   ....[70]....
        /*03ac*/ 	.word	0xffffffff


	//   ....[71]....
        /*03b0*/ 	.word	0xffffffff


	//   ....[72]....
        /*03b4*/ 	.word	0xffffffff


	//   ....[73]....
        /*03b8*/ 	.word	0xffffffff


	//   ....[74]....
        /*03bc*/ 	.word	0xffffffff


	//   ....[75]....
        /*03c0*/ 	.word	0xffffffff


	//   ....[76]....
        /*03c4*/ 	.word	0xffffffff


	//   ....[77]....
        /*03c8*/ 	.word	0xffffffff


	//   ....[78]....
        /*03cc*/ 	.word	0xffffffff


	//   ....[79]....
        /*03d0*/ 	.word	0xffffffff


	//   ....[80]....
        /*03d4*/ 	.word	0xffffffff


	//   ....[81]....
        /*03d8*/ 	.word	0xffffffff


	//   ....[82]....
        /*03dc*/ 	.word	0xffffffff


	//   ....[83]....
        /*03e0*/ 	.word	0xffffffff


	//   ....[84]....
        /*03e4*/ 	.word	0xffffffff


	//   ....[85]....
        /*03e8*/ 	.word	0xffffffff


	//   ....[86]....
        /*03ec*/ 	.word	0xffffffff


	//   ....[87]....
        /*03f0*/ 	.word	0xffffffff


	//   ....[88]....
        /*03f4*/ 	.word	0xffffffff


	//   ....[89]....
        /*03f8*/ 	.word	0xffffffff


	//   ....[90]....
        /*03fc*/ 	.word	0xffffffff


	//   ....[91]....
        /*0400*/ 	.word	0xffffffff


	//   ....[92]....
        /*0404*/ 	.word	0xffffffff


	//   ....[93]....
        /*0408*/ 	.word	0xffffffff


	//   ....[94]....
        /*040c*/ 	.word	0xffffffff


	//   ....[95]....
        /*0410*/ 	.word	0xffffffff


	//   ....[96]....
        /*0414*/ 	.word	0xffffffff


	//   ....[97]....
        /*0418*/ 	.word	0xffffffff


	//   ....[98]....
        /*041c*/ 	.word	0xffffffff


	//   ....[99]....
        /*0420*/ 	.word	0xffffffff


	//   ....[100]....
        /*0424*/ 	.word	0xffffffff


	//   ....[101]....
        /*0428*/ 	.word	0xffffffff


	//   ....[102]....
        /*042c*/ 	.word	0xffffffff


	//   ....[103]....
        /*0430*/ 	.word	0xffffffff


	//   ....[104]....
        /*0434*/ 	.word	0xffffffff


	//   ....[105]....
        /*0438*/ 	.word	0xffffffff


	//   ....[106]....
        /*043c*/ 	.word	0xffffffff


	//   ....[107]....
        /*0440*/ 	.word	0xffffffff


	//   ....[108]....
        /*0444*/ 	.word	0xffffffff


	//   ....[109]....
        /*0448*/ 	.word	0xffffffff


	//   ....[110]....
        /*044c*/ 	.word	0xffffffff


	//   ....[111]....
        /*0450*/ 	.word	0xffffffff


	//   ....[112]....
        /*0454*/ 	.word	0xffffffff


	//   ....[113]....
        /*0458*/ 	.word	0xffffffff


	//   ....[114]....
        /*045c*/ 	.word	0xffffffff


	//   ....[115]....
        /*0460*/ 	.word	0xffffffff


	//   ....[116]....
        /*0464*/ 	.word	0xffffffff


	//   ....[117]....
        /*0468*/ 	.word	0xffffffff


	//   ....[118]....
        /*046c*/ 	.word	0xffffffff


	//   ....[119]....
        /*0470*/ 	.word	0xffffffff


	//   ....[120]....
        /*0474*/ 	.word	0xffffffff


	//   ....[121]....
        /*0478*/ 	.word	0xffffffff


	//   ....[122]....
        /*047c*/ 	.word	0xffffffff


	//   ....[123]....
        /*0480*/ 	.word	0xffffffff


	//   ....[124]....
        /*0484*/ 	.word	0xffffffff


	//   ....[125]....
        /*0488*/ 	.word	0xffffffff


	//   ....[126]....
        /*048c*/ 	.word	0xffffffff


	//   ....[127]....
        /*0490*/ 	.word	0xffffffff


	//   ....[128]....
        /*0494*/ 	.word	0xffffffff


	//   ....[129]....
        /*0498*/ 	.word	0xffffffff


	//   ....[130]....
        /*049c*/ 	.word	0xffffffff


	//   ....[131]....
        /*04a0*/ 	.word	0xffffffff


	//   ....[132]....
        /*04a4*/ 	.word	0xffffffff


	//   ....[133]....
        /*04a8*/ 	.word	0xffffffff


	//   ....[134]....
        /*04ac*/ 	.word	0xffffffff


	//   ....[135]....
        /*04b0*/ 	.word	0xffffffff


	//   ....[136]....
        /*04b4*/ 	.word	0xffffffff


	//   ....[137]....
        /*04b8*/ 	.word	0xffffffff


	//   ....[138]....
        /*04bc*/ 	.word	0xffffffff


	//   ....[139]....
        /*04c0*/ 	.word	0xffffffff


	//   ....[140]....
        /*04c4*/ 	.word	0xffffffff


	//   ....[141]....
        /*04c8*/ 	.word	0xffffffff


	//   ....[142]....
        /*04cc*/ 	.word	0xffffffff


	//   ....[143]....
        /*04d0*/ 	.word	0xffffffff


	//   ....[144]....
        /*04d4*/ 	.word	0xffffffff


	//   ....[145]....
        /*04d8*/ 	.word	0xffffffff


	//   ....[146]....
        /*04dc*/ 	.word	0xffffffff


	//   ....[147]....
        /*04e0*/ 	.word	0xffffffff


	//   ....[148]....
        /*04e4*/ 	.word	0xffffffff


	//   ....[149]....
        /*04e8*/ 	.word	0xffffffff


	//   ....[150]....
        /*04ec*/ 	.word	0xffffffff


	//   ....[151]....
        /*04f0*/ 	.word	0xffffffff


	//   ....[152]....
        /*04f4*/ 	.word	0xffffffff


	//   ....[153]....
        /*04f8*/ 	.word	0xffffffff


	//   ....[154]....
        /*04fc*/ 	.word	0xffffffff


	//   ....[155]....
        /*0500*/ 	.word	0xffffffff


	//   ....[156]....
        /*0504*/ 	.word	0xffffffff


	//   ....[157]....
        /*0508*/ 	.word	0xffffffff


	//   ....[158]....
        /*050c*/ 	.word	0xffffffff


	//   ....[159]....
        /*0510*/ 	.word	0xffffffff


	//   ....[160]....
        /*0514*/ 	.word	0xffffffff


	//   ....[161]....
        /*0518*/ 	.word	0xffffffff


	//   ....[162]....
        /*051c*/ 	.word	0xffffffff


	//   ....[163]....
        /*0520*/ 	.word	0xffffffff


	//   ....[164]....
        /*0524*/ 	.word	0xffffffff


	//   ....[165]....
        /*0528*/ 	.word	0xffffffff


	//   ....[166]....
        /*052c*/ 	.word	0xffffffff


	//   ....[167]....
        /*0530*/ 	.word	0xffffffff


	//   ....[168]....
        /*0534*/ 	.word	0xffffffff


	//   ....[169]....
        /*0538*/ 	.word	0xffffffff


	//   ....[170]....
        /*053c*/ 	.word	0xffffffff


	//   ....[171]....
        /*0540*/ 	.word	0xffffffff


	//   ....[172]....
        /*0544*/ 	.word	0xffffffff


	//   ....[173]....
        /*0548*/ 	.word	0xffffffff


	//   ....[174]....
        /*054c*/ 	.word	0xffffffff


	//   ....[175]....
        /*0550*/ 	.word	0xffffffff


	//   ....[176]....
        /*0554*/ 	.word	0xffffffff


	//   ....[177]....
        /*0558*/ 	.word	0xffffffff


	//   ....[178]....
        /*055c*/ 	.word	0xffffffff


	//   ....[179]....
        /*0560*/ 	.word	0xffffffff


	//   ....[180]....
        /*0564*/ 	.word	0xffffffff


	//   ....[181]....
        /*0568*/ 	.word	0xffffffff


	//   ....[182]....
        /*056c*/ 	.word	0xffffffff


	//   ....[183]....
        /*0570*/ 	.word	0xffffffff


	//   ....[184]....
        /*0574*/ 	.word	0xffffffff


	//   ....[185]....
        /*0578*/ 	.word	0xffffffff


	//   ....[186]....
        /*057c*/ 	.word	0xffffffff


	//   ....[187]....
        /*0580*/ 	.word	0xffffffff


	//   ....[188]....
        /*0584*/ 	.word	0xffffffff


	//   ....[189]....
        /*0588*/ 	.word	0xffffffff


	//   ....[190]....
        /*058c*/ 	.word	0xffffffff


	//   ....[191]....
        /*0590*/ 	.word	0xffffffff


	//   ....[192]....
        /*0594*/ 	.word	0xffffffff


	//   ....[193]....
        /*0598*/ 	.word	0xffffffff


	//   ....[194]....
        /*059c*/ 	.word	0xffffffff


	//   ....[195]....
        /*05a0*/ 	.word	0xffffffff


	//   ....[196]....
        /*05a4*/ 	.word	0xffffffff


	//   ....[197]....
        /*05a8*/ 	.word	0xffffffff


	//   ....[198]....
        /*05ac*/ 	.word	0xffffffff


	//   ....[199]....
        /*05b0*/ 	.word	0xffffffff


	//   ....[200]....
        /*05b4*/ 	.word	0xffffffff


	//   ....[201]....
        /*05b8*/ 	.word	0xffffffff


	//   ....[202]....
        /*05bc*/ 	.word	0xffffffff


	//   ....[203]....
        /*05c0*/ 	.word	0xffffffff


	//   ....[204]....
        /*05c4*/ 	.word	0xffffffff


	//   ....[205]....
        /*05c8*/ 	.word	0xffffffff


	//   ....[206]....
        /*05cc*/ 	.word	0xffffffff


	//   ....[207]....
        /*05d0*/ 	.word	0xffffffff


	//   ....[208]....
        /*05d4*/ 	.word	0xffffffff


	//   ....[209]....
        /*05d8*/ 	.word	0xffffffff


	//   ....[210]....
        /*05dc*/ 	.word	0xffffffff


	//   ....[211]....
        /*05e0*/ 	.word	0xffffffff


	//   ....[212]....
        /*05e4*/ 	.word	0xffffffff


	//   ....[213]....
        /*05e8*/ 	.word	0xffffffff


	//   ....[214]....
        /*05ec*/ 	.word	0xffffffff


	//   ....[215]....
        /*05f0*/ 	.word	0xffffffff


	//   ....[216]....
        /*05f4*/ 	.word	0xffffffff


	//   ....[217]....
        /*05f8*/ 	.word	0xffffffff


	//   ....[218]....
        /*05fc*/ 	.word	0xffffffff


	//   ....[219]....
        /*0600*/ 	.word	0xffffffff


	//   ....[220]....
        /*0604*/ 	.word	0xffffffff


	//   ....[221]....
        /*0608*/ 	.word	0xffffffff


	//   ....[222]....
        /*060c*/ 	.word	0xffffffff


	//   ....[223]....
        /*0610*/ 	.word	0xffffffff


	//   ....[224]....
        /*0614*/ 	.word	0xffffffff


	//   ....[225]....
        /*0618*/ 	.word	0x0500000f


	//   ....[226]....
        /*061c*/ 	.word	0x0500000f


	//   ....[227]....
        /*0620*/ 	.word	0x0500000f


	//   ....[228]....
        /*0624*/ 	.word	0x0500000f


	//   ....[229]....
        /*0628*/ 	.word	0x0500000f


	//   ....[230]....
        /*062c*/ 	.word	0x0500000f


	//   ....[231]....
        /*0630*/ 	.word	0x0500000f


	//   ....[232]....
        /*0634*/ 	.word	0x0500000f


	//   ....[233]....
        /*0638*/ 	.word	0x0500000f


	//   ....[234]....
        /*063c*/ 	.word	0x0500000f


	//   ....[235]....
        /*0640*/ 	.word	0x0500000f


	//   ....[236]....
        /*0644*/ 	.word	0x0500000f


	//   ....[237]....
        /*0648*/ 	.word	0x0500000f


	//   ....[238]....
        /*064c*/ 	.word	0x0500000f


	//   ....[239]....
        /*0650*/ 	.word	0x0500000f


	//   ....[240]....
        /*0654*/ 	.word	0x0500000f


	//   ....[241]....
        /*0658*/ 	.word	0x0500000f


	//   ....[242]....
        /*065c*/ 	.word	0x0500000f


	//   ....[243]....
        /*0660*/ 	.word	0x0500000f


	//   ....[244]....
        /*0664*/ 	.word	0x0500000f


	//   ....[245]....
        /*0668*/ 	.word	0x0500000f


	//   ....[246]....
        /*066c*/ 	.word	0x0500000f


	//   ....[247]....
        /*0670*/ 	.word	0x0500000f


	//   ....[248]....
        /*0674*/ 	.word	0x0500000f


	//   ....[249]....
        /*0678*/ 	.word	0x0500000f


	//   ....[250]....
        /*067c*/ 	.word	0x0500000f


	//   ....[251]....
        /*0680*/ 	.word	0x0500000f


	//   ....[252]....
        /*0684*/ 	.word	0x0500000f


	//   ....[253]....
        /*0688*/ 	.word	0x0500000f


	//   ....[254]....
        /*068c*/ 	.word	0x0500000f


	//   ....[255]....
        /*0690*/ 	.word	0x0500000f


	//   ....[0]....
        /*0694*/ 	.word	0x0500000f


	//   ....[1]....
        /*0698*/ 	.word	0x0500000f


	//   ....[2]....
        /*069c*/ 	.word	0x0500000f


	//   ....[3]....
        /*06a0*/ 	.word	0x0500000f


	//   ....[4]....
        /*06a4*/ 	.word	0x0500000f


	//   ....[5]....
        /*06a8*/ 	.word	0x0500000f


	//   ....[6]....
        /*06ac*/ 	.word	0x0500000f


	//   ....[7]....
        /*06b0*/ 	.word	0x0500000f


	//   ....[8]....
        /*06b4*/ 	.word	0x0500000f


	//   ....[9]....
        /*06b8*/ 	.word	0x0500000f


	//   ....[10]....
        /*06bc*/ 	.word	0x0500000f


	//   ....[11]....
        /*06c0*/ 	.word	0x0500000f


	//   ....[12]....
        /*06c4*/ 	.word	0x0500000f


	//   ....[13]....
        /*06c8*/ 	.word	0x0500000f


	//   ....[14]....
        /*06cc*/ 	.word	0x0500000f


	//   ....[15]....
        /*06d0*/ 	.word	0x0500000f


	//   ....[16]....
        /*06d4*/ 	.word	0x0500000f


	//   ....[17]....
        /*06d8*/ 	.word	0x0500000f


	//   ....[18]....
        /*06dc*/ 	.word	0x0500000f


	//   ....[19]....
        /*06e0*/ 	.word	0x0500000f


	//   ....[20]....
        /*06e4*/ 	.word	0x0500000f


	//   ....[21]....
        /*06e8*/ 	.word	0x0500000f


	//   ....[22]....
        /*06ec*/ 	.word	0x0500000f


	//   ....[23]....
        /*06f0*/ 	.word	0x0500000f


	//   ....[24]....
        /*06f4*/ 	.word	0x0500000f


	//   ....[25]....
        /*06f8*/ 	.word	0x0500000f


	//   ....[26]....
        /*06fc*/ 	.word	0x0500000f


	//   ....[27]....
        /*0700*/ 	.word	0x0500000f


	//   ....[28]....
        /*0704*/ 	.word	0x0500000f


	//   ....[29]....
        /*0708*/ 	.word	0x0500000f


	//   ....[30]....
        /*070c*/ 	.word	0x0500000f


	//   ....[31]....
        /*0710*/ 	.word	0x0500000f


	//   ....[32]....
        /*0714*/ 	.word	0x0500000f


	//   ....[33]....
        /*0718*/ 	.word	0x0500000f


	//   ....[34]....
        /*071c*/ 	.word	0x0500000f


	//   ....[35]....
        /*0720*/ 	.word	0x0500000f


	//   ....[36]....
        /*0724*/ 	.word	0x0500000f


	//   ....[37]....
        /*0728*/ 	.word	0x0500000f


	//   ....[38]....
        /*072c*/ 	.word	0x0500000f


	//   ....[39]....
        /*0730*/ 	.word	0x0500000f


	//   ....[40]....
        /*0734*/ 	.word	0x0500000f


	//   ....[41]....
        /*0738*/ 	.word	0x0500000f


	//   ....[42]....
        /*073c*/ 	.word	0x0500000f


	//   ....[43]....
        /*0740*/ 	.word	0x0500000f


	//   ....[44]....
        /*0744*/ 	.word	0x0500000f


	//   ....[45]....
        /*0748*/ 	.word	0x0500000f


	//   ....[46]....
        /*074c*/ 	.word	0x0500000f


	//   ....[47]....
        /*0750*/ 	.word	0x0500000f


	//   ....[48]....
        /*0754*/ 	.word	0x0500000f


	//   ....[49]....
        /*0758*/ 	.word	0x0500000f


	//   ....[50]....
        /*075c*/ 	.word	0x0500000f


	//   ....[51]....
        /*0760*/ 	.word	0x0500000f


	//   ....[52]....
        /*0764*/ 	.word	0x0500000f


	//   ....[53]....
        /*0768*/ 	.word	0x0500000f


	//   ....[54]....
        /*076c*/ 	.word	0x0500000f


	//   ....[55]....
        /*0770*/ 	.word	0x0500000f


	//   ....[56]....
        /*0774*/ 	.word	0x0500000f


	//   ....[57]....
        /*0778*/ 	.word	0x0500000f


	//   ....[58]....
        /*077c*/ 	.word	0x0500000f


	//   ....[59]....
        /*0780*/ 	.word	0x0500000f


	//   ....[60]....
        /*0784*/ 	.word	0x0500000f


	//   ....[61]....
        /*0788*/ 	.word	0x0500000f


	//   ....[62]....
        /*078c*/ 	.word	0x0500000f


	//   ....[63]....
        /*0790*/ 	.word	0x0500000f


	//   ....[64]....
        /*0794*/ 	.word	0x0500000f


	//   ....[65]....
        /*0798*/ 	.word	0x0500000f


	//   ....[66]....
        /*079c*/ 	.word	0x0500000f


	//   ....[67]....
        /*07a0*/ 	.word	0x0500000f


	//   ....[68]....
        /*07a4*/ 	.word	0x0500000f


	//   ....[69]....
        /*07a8*/ 	.word	0x0500000f


	//   ....[70]....
        /*07ac*/ 	.word	0x0500000f


	//   ....[71]....
        /*07b0*/ 	.word	0x0500000f


	//   ....[72]....
        /*07b4*/ 	.word	0x0500000f


	//   ....[73]....
        /*07b8*/ 	.word	0x0500000f


	//   ....[74]....
        /*07bc*/ 	.word	0x0500000f


	//   ....[75]....
        /*07c0*/ 	.word	0x0500000f


	//   ....[76]....
        /*07c4*/ 	.word	0x0500000f


	//   ....[77]....
        /*07c8*/ 	.word	0x0500000f


	//   ....[78]....
        /*07cc*/ 	.word	0x0500000f


	//   ....[79]....
        /*07d0*/ 	.word	0x0500000f


	//   ....[80]....
        /*07d4*/ 	.word	0x0500000f


	//   ....[81]....
        /*07d8*/ 	.word	0x0500000f


	//   ....[82]....
        /*07dc*/ 	.word	0x0500000f


	//   ....[83]....
        /*07e0*/ 	.word	0x0500000f


	//   ....[84]....
        /*07e4*/ 	.word	0x0500000f


	//   ....[85]....
        /*07e8*/ 	.word	0x0500000f


	//   ....[86]....
        /*07ec*/ 	.word	0x0500000f


	//   ....[87]....
        /*07f0*/ 	.word	0x0500000f


	//   ....[88]....
        /*07f4*/ 	.word	0x0500000f


	//   ....[89]....
        /*07f8*/ 	.word	0x0500000f


	//   ....[90]....
        /*07fc*/ 	.word	0x0500000f


	//   ....[91]....
        /*0800*/ 	.word	0x0500000f


	//   ....[92]....
        /*0804*/ 	.word	0x0500000f


	//   ....[93]....
        /*0808*/ 	.word	0x0500000f


	//   ....[94]....
        /*080c*/ 	.word	0x0500000f


	//   ....[95]....
        /*0810*/ 	.word	0x0500000f


	//   ....[96]....
        /*0814*/ 	.word	0x0500000f


	//   ....[97]....
        /*0818*/ 	.word	0x0500000f


	//   ....[98]....
        /*081c*/ 	.word	0x0500000f


	//   ....[99]....
        /*0820*/ 	.word	0x0500000f


	//   ....[100]....
        /*0824*/ 	.word	0x0500000f


	//   ....[101]....
        /*0828*/ 	.word	0x0500000f


	//   ....[102]....
        /*082c*/ 	.word	0x0500000f


	//   ....[103]....
        /*0830*/ 	.word	0x0500000f


	//   ....[104]....
        /*0834*/ 	.word	0x0500000f


	//   ....[105]....
        /*0838*/ 	.word	0x0500000f


	//   ....[106]....
        /*083c*/ 	.word	0x0500000f


	//   ....[107]....
        /*0840*/ 	.word	0x0500000f


	//   ....[108]....
        /*0844*/ 	.word	0x0500000f


	//   ....[109]....
        /*0848*/ 	.word	0x0500000f


	//   ....[110]....
        /*084c*/ 	.word	0x0500000f


	//   ....[111]....
        /*0850*/ 	.word	0x0500000f


	//   ....[112]....
        /*0854*/ 	.word	0x0500000f


	//   ....[113]....
        /*0858*/ 	.word	0x0500000f


	//   ....[114]....
        /*085c*/ 	.word	0x0500000f


	//   ....[115]....
        /*0860*/ 	.word	0x0500000f


	//   ....[116]....
        /*0864*/ 	.word	0x0500000f


	//   ....[117]....
        /*0868*/ 	.word	0x0500000f


	//   ....[118]....
        /*086c*/ 	.word	0x0500000f


	//   ....[119]....
        /*0870*/ 	.word	0x0500000f


	//   ....[120]....
        /*0874*/ 	.word	0x0500000f


	//   ....[121]....
        /*0878*/ 	.word	0x0500000f


	//   ....[122]....
        /*087c*/ 	.word	0x0500000f


	//   ....[123]....
        /*0880*/ 	.word	0x0500000f


	//   ....[124]....
        /*0884*/ 	.word	0x0500000f


	//   ....[125]....
        /*0888*/ 	.word	0x0500000f


	//   ....[126]....
        /*088c*/ 	.word	0x0500000f


	//   ....[127]....
        /*0890*/ 	.word	0x0500000f


	//   ....[128]....
        /*0894*/ 	.word	0x0500000f


	//   ....[129]....
        /*0898*/ 	.word	0x0500000f


	//   ....[130]....
        /*089c*/ 	.word	0x0500000f


	//   ....[131]....
        /*08a0*/ 	.word	0x0500000f


	//   ....[132]....
        /*08a4*/ 	.word	0x0500000f


	//   ....[133]....
        /*08a8*/ 	.word	0x0500000f


	//   ....[134]....
        /*08ac*/ 	.word	0x0500000f


	//   ....[135]....
        /*08b0*/ 	.word	0x0500000f


	//   ....[136]....
        /*08b4*/ 	.word	0x0500000f


	//   ....[137]....
        /*08b8*/ 	.word	0x0500000f


	//   ....[138]....
        /*08bc*/ 	.word	0x0500000f


	//   ....[139]....
        /*08c0*/ 	.word	0x0500000f


	//   ....[140]....
        /*08c4*/ 	.word	0x0500000f


	//   ....[141]....
        /*08c8*/ 	.word	0x0500000f


	//   ....[142]....
        /*08cc*/ 	.word	0x0500000f


	//----- nvinfo : EIATTR_COOP_GROUP_INSTR_OFFSETS
	.align		4
.L_327:
        /*08d0*/ 	.byte	0x04, 0x28
        /*08d2*/ 	.short	(.L_329 - .L_328)


	//   ....[0]....
.L_328:
        /*08d4*/ 	.word	0x00000070


	//   ....[1]....
        /*08d8*/ 	.word	0x00000140


	//   ....[2]....
        /*08dc*/ 	.word	0x00000190


	//   ....[3]....
        /*08e0*/ 	.word	0x000003c0


	//   ....[4]....
        /*08e4*/ 	.word	0x00000520


	//   ....[5]....
        /*08e8*/ 	.word	0x00000640


	//   ....[6]....
        /*08ec*/ 	.word	0x000007a0


	//   ....[7]....
        /*08f0*/ 	.word	0x00003960


	//   ....[8]....
        /*08f4*/ 	.word	0x00003970


	//   ....[9]....
        /*08f8*/ 	.word	0x000065e0


	//   ....[10]....
        /*08fc*/ 	.word	0x000065f0


	//   ....[11]....
        /*0900*/ 	.word	0x00009970


	//   ....[12]....
        /*0904*/ 	.word	0x00009980


	//   ....[13]....
        /*0908*/ 	.word	0x0000c7d0


	//   ....[14]....
        /*090c*/ 	.word	0x0000c7e0


	//   ....[15]....
        /*0910*/ 	.word	0x0000f800


	//   ....[16]....
        /*0914*/ 	.word	0x0000f810


	//   ....[17]....
        /*0918*/ 	.word	0x0000fa80


	//   ....[18]....
        /*091c*/ 	.word	0x0000fa90


	//   ....[19]....
        /*0920*/ 	.word	0x0000ffa0


	//   ....[20]....
        /*0924*/ 	.word	0x0000ffc0


	//   ....[21]....
        /*0928*/ 	.word	0x00010160


	//   ....[22]....
        /*092c*/ 	.word	0x00010180


	//   ....[23]....
        /*0930*/ 	.word	0x00010d10


	//   ....[24]....
        /*0934*/ 	.word	0x000113d0


	//   ....[25]....
        /*0938*/ 	.word	0x000113e0


	//   ....[26]....
        /*093c*/ 	.word	0x000113f0


	//   ....[27]....
        /*0940*/ 	.word	0x00011400


	//   ....[28]....
        /*0944*/ 	.word	0x00014a30


	//   ....[29]....
        /*0948*/ 	.word	0x00014a40


	//   ....[30]....
        /*094c*/ 	.word	0x00014a50


	//   ....[31]....
        /*0950*/ 	.word	0x00014a60


	//   ....[32]....
        /*0954*/ 	.word	0x00019210


	//   ....[33]....
        /*0958*/ 	.word	0x00019750


	//   ....[34]....
        /*095c*/ 	.word	0x00019a00


	//   ....[35]....
        /*0960*/ 	.word	0x00019a50


	//   ....[36]....
        /*0964*/ 	.word	0x0001a610


	//   ....[37]....
        /*0968*/ 	.word	0x0001a740


	//   ....[38]....
        /*096c*/ 	.word	0x0001cef0


	//   ....[39]....
        /*0970*/ 	.word	0x0001cf10


	//   ....[40]....
        /*0974*/ 	.word	0x0001d940


	//   ....[41]....
        /*0978*/ 	.word	0x0001da40


	//   ....[42]....
        /*097c*/ 	.word	0x0001e300


	//   ....[43]....
        /*0980*/ 	.word	0x0001e360


	//   ....[44]....
        /*0984*/ 	.word	0x00020ee0


	//   ....[45]....
        /*0988*/ 	.word	0x00020f00


	//   ....[46]....
        /*098c*/ 	.word	0x000211c0


	//   ....[47]....
        /*0990*/ 	.word	0x000211e0


	//   ....[48]....
        /*0994*/ 	.word	0x00022c50


	//   ....[49]....
        /*0998*/ 	.word	0x00022c60


	//   ....[50]....
        /*099c*/ 	.word	0x00022ce0


	//   ....[51]....
        /*09a0*/ 	.word	0x00022cf0


	//   ....[52]....
        /*09a4*/ 	.word	0x000238a0


	//   ....[53]....
        /*09a8*/ 	.word	0x000238d0


	//   ....[54]....
        /*09ac*/ 	.word	0x00023900


	//   ....[55]....
        /*09b0*/ 	.word	0x00023930


	//   ....[56]....
        /*09b4*/ 	.word	0x00023970


	//   ....[57]....
        /*09b8*/ 	.word	0x000239a0


	//   ....[58]....
        /*09bc*/ 	.word	0x000239d0


	//   ....[59]....
        /*09c0*/ 	.word	0x00023a00


	//   ....[60]....
        /*09c4*/ 	.word	0x00023a30


	//   ....[61]....
        /*09c8*/ 	.word	0x00023a60


	//   ....[62]....
        /*09cc*/ 	.word	0x00023a90


	//   ....[63]....
        /*09d0*/ 	.word	0x00023ac0


	//   ....[64]....
        /*09d4*/ 	.word	0x00023af0


	//   ....[65]....
        /*09d8*/ 	.word	0x00023b20


	//   ....[66]....
        /*09dc*/ 	.word	0x00023b50


	//   ....[67]....
        /*09e0*/ 	.word	0x00023b80


	//   ....[68]....
        /*09e4*/ 	.word	0x00023bb0


	//   ....[69]....
        /*09e8*/ 	.word	0x00023be0


	//   ....[70]....
        /*09ec*/ 	.word	0x00023c10


	//   ....[71]....
        /*09f0*/ 	.word	0x00023c40


	//   ....[72]....
        /*09f4*/ 	.word	0x00023c70


	//   ....[73]....
        /*09f8*/ 	.word	0x00023ca0


	//   ....[74]....
        /*09fc*/ 	.word	0x00023cd0


	//   ....[75]....
        /*0a00*/ 	.word	0x00023d00


	//   ....[76]....
        /*0a04*/ 	.word	0x00023d30


	//   ....[77]....
        /*0a08*/ 	.word	0x00023d60


	//   ....[78]....
        /*0a0c*/ 	.word	0x00023d90


	//   ....[79]....
        /*0a10*/ 	.word	0x00023dc0


	//   ....[80]....
        /*0a14*/ 	.word	0x00023df0


	//   ....[81]....
        /*0a18*/ 	.word	0x00023e20


	//   ....[82]....
        /*0a1c*/ 	.word	0x00023e50


	//   ....[83]....
        /*0a20*/ 	.word	0x00023e80


	//   ....[84]....
        /*0a24*/ 	.word	0x00023eb0


	//   ....[85]....
        /*0a28*/ 	.word	0x00023ee0


	//   ....[86]....
        /*0a2c*/ 	.word	0x00023f10


	//   ....[87]....
        /*0a30*/ 	.word	0x00023f40


	//   ....[88]....
        /*0a34*/ 	.word	0x00023f70


	//   ....[89]....
        /*0a38*/ 	.word	0x00023fa0


	//   ....[90]....
        /*0a3c*/ 	.word	0x00023fd0


	//   ....[91]....
        /*0a40*/ 	.word	0x00024000


	//   ....[92]....
        /*0a44*/ 	.word	0x00024030


	//   ....[93]....
        /*0a48*/ 	.word	0x00024040


	//   ....[94]....
        /*0a4c*/ 	.word	0x00024050


	//   ....[95]....
        /*0a50*/ 	.word	0x00024060


	//   ....[96]....
        /*0a54*/ 	.word	0x00024070


	//   ....[97]....
        /*0a58*/ 	.word	0x00024080


	//   ....[98]....
        /*0a5c*/ 	.word	0x00024090


	//   ....[99]....
        /*0a60*/ 	.word	0x000240a0


	//   ....[100]....
        /*0a64*/ 	.word	0x000240b0


	//   ....[101]....
        /*0a68*/ 	.word	0x000240e0


	//   ....[102]....
        /*0a6c*/ 	.word	0x00024110


	//   ....[103]....
        /*0a70*/ 	.word	0x00024140


	//   ....[104]....
        /*0a74*/ 	.word	0x00024170


	//   ....[105]....
        /*0a78*/ 	.word	0x000241a0


	//   ....[106]....
        /*0a7c*/ 	.word	0x000241d0


	//   ....[107]....
        /*0a80*/ 	.word	0x00024200


	//   ....[108]....
        /*0a84*/ 	.word	0x00024230


	//   ....[109]....
        /*0a88*/ 	.word	0x00024260


	//   ....[110]....
        /*0a8c*/ 	.word	0x00024290


	//   ....[111]....
        /*0a90*/ 	.word	0x000242c0


	//   ....[112]....
        /*0a94*/ 	.word	0x000242f0


	//   ....[113]....
        /*0a98*/ 	.word	0x00024320


	//   ....[114]....
        /*0a9c*/ 	.word	0x00024350


	//   ....[115]....
        /*0aa0*/ 	.word	0x00024380


	//   ....[116]....
        /*0aa4*/ 	.word	0x00024bc0


	//   ....[117]....
        /*0aa8*/ 	.word	0x00024be0


	//   ....[118]....
        /*0aac*/ 	.word	0x00024bf0


	//   ....[119]....
        /*0ab0*/ 	.word	0x00024c00


	//   ....[120]....
        /*0ab4*/ 	.word	0x00025320


	//   ....[121]....
        /*0ab8*/ 	.word	0x00025330


	//   ....[122]....
        /*0abc*/ 	.word	0x00025440


	//   ....[123]....
        /*0ac0*/ 	.word	0x00025450


	//   ....[124]....
        /*0ac4*/ 	.word	0x00025560


	//   ....[125]....
        /*0ac8*/ 	.word	0x00025570


	//   ....[126]....
        /*0acc*/ 	.word	0x00025680


	//   ....[127]....
        /*0ad0*/ 	.word	0x00025690


	//   ....[128]....
        /*0ad4*/ 	.word	0x00025a40


	//   ....[129]....
        /*0ad8*/ 	.word	0x00025a80


	//   ....[130]....
        /*0adc*/ 	.word	0x000262c0


	//   ....[131]....
        /*0ae0*/ 	.word	0x000262d0


	//   ....[132]....
        /*0ae4*/ 	.word	0x00027230


	//   ....[133]....
        /*0ae8*/ 	.word	0x00027240


	//   ....[134]....
        /*0aec*/ 	.word	0x00027360


	//   ....[135]....
        /*0af0*/ 	.word	0x00027370


	//   ....[136]....
        /*0af4*/ 	.word	0x00027480


	//   ....[137]....
        /*0af8*/ 	.word	0x00027490


	//   ....[138]....
        /*0afc*/ 	.word	0x000275a0


	//   ....[139]....
        /*0b00*/ 	.word	0x000275b0


	//   ....[140]....
        /*0b04*/ 	.word	0x00027710


	//   ....[141]....
        /*0b08*/ 	.word	0x00027900


	//   ....[142]....
        /*0b0c*/ 	.word	0x00027930


	//   ....[143]....
        /*0b10*/ 	.word	0x00027960


	//   ....[144]....
        /*0b14*/ 	.word	0x00027990


	//   ....[145]....
        /*0b18*/ 	.word	0x000279c0


	//   ....[146]....
        /*0b1c*/ 	.word	0x000279f0


	//   ....[147]....
        /*0b20*/ 	.word	0x00027b80


	//   ....[148]....
        /*0b24*/ 	.word	0x00027bb0


	//   ....[149]....
        /*0b28*/ 	.word	0x00027be0


	//   ....[150]....
        /*0b2c*/ 	.word	0x00027c10


	//   ....[151]....
        /*0b30*/ 	.word	0x00027c40


	//   ....[152]....
        /*0b34*/ 	.word	0x00027c70


	//   ....[153]....
        /*0b38*/ 	.word	0x00027d00


	//   ....[154]....
        /*0b3c*/ 	.word	0x00027d30


	//   ....[155]....
        /*0b40*/ 	.word	0x00027d40


	//   ....[156]....
        /*0b44*/ 	.word	0x00027d80


	//   ....[157]....
        /*0b48*/ 	.word	0x00029400


	//   ....[158]....
        /*0b4c*/ 	.word	0x0002b770


	//   ....[159]....
        /*0b50*/ 	.word	0x0002b780


	//   ....[160]....
        /*0b54*/ 	.word	0x0002b830


	//   ....[161]....
        /*0b58*/ 	.word	0x0002b8a0


	//   ....[162]....
        /*0b5c*/ 	.word	0x0002b900


	//   ....[163]....
        /*0b60*/ 	.word	0x0002b920


	//   ....[164]....
        /*0b64*/ 	.word	0x0002b930


	//   ....[165]....
        /*0b68*/ 	.word	0x0002b940


	//   ....[166]....
        /*0b6c*/ 	.word	0x0002ba20


	//   ....[167]....
        /*0b70*/ 	.word	0x0002ba30


	//   ....[168]....
        /*0b74*/ 	.word	0x0002bed0


	//   ....[169]....
        /*0b78*/ 	.word	0x0002bef0


	//   ....[170]....
        /*0b7c*/ 	.word	0x0002bf10


	//   ....[171]....
        /*0b80*/ 	.word	0x0002bfd0


	//   ....[172]....
        /*0b84*/ 	.word	0x0002bff0


	//   ....[173]....
        /*0b88*/ 	.word	0x0002c080


	//   ....[174]....
        /*0b8c*/ 	.word	0x0002c0a0


	//   ....[175]....
        /*0b90*/ 	.word	0x0002c0b0


	//   ....[176]....
        /*0b94*/ 	.word	0x0002c140


	//   ....[177]....
        /*0b98*/ 	.word	0x0002c1a0


	//   ....[178]....
        /*0b9c*/ 	.word	0x0002c960


	//   ....[179]....
        /*0ba0*/ 	.word	0x0002c990


	//   ....[180]....
        /*0ba4*/ 	.word	0x0002ca50


	//   ....[181]....
        /*0ba8*/ 	.word	0x0002ca70


	//   ....[182]....
        /*0bac*/ 	.word	0x0002cb10


	//   ....[183]....
        /*0bb0*/ 	.word	0x0002cb30


	//   ....[184]....
        /*0bb4*/ 	.word	0x0002cb40


	//   ....[185]....
        /*0bb8*/ 	.word	0x0002cbd0


	//   ....[186]....
        /*0bbc*/ 	.word	0x0002d580


	//   ....[187]....
        /*0bc0*/ 	.word	0x0002d5b0


	//   ....[188]....
        /*0bc4*/ 	.word	0x0002d610


	//   ....[189]....
        /*0bc8*/ 	.word	0x0002d640


	//   ....[190]....
        /*0bcc*/ 	.word	0x0002d650


	//   ....[191]....
        /*0bd0*/ 	.word	0x0002d6a0


	//   ....[192]....
        /*0bd4*/ 	.word	0x0002d6b0


	//   ....[193]....
        /*0bd8*/ 	.word	0x0002d6c0


	//   ....[194]....
        /*0bdc*/ 	.word	0x0002d710


	//   ....[195]....
        /*0be0*/ 	.word	0x0002d760


	//   ....[196]....
        /*0be4*/ 	.word	0x0002dbb0


	//   ....[197]....
        /*0be8*/ 	.word	0x0002dbd0


	//   ....[198]....
        /*0bec*/ 	.word	0x0002dbe0


	//   ....[199]....
        /*0bf0*/ 	.word	0x0002dbf0


	//   ....[200]....
        /*0bf4*/ 	.word	0x0002dc50


	//   ....[201]....
        /*0bf8*/ 	.word	0x0002dc60


	//   ....[202]....
        /*0bfc*/ 	.word	0x0002dcc0


	//   ....[203]....
        /*0c00*/ 	.word	0x0002dcf0


	//   ....[204]....
        /*0c04*/ 	.word	0x0002dd30


	//   ....[205]....
        /*0c08*/ 	.word	0x0002dd90


	//   ....[206]....
        /*0c0c*/ 	.word	0x0002efc0


	//   ....[207]....
        /*0c10*/ 	.word	0x0002eff0


	//   ....[208]....
        /*0c14*/ 	.word	0x0002f050


	//   ....[209]....
        /*0c18*/ 	.word	0x0002f080


	//   ....[210]....
        /*0c1c*/ 	.word	0x0002f0b0


	//   ....[211]....
        /*0c20*/ 	.word	0x0002f0e0


	//   ....[212]....
        /*0c24*/ 	.word	0x0002f110


	//   ....[213]....
        /*0c28*/ 	.word	0x0002f140


	//   ....[214]....
        /*0c2c*/ 	.word	0x0002f2e0


	//   ....[215]....
        /*0c30*/ 	.word	0x0002f310


	//   ....[216]....
        /*0c34*/ 	.word	0x0002f340


	//   ....[217]....
        /*0c38*/ 	.word	0x0002f370


	//   ....[218]....
        /*0c3c*/ 	.word	0x0002f3a0


	//   ....[219]....
        /*0c40*/ 	.word	0x0002f3d0


	//   ....[220]....
        /*0c44*/ 	.word	0x0002f490


	//   ....[221]....
        /*0c48*/ 	.word	0x0002f4b0


	//   ....[222]....
        /*0c4c*/ 	.word	0x0002f4d0


	//   ....[223]....
        /*0c50*/ 	.word	0x0002f530


	//   ....[224]....
        /*0c54*/ 	.word	0x0002ff70


	//   ....[225]....
        /*0c58*/ 	.word	0x00030310


	//   ....[226]....
        /*0c5c*/ 	.word	0x000303a0


	//   ....[227]....
        /*0c60*/ 	.word	0x00030440


	//   ....[228]....
        /*0c64*/ 	.word	0x000304d0


	//   ....[229]....
        /*0c68*/ 	.word	0x000305c0


	//   ....[230]....
        /*0c6c*/ 	.word	0x00030650


	//   ....[231]....
        /*0c70*/ 	.word	0x000306f0


	//   ....[232]....
        /*0c74*/ 	.word	0x00030780


	//   ....[233]....
        /*0c78*/ 	.word	0x00030870


	//   ....[234]....
        /*0c7c*/ 	.word	0x00030900


	//   ....[235]....
        /*0c80*/ 	.word	0x000309a0


	//   ....[236]....
        /*0c84*/ 	.word	0x00030a30


	//   ....[237]....
        /*0c88*/ 	.word	0x00030b70


	//   ....[238]....
        /*0c8c*/ 	.word	0x00030c10


	//   ....[239]....
        /*0c90*/ 	.word	0x00030ca0


	//   ....[240]....
        /*0c94*/ 	.word	0x00030cf0


	//   ....[241]....
        /*0c98*/ 	.word	0x00030d40


	//   ....[242]....
        /*0c9c*/ 	.word	0x00030e10


	//   ....[243]....
        /*0ca0*/ 	.word	0x00030ea0


	//   ....[244]....
        /*0ca4*/ 	.word	0x00030ef0


	//   ....[245]....
        /*0ca8*/ 	.word	0x00030f40


	//   ....[246]....
        /*0cac*/ 	.word	0x00031240


	//   ....[247]....
        /*0cb0*/ 	.word	0x00031350


	//   ....[248]....
        /*0cb4*/ 	.word	0x00031480


	//   ....[249]....
        /*0cb8*/ 	.word	0x000315a0


	//   ....[250]....
        /*0cbc*/ 	.word	0x000316c0


	//   ....[251]....
        /*0cc0*/ 	.word	0x000317c0


	//   ....[252]....
        /*0cc4*/ 	.word	0x00031820


	//   ....[253]....
        /*0cc8*/ 	.word	0x00031870


	//   ....[254]....
        /*0ccc*/ 	.word	0x000318f0


	//   ....[255]....
        /*0cd0*/ 	.word	0x00031940


	//   ....[0]....
        /*0cd4*/ 	.word	0x000319a0


	//   ....[1]....
        /*0cd8*/ 	.word	0x00031a10


	//   ....[2]....
        /*0cdc*/ 	.word	0x00031a90


	//   ....[3]....
        /*0ce0*/ 	.word	0x00031b00


	//   ....[4]....
        /*0ce4*/ 	.word	0x00031b60


	//   ....[5]....
        /*0ce8*/ 	.word	0x00031bb0


	//   ....[6]....
        /*0cec*/ 	.word	0x00031c30


	//   ....[7]....
        /*0cf0*/ 	.word	0x00031ca0


	//   ....[8]....
        /*0cf4*/ 	.word	0x00031d00


	//   ....[9]....
        /*0cf8*/ 	.word	0x00031d50


	//   ....[10]....
        /*0cfc*/ 	.word	0x00031dd0


	//   ....[11]....
        /*0d00*/ 	.word	0x00031e20


	//   ....[12]....
        /*0d04*/ 	.word	0x00031e80


	//   ....[13]....
        /*0d08*/ 	.word	0x00031ed0


	//   ....[14]....
        /*0d0c*/ 	.word	0x00031f30


	//   ....[15]....
        /*0d10*/ 	.word	0x00031fa0


	//   ....[16]....
        /*0d14*/ 	.word	0x00032000


	//   ....[17]....
        /*0d18*/ 	.word	0x00032050


	//   ....[18]....
        /*0d1c*/ 	.word	0x000320d0


	//   ....[19]....
        /*0d20*/ 	.word	0x00032140


	//   ....[20]....
        /*0d24*/ 	.word	0x000321a0


	//   ....[21]....
        /*0d28*/ 	.word	0x000321f0


	//   ....[22]....
        /*0d2c*/ 	.word	0x00032250


	//   ....[23]....
        /*0d30*/ 	.word	0x000322c0


	//   ....[24]....
        /*0d34*/ 	.word	0x00032340


	//   ....[25]....
        /*0d38*/ 	.word	0x000323b0


	//   ....[26]....
        /*0d3c*/ 	.word	0x00032430


	//   ....[27]....
        /*0d40*/ 	.word	0x00032480


	//   ....[28]....
        /*0d44*/ 	.word	0x00032500


	//   ....[29]....
        /*0d48*/ 	.word	0x00032550


	//   ....[30]....
        /*0d4c*/ 	.word	0x000325b0


	//   ....[31]....
        /*0d50*/ 	.word	0x00032620


	//   ....[32]....
        /*0d54*/ 	.word	0x00032690


	//   ....[33]....
        /*0d58*/ 	.word	0x00032700


	//   ....[34]....
        /*0d5c*/ 	.word	0x00032760


	//   ....[35]....
        /*0d60*/ 	.word	0x000327c0


	//   ....[36]....
        /*0d64*/ 	.word	0x00032850


	//   ....[37]....
        /*0d68*/ 	.word	0x000328b0


	//   ....[38]....
        /*0d6c*/ 	.word	0x00032930


	//   ....[39]....
        /*0d70*/ 	.word	0x000329a0


	//   ....[40]....
        /*0d74*/ 	.word	0x00032a00


	//   ....[41]....
        /*0d78*/ 	.word	0x00032a50


	//   ....[42]....
        /*0d7c*/ 	.word	0x00032ad0


	//   ....[43]....
        /*0d80*/ 	.word	0x00032b40


	//   ....[44]....
        /*0d84*/ 	.word	0x00032ba0


	//   ....[45]....
        /*0d88*/ 	.word	0x00032bf0


	//   ....[46]....
        /*0d8c*/ 	.word	0x00032c70


	//   ....[47]....
        /*0d90*/ 	.word	0x00032ce0


	//   ....[48]....
        /*0d94*/ 	.word	0x00032d40


	//   ....[49]....
        /*0d98*/ 	.word	0x00032d90


	//   ....[50]....
        /*0d9c*/ 	.word	0x00032e10


	//   ....[51]....
        /*0da0*/ 	.word	0x00032e80


	//   ....[52]....
        /*0da4*/ 	.word	0x00032ee0


	//   ....[53]....
        /*0da8*/ 	.word	0x00032f30


	//   ....[54]....
        /*0dac*/ 	.word	0x00032fb0


	//   ....[55]....
        /*0db0*/ 	.word	0x00033000


	//   ....[56]....
        /*0db4*/ 	.word	0x00033090


	//   ....[57]....
        /*0db8*/ 	.word	0x00033120


	//   ....[58]....
        /*0dbc*/ 	.word	0x000331b0


	//   ....[59]....
        /*0dc0*/ 	.word	0x00033240


	//   ....[60]....
        /*0dc4*/ 	.word	0x000332d0


	//   ....[61]....
        /*0dc8*/ 	.word	0x00033360


	//   ....[62]....
        /*0dcc*/ 	.word	0x00033410


	//   ....[63]....
        /*0dd0*/ 	.word	0x000334a0


	//   ....[64]....
        /*0dd4*/ 	.word	0x00033540


	//   ....[65]....
        /*0dd8*/ 	.word	0x000335d0


	//   ....[66]....
        /*0ddc*/ 	.word	0x00033650


	//   ....[67]....
        /*0de0*/ 	.word	0x000336a0


	//   ....[68]....
        /*0de4*/ 	.word	0x00033730


	//   ....[69]....
        /*0de8*/ 	.word	0x000337c0


	//   ....[70]....
        /*0dec*/ 	.word	0x00033850


	//   ....[71]....
        /*0df0*/ 	.word	0x000338e0


	//   ....[72]....
        /*0df4*/ 	.word	0x00033970


	//   ....[73]....
        /*0df8*/ 	.word	0x00033a00


	//   ....[74]....
        /*0dfc*/ 	.word	0x00033ac0


	//   ....[75]....
        /*0e00*/ 	.word	0x00033d90


	//   ....[76]....
        /*0e04*/ 	.word	0x00033e90


	//   ....[77]....
        /*0e08*/ 	.word	0x00033f40


	//   ....[78]....
        /*0e0c*/ 	.word	0x00034090


	//   ....[79]....
        /*0e10*/ 	.word	0x000340f0


	//   ....[80]....
        /*0e14*/ 	.word	0x000341a0


	//   ....[81]....
        /*0e18*/ 	.word	0x00034260


	//   ....[82]....
        /*0e1c*/ 	.word	0x00034310


	//   ....[83]....
        /*0e20*/ 	.word	0x000343d0


	//   ....[84]....
        /*0e24*/ 	.word	0x00034480


	//   ....[85]....
        /*0e28*/ 	.word	0x00034530


	//   ....[86]....
        /*0e2c*/ 	.word	0x00034690


	//   ....[87]....
        /*0e30*/ 	.word	0x00034750


	//   ....[88]....
        /*0e34*/ 	.word	0x000348a0


	//   ....[89]....
        /*0e38*/ 	.word	0x00034950


	//   ....[90]....
        /*0e3c*/ 	.word	0x00034a50


	//   ....[91]....
        /*0e40*/ 	.word	0x00034b10


	//   ....[92]....
        /*0e44*/ 	.word	0x00034b70


	//   ....[93]....
        /*0e48*/ 	.word	0x00034c10


	//   ....[94]....
        /*0e4c*/ 	.word	0x00034cd0


	//   ....[95]....
        /*0e50*/ 	.word	0x00034da0


	//   ....[96]....
        /*0e54*/ 	.word	0x00034e50


	//   ....[97]....
        /*0e58*/ 	.word	0x00034ec0


	//   ....[98]....
        /*0e5c*/ 	.word	0x00034f20


	//   ....[99]....
        /*0e60*/ 	.word	0x00035030


	//   ....[100]....
        /*0e64*/ 	.word	0x00035090


	//   ....[101]....
        /*0e68*/ 	.word	0x000351b0


	//   ....[102]....
        /*0e6c*/ 	.word	0x00035210


	//   ....[103]....
        /*0e70*/ 	.word	0x000352b0


	//   ....[104]....
        /*0e74*/ 	.word	0x00035450


	//   ....[105]....
        /*0e78*/ 	.word	0x00035510


	//   ....[106]....
        /*0e7c*/ 	.word	0x000355c0


	//   ....[107]....
        /*0e80*/ 	.word	0x00035680


	//   ....[108]....
        /*0e84*/ 	.word	0x00035730


	//   ....[109]....
        /*0e88*/ 	.word	0x000357e0


	//   ....[110]....
        /*0e8c*/ 	.word	0x00035890


	//   ....[111]....
        /*0e90*/ 	.word	0x00035940


	//   ....[112]....
        /*0e94*/ 	.word	0x000359a0


	//   ....[113]....
        /*0e98*/ 	.word	0x00035a80


	//   ....[114]....
        /*0e9c*/ 	.word	0x00035b70


	//   ....[115]....
        /*0ea0*/ 	.word	0x00035c10


	//   ....[116]....
        /*0ea4*/ 	.word	0x00035c70


	//   ....[117]....
        /*0ea8*/ 	.word	0x00035d40


	//   ....[118]....
        /*0eac*/ 	.word	0x00035da0


	//   ....[119]....
        /*0eb0*/ 	.word	0x00035e70


	//   ....[120]....
        /*0eb4*/ 	.word	0x00035ed0


	//   ....[121]....
        /*0eb8*/ 	.word	0x00035fa0


	//   ....[122]....
        /*0ebc*/ 	.word	0x00036000


	//   ....[123]....
        /*0ec0*/ 	.word	0x000360d0


	//   ....[124]....
        /*0ec4*/ 	.word	0x000362b0


	//   ....[125]....
        /*0ec8*/ 	.word	0x00036350


	//   ....[126]....
        /*0ecc*/ 	.word	0x000364c0


	//   ....[127]....
        /*0ed0*/ 	.word	0x00036530


	//   ....[128]....
        /*0ed4*/ 	.word	0x000365a0


	//   ....[129]....
        /*0ed8*/ 	.word	0x00036610


	//   ....[130]....
        /*0edc*/ 	.word	0x00036680


	//   ....[131]....
        /*0ee0*/ 	.word	0x00036700


	//   ....[132]....
        /*0ee4*/ 	.word	0x00036780


	//   ....[133]....
        /*0ee8*/ 	.word	0x00036810


	//   ....[134]....
        /*0eec*/ 	.word	0x00036880


	//   ....[135]....
        /*0ef0*/ 	.word	0x000368f0


	//   ....[136]....
        /*0ef4*/ 	.word	0x00036960


	//   ....[137]....
        /*0ef8*/ 	.word	0x000369e0


	//   ....[138]....
        /*0efc*/ 	.word	0x00036a50


	//   ....[139]....
        /*0f00*/ 	.word	0x00036b00


	//   ....[140]....
        /*0f04*/ 	.word	0x00036b50


	//   ....[141]....
        /*0f08*/ 	.word	0x00036be0


	//   ....[142]....
        /*0f0c*/ 	.word	0x00036d10


	//----- nvinfo : EIATTR_REG_RECONFIG
	.align		4
.L_329:
        /*0f10*/ 	.byte	0x01, 0x54
	.zero		2


	//----- nvinfo : EIATTR_SYSCALL_OFFSETS
	.align		4
        /*0f14*/ 	.byte	0x04, 0x46
        /*0f16*/ 	.short	(.L_331 - .L_330)


	//   ....[0]....
.L_330:
        /*0f18*/ 	.word	0x00002010


	//   ....[1]....
        /*0f1c*/ 	.word	0x00002160


	//   ....[2]....
        /*0f20*/ 	.word	0x00010ea0


	//   ....[3]....
        /*0f24*/ 	.word	0x000111b0


	//   ....[4]....
        /*0f28*/ 	.word	0x0002a950


	//   ....[5]....
        /*0f2c*/ 	.word	0x0002aac0


	//   ....[6]....
        /*0f30*/ 	.word	0x0002ac10


	//   ....[7]....
        /*0f34*/ 	.word	0x0002ad50


	//   ....[8]....
        /*0f38*/ 	.word	0x0002c5d0


	//----- nvinfo : EIATTR_MBARRIER_INSTR_OFFSETS
	.align		4
.L_331:
        /*0f3c*/ 	.byte	0x04, 0x39
        /*0f3e*/ 	.short	(.L_333 - .L_332)


	//   ....[0]....
.L_332:
        /*0f40*/ 	.word	0x00000270
        /*0f44*/ 	.word	0x000000ff
        /*0f48*/ 	.word	0x00029800
        /*0f4c*/ 	.short	0x0100
        /*0f4e*/ 	.byte	0x08
	.zero		1


	//   ....[1]....
        /*0f50*/ 	.word	0x00000280
        /*0f54*/ 	.word	0x000000ff
        /*0f58*/ 	.word	0x00029820
        /*0f5c*/ 	.short	0x0100
        /*0f5e*/ 	.byte	0x08
	.zero		1


	//   ....[2]....
        /*0f60*/ 	.word	0x00000370
        /*0f64*/ 	.word	0x000000ff
        /*0f68*/ 	.word	0x00029830
        /*0f6c*/ 	.short	0x0100
        /*0f6e*/ 	.byte	0x08
	.zero		1


	//   ....[3]....
        /*0f70*/ 	.word	0x00000380
        /*0f74*/ 	.word	0x000000ff
        /*0f78*/ 	.word	0x00029840
        /*0f7c*/ 	.short	0x0100
        /*0f7e*/ 	.byte	0x08
	.zero		1


	//   ....[4]....
        /*0f80*/ 	.word	0x00000390
        /*0f84*/ 	.word	0x000000ff
        /*0f88*/ 	.word	0x00029838
        /*0f8c*/ 	.short	0x0100
        /*0f8e*/ 	.byte	0x08
	.zero		1


	//   ....[5]....
        /*0f90*/ 	.word	0x000003a0
        /*0f94*/ 	.word	0x000000ff
        /*0f98*/ 	.word	0x00029848
        /*0f9c*/ 	.short	0x0100
        /*0f9e*/ 	.byte	0x08
	.zero		1


	//   ....[6]....
        /*0fa0*/ 	.word	0x000004d0
        /*0fa4*/ 	.word	0x000000ff
        /*0fa8*/ 	.word	0x00029850
        /*0fac*/ 	.short	0x0100
        /*0fae*/ 	.byte	0x08
	.zero		1


	//   ....[7]....
        /*0fb0*/ 	.word	0x000004e0
        /*0fb4*/ 	.word	0x000000ff
        /*0fb8*/ 	.word	0x00029860
        /*0fbc*/ 	.short	0x0100
        /*0fbe*/ 	.byte	0x08
	.zero		1


	//   ....[8]....
        /*0fc0*/ 	.word	0x000004f0
        /*0fc4*/ 	.word	0x000000ff
        /*0fc8*/ 	.word	0x00029858
        /*0fcc*/ 	.short	0x0100
        /*0fce*/ 	.byte	0x08
	.zero		1


	//   ....[9]....
        /*0fd0*/ 	.word	0x00000500
        /*0fd4*/ 	.word	0x000000ff
        /*0fd8*/ 	.word	0x00029868
        /*0fdc*/ 	.short	0x0100
        /*0fde*/ 	.byte	0x08
	.zero		1


	//   ....[10]....
        /*0fe0*/ 	.word	0x000005f0
        /*0fe4*/ 	.word	0x000000ff
        /*0fe8*/ 	.word	0x00029870
        /*0fec*/ 	.short	0x0100
        /*0fee*/ 	.byte	0x06
	.zero		1


	//   ....[11]....
        /*0ff0*/ 	.word	0x00000600
        /*0ff4*/ 	.word	0x000000ff
        /*0ff8*/ 	.word	0x00029880
        /*0ffc*/ 	.short	0x0100
        /*0ffe*/ 	.byte	0x06
	.zero		1


	//   ....[12]....
        /*1000*/ 	.word	0x00000610
        /*1004*/ 	.word	0x000000ff
        /*1008*/ 	.word	0x00029878
        /*100c*/ 	.short	0x0100
        /*100e*/ 	.byte	0x06
	.zero		1


	//   ....[13]....
        /*1010*/ 	.word	0x00000620
        /*1014*/ 	.word	0x000000ff
        /*1018*/ 	.word	0x00029888
        /*101c*/ 	.short	0x0100
        /*101e*/ 	.byte	0x06
	.zero		1


	//   ....[14]....
        /*1020*/ 	.word	0x00000750
        /*1024*/ 	.word	0x000000ff
        /*1028*/ 	.word	0x00029890
        /*102c*/ 	.short	0x0100
        /*102e*/ 	.byte	0x08
	.zero		1


	//   ....[15]....
        /*1030*/ 	.word	0x00000760
        /*1034*/ 	.word	0x000000ff
        /*1038*/ 	.word	0x000298a0
        /*103c*/ 	.short	0x0100
        /*103e*/ 	.byte	0x08
	.zero		1


	//   ....[16]....
        /*1040*/ 	.word	0x00000770
        /*1044*/ 	.word	0x000000ff
        /*1048*/ 	.word	0x00029898
        /*104c*/ 	.short	0x0100
        /*104e*/ 	.byte	0x08
	.zero		1


	//   ....[17]....
        /*1050*/ 	.word	0x00000780
        /*1054*/ 	.word	0x000000ff
        /*1058*/ 	.word	0x000298a8
        /*105c*/ 	.short	0x0100
        /*105e*/ 	.byte	0x08
	.zero		1


	//   ....[18]....
        /*1060*/ 	.word	0x000008c0
        /*1064*/ 	.word	0x000000ff
        /*1068*/ 	.word	0x000298b0
        /*106c*/ 	.short	0x0100
        /*106e*/ 	.byte	0x08
	.zero		1


	//   ....[19]....
        /*1070*/ 	.word	0x000008d0
        /*1074*/ 	.word	0x000000ff
        /*1078*/ 	.word	0x000298c0
        /*107c*/ 	.short	0x0100
        /*107e*/ 	.byte	0x08
	.zero		1


	//   ....[20]....
        /*1080*/ 	.word	0x000008e0
        /*1084*/ 	.word	0x000000ff
        /*1088*/ 	.word	0x000298b8
        /*108c*/ 	.short	0x0100
        /*108e*/ 	.byte	0x08
	.zero		1


	//   ....[21]....
        /*1090*/ 	.word	0x000008f0
        /*1094*/ 	.word	0x000000ff
        /*1098*/ 	.word	0x000298c8
        /*109c*/ 	.short	0x0100
        /*109e*/ 	.byte	0x08
	.zero		1


	//   ....[22]....
        /*10a0*/ 	.word	0x00003910
        /*10a4*/ 	.word	0x0000005f
        /*10a8*/ 	.word	0x00029890
        /*10ac*/ 	.short	0x010a
        /*10ae*/ 	.byte	0x3f
	.zero		1


	//   ....[23]....
        /*10b0*/ 	.word	0x00009910
        /*10b4*/ 	.word	0x0000005f
        /*10b8*/ 	.word	0x00029890
        /*10bc*/ 	.short	0x010a
        /*10be*/ 	.byte	0x3f
	.zero		1


	//   ....[24]....
        /*10c0*/ 	.word	0x0000f660
        /*10c4*/ 	.word	0x0000005f
        /*10c8*/ 	.word	0x00029890
        /*10cc*/ 	.short	0x010a
        /*10ce*/ 	.byte	0x3f
	.zero		1


	//   ....[25]....
        /*10d0*/ 	.word	0x0000fdb0
        /*10d4*/ 	.word	0x0000000b
        /*10d8*/ 	.word	0x00000000
        /*10dc*/ 	.short	0x0101
        /*10de*/ 	.byte	0x3f
	.zero		1


	//   ....[26]....
        /*10e0*/ 	.word	0x0000fdf0
        /*10e4*/ 	.word	0x0000005f
        /*10e8*/ 	.word	0x000298b0
        /*10ec*/ 	.short	0x010a
        /*10ee*/ 	.byte	0x3f
	.zero		1


	//   ....[27]....
        /*10f0*/ 	.word	0x00010400
        /*10f4*/ 	.word	0x0000005f
        /*10f8*/ 	.word	0x00000000
        /*10fc*/ 	.short	0x0101
        /*10fe*/ 	.byte	0x3f
	.zero		1


	//   ....[28]....
        /*1100*/ 	.word	0x00010f30
        /*1104*/ 	.word	0x00000012
        /*1108*/ 	.word	0x00029800
        /*110c*/ 	.short	0x010a
        /*110e*/ 	.byte	0x3f
	.zero		1


	//   ....[29]....
        /*1110*/ 	.word	0x00010f80
        /*1114*/ 	.word	0x00000012
        /*1118*/ 	.word	0x00029800
        /*111c*/ 	.short	0x010a
        /*111e*/ 	.byte	0x3f
	.zero		1


	//   ....[30]....
        /*1120*/ 	.word	0x00011970
        /*1124*/ 	.word	0x00000012
        /*1128*/ 	.word	0x00029800
        /*112c*/ 	.short	0x010a
        /*112e*/ 	.byte	0x3f
	.zero		1


	//   ....[31]....
        /*1130*/ 	.word	0x00014e80
        /*1134*/ 	.word	0x00000012
        /*1138*/ 	.word	0x00029800
        /*113c*/ 	.short	0x010a
        /*113e*/ 	.byte	0x3f
	.zero		1


	//   ....[32]....
        /*1140*/ 	.word	0x00017fa0
        /*1144*/ 	.word	0x00000000
        /*1148*/ 	.word	0x00029830
        /*114c*/ 	.short	0x010a
        /*114e*/ 	.byte	0x3f
	.zero		1


	//   ....[33]....
        /*1150*/ 	.word	0x00017fe0
        /*1154*/ 	.word	0x00000000
        /*1158*/ 	.word	0x00029830
        /*115c*/ 	.short	0x010a
        /*115e*/ 	.byte	0x3f
	.zero		1


	//   ....[34]....
        /*1160*/ 	.word	0x0001a930
        /*1164*/ 	.word	0x00000050
        /*1168*/ 	.word	0x00000000
        /*116c*/ 	.short	0x0101
        /*116e*/ 	.byte	0x3f
	.zero		1


	//   ....[35]....
        /*1170*/ 	.word	0x0001b9a0
        /*1174*/ 	.word	0x0000000b
        /*1178*/ 	.word	0x00029830
        /*117c*/ 	.short	0x010a
        /*117e*/ 	.byte	0x3f
	.zero		1


	//   ....[36]....
        /*1180*/ 	.word	0x0001b9f0
        /*1184*/ 	.word	0x0000000b
        /*1188*/ 	.word	0x00029830
        /*118c*/ 	.short	0x010a
        /*118e*/ 	.byte	0x3f
	.zero		1


	//   ....[37]....
        /*1190*/ 	.word	0x0001caf0
        /*1194*/ 	.word	0x00000008
        /*1198*/ 	.word	0x00029850
        /*119c*/ 	.short	0x010a
        /*119e*/ 	.byte	0x3f
	.zero		1


	//   ....[38]....
        /*11a0*/ 	.word	0x0001cb30
        /*11a4*/ 	.word	0x00000008
        /*11a8*/ 	.word	0x00029850
        /*11ac*/ 	.short	0x010a
        /*11ae*/ 	.byte	0x3f
	.zero		1


	//   ....[39]....
        /*11b0*/ 	.word	0x0001e520
        /*11b4*/ 	.word	0x00000008
        /*11b8*/ 	.word	0x00000000
        /*11bc*/ 	.short	0x0101
        /*11be*/ 	.byte	0x3f
	.zero		1


	//   ....[40]....
        /*11c0*/ 	.word	0x0001f020
        /*11c4*/ 	.word	0x00000008
        /*11c8*/ 	.word	0x00000000
        /*11cc*/ 	.short	0x0101
        /*11ce*/ 	.byte	0x3f
	.zero		1


	//   ....[41]....
        /*11d0*/ 	.word	0x0001f7a0
        /*11d4*/ 	.word	0x00000004
        /*11d8*/ 	.word	0x00029830
        /*11dc*/ 	.short	0x010a
        /*11de*/ 	.byte	0x3f
	.zero		1


	//   ....[42]....
        /*11e0*/ 	.word	0x0001f7f0
        /*11e4*/ 	.word	0x00000004
        /*11e8*/ 	.word	0x00029830
        /*11ec*/ 	.short	0x010a
        /*11ee*/ 	.byte	0x3f
	.zero		1


	//   ....[43]....
        /*11f0*/ 	.word	0x000208c0
        /*11f4*/ 	.word	0x00000008
        /*11f8*/ 	.word	0x00029850
        /*11fc*/ 	.short	0x010a
        /*11fe*/ 	.byte	0x3f
	.zero		1


	//   ....[44]....
        /*1200*/ 	.word	0x00020900
        /*1204*/ 	.word	0x00000008
        /*1208*/ 	.word	0x00029850
        /*120c*/ 	.short	0x010a
        /*120e*/ 	.byte	0x3f
	.zero		1


	//   ....[45]....
        /*1210*/ 	.word	0x00020c60
        /*1214*/ 	.word	0x00000004
        /*1218*/ 	.word	0x00000000
        /*121c*/ 	.short	0x0101
        /*121e*/ 	.byte	0x3f
	.zero		1


	//   ....[46]....
        /*1220*/ 	.word	0x000222a0
        /*1224*/ 	.word	0x00000008
        /*1228*/ 	.word	0x00000000
        /*122c*/ 	.short	0x0101
        /*122e*/ 	.byte	0x3f
	.zero		1


	//   ....[47]....
        /*1230*/ 	.word	0x00022910
        /*1234*/ 	.word	0x00000014
        /*1238*/ 	.word	0x00029850
        /*123c*/ 	.short	0x010a
        /*123e*/ 	.byte	0x3f
	.zero		1


	//   ....[48]....
        /*1240*/ 	.word	0x00022990
        /*1244*/ 	.word	0x00000014
        /*1248*/ 	.word	0x00029850
        /*124c*/ 	.short	0x010a
        /*124e*/ 	.byte	0x3f
	.zero		1


	//   ....[49]....
        /*1250*/ 	.word	0x00022f90
        /*1254*/ 	.word	0x00000002
        /*1258*/ 	.word	0x00000000
        /*125c*/ 	.short	0x0101
        /*125e*/ 	.byte	0x3f
	.zero		1


	//   ....[50]....
        /*1260*/ 	.word	0x000252e0
        /*1264*/ 	.word	0x00000000
        /*1268*/ 	.word	0x00000000
        /*126c*/ 	.short	0x0101
        /*126e*/ 	.byte	0x3f
	.zero		1


	//   ....[51]....
        /*1270*/ 	.word	0x00025940
        /*1274*/ 	.word	0x0000000c
        /*1278*/ 	.word	0x00000000
        /*127c*/ 	.short	0x0101
        /*127e*/ 	.byte	0x3f
	.zero		1


	//   ....[52]....
        /*1280*/ 	.word	0x000294e0
        /*1284*/ 	.word	0x00000017
        /*1288*/ 	.word	0x00029820
        /*128c*/ 	.short	0x010a
        /*128e*/ 	.byte	0x3f
	.zero		1


	//   ....[53]....
        /*1290*/ 	.word	0x00029570
        /*1294*/ 	.word	0x00000009
        /*1298*/ 	.word	0x000298a0
        /*129c*/ 	.short	0x010a
        /*129e*/ 	.byte	0x3f
	.zero		1


	//   ....[54]....
        /*12a0*/ 	.word	0x000299a0
        /*12a4*/ 	.word	0x00000009
        /*12a8*/ 	.word	0x000298c0
        /*12ac*/ 	.short	0x010a
        /*12ae*/ 	.byte	0x3f
	.zero		1


	//   ....[55]....
        /*12b0*/ 	.word	0x00029ce0
        /*12b4*/ 	.word	0x00000009
        /*12b8*/ 	.word	0x000298a0
        /*12bc*/ 	.short	0x010a
        /*12be*/ 	.byte	0x3f
	.zero		1


	//   ....[56]....
        /*12c0*/ 	.word	0x0002a100
        /*12c4*/ 	.word	0x00000009
        /*12c8*/ 	.word	0x000298c0
        /*12cc*/ 	.short	0x010a
        /*12ce*/ 	.byte	0x3f
	.zero		1


	//   ....[57]....
        /*12d0*/ 	.word	0x0002b430
        /*12d4*/ 	.word	0x00000000
        /*12d8*/ 	.word	0x00029880
        /*12dc*/ 	.short	0x010a
        /*12de*/ 	.byte	0x3f
	.zero		1


	//   ....[58]....
        /*12e0*/ 	.word	0x0002bb30
        /*12e4*/ 	.word	0x00000000
        /*12e8*/ 	.word	0x00029870
        /*12ec*/ 	.short	0x0107
        /*12ee*/ 	.byte	0x3f
	.zero		1


	//   ....[59]....
        /*12f0*/ 	.word	0x0002bbf0
        /*12f4*/ 	.word	0x00000000
        /*12f8*/ 	.word	0x00029870
        /*12fc*/ 	.short	0x0101
        /*12fe*/ 	.byte	0x3f
	.zero		1


	//   ....[60]....
        /*1300*/ 	.word	0x0002bc40
        /*1304*/ 	.word	0x00000000
        /*1308*/ 	.word	0x00029840
        /*130c*/ 	.short	0x010a
        /*130e*/ 	.byte	0x3f
	.zero		1


	//   ....[61]....
        /*1310*/ 	.word	0x0002c2e0
        /*1314*/ 	.word	0x00000000
        /*1318*/ 	.word	0x00029830
        /*131c*/ 	.short	0x0107
        /*131e*/ 	.byte	0x3f
	.zero		1


	//   ....[62]....
        /*1320*/ 	.word	0x0002c3c0
        /*1324*/ 	.word	0x00000000
        /*1328*/ 	.word	0x00029830
        /*132c*/ 	.short	0x0101
        /*132e*/ 	.byte	0x3f
	.zero		1


	//   ....[63]....
        /*1330*/ 	.word	0x0002ccb0
        /*1334*/ 	.word	0x00000017
        /*1338*/ 	.word	0x00029800
        /*133c*/ 	.short	0x0107
        /*133e*/ 	.byte	0x3f
	.zero		1


	//   ....[64]....
        /*1340*/ 	.word	0x0002cdc0
        /*1344*/ 	.word	0x00000017
        /*1348*/ 	.word	0x00029800
        /*134c*/ 	.short	0x0101
        /*134e*/ 	.byte	0x3f
	.zero		1


	//   ....[65]....
        /*1350*/ 	.word	0x0002cde0
        /*1354*/ 	.word	0x00000017
        /*1358*/ 	.word	0x00029820
        /*135c*/ 	.short	0x010a
        /*135e*/ 	.byte	0x3f
	.zero		1


	//   ....[66]....
        /*1360*/ 	.word	0x0002d2c0
        /*1364*/ 	.word	0x00000000
        /*1368*/ 	.word	0x00029880
        /*136c*/ 	.short	0x010a
        /*136e*/ 	.byte	0x3f
	.zero		1


	//   ....[67]....
        /*1370*/ 	.word	0x0002d820
        /*1374*/ 	.word	0x00000000
        /*1378*/ 	.word	0x00029870
        /*137c*/ 	.short	0x0107
        /*137e*/ 	.byte	0x3f
	.zero		1


	//   ....[68]....
        /*1380*/ 	.word	0x0002d8e0
        /*1384*/ 	.word	0x00000000
        /*1388*/ 	.word	0x00029870
        /*138c*/ 	.short	0x0101
        /*138e*/ 	.byte	0x3f
	.zero		1


	//   ....[69]....
        /*1390*/ 	.word	0x0002d910
        /*1394*/ 	.word	0x00000000
        /*1398*/ 	.word	0x00029840
        /*139c*/ 	.short	0x010a
        /*139e*/ 	.byte	0x3f
	.zero		1


	//   ....[70]....
        /*13a0*/ 	.word	0x0002de30
        /*13a4*/ 	.word	0x00000000
        /*13a8*/ 	.word	0x00029830
        /*13ac*/ 	.short	0x0107
        /*13ae*/ 	.byte	0x3f
	.zero		1


	//   ....[71]....
        /*13b0*/ 	.word	0x0002def0
        /*13b4*/ 	.word	0x00000000
        /*13b8*/ 	.word	0x00029830
        /*13bc*/ 	.short	0x0101
        /*13be*/ 	.byte	0x3f
	.zero		1


	//   ....[72]....
        /*13c0*/ 	.word	0x0002df80
        /*13c4*/ 	.word	0x00000003
        /*13c8*/ 	.word	0x00029870
        /*13cc*/ 	.short	0x010a
        /*13ce*/ 	.byte	0x3f
	.zero		1


	//   ....[73]....
        /*13d0*/ 	.word	0x0002e010
        /*13d4*/ 	.word	0x00000003
        /*13d8*/ 	.word	0x00029860
        /*13dc*/ 	.short	0x010a
        /*13de*/ 	.byte	0x3f
	.zero		1


	//   ....[74]....
        /*13e0*/ 	.word	0x0002e520
        /*13e4*/ 	.word	0x00000003
        /*13e8*/ 	.word	0x00029850
        /*13ec*/ 	.short	0x0101
        /*13ee*/ 	.byte	0x3f
	.zero		1


	//   ....[75]....
        /*13f0*/ 	.word	0x0002e5b0
        /*13f4*/ 	.word	0x00000003
        /*13f8*/ 	.word	0x00000000
        /*13fc*/ 	.short	0x0101
        /*13fe*/ 	.byte	0x3f
	.zero		1


	//   ....[76]....
        /*1400*/ 	.word	0x0002e770
        /*1404*/ 	.word	0x00000011
        /*1408*/ 	.word	0x00029870
        /*140c*/ 	.short	0x010a
        /*140e*/ 	.byte	0x3f
	.zero		1


	//   ....[77]....
        /*1410*/ 	.word	0x0002e7f0
        /*1414*/ 	.word	0x00000011
        /*1418*/ 	.word	0x00029860
        /*141c*/ 	.short	0x010a
        /*141e*/ 	.byte	0x3f
	.zero		1


	//   ....[78]....
        /*1420*/ 	.word	0x0002ed10
        /*1424*/ 	.word	0x00000011
        /*1428*/ 	.word	0x00029850
        /*142c*/ 	.short	0x0101
        /*142e*/ 	.byte	0x3f
	.zero		1


	//   ....[79]....
        /*1430*/ 	.word	0x0002edc0
        /*1434*/ 	.word	0x00000011
        /*1438*/ 	.word	0x00000000
        /*143c*/ 	.short	0x0101
        /*143e*/ 	.byte	0x3f
	.zero		1


	//   ....[80]....
        /*1440*/ 	.word	0x0002fef0
        /*1444*/ 	.word	0x00000005
        /*1448*/ 	.word	0x00029820
        /*144c*/ 	.short	0x010a
        /*144e*/ 	.byte	0x3f
	.zero		1


	//   ....[81]....
        /*1450*/ 	.word	0x00030060
        /*1454*/ 	.word	0x00000003
        /*1458*/ 	.word	0x00029840
        /*145c*/ 	.short	0x010a
        /*145e*/ 	.byte	0x3f
	.zero		1


	//   ....[82]....
        /*1460*/ 	.word	0x00030100
        /*1464*/ 	.word	0x00000005
        /*1468*/ 	.word	0x00029840
        /*146c*/ 	.short	0x010a
        /*146e*/ 	.byte	0x3f
	.zero		1


	//   ....[83]....
        /*1470*/ 	.word	0x00030140
        /*1474*/ 	.word	0x00000003
        /*1478*/ 	.word	0x00029860
        /*147c*/ 	.short	0x010a
        /*147e*/ 	.byte	0x3f
	.zero		1


	//   ....[84]....
        /*1480*/ 	.word	0x00030180
        /*1484*/ 	.word	0x00000005
        /*1488*/ 	.word	0x00029860
        /*148c*/ 	.short	0x010a
        /*148e*/ 	.byte	0x3f
	.zero		1


	//   ....[85]....
        /*1490*/ 	.word	0x000301c0
        /*1494*/ 	.word	0x00000003
        /*1498*/ 	.word	0x00029880
        /*149c*/ 	.short	0x010a
        /*149e*/ 	.byte	0x3f
	.zero		1


	//   ....[86]....
        /*14a0*/ 	.word	0x00030200
        /*14a4*/ 	.word	0x00000005
        /*14a8*/ 	.word	0x00029880
        /*14ac*/ 	.short	0x010a
        /*14ae*/ 	.byte	0x3f
	.zero		1


	//   ....[87]....
        /*14b0*/ 	.word	0x00030260
        /*14b4*/ 	.word	0x0000005f
        /*14b8*/ 	.word	0x00029890
        /*14bc*/ 	.short	0x010a
        /*14be*/ 	.byte	0x3f
	.zero		1


	//   ....[88]....
        /*14c0*/ 	.word	0x00030510
        /*14c4*/ 	.word	0x0000005f
        /*14c8*/ 	.word	0x00029890
        /*14cc*/ 	.short	0x010a
        /*14ce*/ 	.byte	0x3f
	.zero		1


	//   ....[89]....
        /*14d0*/ 	.word	0x000307c0
        /*14d4*/ 	.word	0x0000005f
        /*14d8*/ 	.word	0x00029890
        /*14dc*/ 	.short	0x010a
        /*14de*/ 	.byte	0x3f
	.zero		1


	//   ....[90]....
        /*14e0*/ 	.word	0x00030a70
        /*14e4*/ 	.word	0x0000005f
        /*14e8*/ 	.word	0x000298b0
        /*14ec*/ 	.short	0x010a
        /*14ee*/ 	.byte	0x3f
	.zero		1


	//   ....[91]....
        /*14f0*/ 	.word	0x00030d70
        /*14f4*/ 	.word	0x00000012
        /*14f8*/ 	.word	0x00029800
        /*14fc*/ 	.short	0x010a
        /*14fe*/ 	.byte	0x3f
	.zero		1


	//   ....[92]....
        /*1500*/ 	.word	0x00030f80
        /*1504*/ 	.word	0x00000012
        /*1508*/ 	.word	0x00029800
        /*150c*/ 	.short	0x010a
        /*150e*/ 	.byte	0x3f
	.zero		1


	//   ....[93]....
        /*1510*/ 	.word	0x00030fd0
        /*1514*/ 	.word	0x00000000
        /*1518*/ 	.word	0x00029830
        /*151c*/ 	.short	0x010a
        /*151e*/ 	.byte	0x3f
	.zero		1


	//   ....[94]....
        /*1520*/ 	.word	0x00031020
        /*1524*/ 	.word	0x0000000b
        /*1528*/ 	.word	0x00029830
        /*152c*/ 	.short	0x010a
        /*152e*/ 	.byte	0x3f
	.zero		1


	//   ....[95]....
        /*1530*/ 	.word	0x00031070
        /*1534*/ 	.word	0x00000008
        /*1538*/ 	.word	0x00029850
        /*153c*/ 	.short	0x010a
        /*153e*/ 	.byte	0x3f
	.zero		1


	//   ....[96]....
        /*1540*/ 	.word	0x000310c0
        /*1544*/ 	.word	0x00000004
        /*1548*/ 	.word	0x00029830
        /*154c*/ 	.short	0x010a
        /*154e*/ 	.byte	0x3f
	.zero		1


	//   ....[97]....
        /*1550*/ 	.word	0x00031110
        /*1554*/ 	.word	0x00000008
        /*1558*/ 	.word	0x00029850
        /*155c*/ 	.short	0x010a
        /*155e*/ 	.byte	0x3f
	.zero		1


	//   ....[98]....
        /*1560*/ 	.word	0x00031160
        /*1564*/ 	.word	0x00000014
        /*1568*/ 	.word	0x00029850
        /*156c*/ 	.short	0x010a
        /*156e*/ 	.byte	0x3f
	.zero		1


	//   ....[99]....
        /*1570*/ 	.word	0x00033b80
        /*1574*/ 	.word	0x00000017
        /*1578*/ 	.word	0x00029820
        /*157c*/ 	.short	0x010a
        /*157e*/ 	.byte	0x3f
	.zero		1


	//   ....[100]....
        /*1580*/ 	.word	0x00033bd0
        /*1584*/ 	.word	0x00000009
        /*1588*/ 	.word	0x000298a0
        /*158c*/ 	.short	0x010a
        /*158e*/ 	.byte	0x3f
	.zero		1


	//   ....[101]....
        /*1590*/ 	.word	0x00033c20
        /*1594*/ 	.word	0x00000009
        /*1598*/ 	.word	0x000298c0
        /*159c*/ 	.short	0x010a
        /*159e*/ 	.byte	0x3f
	.zero		1


	//   ....[102]....
        /*15a0*/ 	.word	0x00033c70
        /*15a4*/ 	.word	0x00000009
        /*15a8*/ 	.word	0x000298a0
        /*15ac*/ 	.short	0x010a
        /*15ae*/ 	.byte	0x3f
	.zero		1


	//   ....[103]....
        /*15b0*/ 	.word	0x00033cc0
        /*15b4*/ 	.word	0x00000009
        /*15b8*/ 	.word	0x000298c0
        /*15bc*/ 	.short	0x010a
        /*15be*/ 	.byte	0x3f
	.zero		1


	//   ....[104]....
        /*15c0*/ 	.word	0x00033de0
        /*15c4*/ 	.word	0x00000000
        /*15c8*/ 	.word	0x00029880
        /*15cc*/ 	.short	0x010a
        /*15ce*/ 	.byte	0x3f
	.zero		1


	//   ....[105]....
        /*15d0*/ 	.word	0x000345e0
        /*15d4*/ 	.word	0x00000000
        /*15d8*/ 	.word	0x00029840
        /*15dc*/ 	.short	0x010a
        /*15de*/ 	.byte	0x3f
	.zero		1


	//   ....[106]....
        /*15e0*/ 	.word	0x00035350
        /*15e4*/ 	.word	0x00000017
        /*15e8*/ 	.word	0x00029820
        /*15ec*/ 	.short	0x010a
        /*15ee*/ 	.byte	0x3f
	.zero		1


	//   ....[107]....
        /*15f0*/ 	.word	0x000353a0
        /*15f4*/ 	.word	0x00000000
        /*15f8*/ 	.word	0x00029880
        /*15fc*/ 	.short	0x010a
        /*15fe*/ 	.byte	0x3f
	.zero		1


	//   ....[108]....
        /*1600*/ 	.word	0x00035ac0
        /*1604*/ 	.word	0x00000000
        /*1608*/ 	.word	0x00029840
        /*160c*/ 	.short	0x010a
        /*160e*/ 	.byte	0x3f
	.zero		1


	//   ....[109]....
        /*1610*/ 	.word	0x00036110
        /*1614*/ 	.word	0x00000003
        /*1618*/ 	.word	0x00029870
        /*161c*/ 	.short	0x010a
        /*161e*/ 	.byte	0x3f
	.zero		1


	//   ....[110]....
        /*1620*/ 	.word	0x00036160
        /*1624*/ 	.word	0x00000003
        /*1628*/ 	.word	0x00029860
        /*162c*/ 	.short	0x010a
        /*162e*/ 	.byte	0x3f
	.zero		1


	//   ....[111]....
        /*1630*/ 	.word	0x000361b0
        /*1634*/ 	.word	0x00000011
        /*1638*/ 	.word	0x00029870
        /*163c*/ 	.short	0x010a
        /*163e*/ 	.byte	0x3f
	.zero		1


	//   ....[112]....
        /*1640*/ 	.word	0x00036200
        /*1644*/ 	.word	0x00000011
        /*1648*/ 	.word	0x00029860
        /*164c*/ 	.short	0x010a
        /*164e*/ 	.byte	0x3f
	.zero		1


	//   ....[113]....
        /*1650*/ 	.word	0x00036c30
        /*1654*/ 	.word	0x00000005
        /*1658*/ 	.word	0x00029820
        /*165c*/ 	.short	0x010a
        /*165e*/ 	.byte	0x3f
	.zero		1


	//   ....[114]....
        /*1660*/ 	.word	0x00036dd0
        /*1664*/ 	.word	0x00000003
        /*1668*/ 	.word	0x00029840
        /*166c*/ 	.short	0x010a
        /*166e*/ 	.byte	0x3f
	.zero		1


	//   ....[115]....
        /*1670*/ 	.word	0x00036e20
        /*1674*/ 	.word	0x00000005
        /*1678*/ 	.word	0x00029840
        /*167c*/ 	.short	0x010a
        /*167e*/ 	.byte	0x3f
	.zero		1


	//   ....[116]....
        /*1680*/ 	.word	0x00036e70
        /*1684*/ 	.word	0x00000003
        /*1688*/ 	.word	0x00029860
        /*168c*/ 	.short	0x010a
        /*168e*/ 	.byte	0x3f
	.zero		1


	//   ....[117]....
        /*1690*/ 	.word	0x00036ec0
        /*1694*/ 	.word	0x00000005
        /*1698*/ 	.word	0x00029860
        /*169c*/ 	.short	0x010a
        /*169e*/ 	.byte	0x3f
	.zero		1


	//   ....[118]....
        /*16a0*/ 	.word	0x00036f10
        /*16a4*/ 	.word	0x00000003
        /*16a8*/ 	.word	0x00029880
        /*16ac*/ 	.short	0x010a
        /*16ae*/ 	.byte	0x3f
	.zero		1


	//----- nvinfo : EIATTR_NUM_MBARRIERS
	.align		4
.L_333:
        /*16b0*/ 	.byte	0x03, 0x38
        /*16b2*/ 	.short	0x0016


	//----- nvinfo : EIATTR_EXIT_INSTR_OFFSETS
	.align		4
        /*16b4*/ 	.byte	0x04, 0x1c
        /*16b6*/ 	.short	(.L_335 - .L_334)


	//   ....[0]....
.L_334:
        /*16b8*/ 	.word	0x00030250


	//----- nvinfo : EIATTR_MAX_THREADS
	.align		4
.L_335:
        /*16bc*/ 	.byte	0x04, 0x05
        /*16be*/ 	.short	(.L_337 - .L_336)
.L_336:
        /*16c0*/ 	.word	0x00000180
        /*16c4*/ 	.word	0x00000001
        /*16c8*/ 	.word	0x00000001


	//----- nvinfo : EIATTR_CRS_STACK_SIZE
	.align		4
.L_337:
        /*16cc*/ 	.byte	0x04, 0x1e
        /*16ce*/ 	.short	(.L_339 - .L_338)
.L_338:
        /*16d0*/ 	.word	0x00000000


	//----- nvinfo : EIATTR_CBANK_PARAM_SIZE
	.align		4
.L_339:
        /*16d4*/ 	.byte	0x03, 0x19
        /*16d6*/ 	.short	0x0af0


	//----- nvinfo : EIATTR_PARAM_CBANK
	.align		4
        /*16d8*/ 	.byte	0x04, 0x0a
        /*16da*/ 	.short	(.L_341 - .L_340)
	.align		4
.L_340:
        /*16dc*/ 	.word	index@(.nv.constant0._ZN7cutlass13device_kernelIN5flash11enable_sm90INS1_16FlashAttnFwdSm90INS1_25CollectiveMainloopFwdSm90ILi2EN4cute5tupleIJNS5_1CILi1EEES8_S8_EEENS6_IJNS7_ILi128EEENS7_ILi160EEENS7_ILi192EEEEEELi128ENS_12float_e4m3_tEfNS_4arch4Sm90ELb1ELb0ELb0ELb1ELb1ELb1ELb0ELb1ELb1ELb1ELb1ELb0EEENS1_21CollectiveEpilogueFwdINS6_IJSA_SA_SB_EEES9_NS_10bfloat16_tESG_Li256ELb1ELb1ELb1ELb1EEENS1_36VarlenDynamicPersistentTileSchedulerILi128ELi160ELi256ELi128ELb1ELb1ELb1ELb1ELb1ELb1EEEEEEEEEvNT_6ParamsE)
        /*16e0*/ 	.short	0x0210
        /*16e2*/ 	.short	0x0af0


	//----- nvinfo : EIATTR_SW_WAR
	.align		4
.L_341:
        /*16e4*/ 	.byte	0x04, 0x36
        /*16e6*/ 	.short	(.L_343 - .L_342)
.L_342:
        /*16e8*/ 	.word	0x00000008
.L_343:


//--------------------- .nv.callgraph             --------------------------
	.section	.nv.callgraph,"",@"SHT_CUDA_CALLGRAPH"
	.align	4
	.sectionentsize	8
	.align		4
        /*0000*/ 	.word	0x00000000
	.align		4
        /*0004*/ 	.word	0xffffffff
	.align		4
        /*0008*/ 	.word	index@(_ZN7cutlass13device_kernelIN5flash11enable_sm90INS1_16FlashAttnFwdSm90INS1_25CollectiveMainloopFwdSm90ILi2EN4cute5tupleIJNS5_1CILi1EEES8_S8_EEENS6_IJNS7_ILi128EEENS7_ILi160EEENS7_ILi192EEEEEELi128ENS_12float_e4m3_tEfNS_4arch4Sm90ELb0ELb0ELb0ELb0ELb1ELb0ELb0ELb1ELb1ELb1ELb1ELb0EEENS1_21CollectiveEpilogueFwdINS6_IJSA_SA_SB_EEES9_NS_10bfloat16_tESG_Li256ELb0ELb1ELb1ELb1EEENS1_19SingleTileSchedulerILb0ELb1ELb1ELi128EEEEEEEEEvNT_6ParamsE)
	.align		4
        /*000c*/ 	.word	index@(__assertfail)
	.align		4
        /*0010*/ 	.word	index@(_ZN7cutlass13device_kernelIN5flash11enable_sm90INS1_16FlashAttnFwdSm90INS1_25CollectiveMainloopFwdSm90ILi2EN4cute5tupleIJNS5_1CILi1EEES8_S8_EEENS6_IJNS7_ILi128EEENS7_ILi160EEENS7_ILi192EEEEEELi128ENS_12float_e4m3_tEfNS_4arch4Sm90ELb0ELb0ELb0ELb1ELb1ELb0ELb0ELb1ELb1ELb1ELb1ELb0EEENS1_21CollectiveEpilogueFwdINS6_IJSA_SA_SB_EEES9_NS_10bfloat16_tESG_Li256ELb1ELb1ELb1ELb1EEENS1_36VarlenDynamicPersistentTileSchedulerILi128ELi160ELi256ELi128ELb1ELb1ELb1ELb0ELb1ELb1EEEEEEEEEvNT_6ParamsE)
	.align		4
        /*0014*/ 	.word	index@(__assertfail)
	.align		4
        /*0018*/ 	.word	index@(_ZN7cutlass13device_kernelIN5flash11enable_sm90INS1_16FlashAttnFwdSm90INS1_25CollectiveMainloopFwdSm90ILi2EN4cute5tupleIJNS5_1CILi1EEES8_S8_EEENS6_IJNS7_ILi128EEENS7_ILi160EEENS7_ILi192EEEEEELi128ENS_12float_e4m3_tEfNS_4arch4Sm90ELb0ELb0ELb0ELb1ELb1ELb1ELb0ELb1ELb1ELb1ELb1ELb0EEENS1_21CollectiveEpilogueFwdINS6_IJSA_SA_SB_EEES9_NS_10bfloat16_tESG_Li256ELb1ELb1ELb1ELb1EEENS1_36VarlenDynamicPersistentTileSchedulerILi128ELi160ELi256ELi128ELb1ELb1ELb1ELb0ELb1ELb1EEEEEEEEEvNT_6ParamsE)
	.align		4
        /*001c*/ 	.word	index@(__assertfail)
	.align		4
        /*0020*/ 	.word	index@(_ZN7cutlass13device_kernelIN5flash11enable_sm90INS1_16FlashAttnFwdSm90INS1_25CollectiveMainloopFwdSm90ILi2EN4cute5tupleIJNS5_1CILi1EEES8_S8_EEENS6_IJNS7_ILi128EEESA_NS7_ILi192EEEEEELi128ENS_12float_e4m3_tEfNS_4arch4Sm90ELb0ELb1ELb0ELb0ELb1ELb0ELb0ELb1ELb1ELb1ELb1ELb0EEENS1_21CollectiveEpilogueFwdINS6_IJSA_SA_SA_EEES9_NS_10bfloat16_tESF_Li256ELb0ELb1ELb1ELb1EEENS1_19SingleTileSchedulerILb0ELb1ELb1ELi128EEEEEEEEEvNT_6ParamsE)
	.align		4
        /*0024*/ 	.word	index@(__assertfail)
	.align		4
        /*0028*/ 	.word	index@(_ZN7cutlass13device_kernelIN5flash11enable_sm90INS1_16FlashAttnFwdSm90INS1_25CollectiveMainloopFwdSm90ILi2EN4cute5tupleIJNS5_1CILi1EEES8_S8_EEENS6_IJNS7_ILi128EEESA_NS7_ILi192EEEEEELi128ENS_12float_e4m3_tEfNS_4arch4Sm90ELb0ELb1ELb0ELb1ELb1ELb0ELb0ELb1ELb1ELb1ELb1ELb0EEENS1_21CollectiveEpilogueFwdINS6_IJSA_SA_SA_EEES9_NS_10bfloat16_tESF_Li256ELb1ELb1ELb1ELb1EEENS1_36VarlenDynamicPersistentTileSchedulerILi128ELi128ELi256ELi128ELb1ELb1ELb1ELb1ELb0ELb1EEEEEEEEEvNT_6ParamsE)
	.align		4
        /*002c*/ 	.word	index@(__assertfail)
	.align		4
        /*0030*/ 	.word	index@(_ZN7cutlass13device_kernelIN5flash11enable_sm90INS1_16FlashAttnFwdSm90INS1_25CollectiveMainloopFwdSm90ILi2EN4cute5tupleIJNS5_1CILi1EEES8_S8_EEENS6_IJNS7_ILi128EEESA_NS7_ILi192EEEEEELi128ENS_12float_e4m3_tEfNS_4arch4Sm90ELb0ELb1ELb0ELb1ELb1ELb1ELb0ELb1ELb1ELb1ELb1ELb0EEENS1_21CollectiveEpilogueFwdINS6_IJSA_SA_SA_EEES9_NS_10bfloat16_tESF_Li256ELb1ELb1ELb1ELb1EEENS1_36VarlenDynamicPersistentTileSchedulerILi128ELi128ELi256ELi128ELb1ELb1ELb1ELb1ELb0ELb1EEEEEEEEEvNT_6ParamsE)
	.align		4
        /*0034*/ 	.word	index@(__assertfail)
	.align		4
        /*0038*/ 	.word	index@(_ZN7cutlass13device_kernelIN5flash11enable_sm90INS1_16FlashAttnFwdSm90INS1_25CollectiveMainloopFwdSm90ILi2EN4cute5tupleIJNS5_1CILi1EEES8_S8_EEENS6_IJNS7_ILi128EEENS7_ILi160EEENS7_ILi192EEEEEELi128ENS_12float_e4m3_tEfNS_4arch4Sm90ELb1ELb0ELb0ELb0ELb1ELb0ELb0ELb1ELb1ELb1ELb1ELb0EEENS1_21CollectiveEpilogueFwdINS6_IJSA_SA_SB_EEES9_NS_10bfloat16_tESG_Li256ELb0ELb1ELb1ELb1EEENS1_19SingleTileSchedulerILb0ELb1ELb1ELi128EEEEEEEEEvNT_6ParamsE)
	.align		4
        /*003c*/ 	.word	index@(__assertfail)
	.align		4
        /*0040*/ 	.word	index@(_ZN7cutlass13device_kernelIN5flash11enable_sm90INS1_16FlashAttnFwdSm90INS1_25CollectiveMainloopFwdSm90ILi2EN4cute5tupleIJNS5_1CILi1EEES8_S8_EEENS6_IJNS7_ILi128EEENS7_ILi160EEENS7_ILi192EEEEEELi128ENS_12float_e4m3_tEfNS_4arch4Sm90ELb1ELb0ELb0ELb1ELb1ELb0ELb0ELb1ELb1ELb1ELb1ELb0EEENS1_21CollectiveEpilogueFwdINS6_IJSA_SA_SB_EEES9_NS_10bfloat16_tESG_Li256ELb1ELb1ELb1ELb1EEENS1_36VarlenDynamicPersistentTileSchedulerILi128ELi160ELi256ELi128ELb1ELb1ELb1ELb1ELb1ELb1EEEEEEEEEvNT_6ParamsE)
	.align		4
        /*0044*/ 	.word	index@(__assertfail)
	.align		4
        /*0048*/ 	.word	index@(_ZN7cutlass13device_kernelIN5flash11enable_sm90INS1_16FlashAttnFwdSm90INS1_25CollectiveMainloopFwdSm90ILi2EN4cute5tupleIJNS5_1CILi1EEES8_S8_EEENS6_IJNS7_ILi128EEENS7_ILi160EEENS7_ILi192EEEEEELi128ENS_12float_e4m3_tEfNS_4arch4Sm90ELb1ELb0ELb0ELb1ELb1ELb1ELb0ELb1ELb1ELb1ELb1ELb0EEENS1_21CollectiveEpilogueFwdINS6_IJSA_SA_SB_EEES9_NS_10bfloat16_tESG_Li256ELb1ELb1ELb1ELb1EEENS1_36VarlenDynamicPersistentTileSchedulerILi128ELi160ELi256ELi128ELb1ELb1ELb1ELb1ELb1ELb1EEEEEEEEEvNT_6ParamsE)
	.align		4
        /*004c*/ 	.word	index@(__assertfail)
	.align		4
        /*0050*/ 	.word	0x00000000
	.align		4
        /*0054*/ 	.word	0xfffffffe
	.align		4
        /*0058*/ 	.word	0x00000000
	.align		4
        /*005c*/ 	.word	0xfffffffd
	.align		4
        /*0060*/ 	.word	0x00000000
	.align		4
        /*0064*/ 	.word	0xfffffffc


//--------------------- .nv.constant4             --------------------------
	.section	.nv.constant4,"a",@progbits
	.align	8
	.align		8
.nv.constant4:
        /*0000*/ 	.dword	__assertfail
	.align		8
        /*0008*/ 	.dword	__unnamed_1
	.align		8
        /*0010*/ 	.dword	__unnamed_2
	.align		8
        /*0018*/ 	.dword	__unnamed_3
	.align		8
        /*0020*/ 	.dword	__unnamed_4
	.align		8
        /*0028*/ 	.dword	__unnamed_5
	.align		8
        /*0030*/ 	.dword	__unnamed_6
	.align		8
        /*0038*/ 	.dword	__unnamed_7
	.align		8
        /*0040*/ 	.dword	_ZZN5flash28permute_output_fp8_VcolmajorIN4cute6TensorINS1_11ArrayEngineIfLm64EEENS1_6LayoutINS1_5tupleIJNS6_IJNS1_1CILi2EEES8_NS7_ILi16EEEEEENS7_ILi1EEESB_EEENS6_IJNS6_IJSB_S8_NS7_ILi4EEEEEENS7_ILi0EEESF_EEEEEEEEEvRT_E9upper_map
	.align		8
        /*0048*/ 	.dword	__unnamed_8
	.align		8
        /*0050*/ 	.dword	__unnamed_9
	.align		8
        /*0058*/ 	.dword	__unnamed_10
	.align		8
        /*0060*/ 	.dword	__unnamed_11
	.align		8
        /*0068*/ 	.dword	__unnamed_12
	.align		8
        /*0070*/ 	.dword	_ZN82_INTERNAL_aa131164_46_flash_fwd_hdim192_128_e4m3_paged_split_sm90_cu_ef95aea4_34194cuda3std3__45__cpo5beginE
	.align		8
        /*0078*/ 	.dword	_ZN82_INTERNAL_aa131164_46_flash_fwd_hdim192_128_e4m3_paged_split_sm90_cu_ef95aea4_34194cuda3std3__45__cpo3endE
	.align		8
        /*0080*/ 	.dword	_ZN82_INTERNAL_aa131164_46_flash_fwd_hdim192_128_e4m3_paged_split_sm90_cu_ef95aea4_34194cuda3std3__45__cpo6cbeginE
	.align		8
        /*0088*/ 	.dword	_ZN82_INTERNAL_aa131164_46_flash_fwd_hdim192_128_e4m3_paged_split_sm90_cu_ef95aea4_34194cuda3std3__45__cpo4cendE
	.align		8
        /*0090*/ 	.dword	_ZN82_INTERNAL_aa131164_46_flash_fwd_hdim192_128_e4m3_paged_split_sm90_cu_ef95aea4_34194cuda3std3__484_GLOBAL__N__aa131164_46_flash_fwd_hdim192_128_e4m3_paged_split_sm90_cu_ef95aea4_34196ignoreE
	.align		8
        /*0098*/ 	.dword	_ZN82_INTERNAL_aa131164_46_flash_fwd_hdim192_128_e4m3_paged_split_sm90_cu_ef95aea4_34194cuda3std3__419piecewise_constructE
	.align		8
        /*00a0*/ 	.dword	_ZN82_INTERNAL_aa131164_46_flash_fwd_hdim192_128_e4m3_paged_split_sm90_cu_ef95aea4_34194cuda3std3__48in_placeE
	.align		8
        /*00a8*/ 	.dword	_ZN82_INTERNAL_aa131164_46_flash_fwd_hdim192_128_e4m3_paged_split_sm90_cu_ef95aea4_34194cuda3std6ranges3__45__cpo4swapE
	.align		8
        /*00b0*/ 	.dword	_ZN82_INTERNAL_aa131164_46_flash_fwd_hdim192_128_e4m3_paged_split_sm90_cu_ef95aea4_34194cuda3std6ranges3__45__cpo9iter_moveE
	.align		8
        /*00b8*/ 	.dword	_ZN82_INTERNAL_aa131164_46_flash_fwd_hdim192_128_e4m3_paged_split_sm90_cu_ef95aea4_34194cute7productE
	.align		8
        /*00c0*/ 	.dword	_ZN82_INTERNAL_aa131164_46_flash_fwd_hdim192_128_e4m3_paged_split_sm90_cu_ef95aea4_34194cute1_E
	.align		8
        /*00c8*/ 	.dword	$str$23
	.align		8
        /*00d0*/ 	.dword	$str$24


//--------------------- .text._ZN7cutlass13device_kernelIN5flash11enable_sm90INS1_16FlashAttnFwdSm90INS1_25CollectiveMainloopFwdSm90ILi2EN4cute5tupleIJNS5_1CILi1EEES8_S8_EEENS6_IJNS7_ILi128EEENS7_ILi160EEENS7_ILi192EEEEEELi128ENS_12float_e4m3_tEfNS_4arch4Sm90ELb0ELb0ELb0ELb0ELb1ELb0ELb0ELb1ELb1ELb1ELb1ELb0EEENS1_21CollectiveEpilogueFwdINS6_IJSA_SA_SB_EEES9_NS_10bfloat16_tESG_Li256ELb0ELb1ELb1ELb1EEENS1_19SingleTileSchedulerILb0ELb1ELb1ELi128EEEEEEEEEvNT_6ParamsE --------------------------
	.section	.text._ZN7cutlass13device_kernelIN5flash11enable_sm90INS1_16FlashAttnFwdSm90INS1_25CollectiveMainloopFwdSm90ILi2EN4cute5tupleIJNS5_1CILi1EEES8_S8_EEENS6_IJNS7_ILi128EEENS7_ILi160EEENS7_ILi192EEEEEELi128ENS_12float_e4m3_tEfNS_4arch4Sm90ELb0ELb0ELb0ELb0ELb1ELb0ELb0ELb1ELb1ELb1ELb1ELb0EEENS1_21CollectiveEpilogueFwdINS6_IJSA_SA_SB_EEES9_NS_10bfloat16_tESG_Li256ELb0ELb1ELb1ELb1EEENS1_19SingleTileSchedulerILb0ELb1ELb1ELi128EEEEEEEEEvNT_6ParamsE,"ax",@progbits
	.align	128
.text._ZN7cutlass13device_kernelIN5flash11enable_sm90INS1_16FlashAttnFwdSm90INS1_25CollectiveMainloopFwdSm90ILi2EN4cute5tupleIJNS5_1CILi1EEES8_S8_EEENS6_IJNS7_ILi128EEENS7_ILi160EEENS7_ILi192EEEEEELi128ENS_12float_e4m3_tEfNS_4arch4Sm90ELb0ELb0ELb0ELb0ELb1ELb0ELb0ELb1ELb1ELb1ELb1ELb0EEENS1_21CollectiveEpilogueFwdINS6_IJSA_SA_SB_EEES9_NS_10bfloat16_tESG_Li256ELb0ELb1ELb1ELb1EEENS1_19SingleTileSchedulerILb0ELb1ELb1ELi128EEEEEEEEEvNT_6ParamsE:
        .type           _ZN7cutlass13device_kernelIN5flash11enable_sm90INS1_16FlashAttnFwdSm90INS1_25CollectiveMainloopFwdSm90ILi2EN4cute5tupleIJNS5_1CILi1EEES8_S8_EEENS6_IJNS7_ILi128EEENS7_ILi160EEENS7_ILi192EEEEEELi128ENS_12float_e4m3_tEfNS_4arch4Sm90ELb0ELb0ELb0ELb0ELb1ELb0ELb0ELb1ELb1ELb1ELb1ELb0EEENS1_21CollectiveEpilogueFwdINS6_IJSA_SA_SB_EEES9_NS_10bfloat16_tESG_Li256ELb0ELb1ELb1ELb1EEENS1_19SingleTileSchedulerILb0ELb1ELb1ELi128EEEEEEEEEvNT_6ParamsE,@function
        .size           _ZN7cutlass13device_kernelIN5flash11enable_sm90INS1_16FlashAttnFwdSm90INS1_25CollectiveMainloopFwdSm90ILi2EN4cute5tupleIJNS5_1CILi1EEES8_S8_EEENS6_IJNS7_ILi128EEENS7_ILi160EEENS7_ILi192EEEEEELi128ENS_12float_e4m3_tEfNS_4arch4Sm90ELb0ELb0ELb0ELb0ELb1ELb0ELb0ELb1ELb1ELb1ELb1ELb0EEENS1_21CollectiveEpilogueFwdINS6_IJSA_SA_SB_EEES9_NS_10bfloat16_tESG_Li256ELb0ELb1ELb1ELb1EEENS1_19SingleTileSchedulerILb0ELb1ELb1ELi128EEEEEEEEEvNT_6ParamsE,(.L_x_3314 - _ZN7cutlass13device_kernelIN5flash11enable_sm90INS1_16FlashAttnFwdSm90INS1_25CollectiveMainloopFwdSm90ILi2EN4cute5tupleIJNS5_1CILi1EEES8_S8_EEENS6_IJNS7_ILi128EEENS7_ILi160EEENS7_ILi192EEEEEELi128ENS_12float_e4m3_tEfNS_4arch4Sm90ELb0ELb0ELb0ELb0ELb1ELb0ELb0ELb1ELb1ELb1ELb1ELb0EEENS1_21CollectiveEpilogueFwdINS6_IJSA_SA_SB_EEES9_NS_10bfloat16_tESG_Li256ELb0ELb1ELb1ELb1EEENS1_19SingleTileSchedulerILb0ELb1ELb1ELi128EEEEEEEEEvNT_6ParamsE)
        .other          _ZN7cutlass13device_kernelIN5flash11enable_sm90INS1_16FlashAttnFwdSm90INS1_25CollectiveMainloopFwdSm90ILi2EN4cute5tupleIJNS5_1CILi1EEES8_S8_EEENS6_IJNS7_ILi128EEENS7_ILi160EEENS7_ILi192EEEEEELi128ENS_12float_e4m3_tEfNS_4arch4Sm90ELb0ELb0ELb0ELb0ELb1ELb0ELb0ELb1ELb1ELb1ELb1ELb0EEENS1_21CollectiveEpilogueFwdINS6_IJSA_SA_SB_EEES9_NS_10bfloat16_tESG_Li256ELb0ELb1ELb1ELb1EEENS1_19SingleTileSchedulerILb0ELb1ELb1ELi128EEEEEEEEEvNT_6ParamsE,@"STO_CUDA_ENTRY STV_DEFAULT"
_ZN7cutlass13device_kernelIN5flash11enable_sm90INS1_16FlashAttnFwdSm90INS1_25CollectiveMainloopFwdSm90ILi2EN4cute5tupleIJNS5_1CILi1EEES8_S8_EEENS6_IJNS7_ILi128EEENS7_ILi160EEENS7_ILi192EEEEEELi128ENS_12float_e4m3_tEfNS_4arch4Sm90ELb0ELb0ELb0ELb0ELb1ELb0ELb0ELb1ELb1ELb1ELb1ELb0EEENS1_21CollectiveEpilogueFwdINS6_IJSA_SA_SB_EEES9_NS_10bfloat16_tESG_Li256ELb0ELb1ELb1ELb1EEENS1_19SingleTileSchedulerILb0ELb1ELb1ELi128EEEEEEEEEvNT_6ParamsE:
[----:B------:R-:W0:Y:S02]  /*0000*/  LDC R1, c[0x0][0x28] ;  /* 0x00000a00ff017b82 */ /* 0x000e240000000800 */
[----:B0-----:R-:W-:Y:S01]  /*0010*/  VIADD R1, R1, 0xfffffff0 ;  /* 0xfffffff001017836 */ /* 0x001fe20000000000 */
[----:B------:R-:W0:Y:S01]  /*0020*/  S2R R31, SR_TID.X ;  /* 0x00000000001f7919 */ /* 0x000e220000002100 */
[----:B------:R-:W-:Y:S01]  /*0030*/  ELECT P0, URZ, PT ;  /* 0x00000000003f782f */ /* 0x000fe20003800000 */
[----:B------:R-:W-:Y:S01]  /*0040*/  UMOV UR4, 0x80 ;  /* 0x0000008000047882 */ /* 0x000fe20000000000 */
[----:B------:R-:W-:Y:S01]  /*0050*/  UMOV UR7, 0x100 ;  /* 0x0000010000077882 */ /* 0x000fe20000000000 */
[----:B0-----:R-:W-:-:S05]  /*0060*/  SHF.R.U32.HI R0, RZ, 0x5, R31 ;  /* 0x00000005ff007819 */ /* 0x001fca000001161f */
[----:B------:R-:W0:Y:S02]  /*0070*/  SHFL.IDX PT, R2, R0, RZ, 0x1f ;  /* 0x00001fff00027589 */ /* 0x000e2400000e0000 */
[C---:B0-----:R-:W-:Y:S02]  /*0080*/  ISETP.NE.OR P0, PT, R2.reuse, RZ, !P0 ;  /* 0x000000ff0200720c */ /* 0x041fe40004705670 */
[----:B------:R-:W-:Y:S02]  /*0090*/  ISETP.NE.AND P1, PT, R2, RZ, PT ;  /* 0x000000ff0200720c */ /* 0x000fe40003f25270 */
[----:B------:R-:W-:-:S05]  /*00a0*/  SHF.R.U32.HI R2, RZ, 0x7, R31 ;  /* 0x00000007ff027819 */ /* 0x000fca000001161f */
[----:B------:R0:W1:Y:S04]  /*00b0*/  SHFL.IDX PT, R4, R2, RZ, 0x1f ;  /* 0x00001fff02047589 */ /* 0x00006800000e0000 */
[----:B------:R-:W-:Y:S01]  /*00c0*/  VOTEU.ALL UP0, P0 ;  /* 0x00000000003f7886 */ /* 0x000fe20000000000 */
[----:B------:R-:W-:-:S04]  /*00d0*/  VOTEU.ALL UP1, P0 ;  /* 0x00000000003f7886 */ /* 0x000fc80000020000 */
[----:B------:R-:W2:Y:S01]  /*00e0*/  @!UP0 S2UR UR8, SR_CgaCtaId ;  /* 0x00000000000889c3 */ /* 0x000ea20000008800 */
[----:B------:R-:W-:Y:S01]  /*00f0*/  @!UP0 UMOV UR6, 0x400 ;  /* 0x0000040000068882 */ /* 0x000fe20000000000 */
[----:B------:R-:W-:-:S04]  /*0100*/  @!UP0 UIADD3 UR4, -UR4, 0x100000, URZ ;  /* 0x0010000004048890 */ /* 0x000fc8000fffe13f */
[----:B------:R-:W-:Y:S02]  /*0110*/  @!UP0 USHF.L.U32 UR5, UR4, 0xb, URZ ;  /* 0x0000000b04058899 */ /* 0x000fe4000800063f */
[----:B------:R-:W-:Y:S02]  /*0120*/  @!UP0 USHF.L.U32 UR4, UR4, 0x1, URZ ;  /* 0x0000000104048899 */ /* 0x000fe4000800063f */
[----:B--2---:R-:W-:Y:S02]  /*0130*/  @!UP0 ULEA UR8, UR8, UR6, 0x18 ;  /* 0x0000000608088291 */ /* 0x004fe4000f8ec03f */
[----:B------:R-:W-:-:S04]  /*0140*/  @!UP0 UIADD3 UR6, -UR7, 0x100000, URZ ;  /* 0x0010000007068890 */ /* 0x000fc8000fffe13f */
[----:B------:R-:W-:Y:S02]  /*0150*/  @!UP0 USHF.L.U32 UR7, UR6, 0xb, URZ ;  /* 0x0000000b06078899 */ /* 0x000fe4000800063f */
[----:B------:R-:W-:Y:S01]  /*0160*/  @!UP0 USHF.L.U32 UR6, UR6, 0x1, URZ ;  /* 0x0000000106068899 */ /* 0x000fe2000800063f */
[----:B------:R-:W-:-:S05]  /*0170*/  VOTEU.ALL UP0, P0 ;  /* 0x00000000003f7886 */ /* 0x000fca0000000000 */
[----:B------:R0:W2:Y:S06]  /*0180*/  @!UP0 SYNCS.EXCH.64 URZ, [UR8+0x29800], UR4 ;  /* 0x02980004083f85b2 */ /* 0x0000ac0008000100 */
[----:B------:R0:W3:Y:S02]  /*0190*/  @!UP1 SYNCS.EXCH.64 URZ, [UR8+0x29820], UR6 ;  /* 0x02982006083f95b2 */ /* 0x0000e40008000100 */
[----:B01----:R-:W-:Y:S05]  /*01a0*/  @P1 BRA `(.L_x_0) ;  /* 0x0000000000481947 */ /* 0x003fea0003800000 */
[----:B------:R-:W0:Y:S01]  /*01b0*/  S2UR UR5, SR_CgaCtaId ;  /* 0x00000000000579c3 */ /* 0x000e220000008800 */
[----:B------:R-:W-:Y:S01]  /*01c0*/  UMOV UR4, 0x400 ;  /* 0x0000040000047882 */ /* 0x000fe20000000000 */
[----:B------:R-:W-:Y:S01]  /*01d0*/  UMOV UR6, 0x80 ;  /* 0x0000008000067882 */ /* 0x000fe20000000000 */
[----:B------:R-:W-:Y:S01]  /*01e0*/  UMOV UR7, 0x100 ;  /* 0x0000010000077882 */ /* 0x000fe20000000000 */
[----:B------:R-:W-:Y:S01]  /*01f0*/  ELECT P0, URZ, PT ;  /* 0x00000000003f782f */ /* 0x000fe20003800000 */
[----:B0-----:R-:W-:Y:S02]  /*0200*/  ULEA UR8, UR5, UR4, 0x18 ;  /* 0x0000000405087291 */ /* 0x001fe4000f8ec03f */
[----:B------:R-:W-:-:S04]  /*0210*/  UIADD3 UR4, -UR6, 0x100000, URZ ;  /* 0x0010000006047890 */ /* 0x000fc8000fffe13f */
[----:B------:R-:W-:Y:S02]  /*0220*/  USHF.L.U32 UR5, UR4, 0xb, URZ ;  /* 0x0000000b04057899 */ /* 0x000fe4000800063f */
[----:B------:R-:W-:Y:S02]  /*0230*/  USHF.L.U32 UR4, UR4, 0x1, URZ ;  /* 0x0000000104047899 */ /* 0x000fe4000800063f */
[----:B------:R-:W-:-:S04]  /*0240*/  UIADD3 UR6, -UR7, 0x100000, URZ ;  /* 0x0010000007067890 */ /* 0x000fc8000fffe13f */
[----:B------:R-:W-:Y:S02]  /*0250*/  USHF.L.U32 UR7, UR6, 0xb, URZ ;  /* 0x0000000b06077899 */ /* 0x000fe4000800063f */
[----:B------:R-:W-:Y:S01]  /*0260*/  USHF.L.U32 UR6, UR6, 0x1, URZ ;  /* 0x0000000106067899 */ /* 0x000fe2000800063f */
[----:B------:R-:W0:Y:S03]  /*0270*/  FENCE.VIEW.ASYNC.S ;  /* 0x00000000000073c6 */ /* 0x000e260000000000 */
[----:B0-----:R0:W1:Y:S08]  /*0280*/  SYNCS.EXCH.64 URZ, [UR8+0x29830], UR4 ;  /* 0x02983004083f75b2 */ /* 0x0010700008000100 */
[----:B------:R0:W4:Y:S01]  /*0290*/  SYNCS.EXCH.64 URZ, [UR8+0x29840], UR6 ;  /* 0x02984006083f75b2 */ /* 0x0001220008000100 */
[----:B------:R0:W0:Y:S01]  /*02a0*/  SYNCS.EXCH.64 URZ, [UR8+0x29838], UR4 ;  /* 0x02983804083f75b2 */ /* 0x0000220008000100 */
[----:B------:R0:W0:Y:S01]  /*02b0*/  SYNCS.EXCH.64 URZ, [UR8+0x29848], UR6 ;  /* 0x02984806083f75b2 */ /* 0x0000220008000100 */
[----:B------:R-:W-:Y:S01]  /*02c0*/  NOP ;  /* 0x0000000000007918 */ /* 0x000fe20000000000 */
.L_x_0:
[----:B------:R-:W5:Y:S01]  /*02d0*/  SHFL.IDX PT, R3, R0, RZ, 0x1f ;  /* 0x00001fff00037589 */ /* 0x000f6200000e0000 */
[----:B------:R-:W-:Y:S01]  /*02e0*/  NOP ;  /* 0x0000000000007918 */ /* 0x000fe20000000000 */
[----:B-----5:R-:W-:-:S13]  /*02f0*/  ISETP.NE.AND P0, PT, R3, RZ, PT ;  /* 0x000000ff0300720c */ /* 0x020fda0003f05270 */
[----:B------:R-:W-:Y:S05]  /*0300*/  @P0 BRA `(.L_x_1) ;  /* 0x0000000000480947 */ /* 0x000fea0003800000 */
[----:B0-----:R-:W0:Y:S01]  /*0310*/  S2UR UR5, SR_CgaCtaId ;  /* 0x00000000000579c3 */ /* 0x001e220000008800 */
        /* <DEDUP_REMOVED lines=12> */
[----:B0-----:R0:W0:Y:S08]  /*03e0*/  SYNCS.EXCH.64 URZ, [UR8+0x29850], UR4 ;  /* 0x02985004083f75b2 */ /* 0x0010300008000100 */
[----:B------:R0:W0:Y:S01]  /*03f0*/  SYNCS.EXCH.64 URZ, [UR8+0x29860], UR6 ;  /* 0x02986006083f75b2 */ /* 0x0000220008000100 */
[----:B------:R0:W0:Y:S01]  /*0400*/  SYNCS.EXCH.64 URZ, [UR8+0x29858], UR4 ;  /* 0x02985804083f75b2 */ /* 0x0000220008000100 */
[----:B------:R0:W0:Y:S01]  /*0410*/  SYNCS.EXCH.64 URZ, [UR8+0x29868], UR6 ;  /* 0x02986806083f75b2 */ /* 0x0000220008000100 */
[----:B------:R-:W-:Y:S01]  /*0420*/  NOP ;  /* 0x0000000000007918 */ /* 0x000fe20000000000 */
.L_x_1:
[----:B------:R-:W5:Y:S01]  /*0430*/  SHFL.IDX PT, R3, R0, RZ, 0x1f ;  /* 0x00001fff00037589 */ /* 0x000f6200000e0000 */
[----:B------:R-:W-:Y:S01]  /*0440*/  NOP ;  /* 0x0000000000007918 */ /* 0x000fe20000000000 */
[----:B-----5:R-:W-:-:S13]  /*0450*/  ISETP.NE.AND P0, PT, R3, RZ, PT ;  /* 0x000000ff0300720c */ /* 0x020fda0003f05270 */
[----:B------:R-:W-:Y:S05]  /*0460*/  @P0 BRA `(.L_x_2) ;  /* 0x0000000000380947 */ /* 0x000fea0003800000 */
[----:B0-----:R-:W0:Y:S01]  /*0470*/  S2UR UR5, SR_CgaCtaId ;  /* 0x00000000000579c3 */ /* 0x001e220000008800 */
[----:B------:R-:W-:Y:S01]  /*0480*/  UMOV UR4, 0x400 ;  /* 0x0000040000047882 */ /* 0x000fe20000000000 */
[----:B------:R-:W-:Y:S01]  /*0490*/  UMOV UR7, 0x80 ;  /* 0x0000008000077882 */ /* 0x000fe20000000000 */
[----:B------:R-:W-:Y:S01]  /*04a0*/  ELECT P0, URZ, PT ;  /* 0x00000000003f782f */ /* 0x000fe20003800000 */
[----:B0-----:R-:W-:Y:S02]  /*04b0*/  ULEA UR6, UR5, UR4, 0x18 ;  /* 0x0000000405067291 */ /* 0x001fe4000f8ec03f */
[----:B------:R-:W-:-:S04]  /*04c0*/  UIADD3 UR4, -UR7, 0x100000, URZ ;  /* 0x0010000007047890 */ /* 0x000fc8000fffe13f */
[----:B------:R-:W-:Y:S02]  /*04d0*/  USHF.L.U32 UR5, UR4, 0xb, URZ ;  /* 0x0000000b04057899 */ /* 0x000fe4000800063f */
[----:B------:R-:W-:Y:S01]  /*04e0*/  USHF.L.U32 UR4, UR4, 0x1, URZ ;  /* 0x0000000104047899 */ /* 0x000fe2000800063f */
[----:B------:R-:W0:Y:S11]  /*04f0*/  FENCE.VIEW.ASYNC.S ;  /* 0x00000000000073c6 */ /* 0x000e360000000000 */
[----:B0-----:R0:W0:Y:S01]  /*0500*/  SYNCS.EXCH.64 URZ, [UR6+0x29870], UR4 ;  /* 0x02987004063f75b2 */ /* 0x0010220008000100 */
[----:B------:R0:W0:Y:S01]  /*0510*/  SYNCS.EXCH.64 URZ, [UR6+0x29880], UR4 ;  /* 0x02988004063f75b2 */ /* 0x0000220008000100 */
[----:B------:R0:W0:Y:S01]  /*0520*/  SYNCS.EXCH.64 URZ, [UR6+0x29878], UR4 ;  /* 0x02987804063f75b2 */ /* 0x0000220008000100 */
[----:B------:R0:W0:Y:S01]  /*0530*/  SYNCS.EXCH.64 URZ, [UR6+0x29888], UR4 ;  /* 0x02988804063f75b2 */ /* 0x0000220008000100 */
[----:B------:R-:W-:Y:S01]  /*0540*/  NOP ;  /* 0x0000000000007918 */ /* 0x000fe20000000000 */
.L_x_2:
        /* <DEDUP_REMOVED lines=22> */
.L_x_3:
[----:B------:R-:W5:Y:S01]  /*06b0*/  SHFL.IDX PT, R3, R0, RZ, 0x1f ;  /* 0x00001fff00037589 */ /* 0x000f6200000e0000 */
[----:B------:R-:W-:Y:S01]  /*06c0*/  R2UR UR9, R4 ;  /* 0x00000000040972ca */ /* 0x000fe200000e0000 */
        /* <DEDUP_REMOVED lines=21> */
.L_x_4:
[----:B------:R-:W-:Y:S01]  /*0820*/  UISETP.NE.AND UP0, UPT, UR9, URZ, UPT ;  /* 0x0000003f0900728c */ /* 0x000fe2000bf05270 */
[----:B------:R-:W-:Y:S01]  /*0830*/  NOP ;  /* 0x0000000000007918 */ /* 0x000fe20000000000 */
[----:B------:R-:W-:Y:S01]  /*0840*/  UMOV UR48, 0x1 ;  /* 0x0000000100307882 */ /* 0x000fe20000000000 */
[----:B------:R-:W-:Y:S01]  /*0850*/  ULDC.64 UR56, c[0x0][0x208] ;  /* 0x0000820000387ab9 */ /* 0x000fe20000000a00 */
[----:B------:R-:W-:Y:S01]  /*0860*/  USEL UR48, UR48, 0x2, !UP0 ;  /* 0x0000000230307887 */ /* 0x000fe2000c000000 */
[----:B------:R-:W-:Y:S01]  /*0870*/  BSSY B6, `(.L_x_5) ;  /* 0x0000ea9000067945 */ /* 0x000fe20003800000 */
[----:B01234-:R-:W-:Y:S01]  /*0880*/  BAR.SYNC.DEFER_BLOCKING 0x0 ;  /* 0x0000000000007b1d */ /* 0x01ffe20000010000 */
[----:B------:R-:W-:-:S13]  /*0890*/  PLOP3.LUT P0, PT, PT, PT, UP0, 0x80, 0x0 ;  /* 0x000000000000781c */ /* 0x000fda0003f0f008 */
[----:B------:R-:W-:Y:S05]  /*08a0*/  @!P0 BRA `(.L_x_6) ;  /* 0x0000009c00c08947 */ /* 0x000fea0003800000 */
.L_x_7:
[----:B------:R-:W-:-:S08]  /*08b0*/  NOP ;  /* 0x0000000000007918 */ /* 0x000fd00000000000 */
[----:B------:R-:W0:Y:S02]  /*08c0*/  USETMAXREG.TRY_ALLOC.CTAPOOL UP0, 0xe8 ;  /* 0x000000e8000079c8 */ /* 0x000e240008000600 */
[----:B0-----:R-:W-:-:S13]  /*08d0*/  PLOP3.LUT P0, PT, PT, PT, UP0, 0x80, 0x0 ;  /* 0x000000000000781c */ /* 0x001fda0003f0f008 */
[----:B------:R-:W-:Y:S05]  /*08e0*/  @!P0 BRA `(.L_x_7) ;  /* 0xfffffffc00f08947 */ /* 0x000fea000383ffff */
[----:B------:R-:W0:Y:S01]  /*08f0*/  S2UR UR6, SR_CTAID.Y ;  /* 0x00000000000679c3 */ /* 0x000e220000002600 */
[----:B------:R-:W-:Y:S01]  /*0900*/  LOP3.LUT R0, R31, 0xffffff80, RZ, 0xc0, !PT ;  /* 0xffffff801f007812 */ /* 0x000fe200078ec0ff */
[----:B------:R-:W-:Y:S02]  /*0910*/  ULDC UR8, c[0x0][0xc50] ;  /* 0x0003140000087ab9 */ /* 0x000fe40000000800 */
[----:B------:R-:W-:-:S04]  /*0920*/  UISETP.NE.AND UP0, UPT, UR8, 0x1, UPT ;  /* 0x000000010800788c */ /* 0x000fc8000bf05270 */
[----:B------:R-:W-:Y:S08]  /*0930*/  BAR.ARV 0x8, 0x180 ;  /* 0x0206000000007b1d */ /* 0x000ff00000002000 */
[----:B------:R-:W1:Y:S01]  /*0940*/  S2UR UR49, SR_CTAID.Z ;  /* 0x00000000003179c3 */ /* 0x000e620000002700 */
[----:B------:R-:W-:Y:S01]  /*0950*/  ISETP.NE.AND P0, PT, R0, 0x80, PT ;  /* 0x000000800000780c */ /* 0x000fe20003f05270 */
[----:B------:R-:W-:Y:S01]  /*0960*/  @UP0 ULDC UR4, c[0x0][0xc54] ;  /* 0x0003150000040ab9 */ /* 0x000fe20000000800 */
[----:B------:R-:W-:Y:S01]  /*0970*/  @UP0 ULDC UR7, c[0x0][0xc58] ;  /* 0x0003160000070ab9 */ /* 0x000fe20000000800 */
[----:B0-----:R-:W-:-:S10]  /*0980*/  UIMAD.WIDE.U32 UR4, UR6, UR4, URZ ;  /* 0x00000004060472a5 */ /* 0x001fd4000f8e003f */
[----:B------:R-:W-:Y:S06]  /*0990*/  @!P0 BAR.ARV 0x9, 0x100 ;  /* 0x0244000000008b1d */ /* 0x000fec0000002000 */
[----:B------:R-:W-:Y:S01]  /*09a0*/  UMOV UR51, UR6 ;  /* 0x0000000600337c82 */ /* 0x000fe20008000000 */
[----:B------:R-:W-:Y:S01]  /*09b0*/  @UP0 USHF.R.U32.HI UR51, URZ, UR7, UR5 ;  /* 0x000000073f330299 */ /* 0x000fe20008011605 */
[----:B-1----:R-:W-:-:S03]  /*09c0*/  ISETP.LE.AND P0, PT, RZ, UR49, PT ;  /* 0x00000031ff007c0c */ /* 0x002fc6000bf03270 */
[----:B------:R-:W-:-:S04]  /*09d0*/  UIADD3 UR4, -UR51, URZ, URZ ;  /* 0x0000003f33047290 */ /* 0x000fc8000fffe13f */
[----:B------:R-:W-:-:S06]  /*09e0*/  UIMAD UR8, UR8, UR4, UR6 ;  /* 0x00000004080872a4 */ /* 0x000fcc000f8e0206 */
[----:B------:R-:W-:Y:S06]  /*09f0*/  @!P0 BRA `(.L_x_8) ;  /* 0x000000e800408947 */ /* 0x000fec0003800000 */
[----:B------:R-:W-:Y:S01]  /*0a00*/  ULDC.64 UR4, c[0x0][0x990] ;  /* 0x0002640000047ab9 */ /* 0x000fe20000000a00 */
[----:B------:R-:W-:Y:S01]  /*0a10*/  ULDC.64 UR6, c[0x0][0x998] ;  /* 0x0002660000067ab9 */ /* 0x000fe20000000a00 */
[----:B------:R-:W-:Y:S01]  /*0a20*/  UISETP.NE.U32.AND UP0, UPT, UR4, URZ, UPT ;  /* 0x0000003f0400728c */ /* 0x000fe2000bf05070 */
[----:B------:R-:W-:Y:S01]  /*0a30*/  IMAD.MOV.U32 R0, RZ, RZ, 0x3f800000 ;  /* 0x3f800000ff007424 */ /* 0x000fe200078e00ff */
[----:B------:R-:W-:Y:S01]  /*0a40*/  UISETP.NE.U32.AND UP1, UPT, UR6, URZ, UPT ;  /* 0x0000003f0600728c */ /* 0x000fe2000bf25070 */
[----:B------:R-:W-:Y:S01]  /*0a50*/  IMAD.MOV.U32 R3, RZ, RZ, 0x3f800000 ;  /* 0x3f800000ff037424 */ /* 0x000fe200078e00ff */
[----:B------:R-:W-:Y:S02]  /*0a60*/  UISETP.NE.AND.EX UP0, UPT, UR5, URZ, UPT, UP0 ;  /* 0x0000003f0500728c */ /* 0x000fe4000bf05300 */
[----:B------:R-:W-:Y:S02]  /*0a70*/  UISETP.NE.AND.EX UP1, UPT, UR7, URZ, UPT, UP1 ;  /* 0x0000003f0700728c */ /* 0x000fe4000bf25310 */
[----:B------:R-:W-:-:S02]  /*0a80*/  USHF.R.S32.HI UR39, URZ, 0x1f, UR49 ;  /* 0x0000001f3f277899 */ /* 0x000fc40008011431 */
[----:B------:R-:W-:Y:S01]  /*0a90*/  PLOP3.LUT P0, PT, PT, PT, UP0, 0x80, 0x0 ;  /* 0x000000000000781c */ /* 0x000fe20003f0f008 */
[----:B------:R-:W-:Y:S01]  /*0aa0*/  ULDC UR55, c[0x0][0x424] ;  /* 0x0001090000377ab9 */ /* 0x000fe20000000800 */
[----:B------:R-:W-:-:S03]  /*0ab0*/  PLOP3.LUT P1, PT, PT, PT, UP1, 0x80, 0x0 ;  /* 0x000000000000781c */ /* 0x000fc60003f2f018 */
[----:B------:R-:W-:Y:S02]  /*0ac0*/  @UP0 ULDC.64 UR12, c[0x0][0x9a8] ;  /* 0x00026a00000c0ab9 */ /* 0x000fe40000000a00 */
[----:B------:R-:W-:Y:S01]  /*0ad0*/  @UP1 ULDC.64 UR16, c[0x0][0x9b8] ;  /* 0x00026e0000101ab9 */ /* 0x000fe20000000a00 */
[----:B------:R-:W-:Y:S02]  /*0ae0*/  @UP0 UIMAD UR9, UR39, UR12, URZ ;  /* 0x0000000c270902a4 */ /* 0x000fe4000f8e023f */
[----:B------:R-:W-:Y:S02]  /*0af0*/  @UP1 UIMAD UR15, UR39, UR16, URZ ;  /* 0x00000010270f12a4 */ /* 0x000fe4000f8e023f */
[----:B------:R-:W-:Y:S02]  /*0b00*/  @UP0 UIMAD UR14, UR49, UR13, UR9 ;  /* 0x0000000d310e02a4 */ /* 0x000fe4000f8e0209 */
[----:B------:R-:W-:Y:S02]  /*0b10*/  @UP0 UIMAD.WIDE.U32 UR10, UR49, UR12, URZ ;  /* 0x0000000c310a02a5 */ /* 0x000fe4000f8e003f */
[----:B------:R-:W-:-:S02]  /*0b20*/  @UP0 USHF.R.S32.HI UR9, URZ, 0x1f, UR51 ;  /* 0x0000001f3f090899 */ /* 0x000fc40008011433 */
[----:B------:R-:W-:Y:S02]  /*0b30*/  @UP1 UIMAD.WIDE.U32 UR12, UR49, UR16, URZ ;  /* 0x00000010310c12a5 */ /* 0x000fe4000f8e003f */
[----:B------:R-:W-:Y:S02]  /*0b40*/  @UP1 UIMAD UR15, UR49, UR17, UR15 ;  /* 0x00000011310f12a4 */ /* 0x000fe4000f8e020f */
[----:B------:R-:W-:Y:S01]  /*0b50*/  @UP1 USHF.R.S32.HI UR20, URZ, 0x1f, UR51 ;  /* 0x0000001f3f141899 */ /* 0x000fe20008011433 */
[----:B------:R-:W-:Y:S01]  /*0b60*/  @UP0 ULDC.64 UR16, c[0x0][0x9b0] ;  /* 0x00026c0000100ab9 */ /* 0x000fe20000000a00 */
[----:B------:R-:W-:Y:S01]  /*0b70*/  @UP1 ULDC.64 UR18, c[0x0][0x9c0] ;  /* 0x0002700000121ab9 */ /* 0x000fe20000000a00 */
[----:B------:R-:W-:Y:S02]  /*0b80*/  @UP0 UIMAD UR9, UR9, UR16, URZ ;  /* 0x00000010090902a4 */ /* 0x000fe4000f8e023f */
[----:B------:R-:W-:Y:S02]  /*0b90*/  @UP0 UIADD3 UR11, UR11, UR14, URZ ;  /* 0x0000000e0b0b0290 */ /* 0x000fe4000fffe03f */
[----:B------:R-:W-:-:S02]  /*0ba0*/  @UP1 UIMAD UR14, UR20, UR18, URZ ;  /* 0x00000012140e12a4 */ /* 0x000fc4000f8e023f */
[----:B------:R-:W-:Y:S02]  /*0bb0*/  @UP1 UIADD3 UR13, UR13, UR15, URZ ;  /* 0x0000000f0d0d1290 */ /* 0x000fe4000fffe03f */
[----:B------:R-:W-:Y:S02]  /*0bc0*/  @UP0 UIMAD UR9, UR51, UR17, UR9 ;  /* 0x00000011330902a4 */ /* 0x000fe4000f8e0209 */
[----:B------:R-:W-:Y:S02]  /*0bd0*/  @UP0 UIMAD.WIDE.U32 UR10, UR51, UR16, UR10 ;  /* 0x00000010330a02a5 */ /* 0x000fe4000f8e000a */
[----:B------:R-:W-:Y:S02]  /*0be0*/  @UP1 UIMAD UR14, UR51, UR19, UR14 ;  /* 0x00000013330e12a4 */ /* 0x000fe4000f8e020e */
[----:B------:R-:W-:Y:S02]  /*0bf0*/  @UP1 UIMAD.WIDE.U32 UR12, UR51, UR18, UR12 ;  /* 0x00000012330c12a5 */ /* 0x000fe4000f8e000c */
[----:B------:R-:W-:-:S02]  /*0c00*/  @UP0 UIADD3 UR11, UR11, UR9, URZ ;  /* 0x000000090b0b0290 */ /* 0x000fc4000fffe03f */
[----:B------:R-:W-:Y:S02]  /*0c10*/  @UP1 UIADD3 UR9, UR13, UR14, URZ ;  /* 0x0000000e0d091290 */ /* 0x000fe4000fffe03f */
[----:B------:R-:W-:Y:S02]  /*0c20*/  @UP1 ULEA UR6, UP3, UR12, UR6, 0x2 ;  /* 0x000000060c061291 */ /* 0x000fe4000f86103f */
[----:B------:R-:W-:Y:S02]  /*0c30*/  @UP0 ULEA UR4, UP2, UR10, UR4, 0x2 ;  /* 0x000000040a040291 */ /* 0x000fe4000f84103f */
[----:B------:R-:W-:Y:S02]  /*0c40*/  @UP1 ULEA.HI.X UR7, UR12, UR7, UR9, 0x2, UP3 ;  /* 0x000000070c071291 */ /* 0x000fe400098f1409 */
[----:B------:R-:W-:Y:S01]  /*0c50*/  IMAD.U32 R6, RZ, RZ, UR6 ;  /* 0x00000006ff067e24 */ /* 0x000fe2000f8e00ff */
[----:B------:R-:W-:Y:S01]  /*0c60*/  @UP0 ULEA.HI.X UR5, UR10, UR5, UR11, 0x2, UP2 ;  /* 0x000000050a050291 */ /* 0x000fe200090f140b */
[----:B------:R-:W-:-:S02]  /*0c70*/  IMAD.U32 R4, RZ, RZ, UR4 ;  /* 0x00000004ff047e24 */ /* 0x000fc4000f8e00ff */
[----:B------:R-:W-:-:S03]  /*0c80*/  IMAD.U32 R7, RZ, RZ, UR7 ;  /* 0x00000007ff077e24 */ /* 0x000fc6000f8e00ff */
[----:B------:R-:W-:Y:S01]  /*0c90*/  IMAD.U32 R5, RZ, RZ, UR5 ;  /* 0x00000005ff057e24 */ /* 0x000fe2000f8e00ff */
[----:B------:R-:W-:Y:S01]  /*0ca0*/  ULDC.64 UR4, c[0x0][0x418] ;  /* 0x0001060000047ab9 */ /* 0x000fe20000000a00 */
[----:B------:R0:W5:Y:S01]  /*0cb0*/  @P1 LDG.E R0, desc[UR56][R6.64] ;  /* 0x0000003806001981 */ /* 0x000162000c1e1900 */
[----:B------:R-:W-:-:S03]  /*0cc0*/  UISETP.NE.U32.AND UP0, UPT, UR4, URZ, UPT ;  /* 0x0000003f0400728c */ /* 0x000fc6000bf05070 */
[----:B------:R-:W-:Y:S01]  /*0cd0*/  ULDC UR4, c[0x0][0x2f0] ;  /* 0x0000bc0000047ab9 */ /* 0x000fe20000000800 */
[----:B------:R-:W-:Y:S01]  /*0ce0*/  UISETP.NE.AND.EX UP0, UPT, UR5, URZ, UPT, UP0 ;  /* 0x0000003f0500728c */ /* 0x000fe2000bf05300 */
[----:B------:R0:W5:Y:S03]  /*0cf0*/  @P0 LDG.E R3, desc[UR56][R4.64] ;  /* 0x0000003804030981 */ /* 0x000166000c1e1900 */
[----:B------:R-:W-:-:S04]  /*0d00*/  USEL UR55, UR55, 0x1, UP0 ;  /* 0x0000000137377887 */ /* 0x000fc80008000000 */
[----:B------:R-:W-:-:S04]  /*0d10*/  UIMAD UR55, UR55, UR4, URZ ;  /* 0x00000004373772a4 */ /* 0x000fc8000f8e023f */
[----:B------:R-:W-:Y:S02]  /*0d20*/  UISETP.GE.AND UP0, UPT, UR55, 0x1, UPT ;  /* 0x000000013700788c */ /* 0x000fe4000bf06270 */
[----:B------:R-:W-:-:S04]  /*0d30*/  UIADD3 UR4, UR55, 0x9f, URZ ;  /* 0x0000009f37047890 */ /* 0x000fc8000fffe03f */
[----:B------:R-:W-:Y:S01]  /*0d40*/  PLOP3.LUT P0, PT, PT, PT, UP0, 0x80, 0x0 ;  /* 0x000000000000781c */ /* 0x000fe20003f0f008 */
[----:B------:R-:W-:-:S04]  /*0d50*/  UIMAD.WIDE UR4, UR4, 0x66666667, URZ ;  /* 0x66666667040478a5 */ /* 0x000fc8000f8e023f */
[----:B------:R-:W-:Y:S02]  /*0d60*/  USHF.R.U32.HI UR6, URZ, 0x1f, UR5 ;  /* 0x0000001f3f067899 */ /* 0x000fe40008011605 */
[----:B------:R-:W-:Y:S01]  /*0d70*/  ULOP3.LUT UR38, UR8, 0xffff, URZ, 0xc0, !UPT ;  /* 0x0000ffff08267892 */ /* 0x000fe2000f8ec03f */
[----:B------:R-:W-:Y:S01]  /*0d80*/  UMOV UR4, URZ ;  /* 0x0000003f00047c82 */ /* 0x000fe20008000000 */
[----:B------:R-:W-:-:S04]  /*0d90*/  ULEA.HI.SX32 UR6, UR5, UR6, 0x1a ;  /* 0x0000000605067291 */ /* 0x000fc8000f8fd23f */
[----:B0-----:R-:W-:Y:S08]  /*0da0*/  @!P0 BRA `(.L_x_9) ;  /* 0x0000000000908947 */ /* 0x001ff00003800000 */
[----:B------:R-:W-:Y:S01]  /*0db0*/  USHF.R.U32.HI UR8, URZ, 0x10, UR8 ;  /* 0x000000103f087899 */ /* 0x000fe20008011608 */
[----:B------:R-:W-:-:S03]  /*0dc0*/  UMOV UR4, URZ ;  /* 0x0000003f00047c82 */ /* 0x000fc60008000000 */
[----:B------:R-:W-:-:S11]  /*0dd0*/  UISETP.NE.AND UP0, UPT, UR8, URZ, UPT ;  /* 0x0000003f0800728c */ /* 0x000fd6000bf05270 */
[----:B------:R-:W-:Y:S02]  /*0de0*/  @!UP0 ULDC UR8, c[0x0][0x9f0] ;  /* 0x00027c0000088ab9 */ /* 0x000fe40000000800 */
[----:B------:R-:W-:Y:S01]  /*0df0*/  IMAD.U32 R6, RZ, RZ, UR8 ;  /* 0x00000008ff067e24 */ /* 0x000fe2000f8e00ff */
[----:B------:R-:W-:-:S04]  /*0e00*/  UIADD3 UR7, UR6, -0x1, UR8 ;  /* 0xffffffff06077890 */ /* 0x000fc8000fffe008 */
[-C--:B------:R-:W-:Y:S02]  /*0e10*/  IABS R4, R6.reuse ;  /* 0x0000000600047213 */ /* 0x080fe40000000000 */
[----:B------:R-:W-:Y:S01]  /*0e20*/  IMAD.U32 R7, RZ, RZ, UR7 ;  /* 0x00000007ff077e24 */ /* 0x000fe2000f8e00ff */
[----:B------:R-:W-:Y:S01]  /*0e30*/  IABS R8, R6 ;  /* 0x0000000600087213 */ /* 0x000fe20000000000 */
[----:B------:R-:W-:Y:S01]  /*0e40*/  ULOP3.LUT UR7, UR7, UR8, URZ, 0x3c, !UPT ;  /* 0x0000000807077292 */ /* 0x000fe2000f8e3c3f */
[----:B------:R-:W-:Y:S02]  /*0e50*/  R2UR UR11, R4 ;  /* 0x00000000040b72ca */ /* 0x000fe400000e0000 */
[----:B------:R-:W-:-:S05]  /*0e60*/  IABS R7, R7 ;  /* 0x0000000700077213 */ /* 0x000fca0000000000 */
[----:B------:R-:W-:-:S05]  /*0e70*/  IMAD.MOV.U32 R6, RZ, RZ, R7 ;  /* 0x000000ffff067224 */ /* 0x000fca00078e0007 */
[----:B------:R-:W-:Y:S01]  /*0e80*/  R2UR UR10, R6 ;  /* 0x00000000060a72ca */ /* 0x000fe200000e0000 */
[----:B------:R-:W0:Y:S08]  /*0e90*/  I2F.RP R4, UR11 ;  /* 0x0000000b00047d06 */ /* 0x000e300008209400 */
[----:B0-----:R-:W0:Y:S02]  /*0ea0*/  MUFU.RCP R4, R4 ;  /* 0x0000000400047308 */ /* 0x001e240000001000 */
[----:B0-----:R-:W-:-:S02]  /*0eb0*/  VIADD R5, R4, 0xffffffe ;  /* 0x0ffffffe04057836 */ /* 0x001fc40000000000 */
[----:B------:R-:W-:-:S04]  /*0ec0*/  IMAD.MOV R4, RZ, RZ, -R8 ;  /* 0x000000ffff047224 */ /* 0x000fc800078e0a08 */
[----:B------:R-:W0:Y:S02]  /*0ed0*/  F2I.FTZ.U32.TRUNC.NTZ R5, R5 ;  /* 0x0000000500057305 */ /* 0x000e24000021f000 */
[----:B0-----:R-:W-:-:S13]  /*0ee0*/  R2UR UR5, R5 ;  /* 0x00000000050572ca */ /* 0x001fda00000e0000 */
[----:B------:R-:W-:-:S04]  /*0ef0*/  UIADD3 UR9, URZ, -UR5, URZ ;  /* 0x800000053f097290 */ /* 0x000fc8000fffe03f */
[----:B------:R-:W-:-:S04]  /*0f00*/  UIMAD UR9, UR9, UR11, URZ ;  /* 0x0000000b090972a4 */ /* 0x000fc8000f8e023f */
[----:B------:R-:W-:-:S03]  /*0f10*/  UIMAD.WIDE.U32 UR4, UR5, UR9, UR4 ;  /* 0x00000009050472a5 */ /* 0x000fc6000f8e0004 */
[----:B------:R-:W-:Y:S01]  /*0f20*/  R2UR UR9, R4 ;  /* 0x00000000040972ca */ /* 0x000fe200000e0000 */
[----:B------:R-:W-:-:S12]  /*0f30*/  UIMAD.WIDE.U32 UR4, UR5, UR10, URZ ;  /* 0x0000000a050472a5 */ /* 0x000fd8000f8e003f */
[----:B------:R-:W-:-:S04]  /*0f40*/  UIMAD UR4, UR5, UR9, UR10 ;  /* 0x00000009050472a4 */ /* 0x000fc8000f8e020a */
[----:B------:R-:W-:-:S11]  /*0f50*/  UISETP.GT.U32.AND UP1, UPT, UR11, UR4, UPT ;  /* 0x000000040b00728c */ /* 0x000fd6000bf24070 */
[----:B------:R-:W-:Y:S02]  /*0f60*/  @!UP1 UIADD3 UR4, UR4, -UR11, URZ ;  /* 0x8000000b04049290 */ /* 0x000fe4000fffe03f */
[----:B------:R-:W-:Y:S02]  /*0f70*/  @!UP1 UIADD3 UR5, UR5, 0x1, URZ ;  /* 0x0000000105059890 */ /* 0x000fe4000fffe03f */
[----:B------:R-:W-:Y:S02]  /*0f80*/  UISETP.GE.U32.AND UP0, UPT, UR4, UR11, UPT ;  /* 0x0000000b0400728c */ /* 0x000fe4000bf06070 */
[----:B------:R-:W-:-:S09]  /*0f90*/  UISETP.GE.AND UP1, UPT, UR7, URZ, UPT ;  /* 0x0000003f0700728c */ /* 0x000fd2000bf26270 */
[----:B------:R-:W-:Y:S02]  /*0fa0*/  @UP0 UIADD3 UR5, UR5, 0x1, URZ ;  /* 0x0000000105050890 */ /* 0x000fe4000fffe03f */
[----:B------:R-:W-:-:S05]  /*0fb0*/  UISETP.NE.AND UP0, UPT, UR8, URZ, UPT ;  /* 0x0000003f0800728c */ /* 0x000fca000bf05270 */
[----:B------:R-:W-:Y:S02]  /*0fc0*/  UMOV UR4, UR5 ;  /* 0x0000000500047c82 */ /* 0x000fe40008000000 */
[----:B------:R-:W-:-:S04]  /*0fd0*/  @!UP1 UIADD3 UR4, -UR4, URZ, URZ ;  /* 0x0000003f04049290 */ /* 0x000fc8000fffe13f */
[----:B------:R-:W-:-:S12]  /*0fe0*/  @!UP0 ULOP3.LUT UR4, URZ, UR8, URZ, 0x33, !UPT ;  /* 0x000000083f048292 */ /* 0x000fd8000f8e333f */
.L_x_9:
[----:B------:R-:W-:Y:S01]  /*0ff0*/  UIMAD UR38, UR38, UR4, URZ ;  /* 0x00000004262672a4 */ /* 0x000fe2000f8e023f */
[----:B------:R-:W-:Y:S02]  /*1000*/  IMAD.U32 R4, RZ, RZ, UR6 ;  /* 0x00000006ff047e24 */ /* 0x000fe4000f8e00ff */
[----:B-----5:R-:W-:Y:S01]  /*1010*/  FMUL.FTZ R0, R3, R0 ;  /* 0x0000000003007220 */ /* 0x020fe20000410000 */
[----:B------:R-:W-:Y:S01]  /*1020*/  IMAD.U32 R5, RZ, RZ, UR4 ;  /* 0x00000004ff057e24 */ /* 0x000fe2000f8e00ff */
[----:B------:R-:W-:Y:S01]  /*1030*/  ULDC UR4, c[0x0][0x988] ;  /* 0x0002620000047ab9 */ /* 0x000fe20000000800 */
[----:B------:R-:W-:Y:S02]  /*1040*/  VIADD R16, R31, 0xffffff80 ;  /* 0xffffff801f107836 */ /* 0x000fe40000000000 */
[----:B------:R-:W-:Y:S01]  /*1050*/  FMUL.FTZ R0, R0, UR4 ;  /* 0x0000000400007c20 */ /* 0x000fe20008410000 */
[----:B------:R-:W-:Y:S01]  /*1060*/  PLOP3.LUT P0, PT, PT, PT, PT, 0x80, 0x0 ;  /* 0x000000000000781c */ /* 0x000fe20003f0f070 */
[----:B------:R-:W-:Y:S01]  /*1070*/  IMAD.MOV.U32 R3, RZ, RZ, RZ ;  /* 0x000000ffff037224 */ /* 0x000fe200078e00ff */
[----:B------:R-:W-:-:S02]  /*1080*/  VIADDMNMX R4, R5, UR38, R4, PT ;  /* 0x0000002605047c46 */ /* 0x000fc4000b800104 */
[----:B------:R-:W-:Y:S02]  /*1090*/  CS2R R30, SRZ ;  /* 0x00000000001e7805 */ /* 0x000fe4000001ff00 */
[----:B------:R-:W-:Y:S01]  /*10a0*/  R2UR UR37, R0 ;  /* 0x00000000002572ca */ /* 0x000fe200000e0000 */
[----:B------:R-:W-:Y:S01]  /*10b0*/  IMAD.MOV.U32 R0, RZ, RZ, RZ ;  /* 0x000000ffff007224 */ /* 0x000fe200078e00ff */
[----:B------:R-:W-:Y:S02]  /*10c0*/  R2UR UR54, R4 ;  /* 0x00000000043672ca */ /* 0x000fe400000e0000 */
[----:B------:R-:W-:Y:S02]  /*10d0*/  CS2R R4, SRZ ;  /* 0x0000000000047805 */ /* 0x000fe4000001ff00 */
[----:B------:R-:W-:Y:S02]  /*10e0*/  CS2R R26, SRZ ;  /* 0x00000000001a7805 */ /* 0x000fe4000001ff00 */
[----:B------:R-:W-:Y:S01]  /*10f0*/  CS2R R8, SRZ ;  /* 0x0000000000087805 */ /* 0x000fe2000001ff00 */
[----:B------:R-:W-:Y:S01]  /*1100*/  IMAD.MOV.U32 R36, RZ, RZ, RZ ;  /* 0x000000ffff247224 */ /* 0x000fe200078e00ff */
[----:B------:R-:W-:-:S02]  /*1110*/  CS2R R10, SRZ ;  /* 0x00000000000a7805 */ /* 0x000fc4000001ff00 */
[----:B------:R-:W-:Y:S02]  /*1120*/  CS2R R38, SRZ ;  /* 0x0000000000267805 */ /* 0x000fe4000001ff00 */
[----:B------:R-:W-:Y:S01]  /*1130*/  CS2R R34, SRZ ;  /* 0x0000000000227805 */ /* 0x000fe2000001ff00 */
[----:B------:R-:W-:Y:S01]  /*1140*/  IMAD.MOV.U32 R33, RZ, RZ, RZ ;  /* 0x000000ffff217224 */ /* 0x000fe200078e00ff */
[----:B------:R-:W-:Y:S02]  /*1150*/  MOV R44, RZ ;  /* 0x000000ff002c7202 */ /* 0x000fe40000000f00 */
[----:B------:R-:W-:Y:S02]  /*1160*/  CS2R R12, SRZ ;  /* 0x00000000000c7805 */ /* 0x000fe4000001ff00 */
[----:B------:R-:W-:Y:S02]  /*1170*/  CS2R R46, SRZ ;  /* 0x00000000002e7805 */ /* 0x000fe4000001ff00 */
[----:B------:R-:W-:Y:S01]  /*1180*/  CS2R R42, SRZ ;  /* 0x00000000002a7805 */ /* 0x000fe2000001ff00 */
[----:B------:R-:W-:Y:S01]  /*1190*/  UISETP.GT.AND UP0, UPT, UR54, UR38, UPT ;  /* 0x000000263600728c */ /* 0x000fe2000bf04270 */
[----:B------:R-:W-:Y:S01]  /*11a0*/  IMAD.MOV.U32 R41, RZ, RZ, RZ ;  /* 0x000000ffff297224 */ /* 0x000fe200078e00ff */
[----:B------:R-:W-:Y:S01]  /*11b0*/  CS2R R14, SRZ ;  /* 0x00000000000e7805 */ /* 0x000fe2000001ff00 */
[----:B------:R-:W-:Y:S01]  /*11c0*/  IMAD.MOV.U32 R52, RZ, RZ, RZ ;  /* 0x000000ffff347224 */ /* 0x000fe200078e00ff */
[----:B------:R-:W-:-:S02]  /*11d0*/  CS2R R54, SRZ ;  /* 0x0000000000367805 */ /* 0x000fc4000001ff00 */
[----:B------:R-:W-:Y:S02]  /*11e0*/  CS2R R50, SRZ ;  /* 0x0000000000327805 */ /* 0x000fe4000001ff00 */
[----:B------:R-:W-:Y:S01]  /*11f0*/  PLOP3.LUT P1, PT, PT, PT, UP0, 0x80, 0x0 ;  /* 0x000000000000781c */ /* 0x000fe20003f2f008 */
[----:B------:R-:W-:Y:S01]  /*1200*/  IMAD.MOV.U32 R49, RZ, RZ, RZ ;  /* 0x000000ffff317224 */ /* 0x000fe200078e00ff */
[----:B------:R-:W-:Y:S01]  /*1210*/  CS2R R62, SRZ ;  /* 0x00000000003e7805 */ /* 0x000fe2000001ff00 */
[----:B------:R-:W-:Y:S01]  /*1220*/  IMAD.MOV.U32 R60, RZ, RZ, RZ ;  /* 0x000000ffff3c7224 */ /* 0x000fe200078e00ff */
[----:B------:R-:W-:Y:S01]  /*1230*/  CS2R R58, SRZ ;  /* 0x00000000003a7805 */ /* 0x000fe2000001ff00 */
[----:B------:R-:W-:Y:S01]  /*1240*/  IMAD.MOV.U32 R17, RZ, RZ, RZ ;  /* 0x000000ffff117224 */ /* 0x000fe200078e00ff */
[----:B------:R-:W-:Y:S01]  /*1250*/  CS2R R18, SRZ ;  /* 0x0000000000127805 */ /* 0x000fe2000001ff00 */
[----:B------:R-:W-:Y:S01]  /*1260*/  IMAD.MOV.U32 R68, RZ, RZ, RZ ;  /* 0x000000ffff447224 */ /* 0x000fe200078e00ff */
[----:B------:R-:W-:-:S02]  /*1270*/  CS2R R20, SRZ ;  /* 0x0000000000147805 */ /* 0x000fc4000001ff00 */
[----:B------:R-:W-:Y:S02]  /*1280*/  CS2R R70, SRZ ;  /* 0x0000000000467805 */ /* 0x000fe4000001ff00 */
[----:B------:R-:W-:Y:S01]  /*1290*/  CS2R R66, SRZ ;  /* 0x0000000000427805 */ /* 0x000fe2000001ff00 */
[----:B------:R-:W-:Y:S01]  /*12a0*/  IMAD.MOV.U32 R65, RZ, RZ, RZ ;  /* 0x000000ffff417224 */ /* 0x000fe200078e00ff */
[----:B------:R-:W-:Y:S01]  /*12b0*/  CS2R R22, SRZ ;  /* 0x0000000000167805 */ /* 0x000fe2000001ff00 */
[----:B------:R-:W-:Y:S01]  /*12c0*/  IMAD.MOV.U32 R76, RZ, RZ, RZ ;  /* 0x000000ffff4c7224 */ /* 0x000fe200078e00ff */
[----:B------:R-:W-:Y:S02]  /*12d0*/  CS2R R78, SRZ ;  /* 0x00000000004e7805 */ /* 0x000fe4000001ff00 */
[----:B------:R-:W-:Y:S01]  /*12e0*/  CS2R R74, SRZ ;  /* 0x00000000004a7805 */ /* 0x000fe2000001ff00 */
[----:B------:R-:W-:Y:S01]  /*12f0*/  IMAD.MOV.U32 R73, RZ, RZ, RZ ;  /* 0x000000ffff497224 */ /* 0x000fe200078e00ff */
[----:B------:R-:W-:Y:S01]  /*1300*/  CS2R R86, SRZ ;  /* 0x0000000000567805 */ /* 0x000fe2000001ff00 */
[----:B------:R-:W-:Y:S01]  /*1310*/  IMAD.MOV.U32 R84, RZ, RZ, RZ ;  /* 0x000000ffff547224 */ /* 0x000fe200078e00ff */
[----:B------:R-:W-:Y:S01]  /*1320*/  CS2R R82, SRZ ;  /* 0x0000000000527805 */ /* 0x000fe2000001ff00 */
[----:B------:R-:W-:-:S02]  /*1330*/  IMAD.MOV.U32 R24, RZ, RZ, RZ ;  /* 0x000000ffff187224 */ /* 0x000fc400078e00ff */
[----:B------:R-:W-:Y:S02]  /*1340*/  IMAD.MOV.U32 R29, RZ, RZ, RZ ;  /* 0x000000ffff1d7224 */ /* 0x000fe400078e00ff */
[----:B------:R-:W-:Y:S01]  /*1350*/  IMAD.MOV.U32 R81, RZ, RZ, RZ ;  /* 0x000000ffff517224 */ /* 0x000fe200078e00ff */
[----:B------:R-:W-:Y:S06]  /*1360*/  @!P1 BRA `(.L_x_10) ;  /* 0x0000006c00b89947 */ /* 0x000fec0003800000 */
[----:B------:R-:W-:Y:S01]  /*1370*/  SHF.R.S32.HI R3, RZ, 0x1f, R16 ;  /* 0x0000001fff037819 */ /* 0x000fe20000011410 */
[----:B------:R-:W0:Y:S01]  /*1380*/  S2UR UR53, SR_CgaCtaId ;  /* 0x00000000003579c3 */ /* 0x000e220000008800 */
[----:B------:R-:W-:Y:S02]  /*1390*/  UMOV UR36, 0x400 ;  /* 0x0000040000247882 */ /* 0x000fe40000000000 */
[----:B------:R-:W-:-:S04]  /*13a0*/  LEA.HI R17, R3, R16, RZ, 0x7 ;  /* 0x0000001003117211 */ /* 0x000fc800078f38ff */
[----:B------:R-:W-:-:S06]  /*13b0*/  SHF.R.S32.HI R0, RZ, 0x7, R17 ;  /* 0x00000007ff007819 */ /* 0x000fcc0000011411 */
[----:B------:R-:W1:Y:S01]  /*13c0*/  SHFL.IDX PT, R0, R0, RZ, 0x1f ;  /* 0x00001fff00007589 */ /* 0x000e6200000e0000 */
[----:B0-----:R-:W-:-:S04]  /*13d0*/  ULEA UR36, UR53, UR36, 0x18 ;  /* 0x0000002435247291 */ /* 0x001fc8000f8ec03f */
[----:B------:R-:W-:-:S04]  /*13e0*/  UIADD3 UR5, UR36, 0x14400, URZ ;  /* 0x0001440024057890 */ /* 0x000fc8000fffe03f */
[----:B------:R-:W-:Y:S01]  /*13f0*/  ULOP3.LUT UP0, URZ, UR5, 0x9f, URZ, 0xc0, !UPT ;  /* 0x0000009f053f7892 */ /* 0x000fe2000f80c03f */
[----:B-1----:R-:W-:-:S05]  /*1400*/  R2UR UR50, R0 ;  /* 0x00000000003272ca */ /* 0x002fca00000e0000 */
[----:B------:R-:W-:-:S08]  /*1410*/  PLOP3.LUT P0, PT, PT, PT, UP0, 0x80, 0x0 ;  /* 0x000000000000781c */ /* 0x000fd00003f0f008 */
[----:B------:R-:W-:-:S04]  /*1420*/  ULEA.HI UR4, UR50, UR50, URZ, 0x1 ;  /* 0x0000003232047291 */ /* 0x000fc8000f8f083f */
[----:B------:R-:W-:-:S04]  /*1430*/  ULOP3.LUT UR4, UR4, 0x3e, URZ, 0xc0, !UPT ;  /* 0x0000003e04047892 */ /* 0x000fc8000f8ec03f */
[----:B------:R-:W-:-:S04]  /*1440*/  UIADD3 UR4, UR50, -UR4, URZ ;  /* 0x8000000432047290 */ /* 0x000fc8000fffe03f */
[----:B------:R-:W-:-:S04]  /*1450*/  ULEA UR4, UR4, UR5, 0xc ;  /* 0x0000000504047291 */ /* 0x000fc8000f8e603f */
[----:B------:R-:W-:-:S04]  /*1460*/  USHF.R.U32.HI UR4, URZ, 0x4, UR4 ;  /* 0x000000043f047899 */ /* 0x000fc80008011604 */
[----:B------:R-:W-:Y:S01]  /*1470*/  ULOP3.LUT UR40, UR4, 0x3fff, URZ, 0xc0, !UPT ;  /* 0x00003fff04287892 */ /* 0x000fe2000f8ec03f */
[----:B------:R-:W-:Y:S11]  /*1480*/  @!P0 BRA `(.L_x_11) ;  /* 0x0000000000408947 */ /* 0x000ff60003800000 */
[----:B------:R-:W-:Y:S01]  /*1490*/  MOV R0, 0x0 ;  /* 0x0000000000007802 */ /* 0x000fe20000000f00 */
[----:B------:R-:W-:Y:S01]  /*14a0*/  ULDC.64 UR4, c[0x4][0xc8] ;  /* 0x0100320000047ab9 */ /* 0x000fe20000000a00 */
[----:B------:R-:W-:Y:S01]  /*14b0*/  ULDC.64 UR6, c[0x4][0x38] ;  /* 0x01000e0000067ab9 */ /* 0x000fe20000000a00 */
[----:B------:R-:W-:Y:S01]  /*14c0*/  IMAD.U32 R4, RZ, RZ, UR4 ;  /* 0x00000004ff047e24 */ /* 0x000fe2000f8e00ff */
[----:B------:R0:W1:Y:S01]  /*14d0*/  LDC.64 R14, c[0x4][R0] ;  /* 0x01000000000e7b82 */ /* 0x0000620000000a00 */
[----:B------:R-:W-:Y:S01]  /*14e0*/  IMAD.U32 R5, RZ, RZ, UR5 ;  /* 0x00000005ff057e24 */ /* 0x000fe2000f8e00ff */
[----:B------:R-:W-:Y:S01]  /*14f0*/  ULDC.64 UR4, c[0x4][0xd0] ;  /* 0x0100340000047ab9 */ /* 0x000fe20000000a00 */
[----:B------:R-:W-:Y:S01]  /*1500*/  IMAD.U32 R10, RZ, RZ, UR6 ;  /* 0x00000006ff0a7e24 */ /* 0x000fe2000f8e00ff */
[----:B------:R-:W-:Y:S01]  /*1510*/  MOV R11, UR7 ;  /* 0x00000007000b7c02 */ /* 0x000fe20008000f00 */
[----:B------:R-:W-:Y:S02]  /*1520*/  IMAD.U32 R6, RZ, RZ, UR4 ;  /* 0x00000004ff067e24 */ /* 0x000fe4000f8e00ff */
[----:B------:R-:W-:-:S02]  /*1530*/  IMAD.U32 R7, RZ, RZ, UR5 ;  /* 0x00000005ff077e24 */ /* 0x000fc4000f8e00ff */
[----:B------:R-:W-:Y:S02]  /*1540*/  IMAD.MOV.U32 R8, RZ, RZ, 0x70 ;  /* 0x00000070ff087424 */ /* 0x000fe400078e00ff */
[----:B------:R-:W-:Y:S02]  /*1550*/  IMAD.MOV.U32 R12, RZ, RZ, 0x1 ;  /* 0x00000001ff0c7424 */ /* 0x000fe400078e00ff */
[----:B0-----:R-:W-:-:S07]  /*1560*/  IMAD.MOV.U32 R13, RZ, RZ, RZ ;  /* 0x000000ffff0d7224 */ /* 0x001fce00078e00ff */
[----:B------:R-:W-:-:S07]  /*1570*/  LEPC R20, `(.L_x_11) ;  /* 0x000000001014794e */ /* 0x000fce0000000000 */
[----:B-1----:R-:W-:Y:S05]  /*1580*/  CALL.ABS.NOINC R14 ;  /* 0x000000000e007343 */ /* 0x002fea0003c00000 */
.L_x_11:
[----:B------:R-:W-:-:S04]  /*1590*/  SHF.L.U32 R0, RZ, 0x1f, RZ ;  /* 0x0000001fff007819 */ /* 0x000fc800000006ff */
[----:B------:R-:W0:Y:S02]  /*15a0*/  SYNCS.PHASECHK.TRANS64.TRYWAIT P0, [UR36+0x29800], R0 ;  /* 0x02980000ff0075a7 */ /* 0x000e240008000164 */
[----:B0-----:R-:W-:Y:S05]  /*15b0*/  @!P0 BRA `(.L_x_12) ;  /* 0x000000dc00588947 */ /* 0x001fea0003800000 */
.L_x_98:
[----:B------:R-:W-:-:S06]  /*15c0*/  ULOP3.LUT UR4, UR48, 0x1, URZ, 0xfc, !UPT ;  /* 0x0000000130047892 */ /* 0x000fcc000f8efc3f */
[----:B0-----:R-:W-:-:S05]  /*15d0*/  IMAD.U32 R3, RZ, RZ, UR4 ;  /* 0x00000004ff037e24 */ /* 0x001fca000f8e00ff */
[----:B------:R-:W-:-:S13]  /*15e0*/  ISETP.NE.AND P0, PT, R3, 0x3, PT ;  /* 0x000000030300780c */ /* 0x000fda0003f05270 */
[----:B------:R-:W-:Y:S05]  /*15f0*/  @!P0 BRA `(.L_x_13) ;  /* 0x0000000000048947 */ /* 0x000fea0003800000 */
[----:B------:R-:W-:Y:S01]  /*1600*/  BPT.TRAP 0x1 ;  /* 0x000000040000795c */ /* 0x000fe20000300000 */
.L_x_13:
[----:B------:R0:W1:Y:S01]  /*1610*/  SYNCS.PHASECHK.TRANS64.TRYWAIT P1, [UR36+0x29830], R0 ;  /* 0x02983000ff0075a7 */ /* 0x0000620008020164 */
[----:B------:R-:W-:Y:S05]  /*1620*/  @!P0 BRA `(.L_x_14) ;  /* 0x0000000000048947 */ /* 0x000fea0003800000 */
[----:B------:R-:W-:Y:S01]  /*1630*/  BPT.TRAP 0x1 ;  /* 0x000000040000795c */ /* 0x000fe20000300000 */
.L_x_14:
[----:B------:R-:W-:Y:S02]  /*1640*/  IMAD.U32 R4, RZ, RZ, UR40 ;  /* 0x00000028ff047e24 */ /* 0x000fe4000f8e00ff */
[----:B------:R-:W-:Y:S01]  /*1650*/  IMAD.MOV.U32 R3, RZ, RZ, RZ ;  /* 0x000000ffff037224 */ /* 0x000fe200078e00ff */
[----:B-1----:R-:W-:Y:S06]  /*1660*/  @P1 BRA `(.L_x_15) ;  /* 0x0000000000081947 */ /* 0x002fec0003800000 */
[----:B------:R-:W1:Y:S02]  /*1670*/  SYNCS.PHASECHK.TRANS64.TRYWAIT P1, [UR36+0x29830], R0 ;  /* 0x02983000ff0075a7 */ /* 0x000e640008020164 */
[----:B-1----:R-:W-:Y:S05]  /*1680*/  @!P1 BRA `(.L_x_16) ;  /* 0x000000dc003c9947 */ /* 0x002fea0003800000 */
.L_x_15:
[----:B------:R-:W-:Y:S05]  /*1690*/  WARPSYNC.ALL ;  /* 0x0000000000007948 */ /* 0x000fea0003800000 */
[----:B------:R-:W-:Y:S01]  /*16a0*/  IMAD.MOV.U32 R25, RZ, RZ, RZ ;  /* 0x000000ffff197224 */ /* 0x000fe200078e00ff */
[----:B------:R-:W-:Y:S01]  /*16b0*/  LOP3.LUT R4, R4, 0x10000, RZ, 0xfc, !PT ;  /* 0x0001000004047812 */ /* 0x000fe200078efcff */
[----:B-1----:R-:W-:Y:S01]  /*16c0*/  IMAD.MOV.U32 R5, RZ, RZ, -0x7fffffe0 ;  /* 0x80000020ff057424 */ /* 0x002fe200078e00ff */
[----:B------:R-:W-:-:S04]  /*16d0*/  UIADD3 UR4, UR36, 0x1a400, URZ ;  /* 0x0001a40024047890 */ /* 0x000fc8000fffe03f */
[C---:B------:R-:W-:Y:S01]  /*16e0*/  R2UR UR5, R5.reuse ;  /* 0x00000000050572ca */ /* 0x040fe200000e0000 */
[----:B------:R-:W-:Y:S01]  /*16f0*/  WARPGROUP.ARRIVE ;  /* 0x00000000000079c5 */ /* 0x000fe20000000000 */
[----:B------:R-:W-:Y:S01]  /*1700*/  UMOV UR7, 0x80000020 ;  /* 0x8000002000077882 */ /* 0x000fe20000000000 */
[----:B------:R-:W-:Y:S01]  /*1710*/  USHF.R.U32.HI UR6, URZ, 0x4, UR4 ;  /* 0x000000043f067899 */ /* 0x000fe20008011604 */
[C---:B------:R-:W-:Y:S01]  /*1720*/  R2UR UR8, R4.reuse ;  /* 0x00000000040872ca */ /* 0x040fe200000e0000 */
[----:B------:R-:W-:Y:S01]  /*1730*/  UMOV UR11, 0x80000020 ;  /* 0x80000020000b7882 */ /* 0x000fe20000000000 */
[C---:B------:R-:W-:Y:S01]  /*1740*/  R2UR UR4, R4.reuse ;  /* 0x00000000040472ca */ /* 0x040fe200000e0000 */
[----:B------:R-:W-:Y:S01]  /*1750*/  ULOP3.LUT UR6, UR6, 0x3fff, URZ, 0xc0, !UPT ;  /* 0x00003fff06067892 */ /* 0x000fe2000f8ec03f */
[C---:B------:R-:W-:Y:S01]  /*1760*/  R2UR UR9, R5.reuse ;  /* 0x00000000050972ca */ /* 0x040fe200000e0000 */
[----:B------:R-:W-:Y:S01]  /*1770*/  UMOV UR15, 0x80000020 ;  /* 0x80000020000f7882 */ /* 0x000fe20000000000 */
[C---:B------:R-:W-:Y:S01]  /*1780*/  R2UR UR12, R4.reuse ;  /* 0x00000000040c72ca */ /* 0x040fe200000e0000 */
[----:B------:R-:W-:Y:S01]  /*1790*/  ULOP3.LUT UR52, UR6, 0x10000, URZ, 0xfc, !UPT ;  /* 0x0001000006347892 */ /* 0x000fe2000f8efc3f */
[C---:B------:R-:W-:Y:S01]  /*17a0*/  R2UR UR13, R5.reuse ;  /* 0x00000000050d72ca */ /* 0x040fe200000e0000 */
[----:B------:R-:W-:Y:S01]  /*17b0*/  UMOV UR19, 0x80000020 ;  /* 0x8000002000137882 */ /* 0x000fe20000000000 */
[C---:B------:R-:W-:Y:S01]  /*17c0*/  R2UR UR16, R4.reuse ;  /* 0x00000000041072ca */ /* 0x040fe200000e0000 */
[----:B------:R-:W-:Y:S01]  /*17d0*/  UIADD3 UR10, UR52, 0x80, URZ ;  /* 0x00000080340a7890 */ /* 0x000fe2000fffe03f */
[C---:B------:R-:W-:Y:S01]  /*17e0*/  R2UR UR17, R5.reuse ;  /* 0x00000000051172ca */ /* 0x040fe200000e0000 */
[----:B------:R-:W-:Y:S01]  /*17f0*/  UIADD3 UR14, UR52, 0x100, URZ ;  /* 0x00000100340e7890 */ /* 0x000fe2000fffe03f */
[----:B------:R-:W-:Y:S01]  /*1800*/  R2UR UR20, R4 ;  /* 0x00000000041472ca */ /* 0x000fe200000e0000 */
[----:B------:R-:W-:Y:S01]  /*1810*/  UMOV UR6, UR52 ;  /* 0x0000003400067c82 */ /* 0x000fe20008000000 */
[----:B------:R-:W-:Y:S01]  /*1820*/  UIADD3 UR18, UR52, 0x180, URZ ;  /* 0x0000018034127890 */ /* 0x000fe2000fffe03f */
[----:B------:R-:W-:Y:S01]  /*1830*/  QGMMA.64x32x32.F32.E4M3.E4M3 R92, gdesc[UR4], RZ, !UPT, gsb0 ;  /* 0x00600000045c79f3 */ /* 0x000fe2000c0008ff */
[----:B------:R-:W-:Y:S01]  /*1840*/  R2UR UR21, R5 ;  /* 0x00000000051572ca */ /* 0x000fe200000e0000 */
[----:B------:R-:W-:Y:S01]  /*1850*/  UIADD3 UR22, UR52, 0x200, URZ ;  /* 0x0000020034167890 */ /* 0x000fe2000fffe03f */
[----:B------:R-:W-:Y:S01]  /*1860*/  UMOV UR23, 0x80000020 ;  /* 0x8000002000177882 */ /* 0x000fe20000000000 */
[----:B------:R-:W-:Y:S01]  /*1870*/  UIADD3 UR26, UR52, 0x2, URZ ;  /* 0x00000002341a7890 */ /* 0x000fe2000fffe03f */
[----:B------:R-:W-:Y:S01]  /*1880*/  UMOV UR25, 0x80000020 ;  /* 0x8000002000197882 */ /* 0x000fe20000000000 */
[----:B------:R-:W-:Y:S01]  /*1890*/  UMOV UR27, 0x80000020 ;  /* 0x80000020001b7882 */ /* 0x000fe20000000000 */
[----:B------:R-:W-:Y:S01]  /*18a0*/  UIADD3 UR6, UR52, 0x82, URZ ;  /* 0x0000008234067890 */ /* 0x000fe2000fffe03f */
[----:B------:R-:W-:Y:S01]  /*18b0*/  UMOV UR5, UR25 ;  /* 0x0000001900057c82 */ /* 0x000fe20008000000 */
[----:B------:R-:W-:Y:S01]  /*18c0*/  UMOV UR7, 0x80000020 ;  /* 0x8000002000077882 */ /* 0x000fe20000000000 */
[----:B------:R-:W-:Y:S01]  /*18d0*/  UIADD3 UR30, UR52, 0x280, URZ ;  /* 0x00000280341e7890 */ /* 0x000fe2000fffe03f */
[----:B------:R-:W-:Y:S01]  /*18e0*/  UMOV UR29, 0x80000020 ;  /* 0x80000020001d7882 */ /* 0x000fe20000000000 */
        /* <DEDUP_REMOVED lines=10> */
[----:B------:R-:W-:-:S02]  /*1990*/  WARPGROUP.DEPBAR.LE gsb0, 0x0 ;  /* 0x00008000000079c5 */ /* 0x000fc40000010000 */
[----:B------:R-:W-:-:S06]  /*19a0*/  WARPGROUP.ARRIVE ;  /* 0x00000000000079c5 */ /* 0x000fcc0000000000 */
[----:B------:R-:W-:Y:S01]  /*19b0*/  QGMMA.64x32x32.F32.E4M3.E4M3 R76, gdesc[UR8], RZ, !UPT, gsb0 ;  /* 0x00600000084c79f3 */ /* 0x000fe2000c0008ff */
[----:B------:R-:W-:Y:S01]  /*19c0*/  UIADD3 UR10, UR52, 0x102, URZ ;  /* 0x00000102340a7890 */ /* 0x000fe2000fffe03f */
[----:B------:R-:W-:Y:S01]  /*19d0*/  UMOV UR9, UR25 ;  /* 0x0000001900097c82 */ /* 0x000fe20008000000 */
[----:B------:R-:W-:Y:S01]  /*19e0*/  UMOV UR11, 0x80000020 ;  /* 0x80000020000b7882 */ /* 0x000fe20000000000 */
[----:B------:R-:W-:Y:S02]  /*19f0*/  WARPGROUP.DEPBAR.LE gsb0, 0x0 ;  /* 0x00008000000079c5 */ /* 0x000fe40000010000 */
[----:B------:R-:W-:-:S06]  /*1a00*/  WARPGROUP.ARRIVE ;  /* 0x00000000000079c5 */ /* 0x000fcc0000000000 */
[----:B------:R-:W-:Y:S01]  /*1a10*/  QGMMA.64x32x32.F32.E4M3.E4M3 R60, gdesc[UR12], RZ, !UPT, gsb0 ;  /* 0x006000000c3c79f3 */ /* 0x000fe2000c0008ff */
[----:B------:R-:W-:-:S13]  /*1a20*/  R2UR UR12, R4 ;  /* 0x00000000040c72ca */ /* 0x000fda00000e0000 */
[----:B------:R-:W-:Y:S02]  /*1a30*/  UIADD3 UR24, UR12, 0x2, URZ ;  /* 0x000000020c187890 */ /* 0x000fe4000fffe03f */
[----:B------:R-:W-:Y:S02]  /*1a40*/  UIADD3 UR28, UR12, 0x200, URZ ;  /* 0x000002000c1c7890 */ /* 0x000fe4000fffe03f */
[----:B------:R-:W-:Y:S02]  /*1a50*/  UIADD3 UR32, UR12, 0x202, URZ ;  /* 0x000002020c207890 */ /* 0x000fe4000fffe03f */
[----:B------:R-:W-:Y:S01]  /*1a60*/  UIADD3 UR40, UR12, 0x400, URZ ;  /* 0x000004000c287890 */ /* 0x000fe2000fffe03f */
[----:B------:R-:W-:Y:S01]  /*1a70*/  UMOV UR4, UR24 ;  /* 0x0000001800047c82 */ /* 0x000fe20008000000 */
[----:B------:R-:W-:Y:S01]  /*1a80*/  UMOV UR8, UR24 ;  /* 0x0000001800087c82 */ /* 0x000fe20008000000 */
[----:B------:R-:W-:Y:S01]  /*1a90*/  UIADD3 UR44, UR12, 0x402, URZ ;  /* 0x000004020c2c7890 */ /* 0x000fe2000fffe03f */
[----:B------:R-:W-:-:S02]  /*1aa0*/  WARPGROUP.DEPBAR.LE gsb0, 0x0 ;  /* 0x00008000000079c5 */ /* 0x000fc40000010000 */
[----:B------:R-:W-:-:S06]  /*1ab0*/  WARPGROUP.ARRIVE ;  /* 0x00000000000079c5 */ /* 0x000fcc0000000000 */
[----:B------:R-:W-:Y:S03]  /*1ac0*/  QGMMA.64x32x32.F32.E4M3.E4M3 R44, gdesc[UR16], RZ, !UPT, gsb0 ;  /* 0x00600000102c79f3 */ /* 0x000fe6000c0008ff */
[----:B------:R-:W-:Y:S02]  /*1ad0*/  WARPGROUP.DEPBAR.LE gsb0, 0x0 ;  /* 0x00008000000079c5 */ /* 0x000fe40000010000 */
[----:B------:R-:W-:-:S06]  /*1ae0*/  WARPGROUP.ARRIVE ;  /* 0x00000000000079c5 */ /* 0x000fcc0000000000 */
[----:B------:R-:W-:Y:S03]  /*1af0*/  QGMMA.64x32x32.F32.E4M3.E4M3 R28, gdesc[UR20], RZ, !UPT, gsb0 ;  /* 0x00600000141c79f3 */ /* 0x000fe6000c0008ff */
[----:B------:R-:W-:Y:S02]  /*1b00*/  WARPGROUP.DEPBAR.LE gsb0, 0x0 ;  /* 0x00008000000079c5 */ /* 0x000fe40000010000 */
[----:B------:R-:W-:-:S06]  /*1b10*/  WARPGROUP.ARRIVE ;  /* 0x00000000000079c5 */ /* 0x000fcc0000000000 */
[----:B------:R-:W-:Y:S01]  /*1b20*/  QGMMA.64x32x32.F32.E4M3.E4M3 R92, gdesc[UR24], R92, gsb0 ;  /* 0x00600000185c79f3 */ /* 0x000fe2000800085c */
[----:B------:R-:W-:Y:S01]  /*1b30*/  UIADD3 UR26, UR52, 0x182, URZ ;  /* 0x00000182341a7890 */ /* 0x000fe2000fffe03f */
[----:B------:R-:W-:Y:S01]  /*1b40*/  UMOV UR27, 0x80000020 ;  /* 0x80000020001b7882 */ /* 0x000fe20000000000 */
[----:B------:R-:W-:Y:S02]  /*1b50*/  WARPGROUP.DEPBAR.LE gsb0, 0x0 ;  /* 0x00008000000079c5 */ /* 0x000fe40000010000 */
[----:B------:R-:W-:-:S06]  /*1b60*/  WARPGROUP.ARRIVE ;  /* 0x00000000000079c5 */ /* 0x000fcc0000000000 */
[----:B------:R-:W-:Y:S01]  /*1b70*/  QGMMA.64x32x32.F32.E4M3.E4M3 R76, gdesc[UR4], R76, gsb0 ;  /* 0x00600000044c79f3 */ /* 0x000fe2000800084c */
[----:B------:R-:W-:Y:S02]  /*1b80*/  UIADD3 UR4, UR52, 0x202, URZ ;  /* 0x0000020234047890 */ /* 0x000fe4000fffe03f */
[----:B------:R-:W-:Y:S01]  /*1b90*/  UIADD3 UR6, UR52, 0x300, URZ ;  /* 0x0000030034067890 */ /* 0x000fe2000fffe03f */
[----:B------:R-:W-:Y:S01]  /*1ba0*/  UMOV UR5, UR29 ;  /* 0x0000001d00057c82 */ /* 0x000fe20008000000 */
[----:B------:R-:W-:Y:S01]  /*1bb0*/  UMOV UR7, 0x80000020 ;  /* 0x8000002000077882 */ /* 0x000fe20000000000 */
[----:B------:R-:W-:Y:S02]  /*1bc0*/  WARPGROUP.DEPBAR.LE gsb0, 0x0 ;  /* 0x00008000000079c5 */ /* 0x000fe40000010000 */
[----:B------:R-:W-:-:S06]  /*1bd0*/  WARPGROUP.ARRIVE ;  /* 0x00000000000079c5 */ /* 0x000fcc0000000000 */
[----:B------:R-:W-:Y:S01]  /*1be0*/  QGMMA.64x32x32.F32.E4M3.E4M3 R60, gdesc[UR8], R60, gsb0 ;  /* 0x00600000083c79f3 */ /* 0x000fe2000800083c */
[----:B------:R-:W-:Y:S01]  /*1bf0*/  UIADD3 UR10, UR52, 0x380, URZ ;  /* 0x00000380340a7890 */ /* 0x000fe2000fffe03f */
[----:B------:R-:W-:Y:S01]  /*1c00*/  UMOV UR8, UR28 ;  /* 0x0000001c00087c82 */ /* 0x000fe20008000000 */
[----:B------:R-:W-:Y:S01]  /*1c10*/  UMOV UR9, UR29 ;  /* 0x0000001d00097c82 */ /* 0x000fe20008000000 */
[----:B------:R-:W-:Y:S01]  /*1c20*/  UMOV UR11, 0x80000020 ;  /* 0x80000020000b7882 */ /* 0x000fe20000000000 */
[----:B------:R-:W-:Y:S02]  /*1c30*/  WARPGROUP.DEPBAR.LE gsb0, 0x0 ;  /* 0x00008000000079c5 */ /* 0x000fe40000010000 */
[----:B------:R-:W-:-:S06]  /*1c40*/  WARPGROUP.ARRIVE ;  /* 0x00000000000079c5 */ /* 0x000fcc0000000000 */
[----:B------:R-:W-:Y:S01]  /*1c50*/  QGMMA.64x32x32.F32.E4M3.E4M3 R44, gdesc[UR24], R44, gsb0 ;  /* 0x00600000182c79f3 */ /* 0x000fe2000800082c */
[----:B------:R-:W-:Y:S01]  /*1c60*/  UMOV UR26, UR4 ;  /* 0x00000004001a7c82 */ /* 0x000fe20008000000 */
[----:B------:R-:W-:Y:S01]  /*1c70*/  UMOV UR27, 0x80000020 ;  /* 0x80000020001b7882 */ /* 0x000fe20000000000 */
[----:B------:R-:W-:Y:S01]  /*1c80*/  UMOV UR4, UR28 ;  /* 0x0000001c00047c82 */ /* 0x000fe20008000000 */
[----:B------:R-:W-:Y:S02]  /*1c90*/  WARPGROUP.DEPBAR.LE gsb0, 0x0 ;  /* 0x00008000000079c5 */ /* 0x000fe40000010000 */
[----:B------:R-:W-:-:S06]  /*1ca0*/  WARPGROUP.ARRIVE ;  /* 0x00000000000079c5 */ /* 0x000fcc0000000000 */
[----:B------:R-:W-:Y:S03]  /*1cb0*/  QGMMA.64x32x32.F32.E4M3.E4M3 R28, gdesc[UR24], R28, gsb0 ;  /* 0x00600000181c79f3 */ /* 0x000fe6000800081c */
        /* <DEDUP_REMOVED lines=93> */
[----:B------:R-:W-:Y:S02]  /*2290*/  WARPGROUP.DEPBAR.LE gsb0, 0x0 ;  /* 0x00008000000079c5 */ /* 0x000fe40000010000 */
[----:B------:R-:W-:-:S06]  /*22a0*/  WARPGROUP.ARRIVE ;  /* 0x00000000000079c5 */ /* 0x000fcc0000000000 */
[----:B------:R-:W-:Y:S03]  /*22b0*/  QGMMA.64x32x32.F32.E4M3.E4M3 R60, gdesc[UR8], R60, gsb0 ;  /* 0x00600000083c79f3 */ /* 0x000fe6000800083c */
[----:B------:R-:W-:Y:S02]  /*22c0*/  WARPGROUP.DEPBAR.LE gsb0, 0x0 ;  /* 0x00008000000079c5 */ /* 0x000fe40000010000 */
[----:B------:R-:W-:-:S06]  /*22d0*/  WARPGROUP.ARRIVE ;  /* 0x00000000000079c5 */ /* 0x000fcc0000000000 */
[----:B------:R-:W-:Y:S01]  /*22e0*/  QGMMA.64x32x32.F32.E4M3.E4M3 R44, gdesc[UR44], R44, gsb0 ;  /* 0x006000002c2c79f3 */ /* 0x000fe2000800082c */
[----:B------:R-:W-:Y:S01]  /*22f0*/  UMOV UR46, UR4 ;  /* 0x00000004002e7c82 */ /* 0x000fe20008000000 */
[----:B------:R-:W-:Y:S01]  /*2300*/  UMOV UR47, 0x80000020 ;  /* 0x80000020002f7882 */ /* 0x000fe20000000000 */
[----:B------:R-:W-:Y:S02]  /*2310*/  WARPGROUP.DEPBAR.LE gsb0, 0x0 ;  /* 0x00008000000079c5 */ /* 0x000fe40000010000 */
[----:B------:R-:W-:-:S06]  /*2320*/  WARPGROUP.ARRIVE ;  /* 0x00000000000079c5 */ /* 0x000fcc0000000000 */
[----:B------:R-:W-:Y:S03]  /*2330*/  QGMMA.64x32x32.F32.E4M3.E4M3 R28, gdesc[UR44], R28, gsb0 ;  /* 0x006000002c1c79f3 */ /* 0x000fe6000800081c */
[----:B------:R-:W-:Y:S02]  /*2340*/  WARPGROUP.DEPBAR.LE gsb0, 0x0 ;  /* 0x00008000000079c5 */ /* 0x000fe40000010000 */
[----:B------:R-:W-:Y:S05]  /*2350*/  @!P0 BRA `(.L_x_17) ;  /* 0x0000000000048947 */ /* 0x000fea0003800000 */
[----:B------:R-:W-:Y:S01]  /*2360*/  BPT.TRAP 0x1 ;  /* 0x000000040000795c */ /* 0x000fe20000300000 */
.L_x_17:
[----:B------:R-:W-:Y:S01]  /*2370*/  LOP3.LUT R17, R17, 0xffffff80, RZ, 0xc0, !PT ;  /* 0xffffff8011117812 */ /* 0x000fe200078ec0ff */
[----:B------:R-:W-:Y:S01]  /*2380*/  IMAD.MOV.U32 R7, RZ, RZ, -0x2 ;  /* 0xfffffffeff077424 */ /* 0x000fe200078e00ff */
[----:B------:R-:W-:Y:S01]  /*2390*/  P2R R18, PR, RZ, 0x1 ;  /* 0x00000001ff127803 */ /* 0x000fe20000000000 */
[----:B------:R-:W-:Y:S02]  /*23a0*/  UIADD3 UR58, UR54, -0x2, URZ ;  /* 0xfffffffe363a7890 */ /* 0x000fe4000fffe03f */
[----:B------:R-:W-:Y:S01]  /*23b0*/  IMAD.IADD R17, R16, 0x1, -R17 ;  /* 0x0000000110117824 */ /* 0x000fe200078e0a11 */
[----:B------:R-:W-:Y:S02]  /*23c0*/  UIADD3 UR4, UR36, 0x29840, URZ ;  /* 0x0002984024047890 */ /* 0x000fe4000fffe03f */
[----:B------:R-:W-:Y:S02]  /*23d0*/  UISETP.GE.AND UP0, UPT, UR58, UR38, UPT ;  /* 0x000000263a00728c */ /* 0x000fe4000bf06270 */
[----:B0-----:R-:W-:Y:S01]  /*23e0*/  SHF.R.S32.HI R0, RZ, 0x1f, R17 ;  /* 0x0000001fff007819 */ /* 0x001fe20000011411 */
[----:B------:R-:W-:-:S03]  /*23f0*/  UPRMT UR4, UR53, 0x654, UR4 ;  /* 0x0000065435047896 */ /* 0x000fc60008000004 */
[----:B------:R-:W-:-:S04]  /*2400*/  LEA.HI R0, R0, R17, RZ, 0x2 ;  /* 0x0000001100007211 */ /* 0x000fc800078f10ff */
[----:B------:R-:W-:Y:S02]  /*2410*/  LOP3.LUT R0, R0, 0x7ffffffc, RZ, 0xc0, !PT ;  /* 0x7ffffffc00007812 */ /* 0x000fe400078ec0ff */
[----:B------:R-:W-:Y:S03]  /*2420*/  SYNCS.ARRIVE.TRANS64.RED.A1T0 RZ, [UR4], RZ ;  /* 0x000000ffffff79a7 */ /* 0x000fe60008100404 */
[----:B------:R-:W-:-:S04]  /*2430*/  IMAD.IADD R0, R17, 0x1, -R0 ;  /* 0x0000000111007824 */ /* 0x000fc800078e0a00 */
[----:B------:R-:W-:Y:S02]  /*2440*/  IMAD R0, R0, R7, 0xa0 ;  /* 0x000000a000007424 */ /* 0x000fe400078e0207 */
[----:B------:R-:W-:Y:S01]  /*2450*/  IMAD.U32 R7, RZ, RZ, UR54 ;  /* 0x00000036ff077e24 */ /* 0x000fe2000f8e00ff */
[----:B------:R-:W0:Y:S01]  /*2460*/  S2UR UR54, SR_CgaCtaId ;  /* 0x00000000003679c3 */ /* 0x000e220000008800 */
[----:B------:R-:W-:Y:S01]  /*2470*/  VIADD R0, R0, UR55 ;  /* 0x0000003700007c36 */ /* 0x000fe20008000000 */
[----:B------:R-:W-:-:S03]  /*2480*/  UMOV UR55, URZ ;  /* 0x0000003f00377c82 */ /* 0x000fc60008000000 */
[----:B------:R-:W-:-:S05]  /*2490*/  IMAD R7, R7, -0xa0, R0 ;  /* 0xffffff6007077824 */ /* 0x000fca00078e0200 */
[C---:B------:R-:W-:Y:S02]  /*24a0*/  ISETP.GT.AND P6, PT, R7.reuse, RZ, PT ;  /* 0x000000ff0700720c */ /* 0x040fe40003fc4270 */
[C---:B------:R-:W-:Y:S02]  /*24b0*/  ISETP.GT.AND P5, PT, R7.reuse, 0x1, PT ;  /* 0x000000010700780c */ /* 0x040fe40003fa4270 */
[----:B------:R-:W-:Y:S02]  /*24c0*/  ISETP.GT.AND P4, PT, R7, 0x8, PT ;  /* 0x000000080700780c */ /* 0x000fe40003f84270 */
[----:B------:R-:W-:Y:S02]  /*24d0*/  FSEL R94, R94, -INF , P6 ;  /* 0xff8000005e5e7808 */ /* 0x000fe40003000000 */
[----:B------:R-:W-:Y:S02]  /*24e0*/  FSEL R95, R95, -INF , P5 ;  /* 0xff8000005f5f7808 */ /* 0x000fe40002800000 */
[----:B------:R-:W-:-:S02]  /*24f0*/  ISETP.GT.AND P3, PT, R7, 0x9, PT ;  /* 0x000000090700780c */ /* 0x000fc40003f64270 */
[----:B------:R-:W-:Y:S02]  /*2500*/  FSEL R98, R98, -INF , P4 ;  /* 0xff80000062627808 */ /* 0x000fe40002000000 */
[----:B------:R-:W-:Y:S02]  /*2510*/  FMNMX.FTZ R9, R94, R95, !PT ;  /* 0x0000005f5e097209 */ /* 0x000fe40007810000 */
[----:B------:R-:W-:Y:S02]  /*2520*/  ISETP.GT.AND P1, PT, R7, 0x10, PT ;  /* 0x000000100700780c */ /* 0x000fe40003f24270 */
[----:B------:R-:W-:Y:S02]  /*2530*/  FSEL R99, R99, -INF , P3 ;  /* 0xff80000063637808 */ /* 0x000fe40001800000 */
[----:B------:R-:W-:Y:S02]  /*2540*/  FMNMX.FTZ R0, R98, R9, !PT ;  /* 0x0000000962007209 */ /* 0x000fe40007810000 */
[----:B------:R-:W-:-:S02]  /*2550*/  ISETP.GT.AND P2, PT, R7, 0x11, PT ;  /* 0x000000110700780c */ /* 0x000fc40003f44270 */
[----:B------:R-:W-:Y:S02]  /*2560*/  FSEL R102, R102, -INF , P1 ;  /* 0xff80000066667808 */ /* 0x000fe40000800000 */
[----:B------:R-:W-:Y:S02]  /*2570*/  FMNMX.FTZ R9, R99, R0, !PT ;  /* 0x0000000063097209 */ /* 0x000fe40007810000 */
[----:B------:R-:W-:Y:S02]  /*2580*/  FSEL R92, R92, -INF , P6 ;  /* 0xff8000005c5c7808 */ /* 0x000fe40003000000 */
[----:B------:R-:W-:Y:S02]  /*2590*/  ISETP.GT.AND P6, PT, R7, 0x18, PT ;  /* 0x000000180700780c */ /* 0x000fe40003fc4270 */
[----:B------:R-:W-:Y:S02]  /*25a0*/  FSEL R103, R103, -INF , P2 ;  /* 0xff80000067677808 */ /* 0x000fe40001000000 */
[----:B------:R-:W-:-:S02]  /*25b0*/  FMNMX.FTZ R0, R102, R9, !PT ;  /* 0x0000000966007209 */ /* 0x000fc40007810000 */
[----:B------:R-:W-:Y:S02]  /*25c0*/  FSEL R93, R93, -INF , P5 ;  /* 0xff8000005d5d7808 */ /* 0x000fe40002800000 */
[----:B------:R-:W-:Y:S02]  /*25d0*/  ISETP.GT.AND P5, PT, R7, 0x19, PT ;  /* 0x000000190700780c */ /* 0x000fe40003fa4270 */
[----:B------:R-:W-:Y:S02]  /*25e0*/  FSEL R106, R106, -INF , P6 ;  /* 0xff8000006a6a7808 */ /* 0x000fe40003000000 */
[----:B------:R-:W-:Y:S02]  /*25f0*/  FMNMX.FTZ R9, R103, R0, !PT ;  /* 0x0000000067097209 */ /* 0x000fe40007810000 */
[----:B------:R-:W-:Y:S02]  /*2600*/  FSEL R96, R96, -INF , P4 ;  /* 0xff80000060607808 */ /* 0x000fe40002000000 */
        /* <DEDUP_REMOVED lines=87> */
[C---:B------:R-:W-:Y:S02]  /*2b80*/  ISETP.GT.AND P0, PT, R7.reuse, 0x79, PT ;  /* 0x000000790700780c */ /* 0x040fe40003f04270 */
[----:B------:R-:W-:Y:S02]  /*2b90*/  FSEL R44, R44, -INF , P6 ;  /* 0xff8000002c2c7808 */ /* 0x000fe40003000000 */
[----:B------:R-:W-:Y:S02]  /*2ba0*/  ISETP.GT.AND P6, PT, R7, 0x78, PT ;  /* 0x000000780700780c */ /* 0x000fe40003fc4270 */
[----:B------:R-:W-:-:S02]  /*2bb0*/  FSEL R55, R55, -INF , P2 ;  /* 0xff80000037377808 */ /* 0x000fc40001000000 */
[----:B------:R-:W-:Y:S02]  /*2bc0*/  FMNMX.FTZ R0, R54, R9, !PT ;  /* 0x0000000936007209 */ /* 0x000fe40007810000 */
[----:B------:R-:W-:Y:S02]  /*2bd0*/  FSEL R46, R59, -INF , P0 ;  /* 0xff8000003b2e7808 */ /* 0x000fe40000000000 */
[----:B------:R-:W-:Y:S02]  /*2be0*/  ISETP.GT.AND P0, PT, R7, 0x81, PT ;  /* 0x000000810700780c */ /* 0x000fe40003f04270 */
[----:B------:R-:W-:Y:S02]  /*2bf0*/  FSEL R6, R58, -INF , P6 ;  /* 0xff8000003a067808 */ /* 0x000fe40003000000 */
[----:B------:R-:W-:Y:S02]  /*2c00*/  FMNMX.FTZ R9, R55, R0, !PT ;  /* 0x0000000037097209 */ /* 0x000fe40007810000 */
[----:B------:R-:W-:-:S02]  /*2c10*/  FSEL R45, R45, -INF , P5 ;  /* 0xff8000002d2d7808 */ /* 0x000fc40002800000 */
[----:B------:R-:W-:Y:S02]  /*2c20*/  FSEL R63, R31, -INF , P0 ;  /* 0xff8000001f3f7808 */ /* 0x000fe40000000000 */
[----:B------:R-:W-:Y:S02]  /*2c30*/  P2R R15, PR, RZ, 0x1 ;  /* 0x00000001ff0f7803 */ /* 0x000fe40000000000 */
[C---:B------:R-:W-:Y:S02]  /*2c40*/  ISETP.GT.AND P5, PT, R7.reuse, 0x80, PT ;  /* 0x000000800700780c */ /* 0x040fe40003fa4270 */
[----:B------:R-:W-:Y:S02]  /*2c50*/  FMNMX.FTZ R9, R6, R9, !PT ;  /* 0x0000000906097209 */ /* 0x000fe40007810000 */
[----:B------:R-:W-:Y:S02]  /*2c60*/  ISETP.GT.AND P0, PT, R7, 0x80, PT ;  /* 0x000000800700780c */ /* 0x000fe40003f04270 */
[----:B------:R-:W-:-:S02]  /*2c70*/  FSEL R66, R30, -INF , P5 ;  /* 0xff8000001e427808 */ /* 0x000fc40002800000 */
[----:B------:R-:W-:Y:S02]  /*2c80*/  FMNMX.FTZ R9, R46, R9, !PT ;  /* 0x000000092e097209 */ /* 0x000fe40007810000 */
[----:B------:R-:W-:Y:S02]  /*2c90*/  FSEL R28, R28, -INF , P0 ;  /* 0xff8000001c1c7808 */ /* 0x000fe40000000000 */
[----:B------:R-:W-:Y:S02]  /*2ca0*/  ISETP.NE.AND P0, PT, R15, RZ, PT ;  /* 0x000000ff0f00720c */ /* 0x000fe40003f05270 */
[----:B------:R-:W-:Y:S02]  /*2cb0*/  FMNMX.FTZ R15, R92, R93, !PT ;  /* 0x0000005d5c0f7209 */ /* 0x000fe40007810000 */
[----:B------:R-:W-:Y:S02]  /*2cc0*/  FSEL R52, R52, -INF , P1 ;  /* 0xff80000034347808 */ /* 0x000fe40000800000 */
[----:B------:R-:W-:-:S02]  /*2cd0*/  ISETP.GT.AND P1, PT, R7, 0x88, PT ;  /* 0x000000880700780c */ /* 0x000fc40003f24270 */
[----:B------:R-:W-:Y:S02]  /*2ce0*/  FMNMX.FTZ R0, R66, R9, !PT ;  /* 0x0000000942007209 */ /* 0x000fe40007810000 */
[----:B------:R-:W-:Y:S02]  /*2cf0*/  FMNMX.FTZ R16, R96, R15, !PT ;  /* 0x0000000f60107209 */ /* 0x000fe40007810000 */
[----:B------:R-:W-:Y:S02]  /*2d00*/  FSEL R53, R53, -INF , P2 ;  /* 0xff80000035357808 */ /* 0x000fe40001000000 */
[----:B------:R-:W-:Y:S02]  /*2d10*/  ISETP.GT.AND P2, PT, R7, 0x89, PT ;  /* 0x000000890700780c */ /* 0x000fe40003f44270 */
[----:B------:R-:W-:Y:S02]  /*2d20*/  FSEL R70, R34, -INF , P1 ;  /* 0xff80000022467808 */ /* 0x000fe40000800000 */
[----:B------:R-:W-:-:S02]  /*2d30*/  FMNMX.FTZ R9, R63, R0, !PT ;  /* 0x000000003f097209 */ /* 0x000fc40007810000 */
[----:B------:R-:W-:Y:S02]  /*2d40*/  FMNMX.FTZ R15, R97, R16, !PT ;  /* 0x00000010610f7209 */ /* 0x000fe40007810000 */
[----:B------:R-:W-:Y:S02]  /*2d50*/  FSEL R49, R49, -INF , P3 ;  /* 0xff80000031317808 */ /* 0x000fe40001800000 */
[----:B------:R-:W-:Y:S02]  /*2d60*/  FSEL R71, R35, -INF , P2 ;  /* 0xff80000023477808 */ /* 0x000fe40001000000 */
[----:B------:R-:W-:Y:S02]  /*2d70*/  FMNMX.FTZ R0, R70, R9, !PT ;  /* 0x0000000946007209 */ /* 0x000fe40007810000 */
[----:B------:R-:W-:Y:S02]  /*2d80*/  ISETP.GT.AND P3, PT, R7, 0x90, PT ;  /* 0x000000900700780c */ /* 0x000fe40003f64270 */
[----:B------:R-:W-:-:S02]  /*2d90*/  FMNMX.FTZ R16, R100, R15, !PT ;  /* 0x0000000f64107209 */ /* 0x000fc40007810000 */
[----:B------:R-:W-:Y:S02]  /*2da0*/  FSEL R48, R48, -INF , P4 ;  /* 0xff80000030307808 */ /* 0x000fe40002000000 */
[----:B------:R-:W-:Y:S02]  /*2db0*/  FSEL R74, R38, -INF , P3 ;  /* 0xff800000264a7808 */ /* 0x000fe40001800000 */
[----:B------:R-:W-:Y:S02]  /*2dc0*/  FMNMX.FTZ R9, R71, R0, !PT ;  /* 0x0000000047097209 */ /* 0x000fe40007810000 */
[----:B------:R-:W-:Y:S02]  /*2dd0*/  ISETP.GT.AND P4, PT, R7, 0x91, PT ;  /* 0x000000910700780c */ /* 0x000fe40003f84270 */
[----:B------:R-:W-:Y:S02]  /*2de0*/  FMNMX.FTZ R17, R101, R16, !PT ;  /* 0x0000001065117209 */ /* 0x000fe40007810000 */
[----:B------:R-:W-:-:S02]  /*2df0*/  FSEL R67, R39, -INF , P4 ;  /* 0xff80000027437808 */ /* 0x000fc40002000000 */
[----:B------:R-:W-:Y:S02]  /*2e00*/  FMNMX.FTZ R0, R74, R9, !PT ;  /* 0x000000094a007209 */ /* 0x000fe40007810000 */
[----:B------:R-:W-:Y:S02]  /*2e10*/  ISETP.GT.AND P5, PT, R7, 0x98, PT ;  /* 0x000000980700780c */ /* 0x000fe40003fa4270 */
[----:B------:R-:W-:Y:S02]  /*2e20*/  FSEL R29, R29, -INF , P0 ;  /* 0xff8000001d1d7808 */ /* 0x000fe40000000000 */
[----:B------:R-:W-:Y:S02]  /*2e30*/  ISETP.NE.AND P0, PT, R18, RZ, PT ;  /* 0x000000ff1200720c */ /* 0x000fe40003f05270 */
[----:B------:R-:W-:Y:S02]  /*2e40*/  FMNMX.FTZ R18, R104, R17, !PT ;  /* 0x0000001168127209 */ /* 0x000fe40007810000 */
[----:B------:R-:W-:-:S02]  /*2e50*/  FSEL R59, R42, -INF , P5 ;  /* 0xff8000002a3b7808 */ /* 0x000fc40002800000 */
[----:B------:R-:W-:Y:S02]  /*2e60*/  FMNMX.FTZ R0, R67, R0, !PT ;  /* 0x0000000043007209 */ /* 0x000fe40007810000 */
[----:B------:R-:W-:Y:S02]  /*2e70*/  ISETP.GT.AND P6, PT, R7, 0x99, PT ;  /* 0x000000990700780c */ /* 0x000fe40003fc4270 */
[----:B------:R-:W-:Y:S02]  /*2e80*/  FMNMX.FTZ R17, R105, R18, !PT ;  /* 0x0000001269117209 */ /* 0x000fe40007810000 */
[----:B------:R-:W-:Y:S02]  /*2e90*/  FSEL R58, R43, -INF , P6 ;  /* 0xff8000002b3a7808 */ /* 0x000fe40003000000 */
[----:B------:R-:W-:Y:S02]  /*2ea0*/  FMNMX.FTZ R9, R59, R0, !PT ;  /* 0x000000003b097209 */ /* 0x000fe40007810000 */
[----:B------:R-:W-:-:S02]  /*2eb0*/  FMNMX.FTZ R18, R76, R17, !PT ;  /* 0x000000114c127209 */ /* 0x000fc40007810000 */
[----:B------:R-:W-:Y:S02]  /*2ec0*/  FMNMX.FTZ R9, R58, R9, !PT ;  /* 0x000000093a097209 */ /* 0x000fe40007810000 */
[----:B------:R-:W-:Y:S02]  /*2ed0*/  FMNMX.FTZ R19, R77, R18, !PT ;  /* 0x000000124d137209 */ /* 0x000fe40007810000 */
[----:B------:R-:W-:Y:S01]  /*2ee0*/  P2R R12, PR, RZ, 0x8 ;  /* 0x00000008ff0c7803 */ /* 0x000fe20000000000 */
[----:B------:R-:W1:Y:S01]  /*2ef0*/  SHFL.BFLY PT, R0, R9, 0x2, 0x1f ;  /* 0x0c401f0009007f89 */ /* 0x000e6200000e0000 */
[----:B------:R-:W-:Y:S02]  /*2f00*/  FMNMX.FTZ R18, R80, R19, !PT ;  /* 0x0000001350127209 */ /* 0x000fe40007810000 */
[----:B------:R-:W-:Y:S02]  /*2f10*/  P2R R13, PR, RZ, 0x4 ;  /* 0x00000004ff0d7803 */ /* 0x000fe40000000000 */
[----:B------:R-:W-:-:S02]  /*2f20*/  FMNMX.FTZ R19, R81, R18, !PT ;  /* 0x0000001251137209 */ /* 0x000fc40007810000 */
[----:B------:R-:W-:Y:S02]  /*2f30*/  ISETP.GT.AND P2, PT, R7, 0x78, PT ;  /* 0x000000780700780c */ /* 0x000fe40003f44270 */
[----:B------:R-:W-:Y:S02]  /*2f40*/  FMNMX.FTZ R24, R84, R19, !PT ;  /* 0x0000001354187209 */ /* 0x000fe40007810000 */
[----:B------:R-:W-:Y:S02]  /*2f50*/  P2R R14, PR, RZ, 0x2 ;  /* 0x00000002ff0e7803 */ /* 0x000fe40000000000 */
[----:B------:R-:W-:Y:S02]  /*2f60*/  FMNMX.FTZ R19, R85, R24, !PT ;  /* 0x0000001855137209 */ /* 0x000fe40007810000 */
[----:B------:R-:W-:Y:S02]  /*2f70*/  ISETP.GT.AND P1, PT, R7, 0x79, PT ;  /* 0x000000790700780c */ /* 0x000fe40003f24270 */
[----:B------:R-:W-:-:S02]  /*2f80*/  FMNMX.FTZ R24, R88, R19, !PT ;  /* 0x0000001358187209 */ /* 0x000fc40007810000 */
[----:B------:R-:W-:Y:S02]  /*2f90*/  FSEL R56, R56, -INF , P2 ;  /* 0xff80000038387808 */ /* 0x000fe40001000000 */
[----:B------:R-:W-:Y:S02]  /*2fa0*/  FMNMX.FTZ R21, R89, R24, !PT ;  /* 0x0000001859157209 */ /* 0x000fe40007810000 */
[----:B------:R-:W-:Y:S02]  /*2fb0*/  FSEL R57, R57, -INF , P1 ;  /* 0xff80000039397808 */ /* 0x000fe40000800000 */
[----:B-1----:R-:W-:Y:S02]  /*2fc0*/  FMNMX.FTZ R8, R9, R0, !PT ;  /* 0x0000000009087209 */ /* 0x002fe40007810000 */
[----:B------:R-:W-:Y:S02]  /*2fd0*/  FMNMX.FTZ R24, R60, R21, !PT ;  /* 0x000000153c187209 */ /* 0x000fe40007810000 */
[----:B------:R-:W-:Y:S01]  /*2fe0*/  ISETP.NE.AND P1, PT, R14, RZ, PT ;  /* 0x000000ff0e00720c */ /* 0x000fe20003f25270 */
[----:B------:R-:W1:Y:S01]  /*2ff0*/  SHFL.BFLY PT, R11, R8, 0x1, 0x1f ;  /* 0x0c201f00080b7f89 */ /* 0x000e6200000e0000 */
[----:B------:R-:W-:-:S02]  /*3000*/  FMNMX.FTZ R31, R61, R24, !PT ;  /* 0x000000183d1f7209 */ /* 0x000fc40007810000 */
[----:B------:R-:W-:Y:S02]  /*3010*/  ISETP.NE.AND P2, PT, R13, RZ, PT ;  /* 0x000000ff0d00720c */ /* 0x000fe40003f45270 */
[----:B------:R-:W-:-:S04]  /*3020*/  FMNMX.FTZ R30, R64, R31, !PT ;  /* 0x0000001f401e7209 */ /* 0x000fc80007810000 */
[----:B------:R-:W-:-:S04]  /*3030*/  FMNMX.FTZ R31, R65, R30, !PT ;  /* 0x0000001e411f7209 */ /* 0x000fc80007810000 */
[----:B------:R-:W-:-:S04]  /*3040*/  FMNMX.FTZ R30, R68, R31, !PT ;  /* 0x0000001f441e7209 */ /* 0x000fc80007810000 */
[----:B------:R-:W-:-:S04]  /*3050*/  FMNMX.FTZ R31, R69, R30, !PT ;  /* 0x0000001e451f7209 */ /* 0x000fc80007810000 */
[----:B------:R-:W-:Y:S02]  /*3060*/  FMNMX.FTZ R30, R72, R31, !PT ;  /* 0x0000001f481e7209 */ /* 0x000fe40007810000 */
[----:B-1----:R-:W-:Y:S01]  /*3070*/  FMNMX.FTZ R0, R8, R11, !PT ;  /* 0x0000000b08007209 */ /* 0x002fe20007810000 */
[----:B------:R-:W-:Y:S01]  /*3080*/  IMAD.U32 R11, RZ, RZ, UR37 ;  /* 0x00000025ff0b7e24 */ /* 0x000fe2000f8e00ff */
[----:B------:R-:W-:Y:S02]  /*3090*/  FMNMX.FTZ R31, R73, R30, !PT ;  /* 0x0000001e491f7209 */ /* 0x000fe40007810000 */
[C---:B------:R-:W-:Y:S01]  /*30a0*/  FSETP.NEU.FTZ.AND P3, PT, R0.reuse, -INF , PT ;  /* 0xff8000000000780b */ /* 0x040fe20003f7d000 */
[----:B------:R-:W-:Y:S01]  /*30b0*/  FFMA.FTZ R10, R0, R11, -8 ;  /* 0xc1000000000a7423 */ /* 0x000fe2000001000b */
[----:B------:R-:W-:-:S04]  /*30c0*/  FMNMX.FTZ R30, R44, R31, !PT ;  /* 0x0000001f2c1e7209 */ /* 0x000fc80007810000 */
[----:B------:R-:W-:Y:S02]  /*30d0*/  FMNMX.FTZ R31, R45, R30, !PT ;  /* 0x0000001e2d1f7209 */ /* 0x000fe40007810000 */
[----:B------:R-:W-:Y:S02]  /*30e0*/  FSEL R111, R10, RZ, P3 ;  /* 0x000000ff0a6f7208 */ /* 0x000fe40001800000 */
[----:B------:R-:W-:Y:S02]  /*30f0*/  FMNMX.FTZ R30, R48, R31, !PT ;  /* 0x0000001f301e7209 */ /* 0x000fe40007810000 */
[----:B------:R-:W-:Y:S01]  /*3100*/  ISETP.NE.AND P3, PT, R12, RZ, PT ;  /* 0x000000ff0c00720c */ /* 0x000fe20003f65270 */
[--C-:B------:R-:W-:Y:S01]  /*3110*/  FFMA.FTZ R38, R27, UR37, -R111.reuse ;  /* 0x000000251b267c23 */ /* 0x100fe2000801086f */
[----:B------:R-:W-:Y:S01]  /*3120*/  FMNMX.FTZ R27, R49, R30, !PT ;  /* 0x0000001e311b7209 */ /* 0x000fe20007810000 */
[--C-:B------:R-:W-:Y:S01]  /*3130*/  FFMA.FTZ R78, R78, UR37, -R111.reuse ;  /* 0x000000254e4e7c23 */ /* 0x100fe2000801086f */
[--C-:B------:R-:W-:Y:S01]  /*3140*/  FFMA.FTZ R16, R79, UR37, -R111.reuse ;  /* 0x000000254f107c23 */ /* 0x100fe2000801086f */
[----:B------:R-:W-:Y:S01]  /*3150*/  FSEL R79, R33, -INF , P2 ;  /* 0xff800000214f7808 */ /* 0x000fe20001000000 */
[--C-:B------:R-:W-:Y:S01]  /*3160*/  FFMA.FTZ R82, R82, UR37, -R111.reuse ;  /* 0x0000002552527c23 */ /* 0x100fe2000801086f */
[----:B------:R-:W-:Y:S01]  /*3170*/  FMNMX.FTZ R30, R52, R27, !PT ;  /* 0x0000001b341e7209 */ /* 0x000fe20007810000 */
[----:B------:R1:W-:Y:S01]  /*3180*/  MUFU.EX2 R15, R78 ;  /* 0x0000004e000f7308 */ /* 0x0003e20000000800 */
[--C-:B------:R-:W-:Y:S01]  /*3190*/  FFMA.FTZ R33, R75, UR37, -R111.reuse ;  /* 0x000000254b217c23 */ /* 0x100fe2000801086f */
[----:B------:R-:W-:Y:S01]  /*31a0*/  FSEL R75, R36, -INF , P3 ;  /* 0xff800000244b7808 */ /* 0x000fe20001800000 */
[--C-:B------:R-:W-:Y:S01]  /*31b0*/  FFMA.FTZ R20, R83, UR37, -R111.reuse ;  /* 0x0000002553147c23 */ /* 0x100fe2000801086f */
[----:B------:R-:W-:Y:S01]  /*31c0*/  FMNMX.FTZ R35, R53, R30, !PT ;  /* 0x0000001e35237209 */ /* 0x000fe20007810000 */
[--C-:B------:R-:W-:Y:S01]  /*31d0*/  FFMA.FTZ R18, R86, UR37, -R111.reuse ;  /* 0x0000002556127c23 */ /* 0x100fe2000801086f */
[----:B------:R-:W-:Y:S01]  /*31e0*/  FSEL R83, R40, -INF , P5 ;  /* 0xff80000028537808 */ /* 0x000fe20002800000 */
[--C-:B------:R-:W-:Y:S01]  /*31f0*/  FFMA.FTZ R39, R51, UR37, -R111.reuse ;  /* 0x0000002533277c23 */ /* 0x100fe2000801086f */
[----:B------:R-:W-:Y:S01]  /*3200*/  FMNMX.FTZ R34, R56, R35, !PT ;  /* 0x0000002338227209 */ /* 0x000fe20007810000 */
[----:B------:R2:W-:Y:S01]  /*3210*/  MUFU.EX2 R17, R82 ;  /* 0x0000005200117308 */ /* 0x0005e20000000800 */
[----:B-1----:R-:W-:Y:S01]  /*3220*/  FSEL R78, R32, -INF , P1 ;  /* 0xff800000204e7808 */ /* 0x002fe20000800000 */
[--C-:B------:R-:W-:Y:S01]  /*3230*/  FFMA.FTZ R40, R6, UR37, -R111.reuse ;  /* 0x0000002506287c23 */ /* 0x100fe2000801086f */
[----:B------:R-:W-:Y:S01]  /*3240*/  FMNMX.FTZ R35, R57, R34, !PT ;  /* 0x0000002239237209 */ /* 0x000fe20007810000 */
[--C-:B------:R-:W-:Y:S01]  /*3250*/  FFMA.FTZ R62, R62, UR37, -R111.reuse ;  /* 0x000000253e3e7c23 */ /* 0x100fe2000801086f */
[----:B------:R-:W-:Y:S01]  /*3260*/  FSEL R86, R41, -INF , P6 ;  /* 0xff80000029567808 */ /* 0x000fe20003000000 */
[--C-:B------:R-:W-:Y:S01]  /*3270*/  FFMA.FTZ R7, R94, UR37, -R111.reuse ;  /* 0x000000255e077c23 */ /* 0x100fe2000801086f */
[----:B------:R-:W-:Y:S01]  /*3280*/  FMNMX.FTZ R34, R28, R35, !PT ;  /* 0x000000231c227209 */ /* 0x000fe20007810000 */
[----:B------:R1:W-:Y:S01]  /*3290*/  MUFU.EX2 R31, R38 ;  /* 0x00000026001f7308 */ /* 0x0003e20000000800 */
[----:B--2---:R-:W-:Y:S01]  /*32a0*/  FSEL R82, R37, -INF , P4 ;  /* 0xff80000025527808 */ /* 0x004fe20002000000 */
[--C-:B------:R-:W-:Y:S01]  /*32b0*/  FFMA.FTZ R8, R95, UR37, -R111.reuse ;  /* 0x000000255f087c23 */ /* 0x100fe2000801086f */
[----:B------:R-:W-:Y:S01]  /*32c0*/  FMNMX.FTZ R35, R29, R34, !PT ;  /* 0x000000221d237209 */ /* 0x000fe20007810000 */
[--C-:B------:R-:W-:Y:S01]  /*32d0*/  FFMA.FTZ R9, R98, UR37, -R111.reuse ;  /* 0x0000002562097c23 */ /* 0x100fe2000801086f */
[--C-:B------:R-:W-:Y:S01]  /*32e0*/  FFMA.FTZ R10, R99, UR37, -R111.reuse ;  /* 0x00000025630a7c23 */ /* 0x100fe2000801086f */
[--C-:B------:R-:W-:Y:S01]  /*32f0*/  FFMA.FTZ R11, R102, UR37, -R111.reuse ;  /* 0x00000025660b7c23 */ /* 0x100fe2000801086f */
[----:B------:R-:W-:Y:S01]  /*3300*/  FMNMX.FTZ R34, R78, R35, !PT ;  /* 0x000000234e227209 */ /* 0x000fe20007810000 */
[--C-:B------:R-:W-:Y:S01]  /*3310*/  FFMA.FTZ R12, R103, UR37, -R111.reuse ;  /* 0x00000025670c7c23 */ /* 0x100fe2000801086f */
[--C-:B-1----:R-:W-:Y:S01]  /*3320*/  FFMA.FTZ R38, R55, UR37, -R111.reuse ;  /* 0x0000002537267c23 */ /* 0x102fe2000801086f */
[----:B------:R-:W-:Y:S01]  /*3330*/  IMAD.U32 R55, RZ, RZ, UR37 ;  /* 0x00000025ff377e24 */ /* 0x000fe2000f8e00ff */
[----:B------:R-:W-:Y:S01]  /*3340*/  FMNMX.FTZ R34, R79, R34, !PT ;  /* 0x000000224f227209 */ /* 0x000fe20007810000 */
[--C-:B------:R-:W-:Y:S01]  /*3350*/  FFMA.FTZ R13, R106, UR37, -R111.reuse ;  /* 0x000000256a0d7c23 */ /* 0x100fe2000801086f */
[--C-:B------:R-:W-:Y:S01]  /*3360*/  FFMA.FTZ R14, R107, UR37, -R111.reuse ;  /* 0x000000256b0e7c23 */ /* 0x100fe2000801086f */
[--C-:B------:R-:W-:Y:S01]  /*3370*/  FFMA.FTZ R87, R87, UR37, -R111.reuse ;  /* 0x0000002557577c23 */ /* 0x100fe2000801086f */
[----:B------:R-:W-:Y:S01]  /*3380*/  FMNMX.FTZ R35, R75, R34, !PT ;  /* 0x000000224b237209 */ /* 0x000fe20007810000 */
[--C-:B------:R-:W-:Y:S01]  /*3390*/  FFMA.FTZ R90, R90, UR37, -R111.reuse ;  /* 0x000000255a5a7c23 */ /* 0x100fe2000801086f */
[----:B------:R1:W-:Y:S01]  /*33a0*/  MUFU.EX2 R34, R62 ;  /* 0x0000003e00227308 */ /* 0x0003e20000000800 */
[--C-:B------:R-:W-:Y:S01]  /*33b0*/  FFMA.FTZ R24, R91, UR37, -R111.reuse ;  /* 0x000000255b187c23 */ /* 0x100fe2000801086f */
[----:B------:R-:W-:Y:S01]  /*33c0*/  FMNMX.FTZ R36, R82, R35, !PT ;  /* 0x0000002352247209 */ /* 0x000fe20007810000 */
[--C-:B------:R-:W-:Y:S01]  /*33d0*/  FFMA.FTZ R35, R47, UR37, -R111.reuse ;  /* 0x000000252f237c23 */ /* 0x100fe2000801086f */
[--C-:B------:R-:W-:Y:S01]  /*33e0*/  FFMA.FTZ R22, R22, UR37, -R111.reuse ;  /* 0x0000002516167c23 */ /* 0x100fe2000801086f */
[--C-:B------:R-:W-:Y:S01]  /*33f0*/  FFMA.FTZ R23, R23, UR37, -R111.reuse ;  /* 0x0000002517177c23 */ /* 0x100fe2000801086f */
[----:B------:R-:W-:Y:S01]  /*3400*/  FMNMX.FTZ R37, R83, R36, !PT ;  /* 0x0000002453257209 */ /* 0x000fe20007810000 */
[--C-:B------:R-:W-:Y:S01]  /*3410*/  FFMA.FTZ R36, R50, UR37, -R111.reuse ;  /* 0x0000002532247c23 */ /* 0x100fe2000801086f */
[--C-:B------:R-:W-:Y:S01]  /*3420*/  FFMA.FTZ R50, R46, UR37, -R111.reuse ;  /* 0x000000252e327c23 */ /* 0x100fe2000801086f */
[--C-:B-1----:R-:W-:Y:S01]  /*3430*/  FFMA.FTZ R62, R74, UR37, -R111.reuse ;  /* 0x000000254a3e7c23 */ /* 0x102fe2000801086f */
[----:B------:R-:W-:Y:S01]  /*3440*/  FMNMX.FTZ R41, R86, R37, !PT ;  /* 0x0000002556297209 */ /* 0x000fe20007810000 */
[--C-:B------:R-:W-:Y:S01]  /*3450*/  FFMA.FTZ R37, R54, UR37, -R111.reuse ;  /* 0x0000002536257c23 */ /* 0x100fe2000801086f */
[--C-:B------:R-:W-:Y:S01]  /*3460*/  FFMA.FTZ R26, R26, UR37, -R111.reuse ;  /* 0x000000251a1a7c23 */ /* 0x100fe2000801086f */
[--C-:B------:R-:W-:Y:S01]  /*3470*/  FFMA.FTZ R108, R108, UR37, -R111.reuse ;  /* 0x000000256c6c7c23 */ /* 0x100fe2000801086f */
[--C-:B------:R-:W-:Y:S01]  /*3480*/  FFMA.FTZ R30, R109, UR37, -R111.reuse ;  /* 0x000000256d1e7c23 */ /* 0x100fe2000801086f */
[----:B------:R-:W1:Y:S01]  /*3490*/  SHFL.BFLY PT, R42, R41, 0x2, 0x1f ;  /* 0x0c401f00292a7f89 */ /* 0x000e6200000e0000 */
[--C-:B------:R-:W-:Y:S01]  /*34a0*/  FFMA.FTZ R110, R110, UR37, -R111.reuse ;  /* 0x000000256e6e7c23 */ /* 0x100fe2000801086f */
[--C-:B------:R-:W-:Y:S01]  /*34b0*/  FFMA.FTZ R43, R63, UR37, -R111.reuse ;  /* 0x000000253f2b7c23 */ /* 0x100fe2000801086f */
[--C-:B------:R-:W-:Y:S01]  /*34c0*/  FFMA.FTZ R46, R70, UR37, -R111.reuse ;  /* 0x00000025462e7c23 */ /* 0x100fe2000801086f */
[--C-:B------:R-:W-:Y:S01]  /*34d0*/  FFMA.FTZ R47, R71, UR37, -R111.reuse ;  /* 0x00000025472f7c23 */ /* 0x100fe2000801086f */
[--C-:B------:R-:W-:Y:S01]  /*34e0*/  FFMA.FTZ R54, R59, UR37, -R111.reuse ;  /* 0x000000253b367c23 */ /* 0x100fe2000801086f */
[----:B------:R-:W-:Y:S08]  /*34f0*/  MUFU.EX2 R7, R7 ;  /* 0x0000000700077308 */ /* 0x000ff00000000800 */
[----:B------:R-:W2:Y:S08]  /*3500*/  MUFU.EX2 R8, R8 ;  /* 0x0000000800087308 */ /* 0x000eb00000000800 */
[----:B------:R-:W3:Y:S01]  /*3510*/  MUFU.EX2 R9, R9 ;  /* 0x0000000900097308 */ /* 0x000ee20000000800 */
[----:B-1----:R-:W-:Y:S01]  /*3520*/  FMNMX.FTZ R51, R41, R42, !PT ;  /* 0x0000002a29337209 */ /* 0x002fe20007810000 */
[----:B------:R-:W-:-:S04]  /*3530*/  FFMA.FTZ R42, R66, UR37, -R111 ;  /* 0x00000025422a7c23 */ /* 0x000fc8000801086f */
[----:B------:R-:W1:Y:S02]  /*3540*/  SHFL.BFLY PT, R6, R51, 0x1, 0x1f ;  /* 0x0c201f0033067f89 */ /* 0x000e6400000e0000 */
[----:B------:R-:W-:Y:S08]  /*3550*/  MUFU.EX2 R41, R50 ;  /* 0x0000003200297308 */ /* 0x000ff00000000800 */
[----:B------:R4:W-:Y:S08]  /*3560*/  MUFU.EX2 R50, R62 ;  /* 0x0000003e00327308 */ /* 0x0009f00000000800 */
[----:B------:R-:W5:Y:S01]  /*3570*/  MUFU.EX2 R10, R10 ;  /* 0x0000000a000a7308 */ /* 0x000f620000000800 */
[----:B-1----:R-:W-:Y:S01]  /*3580*/  FMNMX.FTZ R6, R51, R6, !PT ;  /* 0x0000000633067209 */ /* 0x002fe20007810000 */
[--C-:B------:R-:W-:Y:S01]  /*3590*/  FFMA.FTZ R51, R67, UR37, -R111.reuse ;  /* 0x0000002543337c23 */ /* 0x100fe2000801086f */
[----:B------:R-:W-:-:S05]  /*35a0*/  FFMA.FTZ R111, R58, UR37, -R111 ;  /* 0x000000253a6f7c23 */ /* 0x000fca000801086f */
[----:B------:R-:W1:Y:S01]  /*35b0*/  MUFU.EX2 R11, R11 ;  /* 0x0000000b000b7308 */ /* 0x000e620000000800 */
[C---:B------:R-:W-:Y:S01]  /*35c0*/  FSETP.NEU.FTZ.AND P1, PT, R6.reuse, -INF , PT ;  /* 0xff8000000600780b */ /* 0x040fe20003f3d000 */
[----:B------:R-:W-:-:S05]  /*35d0*/  FFMA.FTZ R55, R6, R55, -8 ;  /* 0xc100000006377423 */ /* 0x000fca0000010037 */
[----:B------:R-:W-:Y:S01]  /*35e0*/  FSEL R74, R55, RZ, P1 ;  /* 0x000000ff374a7208 */ /* 0x000fe20000800000 */
[----:B------:R-:W0:Y:S01]  /*35f0*/  MUFU.EX2 R12, R12 ;  /* 0x0000000c000c7308 */ /* 0x000e220000000800 */
[----:B------:R-:W-:-:S03]  /*3600*/  PLOP3.LUT P1, PT, PT, PT, UP0, 0x80, 0x0 ;  /* 0x000000000000781c */ /* 0x000fc60003f2f008 */
[--C-:B------:R-:W-:Y:S01]  /*3610*/  FFMA.FTZ R58, R92, UR37, -R74.reuse ;  /* 0x000000255c3a7c23 */ /* 0x100fe2000801084a */
[--C-:B------:R-:W-:Y:S01]  /*3620*/  FFMA.FTZ R59, R93, UR37, -R74.reuse ;  /* 0x000000255d3b7c23 */ /* 0x100fe2000801084a */
[--C-:B------:R-:W-:Y:S01]  /*3630*/  FFMA.FTZ R96, R96, UR37, -R74.reuse ;  /* 0x0000002560607c23 */ /* 0x100fe2000801084a */
[--C-:B------:R-:W-:Y:S01]  /*3640*/  FFMA.FTZ R97, R97, UR37, -R74.reuse ;  /* 0x0000002561617c23 */ /* 0x100fe2000801084a */
[--C-:B----4-:R-:W-:Y:S01]  /*3650*/  FFMA.FTZ R62, R100, UR37, -R74.reuse ;  /* 0x00000025643e7c23 */ /* 0x110fe2000801084a */
[--C-:B------:R-:W-:Y:S01]  /*3660*/  FFMA.FTZ R63, R101, UR37, -R74.reuse ;  /* 0x00000025653f7c23 */ /* 0x100fe2000801084a */
[----:B------:R-:W-:Y:S01]  /*3670*/  MUFU.EX2 R58, R58 ;  /* 0x0000003a003a7308 */ /* 0x000fe20000000800 */
[--C-:B------:R-:W-:Y:S01]  /*3680*/  FFMA.FTZ R104, R104, UR37, -R74.reuse ;  /* 0x0000002568687c23 */ /* 0x100fe2000801084a */
[--C-:B------:R-:W-:Y:S01]  /*3690*/  FFMA.FTZ R66, R76, UR37, -R74.reuse ;  /* 0x000000254c427c23 */ /* 0x100fe2000801084a */
[----:B------:R-:W-:Y:S01]  /*36a0*/  FFMA.FTZ R67, R77, UR37, -R74 ;  /* 0x000000254d437c23 */ /* 0x000fe2000801084a */
[----:B--2---:R-:W-:Y:S01]  /*36b0*/  FADD.FTZ R76, R7, R8 ;  /* 0x00000008074c7221 */ /* 0x004fe20000010000 */
[--C-:B------:R-:W-:Y:S01]  /*36c0*/  FFMA.FTZ R105, R105, UR37, -R74.reuse ;  /* 0x0000002569697c23 */ /* 0x100fe2000801084a */
[--C-:B------:R-:W-:Y:S01]  /*36d0*/  FFMA.FTZ R71, R85, UR37, -R74.reuse ;  /* 0x0000002555477c23 */ /* 0x100fe2000801084a */
[----:B------:R-:W-:Y:S01]  /*36e0*/  FFMA.FTZ R70, R84, UR37, -R74 ;  /* 0x0000002554467c23 */ /* 0x000fe2000801084a */
[----:B------:R-:W2:Y:S01]  /*36f0*/  MUFU.EX2 R59, R59 ;  /* 0x0000003b003b7308 */ /* 0x000ea20000000800 */
[----:B---3--:R-:W-:Y:S01]  /*3700*/  FADD.FTZ R85, R9, R76 ;  /* 0x0000004c09557221 */ /* 0x008fe20000010000 */
[--C-:B------:R-:W-:Y:S01]  /*3710*/  FFMA.FTZ R80, R80, UR37, -R74.reuse ;  /* 0x0000002550507c23 */ /* 0x100fe2000801084a */
[--C-:B------:R-:W-:Y:S01]  /*3720*/  FFMA.FTZ R81, R81, UR37, -R74.reuse ;  /* 0x0000002551517c23 */ /* 0x100fe2000801084a */
[--C-:B------:R-:W-:Y:S01]  /*3730*/  FFMA.FTZ R88, R88, UR37, -R74.reuse ;  /* 0x0000002558587c23 */ /* 0x100fe2000801084a */
[----:B-----5:R-:W-:Y:S01]  /*3740*/  FADD.FTZ R84, R10, R85 ;  /* 0x000000550a547221 */ /* 0x020fe20000010000 */
[--C-:B------:R-:W-:Y:S01]  /*3750*/  FFMA.FTZ R89, R89, UR37, -R74.reuse ;  /* 0x0000002559597c23 */ /* 0x100fe2000801084a */
[----:B------:R-:W-:Y:S01]  /*3760*/  FFMA.FTZ R60, R60, UR37, -R74 ;  /* 0x000000253c3c7c23 */ /* 0x000fe2000801084a */
[----:B------:R-:W3:Y:S01]  /*3770*/  MUFU.EX2 R96, R96 ;  /* 0x0000006000607308 */ /* 0x000ee20000000800 */
[----:B-1----:R-:W-:Y:S01]  /*3780*/  FADD.FTZ R85, R11, R84 ;  /* 0x000000540b557221 */ /* 0x002fe20000010000 */
[--C-:B------:R-:W-:Y:S01]  /*3790*/  FFMA.FTZ R61, R61, UR37, -R74.reuse ;  /* 0x000000253d3d7c23 */ /* 0x100fe2000801084a */
[--C-:B------:R-:W-:Y:S01]  /*37a0*/  FFMA.FTZ R64, R64, UR37, -R74.reuse ;  /* 0x0000002540407c23 */ /* 0x100fe2000801084a */
[--C-:B------:R-:W-:Y:S01]  /*37b0*/  FFMA.FTZ R65, R65, UR37, -R74.reuse ;  /* 0x0000002541417c23 */ /* 0x100fe2000801084a */
[----:B0-----:R-:W-:Y:S01]  /*37c0*/  FADD.FTZ R84, R12, R85 ;  /* 0x000000550c547221 */ /* 0x001fe20000010000 */
[--C-:B------:R-:W-:Y:S01]  /*37d0*/  FFMA.FTZ R68, R68, UR37, -R74.reuse ;  /* 0x0000002544447c23 */ /* 0x100fe2000801084a */
[--C-:B------:R-:W-:Y:S01]  /*37e0*/  FFMA.FTZ R69, R69, UR37, -R74.reuse ;  /* 0x0000002545457c23 */ /* 0x100fe2000801084a */
[----:B------:R-:W0:Y:S01]  /*37f0*/  MUFU.EX2 R97, R97 ;  /* 0x0000006100617308 */ /* 0x000e220000000800 */
[----:B--2---:R-:W-:Y:S01]  /*3800*/  FADD.FTZ R77, R58, R59 ;  /* 0x0000003b3a4d7221 */ /* 0x004fe20000010000 */
[--C-:B------:R-:W-:Y:S01]  /*3810*/  FFMA.FTZ R72, R72, UR37, -R74.reuse ;  /* 0x0000002548487c23 */ /* 0x100fe2000801084a */
[--C-:B------:R-:W-:Y:S01]  /*3820*/  FFMA.FTZ R73, R73, UR37, -R74.reuse ;  /* 0x0000002549497c23 */ /* 0x100fe2000801084a */
[--C-:B------:R-:W-:Y:S01]  /*3830*/  FFMA.FTZ R44, R44, UR37, -R74.reuse ;  /* 0x000000252c2c7c23 */ /* 0x100fe2000801084a */
[--C-:B------:R-:W-:Y:S01]  /*3840*/  FFMA.FTZ R45, R45, UR37, -R74.reuse ;  /* 0x000000252d2d7c23 */ /* 0x100fe2000801084a */
[--C-:B------:R-:W-:Y:S01]  /*3850*/  FFMA.FTZ R48, R48, UR37, -R74.reuse ;  /* 0x0000002530307c23 */ /* 0x100fe2000801084a */
[--C-:B------:R-:W-:Y:S01]  /*3860*/  FFMA.FTZ R49, R49, UR37, -R74.reuse ;  /* 0x0000002531317c23 */ /* 0x100fe2000801084a */
[----:B------:R-:W1:Y:S01]  /*3870*/  MUFU.EX2 R62, R62 ;  /* 0x0000003e003e7308 */ /* 0x000e620000000800 */
[----:B---3--:R-:W-:Y:S01]  /*3880*/  FADD.FTZ R76, R96, R77 ;  /* 0x0000004d604c7221 */ /* 0x008fe20000010000 */
[--C-:B------:R-:W-:Y:S01]  /*3890*/  FFMA.FTZ R52, R52, UR37, -R74.reuse ;  /* 0x0000002534347c23 */ /* 0x100fe2000801084a */
[--C-:B------:R-:W-:Y:S01]  /*38a0*/  FFMA.FTZ R53, R53, UR37, -R74.reuse ;  /* 0x0000002535357c23 */ /* 0x100fe2000801084a */
[--C-:B------:R-:W-:Y:S01]  /*38b0*/  FFMA.FTZ R56, R56, UR37, -R74.reuse ;  /* 0x0000002538387c23 */ /* 0x100fe2000801084a */
[--C-:B------:R-:W-:Y:S01]  /*38c0*/  FFMA.FTZ R57, R57, UR37, -R74.reuse ;  /* 0x0000002539397c23 */ /* 0x100fe2000801084a */
[--C-:B------:R-:W-:Y:S01]  /*38d0*/  FFMA.FTZ R28, R28, UR37, -R74.reuse ;  /* 0x000000251c1c7c23 */ /* 0x100fe2000801084a */
[----:B------:R-:W-:Y:S01]  /*38e0*/  FFMA.FTZ R29, R29, UR37, -R74 ;  /* 0x000000251d1d7c23 */ /* 0x000fe2000801084a */
[----:B------:R-:W2:Y:S01]  /*38f0*/  MUFU.EX2 R63, R63 ;  /* 0x0000003f003f7308 */ /* 0x000ea20000000800 */
[----:B0-----:R-:W-:Y:S01]  /*3900*/  FADD.FTZ R77, R97, R76 ;  /* 0x0000004c614d7221 */ /* 0x001fe20000010000 */
[--C-:B------:R-:W-:Y:S01]  /*3910*/  FFMA.FTZ R78, R78, UR37, -R74.reuse ;  /* 0x000000254e4e7c23 */ /* 0x100fe2000801084a */
[--C-:B------:R-:W-:Y:S01]  /*3920*/  FFMA.FTZ R79, R79, UR37, -R74.reuse ;  /* 0x000000254f4f7c23 */ /* 0x100fe2000801084a */
[--C-:B------:R-:W-:Y:S01]  /*3930*/  FFMA.FTZ R75, R75, UR37, -R74.reuse ;  /* 0x000000254b4b7c23 */ /* 0x100fe2000801084a */
[--C-:B------:R-:W-:Y:S01]  /*3940*/  FFMA.FTZ R82, R82, UR37, -R74.reuse ;  /* 0x0000002552527c23 */ /* 0x100fe2000801084a */
[--C-:B------:R-:W-:Y:S01]  /*3950*/  FFMA.FTZ R83, R83, UR37, -R74.reuse ;  /* 0x0000002553537c23 */ /* 0x100fe2000801084a */
[----:B------:R-:W-:Y:S01]  /*3960*/  FFMA.FTZ R74, R86, UR37, -R74 ;  /* 0x00000025564a7c23 */ /* 0x000fe2000801084a */
[----:B------:R-:W0:Y:S01]  /*3970*/  MUFU.EX2 R13, R13 ;  /* 0x0000000d000d7308 */ /* 0x000e220000000800 */
[----:B-1----:R-:W-:Y:S01]  /*3980*/  FADD.FTZ R76, R62, R77 ;  /* 0x0000004d3e4c7221 */ /* 0x002fe20000010000 */
[----:B------:R-:W-:Y:S01]  /*3990*/  F2FP.SATFINITE.E4M3.F32.PACK_AB_MERGE_C R96, R97, R96, RZ ;  /* 0x000000606160723e */ /* 0x000fe200048070ff */
[----:B------:R-:W-:-:S03]  /*39a0*/  IMAD.MOV.U32 R86, RZ, RZ, R25 ;  /* 0x000000ffff567224 */ /* 0x000fc600078e0019 */
[----:B------:R-:W-:Y:S01]  /*39b0*/  F2FP.SATFINITE.E4M3.F32.PACK_AB_MERGE_C R184, R59, R58, R96 ;  /* 0x0000003a3bb8723e */ /* 0x000fe20004807060 */
[--C-:B------:R-:W-:Y:S01]  /*39c0*/  IMAD.MOV.U32 R59, RZ, RZ, R25.reuse ;  /* 0x000000ffff3b7224 */ /* 0x100fe200078e0019 */
[----:B------:R-:W1:Y:S01]  /*39d0*/  MUFU.EX2 R104, R104 ;  /* 0x0000006800687308 */ /* 0x000e620000000800 */
[----:B--2---:R-:W-:Y:S01]  /*39e0*/  FADD.FTZ R77, R63, R76 ;  /* 0x0000004c3f4d7221 */ /* 0x004fe20000010000 */
[----:B------:R-:W-:-:S06]  /*39f0*/  IMAD.MOV.U32 R58, RZ, RZ, R25 ;  /* 0x000000ffff3a7224 */ /* 0x000fcc00078e0019 */
[----:B------:R-:W2:Y:S01]  /*3a00*/  MUFU.EX2 R14, R14 ;  /* 0x0000000e000e7308 */ /* 0x000ea20000000800 */
[----:B0-----:R-:W-:-:S07]  /*3a10*/  FADD.FTZ R85, R13, R84 ;  /* 0x000000540d557221 */ /* 0x001fce0000010000 */
[----:B------:R-:W0:Y:S01]  /*3a20*/  MUFU.EX2 R105, R105 ;  /* 0x0000006900697308 */ /* 0x000e220000000800 */
[----:B-1----:R-:W-:-:S07]  /*3a30*/  FADD.FTZ R76, R104, R77 ;  /* 0x0000004d684c7221 */ /* 0x002fce0000010000 */
[----:B------:R-:W1:Y:S01]  /*3a40*/  MUFU.EX2 R66, R66 ;  /* 0x0000004200427308 */ /* 0x000e620000000800 */
[----:B--2---:R-:W-:-:S04]  /*3a50*/  FADD.FTZ R84, R14, R85 ;  /* 0x000000550e547221 */ /* 0x004fc80000010000 */
[----:B------:R-:W-:-:S03]  /*3a60*/  FADD.FTZ R85, R15, R84 ;  /* 0x000000540f557221 */ /* 0x000fc60000010000 */
[----:B------:R-:W2:Y:S01]  /*3a70*/  MUFU.EX2 R16, R16 ;  /* 0x0000001000107308 */ /* 0x000ea20000000800 */
[C---:B0-----:R-:W-:Y:S01]  /*3a80*/  FADD.FTZ R77, R105.reuse, R76 ;  /* 0x0000004c694d7221 */ /* 0x041fe20000010000 */
[----:B------:R-:W-:-:S04]  /*3a90*/  F2FP.SATFINITE.E4M3.F32.PACK_AB_MERGE_C R104, R105, R104, RZ ;  /* 0x000000686968723e */ /* 0x000fc800048070ff */
[----:B------:R-:W-:Y:S01]  /*3aa0*/  F2FP.SATFINITE.E4M3.F32.PACK_AB_MERGE_C R186, R63, R62, R104 ;  /* 0x0000003e3fba723e */ /* 0x000fe20004807068 */
[----:B------:R-:W-:Y:S01]  /*3ab0*/  IMAD.MOV.U32 R63, RZ, RZ, R25 ;  /* 0x000000ffff3f7224 */ /* 0x000fe200078e0019 */
[----:B------:R-:W0:Y:S01]  /*3ac0*/  MUFU.EX2 R67, R67 ;  /* 0x0000004300437308 */ /* 0x000e220000000800 */
[----:B-1----:R-:W-:Y:S01]  /*3ad0*/  FADD.FTZ R76, R66, R77 ;  /* 0x0000004d424c7221 */ /* 0x002fe20000010000 */
[----:B------:R-:W-:-:S06]  /*3ae0*/  IMAD.MOV.U32 R62, RZ, RZ, R25 ;  /* 0x000000ffff3e7224 */ /* 0x000fcc00078e0019 */
[----:B------:R-:W1:Y:S01]  /*3af0*/  MUFU.EX2 R80, R80 ;  /* 0x0000005000507308 */ /* 0x000e620000000800 */
[----:B--2---:R-:W-:-:S04]  /*3b00*/  FADD.FTZ R84, R16, R85 ;  /* 0x0000005510547221 */ /* 0x004fc80000010000 */
[----:B------:R-:W-:-:S03]  /*3b10*/  FADD.FTZ R85, R17, R84 ;  /* 0x0000005411557221 */ /* 0x000fc60000010000 */
[----:B------:R-:W2:Y:S01]  /*3b20*/  MUFU.EX2 R20, R20 ;  /* 0x0000001400147308 */ /* 0x000ea20000000800 */
[----:B0-----:R-:W-:-:S07]  /*3b30*/  FADD.FTZ R77, R67, R76 ;  /* 0x0000004c434d7221 */ /* 0x001fce0000010000 */
[----:B------:R-:W0:Y:S01]  /*3b40*/  MUFU.EX2 R81, R81 ;  /* 0x0000005100517308 */ /* 0x000e220000000800 */
[----:B-1----:R-:W-:-:S07]  /*3b50*/  FADD.FTZ R76, R80, R77 ;  /* 0x0000004d504c7221 */ /* 0x002fce0000010000 */
[----:B------:R-:W1:Y:S01]  /*3b60*/  MUFU.EX2 R18, R18 ;  /* 0x0000001200127308 */ /* 0x000e620000000800 */
[C---:B--2---:R-:W-:Y:S01]  /*3b70*/  FADD.FTZ R85, R20.reuse, R85 ;  /* 0x0000005514557221 */ /* 0x044fe20000010000 */
[----:B------:R-:W-:-:S04]  /*3b80*/  F2FP.SATFINITE.E4M3.F32.PACK_AB_MERGE_C R17, R20, R17, RZ ;  /* 0x000000111411723e */ /* 0x000fc800048070ff */
[----:B------:R-:W-:Y:S02]  /*3b90*/  F2FP.SATFINITE.E4M3.F32.PACK_AB_MERGE_C R181, R16, R15, R17 ;  /* 0x0000000f10b5723e */ /* 0x000fe40004807011 */
[----:B------:R-:W2:Y:S01]  /*3ba0*/  MUFU.EX2 R70, R70 ;  /* 0x0000004600467308 */ /* 0x000ea20000000800 */
[C---:B0-----:R-:W-:Y:S01]  /*3bb0*/  FADD.FTZ R77, R81.reuse, R76 ;  /* 0x0000004c514d7221 */ /* 0x041fe20000010000 */
[----:B------:R-:W-:Y:S01]  /*3bc0*/  F2FP.SATFINITE.E4M3.F32.PACK_AB_MERGE_C R80, R81, R80, RZ ;  /* 0x000000505150723e */ /* 0x000fe200048070ff */
[----:B------:R-:W-:-:S03]  /*3bd0*/  IMAD.MOV.U32 R81, RZ, RZ, R25 ;  /* 0x000000ffff517224 */ /* 0x000fc600078e0019 */
[----:B------:R-:W-:Y:S01]  /*3be0*/  F2FP.SATFINITE.E4M3.F32.PACK_AB_MERGE_C R180, R67, R66, R80 ;  /* 0x0000004243b4723e */ /* 0x000fe20004807050 */
[----:B------:R-:W-:Y:S01]  /*3bf0*/  IMAD.MOV.U32 R66, RZ, RZ, R25 ;  /* 0x000000ffff427224 */ /* 0x000fe200078e0019 */
[----:B------:R0:W3:Y:S01]  /*3c00*/  MUFU.EX2 R19, R87 ;  /* 0x0000005700137308 */ /* 0x0000e20000000800 */
[----:B-1----:R-:W-:Y:S01]  /*3c10*/  FADD.FTZ R84, R18, R85 ;  /* 0x0000005512547221 */ /* 0x002fe20000010000 */
[----:B------:R-:W-:Y:S01]  /*3c20*/  MOV R67, R25 ;  /* 0x0000001900437202 */ /* 0x000fe20000000f00 */
[----:B------:R-:W-:-:S05]  /*3c30*/  IMAD.MOV.U32 R80, RZ, RZ, R25 ;  /* 0x000000ffff507224 */ /* 0x000fca00078e0019 */
[----:B------:R-:W1:Y:S01]  /*3c40*/  MUFU.EX2 R71, R71 ;  /* 0x0000004700477308 */ /* 0x000e620000000800 */
[----:B--2---:R-:W-:Y:S01]  /*3c50*/  FADD.FTZ R76, R70, R77 ;  /* 0x0000004d464c7221 */ /* 0x004fe20000010000 */
[----:B0-----:R-:W-:-:S06]  /*3c60*/  IMAD.MOV.U32 R87, RZ, RZ, R25 ;  /* 0x000000ffff577224 */ /* 0x001fcc00078e0019 */
[----:B------:R-:W0:Y:S01]  /*3c70*/  MUFU.EX2 R21, R90 ;  /* 0x0000005a00157308 */ /* 0x000e220000000800 */
[----:B---3--:R-:W-:-:S07]  /*3c80*/  FADD.FTZ R84, R19, R84 ;  /* 0x0000005413547221 */ /* 0x008fce0000010000 */
[----:B------:R-:W2:Y:S01]  /*3c90*/  MUFU.EX2 R88, R88 ;  /* 0x0000005800587308 */ /* 0x000ea20000000800 */
[----:B-1----:R-:W-:-:S07]  /*3ca0*/  FADD.FTZ R77, R71, R76 ;  /* 0x0000004c474d7221 */ /* 0x002fce0000010000 */
[----:B------:R-:W1:Y:S01]  /*3cb0*/  MUFU.EX2 R24, R24 ;  /* 0x0000001800187308 */ /* 0x000e620000000800 */
[----:B0-----:R-:W-:Y:S01]  /*3cc0*/  FADD.FTZ R85, R21, R84 ;  /* 0x0000005415557221 */ /* 0x001fe20000010000 */
[----:B------:R-:W-:-:S04]  /*3cd0*/  F2FP.SATFINITE.E4M3.F32.PACK_AB_MERGE_C R84, R14, R13, RZ ;  /* 0x0000000d0e54723e */ /* 0x000fc800048070ff */
[----:B------:R-:W-:Y:S02]  /*3ce0*/  F2FP.SATFINITE.E4M3.F32.PACK_AB_MERGE_C R187, R12, R11, R84 ;  /* 0x0000000b0cbb723e */ /* 0x000fe40004807054 */
[----:B------:R-:W0:Y:S01]  /*3cf0*/  MUFU.EX2 R89, R89 ;  /* 0x0000005900597308 */ /* 0x000e220000000800 */
[----:B--2---:R-:W-:Y:S01]  /*3d00*/  FADD.FTZ R76, R88, R77 ;  /* 0x0000004d584c7221 */ /* 0x004fe20000010000 */
[----:B------:R-:W-:Y:S02]  /*3d10*/  F2FP.SATFINITE.E4M3.F32.PACK_AB_MERGE_C R77, R10, R9, RZ ;  /* 0x000000090a4d723e */ /* 0x000fe400048070ff */
[----:B------:R-:W-:Y:S02]  /*3d20*/  MOV R84, R25 ;  /* 0x0000001900547202 */ /* 0x000fe40000000f00 */
[----:B------:R-:W-:Y:S01]  /*3d30*/  F2FP.SATFINITE.E4M3.F32.PACK_AB_MERGE_C R185, R8, R7, R77 ;  /* 0x0000000708b9723e */ /* 0x000fe2000480704d */
[----:B------:R-:W-:Y:S01]  /*3d40*/  IMAD.MOV.U32 R77, RZ, RZ, R25 ;  /* 0x000000ffff4d7224 */ /* 0x000fe200078e0019 */
[----:B------:R-:W2:Y:S01]  /*3d50*/  MUFU.EX2 R22, R22 ;  /* 0x0000001600167308 */ /* 0x000ea20000000800 */
[C---:B-1----:R-:W-:Y:S01]  /*3d60*/  FADD.FTZ R85, R24.reuse, R85 ;  /* 0x0000005518557221 */ /* 0x042fe20000010000 */
[----:B------:R-:W-:Y:S01]  /*3d70*/  F2FP.SATFINITE.E4M3.F32.PACK_AB_MERGE_C R21, R24, R21, RZ ;  /* 0x000000151815723e */ /* 0x000fe200048070ff */
[----:B------:R-:W-:-:S03]  /*3d80*/  IMAD.MOV.U32 R24, RZ, RZ, R25 ;  /* 0x000000ffff187224 */ /* 0x000fc600078e0019 */
[----:B------:R-:W-:Y:S02]  /*3d90*/  F2FP.SATFINITE.E4M3.F32.PACK_AB_MERGE_C R183, R19, R18, R21 ;  /* 0x0000001213b7723e */ /* 0x000fe40004807015 */
[----:B------:R-:W1:Y:S01]  /*3da0*/  MUFU.EX2 R60, R60 ;  /* 0x0000003c003c7308 */ /* 0x000e620000000800 */
[C---:B0-----:R-:W-:Y:S01]  /*3db0*/  FADD.FTZ R9, R89.reuse, R76 ;  /* 0x0000004c59097221 */ /* 0x041fe20000010000 */
[----:B------:R-:W-:-:S04]  /*3dc0*/  F2FP.SATFINITE.E4M3.F32.PACK_AB_MERGE_C R88, R89, R88, RZ ;  /* 0x000000585958723e */ /* 0x000fc800048070ff */
[----:B------:R-:W-:Y:S01]  /*3dd0*/  F2FP.SATFINITE.E4M3.F32.PACK_AB_MERGE_C R182, R71, R70, R88 ;  /* 0x0000004647b6723e */ /* 0x000fe20004807058 */
[----:B------:R-:W-:Y:S01]  /*3de0*/  IMAD.MOV.U32 R71, RZ, RZ, R25 ;  /* 0x000000ffff477224 */ /* 0x000fe200078e0019 */
[----:B------:R-:W0:Y:S01]  /*3df0*/  MUFU.EX2 R23, R23 ;  /* 0x0000001700177308 */ /* 0x000e220000000800 */
[----:B--2---:R-:W-:Y:S01]  /*3e00*/  FADD.FTZ R76, R22, R85 ;  /* 0x00000055164c7221 */ /* 0x004fe20000010000 */
[--C-:B------:R-:W-:Y:S02]  /*3e10*/  IMAD.MOV.U32 R70, RZ, RZ, R25.reuse ;  /* 0x000000ffff467224 */ /* 0x100fe400078e0019 */
[----:B------:R-:W-:-:S04]  /*3e20*/  IMAD.MOV.U32 R85, RZ, RZ, R25 ;  /* 0x000000ffff557224 */ /* 0x000fc800078e0019 */
[----:B------:R-:W2:Y:S01]  /*3e30*/  MUFU.EX2 R61, R61 ;  /* 0x0000003d003d7308 */ /* 0x000ea20000000800 */
[----:B-1----:R-:W-:-:S07]  /*3e40*/  FADD.FTZ R10, R60, R9 ;  /* 0x000000093c0a7221 */ /* 0x002fce0000010000 */
[----:B------:R-:W1:Y:S01]  /*3e50*/  MUFU.EX2 R26, R26 ;  /* 0x0000001a001a7308 */ /* 0x000e620000000800 */
[----:B0-----:R-:W-:Y:S01]  /*3e60*/  FADD.FTZ R13, R23, R76 ;  /* 0x0000004c170d7221 */ /* 0x001fe20000010000 */
[----:B------:R-:W-:-:S06]  /*3e70*/  IMAD.MOV.U32 R76, RZ, RZ, R25 ;  /* 0x000000ffff4c7224 */ /* 0x000fcc00078e0019 */
[----:B------:R-:W0:Y:S01]  /*3e80*/  MUFU.EX2 R64, R64 ;  /* 0x0000004000407308 */ /* 0x000e220000000800 */
[----:B--2---:R-:W-:-:S07]  /*3e90*/  FADD.FTZ R9, R61, R10 ;  /* 0x0000000a3d097221 */ /* 0x004fce0000010000 */
[----:B------:R-:W2:Y:S01]  /*3ea0*/  MUFU.EX2 R65, R65 ;  /* 0x0000004100417308 */ /* 0x000ea20000000800 */
[----:B-1----:R-:W-:Y:S01]  /*3eb0*/  FADD.FTZ R14, R26, R13 ;  /* 0x0000000d1a0e7221 */ /* 0x002fe20000010000 */
[----:B------:R-:W-:-:S03]  /*3ec0*/  F2FP.SATFINITE.E4M3.F32.PACK_AB_MERGE_C R26, R31, R26, RZ ;  /* 0x0000001a1f1a723e */ /* 0x000fc600048070ff */
[----:B------:R-:W-:Y:S01]  /*3ed0*/  FADD.FTZ R14, R31, R14 ;  /* 0x0000000e1f0e7221 */ /* 0x000fe20000010000 */
[----:B------:R-:W-:Y:S01]  /*3ee0*/  F2FP.SATFINITE.E4M3.F32.PACK_AB_MERGE_C R177, R23, R22, R26 ;  /* 0x0000001617b1723e */ /* 0x000fe2000480701a */
[----:B------:R-:W-:Y:S01]  /*3ef0*/  IMAD.MOV.U32 R26, RZ, RZ, R25 ;  /* 0x000000ffff1a7224 */ /* 0x000fe200078e0019 */
[----:B------:R-:W1:Y:S01]  /*3f00*/  MUFU.EX2 R27, R108 ;  /* 0x0000006c001b7308 */ /* 0x000e620000000800 */
[----:B0-----:R-:W-:Y:S01]  /*3f10*/  FADD.FTZ R10, R64, R9 ;  /* 0x00000009400a7221 */ /* 0x001fe20000010000 */
[----:B------:R-:W-:-:S06]  /*3f20*/  IMAD.MOV.U32 R31, RZ, RZ, R25 ;  /* 0x000000ffff1f7224 */ /* 0x000fcc00078e0019 */
[----:B------:R-:W0:Y:S01]  /*3f30*/  MUFU.EX2 R68, R68 ;  /* 0x0000004400447308 */ /* 0x000e220000000800 */
[C---:B--2---:R-:W-:Y:S01]  /*3f40*/  FADD.FTZ R9, R65.reuse, R10 ;  /* 0x0000000a41097221 */ /* 0x044fe20000010000 */
[----:B------:R-:W-:Y:S01]  /*3f50*/  F2FP.SATFINITE.E4M3.F32.PACK_AB_MERGE_C R64, R65, R64, RZ ;  /* 0x000000404140723e */ /* 0x000fe200048070ff */
[----:B------:R-:W-:-:S03]  /*3f60*/  IMAD.MOV.U32 R65, RZ, RZ, R25 ;  /* 0x000000ffff417224 */ /* 0x000fc600078e0019 */
[----:B------:R-:W-:Y:S01]  /*3f70*/  F2FP.SATFINITE.E4M3.F32.PACK_AB_MERGE_C R176, R61, R60, R64 ;  /* 0x0000003c3db0723e */ /* 0x000fe20004807040 */
[--C-:B------:R-:W-:Y:S01]  /*3f80*/  IMAD.MOV.U32 R61, RZ, RZ, R25.reuse ;  /* 0x000000ffff3d7224 */ /* 0x100fe200078e0019 */
[----:B------:R-:W2:Y:S01]  /*3f90*/  MUFU.EX2 R30, R30 ;  /* 0x0000001e001e7308 */ /* 0x000ea20000000800 */
[----:B-1----:R-:W-:Y:S01]  /*3fa0*/  FADD.FTZ R13, R27, R14 ;  /* 0x0000000e1b0d7221 */ /* 0x002fe20000010000 */
[--C-:B------:R-:W-:Y:S02]  /*3fb0*/  IMAD.MOV.U32 R60, RZ, RZ, R25.reuse ;  /* 0x000000ffff3c7224 */ /* 0x100fe400078e0019 */
[----:B------:R-:W-:-:S04]  /*3fc0*/  IMAD.MOV.U32 R64, RZ, RZ, R25 ;  /* 0x000000ffff407224 */ /* 0x000fc800078e0019 */
[----:B------:R-:W1:Y:S01]  /*3fd0*/  MUFU.EX2 R69, R69 ;  /* 0x0000004500457308 */ /* 0x000e620000000800 */
[----:B0-----:R-:W-:-:S07]  /*3fe0*/  FADD.FTZ R10, R68, R9 ;  /* 0x00000009440a7221 */ /* 0x001fce0000010000 */
[----:B------:R-:W0:Y:S01]  /*3ff0*/  MUFU.EX2 R32, R110 ;  /* 0x0000006e00207308 */ /* 0x000e220000000800 */
[----:B--2---:R-:W-:-:S07]  /*4000*/  FADD.FTZ R13, R30, R13 ;  /* 0x0000000d1e0d7221 */ /* 0x004fce0000010000 */
[----:B------:R-:W2:Y:S01]  /*4010*/  MUFU.EX2 R72, R72 ;  /* 0x0000004800487308 */ /* 0x000ea20000000800 */
[----:B-1----:R-:W-:-:S07]  /*4020*/  FADD.FTZ R9, R69, R10 ;  /* 0x0000000a45097221 */ /* 0x002fce0000010000 */
[----:B------:R-:W1:Y:S01]  /*4030*/  MUFU.EX2 R33, R33 ;  /* 0x0000002100217308 */ /* 0x000e620000000800 */
[----:B0-----:R-:W-:-:S07]  /*4040*/  FADD.FTZ R10, R32, R13 ;  /* 0x0000000d200a7221 */ /* 0x001fce0000010000 */
[----:B------:R-:W0:Y:S01]  /*4050*/  MUFU.EX2 R73, R73 ;  /* 0x0000004900497308 */ /* 0x000e220000000800 */
[----:B--2---:R-:W-:-:S07]  /*4060*/  FADD.FTZ R8, R72, R9 ;  /* 0x0000000948087221 */ /* 0x004fce0000010000 */
[----:B------:R-:W2:Y:S01]  /*4070*/  MUFU.EX2 R44, R44 ;  /* 0x0000002c002c7308 */ /* 0x000ea20000000800 */
[C---:B-1----:R-:W-:Y:S01]  /*4080*/  F2FP.SATFINITE.E4M3.F32.PACK_AB_MERGE_C R32, R33.reuse, R32, RZ ;  /* 0x000000202120723e */ /* 0x042fe200048070ff */
[----:B------:R-:W-:-:S03]  /*4090*/  FADD.FTZ R33, R33, R10 ;  /* 0x0000000a21217221 */ /* 0x000fc60000010000 */
[----:B------:R-:W-:Y:S01]  /*40a0*/  F2FP.SATFINITE.E4M3.F32.PACK_AB_MERGE_C R179, R30, R27, R32 ;  /* 0x0000001b1eb3723e */ /* 0x000fe20004807020 */
[----:B------:R-:W-:Y:S01]  /*40b0*/  FADD.FTZ R10, R34, R33 ;  /* 0x00000021220a7221 */ /* 0x000fe20000010000 */
[--C-:B------:R-:W-:Y:S01]  /*40c0*/  IMAD.MOV.U32 R27, RZ, RZ, R25.reuse ;  /* 0x000000ffff1b7224 */ /* 0x100fe200078e0019 */
[----:B------:R-:W1:Y:S01]  /*40d0*/  MUFU.EX2 R35, R35 ;  /* 0x0000002300237308 */ /* 0x000e620000000800 */
[C---:B0-----:R-:W-:Y:S01]  /*40e0*/  F2FP.SATFINITE.E4M3.F32.PACK_AB_MERGE_C R72, R73.reuse, R72, RZ ;  /* 0x000000484948723e */ /* 0x041fe200048070ff */
[----:B------:R-:W-:Y:S01]  /*40f0*/  FADD.FTZ R73, R73, R8 ;  /* 0x0000000849497221 */ /* 0x000fe20000010000 */
[--C-:B------:R-:W-:Y:S02]  /*4100*/  IMAD.MOV.U32 R30, RZ, RZ, R25.reuse ;  /* 0x000000ffff1e7224 */ /* 0x100fe400078e0019 */
[----:B------:R-:W-:Y:S01]  /*4110*/  F2FP.SATFINITE.E4M3.F32.PACK_AB_MERGE_C R178, R69, R68, R72 ;  /* 0x0000004445b2723e */ /* 0x000fe20004807048 */
[----:B------:R-:W-:Y:S02]  /*4120*/  IMAD.MOV.U32 R33, RZ, RZ, R25 ;  /* 0x000000ffff217224 */ /* 0x000fe400078e0019 */
[----:B------:R-:W0:Y:S01]  /*4130*/  MUFU.EX2 R45, R45 ;  /* 0x0000002d002d7308 */ /* 0x000e220000000800 */
[----:B--2---:R-:W-:Y:S01]  /*4140*/  FADD.FTZ R8, R44, R73 ;  /* 0x000000492c087221 */ /* 0x004fe20000010000 */
[----:B------:R-:W-:-:S02]  /*4150*/  IMAD.MOV.U32 R32, RZ, RZ, R25 ;  /* 0x000000ffff207224 */ /* 0x000fc400078e0019 */
[--C-:B------:R-:W-:Y:S02]  /*4160*/  IMAD.MOV.U32 R69, RZ, RZ, R25.reuse ;  /* 0x000000ffff457224 */ /* 0x100fe400078e0019 */
[--C-:B------:R-:W-:Y:S02]  /*4170*/  IMAD.MOV.U32 R68, RZ, RZ, R25.reuse ;  /* 0x000000ffff447224 */ /* 0x100fe400078e0019 */
        /* <DEDUP_REMOVED lines=11> */
[C---:B0-----:R-:W-:Y:S01]  /*4230*/  FADD.FTZ R10, R39.reuse, R10 ;  /* 0x0000000a270a7221 */ /* 0x041fe20000010000 */
[----:B------:R-:W-:Y:S01]  /*4240*/  F2FP.SATFINITE.E4M3.F32.PACK_AB_MERGE_C R36, R39, R36, RZ ;  /* 0x000000242724723e */ /* 0x000fe200048070ff */
[----:B------:R-:W-:-:S03]  /*4250*/  IMAD.MOV.U32 R39, RZ, RZ, R25 ;  /* 0x000000ffff277224 */ /* 0x000fc600078e0019 */
[----:B------:R-:W-:Y:S01]  /*4260*/  F2FP.SATFINITE.E4M3.F32.PACK_AB_MERGE_C R173, R35, R34, R36 ;  /* 0x0000002223ad723e */ /* 0x000fe20004807024 */
[--C-:B------:R-:W-:Y:S01]  /*4270*/  IMAD.MOV.U32 R35, RZ, RZ, R25.reuse ;  /* 0x000000ffff237224 */ /* 0x100fe200078e0019 */
[----:B------:R-:W0:Y:S01]  /*4280*/  MUFU.EX2 R52, R52 ;  /* 0x0000003400347308 */ /* 0x000e220000000800 */
[C---:B--2---:R-:W-:Y:S01]  /*4290*/  F2FP.SATFINITE.E4M3.F32.PACK_AB_MERGE_C R48, R49.reuse, R48, RZ ;  /* 0x000000303130723e */ /* 0x044fe200048070ff */
[----:B------:R-:W-:Y:S01]  /*42a0*/  FADD.FTZ R49, R49, R8 ;  /* 0x0000000831317221 */ /* 0x000fe20000010000 */
[--C-:B------:R-:W-:Y:S02]  /*42b0*/  IMAD.MOV.U32 R34, RZ, RZ, R25.reuse ;  /* 0x000000ffff227224 */ /* 0x100fe400078e0019 */
[----:B------:R-:W-:Y:S01]  /*42c0*/  F2FP.SATFINITE.E4M3.F32.PACK_AB_MERGE_C R172, R45, R44, R48 ;  /* 0x0000002c2dac723e */ /* 0x000fe20004807030 */
[--C-:B------:R-:W-:Y:S02]  /*42d0*/  IMAD.MOV.U32 R36, RZ, RZ, R25.reuse ;  /* 0x000000ffff247224 */ /* 0x100fe400078e0019 */
[----:B------:R-:W2:Y:S01]  /*42e0*/  MUFU.EX2 R38, R38 ;  /* 0x0000002600267308 */ /* 0x000ea20000000800 */
[----:B-1----:R-:W-:Y:S01]  /*42f0*/  FADD.FTZ R7, R37, R10 ;  /* 0x0000000a25077221 */ /* 0x002fe20000010000 */
[----:B------:R-:W-:-:S02]  /*4300*/  IMAD.MOV.U32 R45, RZ, RZ, R25 ;  /* 0x000000ffff2d7224 */ /* 0x000fc400078e0019 */
[--C-:B------:R-:W-:Y:S02]  /*4310*/  IMAD.MOV.U32 R44, RZ, RZ, R25.reuse ;  /* 0x000000ffff2c7224 */ /* 0x100fe400078e0019 */
[----:B------:R-:W-:Y:S02]  /*4320*/  IMAD.MOV.U32 R48, RZ, RZ, R25 ;  /* 0x000000ffff307224 */ /* 0x000fe400078e0019 */
[----:B------:R-:W1:Y:S01]  /*4330*/  MUFU.EX2 R53, R53 ;  /* 0x0000003500357308 */ /* 0x000e620000000800 */
[----:B0-----:R-:W-:Y:S01]  /*4340*/  FADD.FTZ R8, R52, R49 ;  /* 0x0000003134087221 */ /* 0x001fe20000010000 */
[----:B------:R-:W-:-:S06]  /*4350*/  IMAD.MOV.U32 R49, RZ, RZ, R25 ;  /* 0x000000ffff317224 */ /* 0x000fcc00078e0019 */
[----:B------:R-:W0:Y:S01]  /*4360*/  MUFU.EX2 R40, R40 ;  /* 0x0000002800287308 */ /* 0x000e220000000800 */
[----:B--2---:R-:W-:-:S07]  /*4370*/  FADD.FTZ R9, R38, R7 ;  /* 0x0000000726097221 */ /* 0x004fce0000010000 */
[----:B------:R-:W2:Y:S01]  /*4380*/  MUFU.EX2 R56, R56 ;  /* 0x0000003800387308 */ /* 0x000ea20000000800 */
[----:B-1----:R-:W-:-:S07]  /*4390*/  FADD.FTZ R7, R53, R8 ;  /* 0x0000000835077221 */ /* 0x002fce0000010000 */
[----:B------:R-:W1:Y:S01]  /*43a0*/  MUFU.EX2 R57, R57 ;  /* 0x0000003900397308 */ /* 0x000e620000000800 */
[----:B0-----:R-:W-:Y:S01]  /*43b0*/  F2FP.SATFINITE.E4M3.F32.PACK_AB_MERGE_C R10, R41, R40, RZ ;  /* 0x00000028290a723e */ /* 0x001fe200048070ff */
[----:B------:R-:W-:-:S03]  /*43c0*/  FADD.FTZ R40, R40, R9 ;  /* 0x0000000928287221 */ /* 0x000fc60000010000 */
[----:B------:R-:W-:Y:S01]  /*43d0*/  F2FP.SATFINITE.E4M3.F32.PACK_AB_MERGE_C R175, R38, R37, R10 ;  /* 0x0000002526af723e */ /* 0x000fe2000480700a */
[----:B------:R-:W-:Y:S01]  /*43e0*/  FADD.FTZ R41, R41, R40 ;  /* 0x0000002829297221 */ /* 0x000fe20000010000 */
[----:B------:R-:W-:Y:S01]  /*43f0*/  IMAD.MOV.U32 R37, RZ, RZ, R25 ;  /* 0x000000ffff257224 */ /* 0x000fe200078e0019 */
[----:B------:R-:W-:Y:S01]  /*4400*/  MUFU.EX2 R46, R46 ;  /* 0x0000002e002e7308 */ /* 0x000fe20000000800 */
[----:B--2---:R-:W-:Y:S01]  /*4410*/  FADD.FTZ R8, R56, R7 ;  /* 0x0000000738087221 */ /* 0x004fe20000010000 */
[--C-:B------:R-:W-:Y:S02]  /*4420*/  IMAD.MOV.U32 R38, RZ, RZ, R25.reuse ;  /* 0x000000ffff267224 */ /* 0x100fe400078e0019 */
[----:B------:R-:W-:-:S04]  /*4430*/  IMAD.MOV.U32 R40, RZ, RZ, R25 ;  /* 0x000000ffff287224 */ /* 0x000fc800078e0019 */
[----:B------:R-:W0:Y:S01]  /*4440*/  MUFU.EX2 R47, R47 ;  /* 0x0000002f002f7308 */ /* 0x000e220000000800 */
[C---:B-1----:R-:W-:Y:S01]  /*4450*/  F2FP.SATFINITE.E4M3.F32.PACK_AB_MERGE_C R56, R57.reuse, R56, RZ ;  /* 0x000000383938723e */ /* 0x042fe200048070ff */
[----:B------:R-:W-:-:S03]  /*4460*/  FADD.FTZ R57, R57, R8 ;  /* 0x0000000839397221 */ /* 0x000fc60000010000 */
[----:B------:R-:W-:Y:S01]  /*4470*/  F2FP.SATFINITE.E4M3.F32.PACK_AB_MERGE_C R174, R53, R52, R56 ;  /* 0x0000003435ae723e */ /* 0x000fe20004807038 */
[--C-:B------:R-:W-:Y:S02]  /*4480*/  IMAD.MOV.U32 R53, RZ, RZ, R25.reuse ;  /* 0x000000ffff357224 */ /* 0x100fe400078e0019 */
[----:B------:R-:W1:Y:S01]  /*4490*/  MUFU.EX2 R42, R42 ;  /* 0x0000002a002a7308 */ /* 0x000e620000000800 */
[--C-:B------:R-:W-:Y:S02]  /*44a0*/  IMAD.MOV.U32 R52, RZ, RZ, R25.reuse ;  /* 0x000000ffff347224 */ /* 0x100fe400078e0019 */
[----:B------:R-:W-:-:S05]  /*44b0*/  IMAD.MOV.U32 R56, RZ, RZ, R25 ;  /* 0x000000ffff387224 */ /* 0x000fca00078e0019 */
[----:B------:R-:W2:Y:S01]  /*44c0*/  MUFU.EX2 R28, R28 ;  /* 0x0000001c001c7308 */ /* 0x000ea20000000800 */
[----:B0-----:R-:W-:-:S07]  /*44d0*/  F2FP.SATFINITE.E4M3.F32.PACK_AB_MERGE_C R7, R47, R46, RZ ;  /* 0x0000002e2f07723e */ /* 0x001fce00048070ff */
[----:B------:R-:W0:Y:S01]  /*44e0*/  MUFU.EX2 R43, R43 ;  /* 0x0000002b002b7308 */ /* 0x000e220000000800 */
[----:B-1----:R-:W-:Y:S01]  /*44f0*/  FADD.FTZ R10, R42, R41 ;  /* 0x000000292a0a7221 */ /* 0x002fe20000010000 */
[----:B------:R-:W-:-:S06]  /*4500*/  IMAD.MOV.U32 R41, RZ, RZ, R25 ;  /* 0x000000ffff297224 */ /* 0x000fcc00078e0019 */
[----:B------:R-:W1:Y:S01]  /*4510*/  MUFU.EX2 R29, R29 ;  /* 0x0000001d001d7308 */ /* 0x000e620000000800 */
[----:B--2---:R-:W-:Y:S01]  /*4520*/  FADD.FTZ R8, R28, R57 ;  /* 0x000000391c087221 */ /* 0x004fe20000010000 */
[----:B------:R-:W-:-:S06]  /*4530*/  IMAD.MOV.U32 R57, RZ, RZ, R25 ;  /* 0x000000ffff397224 */ /* 0x000fcc00078e0019 */
[----:B------:R-:W2:Y:S01]  /*4540*/  MUFU.EX2 R78, R78 ;  /* 0x0000004e004e7308 */ /* 0x000ea20000000800 */
[C---:B0-----:R-:W-:Y:S01]  /*4550*/  F2FP.SATFINITE.E4M3.F32.PACK_AB_MERGE_C R169, R43.reuse, R42, R7 ;  /* 0x0000002a2ba9723e */ /* 0x041fe20004807007 */
[----:B------:R-:W-:Y:S01]  /*4560*/  FADD.FTZ R43, R43, R10 ;  /* 0x0000000a2b2b7221 */ /* 0x000fe20000010000 */
[----:B------:R-:W-:-:S03]  /*4570*/  IMAD.MOV.U32 R42, RZ, RZ, R25 ;  /* 0x000000ffff2a7224 */ /* 0x000fc600078e0019 */
[----:B------:R-:W-:Y:S01]  /*4580*/  FADD.FTZ R46, R46, R43 ;  /* 0x0000002b2e2e7221 */ /* 0x000fe20000010000 */
[----:B------:R-:W-:Y:S01]  /*4590*/  IMAD.MOV.U32 R43, RZ, RZ, R25 ;  /* 0x000000ffff2b7224 */ /* 0x000fe200078e0019 */
[----:B------:R-:W0:Y:S01]  /*45a0*/  MUFU.EX2 R79, R79 ;  /* 0x0000004f004f7308 */ /* 0x000e220000000800 */
[----:B-1----:R-:W-:Y:S01]  /*45b0*/  FADD.FTZ R7, R29, R8 ;  /* 0x000000081d077221 */ /* 0x002fe20000010000 */
[----:B------:R-:W-:Y:S01]  /*45c0*/  FADD.FTZ R47, R47, R46 ;  /* 0x0000002e2f2f7221 */ /* 0x000fe20000010000 */
[----:B------:R-:W-:-:S03]  /*45d0*/  MOV R46, R25 ;  /* 0x00000019002e7202 */ /* 0x000fc60000000f00 */
[----:B------:R-:W-:Y:S01]  /*45e0*/  FADD.FTZ R10, R50, R47 ;  /* 0x0000002f320a7221 */ /* 0x000fe20000010000 */
[----:B------:R-:W-:Y:S01]  /*45f0*/  IMAD.MOV.U32 R47, RZ, RZ, R25 ;  /* 0x000000ffff2f7224 */ /* 0x000fe200078e0019 */
[----:B------:R-:W-:Y:S01]  /*4600*/  MUFU.EX2 R54, R54 ;  /* 0x0000003600367308 */ /* 0x000fe20000000800 */
[----:B--2---:R-:W-:-:S07]  /*4610*/  FADD.FTZ R8, R78, R7 ;  /* 0x000000074e087221 */ /* 0x004fce0000010000 */
[----:B------:R-:W1:Y:S01]  /*4620*/  MUFU.EX2 R55, R111 ;  /* 0x0000006f00377308 */ /* 0x000e620000000800 */
[C---:B0-----:R-:W-:Y:S01]  /*4630*/  FADD.FTZ R8, R79.reuse, R8 ;  /* 0x000000084f087221 */ /* 0x041fe20000010000 */
[----:B------:R-:W-:Y:S01]  /*4640*/  F2FP.SATFINITE.E4M3.F32.PACK_AB_MERGE_C R78, R79, R78, RZ ;  /* 0x0000004e4f4e723e */ /* 0x000fe200048070ff */
[----:B------:R-:W-:-:S03]  /*4650*/  IMAD.MOV.U32 R79, RZ, RZ, R25 ;  /* 0x000000ffff4f7224 */ /* 0x000fc600078e0019 */
[----:B------:R-:W-:Y:S01]  /*4660*/  F2FP.SATFINITE.E4M3.F32.PACK_AB_MERGE_C R168, R29, R28, R78 ;  /* 0x0000001c1da8723e */ /* 0x000fe2000480704e */
[--C-:B------:R-:W-:Y:S01]  /*4670*/  IMAD.MOV.U32 R28, RZ, RZ, R25.reuse ;  /* 0x000000ffff1c7224 */ /* 0x100fe200078e0019 */
[----:B------:R-:W0:Y:S01]  /*4680*/  MUFU.EX2 R75, R75 ;  /* 0x0000004b004b7308 */ /* 0x000e220000000800 */
[----:B------:R-:W-:Y:S01]  /*4690*/  MOV R29, R25 ;  /* 0x00000019001d7202 */ /* 0x000fe20000000f00 */
[----:B------:R-:W-:-:S06]  /*46a0*/  IMAD.MOV.U32 R78, RZ, RZ, R25 ;  /* 0x000000ffff4e7224 */ /* 0x000fcc00078e0019 */
[----:B------:R-:W2:Y:S01]  /*46b0*/  MUFU.EX2 R51, R51 ;  /* 0x0000003300337308 */ /* 0x000ea20000000800 */
[----:B-1----:R-:W-:-:S07]  /*46c0*/  F2FP.SATFINITE.E4M3.F32.PACK_AB_MERGE_C R9, R55, R54, RZ ;  /* 0x000000363709723e */ /* 0x002fce00048070ff */
[----:B------:R-:W1:Y:S01]  /*46d0*/  MUFU.EX2 R82, R82 ;  /* 0x0000005200527308 */ /* 0x000e620000000800 */
[----:B0-----:R-:W-:-:S07]  /*46e0*/  FADD.FTZ R7, R75, R8 ;  /* 0x000000084b077221 */ /* 0x001fce0000010000 */
[----:B------:R-:W0:Y:S01]  /*46f0*/  MUFU.EX2 R83, R83 ;  /* 0x0000005300537308 */ /* 0x000e220000000800 */
[C---:B--2---:R-:W-:Y:S01]  /*4700*/  F2FP.SATFINITE.E4M3.F32.PACK_AB_MERGE_C R171, R51.reuse, R50, R9 ;  /* 0x0000003233ab723e */ /* 0x044fe20004807009 */
[----:B------:R-:W-:Y:S01]  /*4710*/  FADD.FTZ R51, R51, R10 ;  /* 0x0000000a33337221 */ /* 0x000fe20000010000 */
[----:B------:R-:W-:-:S03]  /*4720*/  IMAD.MOV.U32 R50, RZ, RZ, R25 ;  /* 0x000000ffff327224 */ /* 0x000fc600078e0019 */
[----:B------:R-:W-:Y:S01]  /*4730*/  FADD.FTZ R54, R54, R51 ;  /* 0x0000003336367221 */ /* 0x000fe20000010000 */
[----:B------:R-:W-:Y:S01]  /*4740*/  IMAD.MOV.U32 R51, RZ, RZ, R25 ;  /* 0x000000ffff337224 */ /* 0x000fe200078e0019 */
[----:B------:R-:W2:Y:S01]  /*4750*/  MUFU.EX2 R74, R74 ;  /* 0x0000004a004a7308 */ /* 0x000ea20000000800 */
[----:B-1----:R-:W-:-:S04]  /*4760*/  FADD.FTZ R8, R82, R7 ;  /* 0x0000000752087221 */ /* 0x002fc80000010000 */
[----:B0-----:R-:W-:Y:S01]  /*4770*/  FADD.FTZ R7, R83, R8 ;  /* 0x0000000853077221 */ /* 0x001fe20000010000 */
[----:B------:R-:W-:Y:S01]  /*4780*/  FADD.FTZ R8, R55, R54 ;  /* 0x0000003637087221 */ /* 0x000fe20000010000 */
[--C-:B------:R-:W-:Y:S02]  /*4790*/  IMAD.MOV.U32 R55, RZ, RZ, R25.reuse ;  /* 0x000000ffff377224 */ /* 0x100fe400078e0019 */
[----:B------:R-:W-:Y:S01]  /*47a0*/  IMAD.MOV.U32 R54, RZ, RZ, R25 ;  /* 0x000000ffff367224 */ /* 0x000fe200078e0019 */
[C---:B--2---:R-:W-:Y:S01]  /*47b0*/  F2FP.SATFINITE.E4M3.F32.PACK_AB_MERGE_C R9, R74.reuse, R83, RZ ;  /* 0x000000534a09723e */ /* 0x044fe200048070ff */
[----:B------:R-:W-:Y:S01]  /*47c0*/  FADD.FTZ R7, R74, R7 ;  /* 0x000000074a077221 */ /* 0x000fe20000010000 */
[----:B------:R-:W-:Y:S02]  /*47d0*/  IMAD.MOV.U32 R74, RZ, RZ, R25 ;  /* 0x000000ffff4a7224 */ /* 0x000fe400078e0019 */
[----:B------:R-:W-:Y:S01]  /*47e0*/  F2FP.SATFINITE.E4M3.F32.PACK_AB_MERGE_C R170, R82, R75, R9 ;  /* 0x0000004b52aa723e */ /* 0x000fe20004807009 */
[----:B------:R-:W-:-:S02]  /*47f0*/  IMAD.MOV.U32 R75, RZ, RZ, R25 ;  /* 0x000000ffff4b7224 */ /* 0x000fc400078e0019 */
[--C-:B------:R-:W-:Y:S02]  /*4800*/  IMAD.MOV.U32 R83, RZ, RZ, R25.reuse ;  /* 0x000000ffff537224 */ /* 0x100fe400078e0019 */
[----:B------:R-:W-:Y:S01]  /*4810*/  IMAD.MOV.U32 R82, RZ, RZ, R25 ;  /* 0x000000ffff527224 */ /* 0x000fe200078e0019 */
[----:B------:R-:W-:Y:S06]  /*4820*/  @!P1 BRA `(.L_x_18) ;  /* 0x0000002c00dc9947 */ /* 0x000fec0003800000 */
[----:B------:R-:W-:Y:S01]  /*4830*/  IMAD.MOV.U32 R11, RZ, RZ, R0 ;  /* 0x000000ffff0b7224 */ /* 0x000fe200078e0000 */
[----:B------:R-:W-:Y:S01]  /*4840*/  CS2R R86, SRZ ;  /* 0x0000000000567805 */ /* 0x000fe2000001ff00 */
[----:B------:R-:W-:Y:S01]  /*4850*/  IMAD.MOV.U32 R9, RZ, RZ, R6 ;  /* 0x000000ffff097224 */ /* 0x000fe200078e0006 */
[----:B------:R-:W-:Y:S02]  /*4860*/  CS2R R84, SRZ ;  /* 0x0000000000547805 */ /* 0x000fe4000001ff00 */
[----:B------:R-:W-:Y:S02]  /*4870*/  CS2R R82, SRZ ;  /* 0x0000000000527805 */ /* 0x000fe4000001ff00 */
[----:B------:R-:W-:Y:S02]  /*4880*/  CS2R R80, SRZ ;  /* 0x0000000000507805 */ /* 0x000fe4000001ff00 */
[----:B------:R-:W-:Y:S02]  /*4890*/  CS2R R78, SRZ ;  /* 0x00000000004e7805 */ /* 0x000fe4000001ff00 */
[----:B------:R-:W-:-:S02]  /*48a0*/  CS2R R76, SRZ ;  /* 0x00000000004c7805 */ /* 0x000fc4000001ff00 */
[----:B------:R-:W-:Y:S02]  /*48b0*/  CS2R R74, SRZ ;  /* 0x00000000004a7805 */ /* 0x000fe4000001ff00 */
        /* <DEDUP_REMOVED lines=24> */
[----:B------:R-:W-:Y:S01]  /*4a40*/  CS2R R24, SRZ ;  /* 0x0000000000187805 */ /* 0x000fe2000001ff00 */
[----:B------:R-:W-:Y:S01]  /*4a50*/  UMOV UR60, URZ ;  /* 0x0000003f003c7c82 */ /* 0x000fe20008000000 */
[----:B------:R-:W-:-:S05]  /*4a60*/  UMOV UR53, URZ ;  /* 0x0000003f00357c82 */ /* 0x000fca0008000000 */
.L_x_29:
[----:B------:R-:W-:Y:S01]  /*4a70*/  ISETP.NE.AND P2, PT, RZ, UR50, PT ;  /* 0x00000032ff007c0c */ /* 0x000fe2000bf45270 */
[----:B------:R-:W-:-:S04]  /*4a80*/  UISETP.NE.AND UP0, UPT, UR53, 0x1, UPT ;  /* 0x000000013500788c */ /* 0x000fc8000bf05270 */
[----:B------:R-:W-:-:S04]  /*4a90*/  USEL UR55, URZ, 0x1, UP0 ;  /* 0x000000013f377887 */ /* 0x000fc80008000000 */
[----:B------:R-:W-:-:S04]  /*4aa0*/  ULOP3.LUT UR55, UR60, UR55, URZ, 0x3c, !UPT ;  /* 0x000000373c377292 */ /* 0x000fc8000f8e3c3f */
[----:B------:R-:W-:Y:S08]  /*4ab0*/  @P2 BRA `(.L_x_19) ;  /* 0x0000000000382947 */ /* 0x000ff00003800000 */
[----:B------:R-:W-:Y:S05]  /*4ac0*/  @!P0 BRA `(.L_x_20) ;  /* 0x0000000000048947 */ /* 0x000fea0003800000 */
[----:B------:R-:W-:Y:S01]  /*4ad0*/  BPT.TRAP 0x1 ;  /* 0x000000040000795c */ /* 0x000fe20000300000 */
.L_x_20:
[----:B------:R-:W-:Y:S01]  /*4ae0*/  UIADD3 UR4, UR53, 0x1, URZ ;  /* 0x0000000135047890 */ /* 0x000fe2000fffe03f */
[----:B------:R-:W-:-:S03]  /*4af0*/  IMAD.U32 R0, RZ, RZ, UR55 ;  /* 0x00000037ff007e24 */ /* 0x000fc6000f8e00ff */
[----:B------:R-:W-:Y:S02]  /*4b00*/  UISETP.NE.AND UP0, UPT, UR4, 0x2, UPT ;  /* 0x000000020400788c */ /* 0x000fe4000bf05270 */
[----:B------:R-:W-:Y:S02]  /*4b10*/  SHF.L.U32 R0, R0, 0x1f, RZ ;  /* 0x0000001f00007819 */ /* 0x000fe400000006ff */
[----:B------:R-:W-:-:S04]  /*4b20*/  USEL UR4, UR4, URZ, UP0 ;  /* 0x0000003f04047287 */ /* 0x000fc80008000000 */
[----:B------:R-:W-:-:S09]  /*4b30*/  ULEA UR4, UR4, UR36, 0x3 ;  /* 0x0000002404047291 */ /* 0x000fd2000f8e183f */
[----:B------:R0:W1:Y:S01]  /*4b40*/  SYNCS.PHASECHK.TRANS64.TRYWAIT P1, [UR4+0x29830], R0 ;  /* 0x02983000ff0075a7 */ /* 0x0000620008020144 */
[----:B------:R-:W-:Y:S05]  /*4b50*/  @!P0 BRA `(.L_x_21) ;  /* 0x0000000000048947 */ /* 0x000fea0003800000 */
[----:B------:R-:W-:Y:S01]  /*4b60*/  BPT.TRAP 0x1 ;  /* 0x000000040000795c */ /* 0x000fe20000300000 */
.L_x_21:
[----:B-1----:R-:W-:Y:S05]  /*4b70*/  @P1 BRA `(.L_x_19) ;  /* 0x0000000000081947 */ /* 0x002fea0003800000 */
[----:B------:R-:W1:Y:S02]  /*4b80*/  SYNCS.PHASECHK.TRANS64.TRYWAIT P1, [UR4+0x29830], R0 ;  /* 0x02983000ff0075a7 */ /* 0x000e640008020144 */
[----:B-1----:R-:W-:Y:S05]  /*4b90*/  @!P1 BRA `(.L_x_22) ;  /* 0x000000a800109947 */ /* 0x002fea0003800000 */
.L_x_19:
[----:B01----:R-:W-:Y:S01]  /*4ba0*/  VIADD R0, R2, 0x8 ;  /* 0x0000000802007836 */ /* 0x003fe20000000000 */
[----:B------:R-:W-:Y:S01]  /*4bb0*/  UIADD3 UR59, UR53, 0x1, URZ ;  /* 0x00000001353b7890 */ /* 0x000fe2000fffe03f */
[C---:B------:R-:W-:Y:S01]  /*4bc0*/  R2UR UR4, R4.reuse ;  /* 0x00000000040472ca */ /* 0x040fe200000e0000 */
[----:B------:R-:W-:Y:S01]  /*4bd0*/  UMOV UR7, 0x80000020 ;  /* 0x8000002000077882 */ /* 0x000fe20000000000 */
[C---:B------:R-:W-:Y:S01]  /*4be0*/  R2UR UR5, R5.reuse ;  /* 0x00000000050572ca */ /* 0x040fe200000e0000 */
[----:B------:R0:W-:Y:S01]  /*4bf0*/  BAR.SYNC.DEFER_BLOCKING R0, 0x100 ;  /* 0x000400000000751d */ /* 0x0001e20000010000 */
[----:B------:R-:W-:Y:S01]  /*4c00*/  UISETP.NE.AND UP0, UPT, UR59, 0x2, UPT ;  /* 0x000000023b00788c */ /* 0x000fe2000bf05270 */
[C---:B------:R-:W-:Y:S02]  /*4c10*/  R2UR UR8, R4.reuse ;  /* 0x00000000040872ca */ /* 0x040fe400000e0000 */
[C---:B------:R-:W-:Y:S01]  /*4c20*/  R2UR UR9, R5.reuse ;  /* 0x00000000050972ca */ /* 0x040fe200000e0000 */
[----:B------:R-:W-:Y:S01]  /*4c30*/  USEL UR59, UR59, URZ, UP0 ;  /* 0x0000003f3b3b7287 */ /* 0x000fe20008000000 */
[C---:B------:R-:W-:Y:S01]  /*4c40*/  R2UR UR12, R4.reuse ;  /* 0x00000000040c72ca */ /* 0x040fe200000e0000 */
[----:B------:R-:W-:Y:S01]  /*4c50*/  UMOV UR11, 0x80000020 ;  /* 0x80000020000b7882 */ /* 0x000fe20000000000 */
[C---:B------:R-:W-:Y:S01]  /*4c60*/  R2UR UR13, R5.reuse ;  /* 0x00000000050d72ca */ /* 0x040fe200000e0000 */
[----:B------:R-:W-:Y:S01]  /*4c70*/  UIMAD UR61, UR59, 0x780, UR52 ;  /* 0x000007803b3d78a4 */ /* 0x000fe2000f8e0234 */
[C---:B------:R-:W-:Y:S01]  /*4c80*/  R2UR UR16, R4.reuse ;  /* 0x00000000041072ca */ /* 0x040fe200000e0000 */
[----:B------:R-:W-:Y:S01]  /*4c90*/  UMOV UR15, 0x80000020 ;  /* 0x80000020000f7882 */ /* 0x000fe20000000000 */
[C---:B------:R-:W-:Y:S01]  /*4ca0*/  R2UR UR17, R5.reuse ;  /* 0x00000000051172ca */ /* 0x040fe200000e0000 */
[----:B------:R-:W-:Y:S01]  /*4cb0*/  UIADD3 UR10, UR61, 0x80, URZ ;  /* 0x000000803d0a7890 */ /* 0x000fe2000fffe03f */
[----:B------:R-:W-:Y:S01]  /*4cc0*/  R2UR UR20, R4 ;  /* 0x00000000041472ca */ /* 0x000fe200000e0000 */
[----:B------:R-:W-:Y:S01]  /*4cd0*/  UIADD3 UR14, UR61, 0x100, URZ ;  /* 0x000001003d0e7890 */ /* 0x000fe2000fffe03f */
[----:B------:R-:W-:Y:S01]  /*4ce0*/  R2UR UR21, R5 ;  /* 0x00000000051572ca */ /* 0x000fe200000e0000 */
[----:B------:R-:W-:Y:S01]  /*4cf0*/  UMOV UR6, UR61 ;  /* 0x0000003d00067c82 */ /* 0x000fe20008000000 */
[----:B------:R-:W-:Y:S01]  /*4d00*/  UIADD3 UR18, UR61, 0x180, URZ ;  /* 0x000001803d127890 */ /* 0x000fe2000fffe03f */
[----:B------:R-:W-:Y:S01]  /*4d10*/  IMAD.U32 R3, RZ, RZ, UR59 ;  /* 0x0000003bff037e24 */ /* 0x000fe2000f8e00ff */
[----:B------:R-:W-:Y:S01]  /*4d20*/  UMOV UR19, 0x80000020 ;  /* 0x8000002000137882 */ /* 0x000fe20000000000 */
[----:B------:R-:W-:Y:S01]  /*4d30*/  UIADD3 UR22, UR61, 0x200, URZ ;  /* 0x000002003d167890 */ /* 0x000fe2000fffe03f */
[----:B------:R-:W-:Y:S01]  /*4d40*/  UMOV UR23, 0x80000020 ;  /* 0x8000002000177882 */ /* 0x000fe20000000000 */
[----:B------:R-:W-:Y:S01]  /*4d50*/  WARPGROUP.ARRIVE ;  /* 0x00000000000079c5 */ /* 0x000fe20000000000 */
[----:B------:R-:W-:Y:S01]  /*4d60*/  UIADD3 UR26, UR61, 0x2, URZ ;  /* 0x000000023d1a7890 */ /* 0x000fe2000fffe03f */
[----:B------:R-:W-:Y:S01]  /*4d70*/  UMOV UR27, 0x80000020 ;  /* 0x80000020001b7882 */ /* 0x000fe20000000000 */
[----:B------:R-:W-:-:S03]  /*4d80*/  UIADD3 UR30, UR61, 0x280, URZ ;  /* 0x000002803d1e7890 */ /* 0x000fc6000fffe03f */
[----:B------:R-:W-:Y:S01]  /*4d90*/  QGMMA.64x32x32.F32.E4M3.E4M3 R152, gdesc[UR4], RZ, !UPT, gsb0 ;  /* 0x00600000049879f3 */ /* 0x000fe2000c0008ff */
[----:B------:R-:W-:Y:S01]  /*4da0*/  UIADD3 UR6, UR61, 0x82, URZ ;  /* 0x000000823d067890 */ /* 0x000fe2000fffe03f */
[----:B------:R-:W-:Y:S01]  /*4db0*/  UMOV UR4, UR24 ;  /* 0x0000001800047c82 */ /* 0x000fe20008000000 */
[----:B------:R-:W-:Y:S01]  /*4dc0*/  UMOV UR5, UR25 ;  /* 0x0000001900057c82 */ /* 0x000fe20008000000 */
[----:B------:R-:W-:Y:S01]  /*4dd0*/  UMOV UR7, 0x80000020 ;  /* 0x8000002000077882 */ /* 0x000fe20000000000 */
[----:B------:R-:W-:Y:S01]  /*4de0*/  UMOV UR31, 0x80000020 ;  /* 0x80000020001f7882 */ /* 0x000fe20000000000 */
[----:B------:R-:W-:Y:S01]  /*4df0*/  UIADD3 UR34, UR61, 0x282, URZ ;  /* 0x000002823d227890 */ /* 0x000fe2000fffe03f */
[----:B------:R-:W-:Y:S01]  /*4e00*/  UMOV UR35, 0x80000020 ;  /* 0x8000002000237882 */ /* 0x000fe20000000000 */
[----:B------:R-:W-:Y:S01]  /*4e10*/  UIADD3 UR42, UR61, 0x500, URZ ;  /* 0x000005003d2a7890 */ /* 0x000fe2000fffe03f */
[----:B------:R-:W-:Y:S01]  /*4e20*/  UMOV UR43, 0x80000020 ;  /* 0x80000020002b7882 */ /* 0x000fe20000000000 */
[----:B------:R-:W-:Y:S01]  /*4e30*/  UIADD3 UR46, UR61, 0x502, URZ ;  /* 0x000005023d2e7890 */ /* 0x000fe2000fffe03f */
[----:B------:R-:W-:Y:S01]  /*4e40*/  UMOV UR47, 0x80000020 ;  /* 0x80000020002f7882 */ /* 0x000fe20000000000 */
[----:B------:R-:W-:-:S02]  /*4e50*/  WARPGROUP.DEPBAR.LE gsb0, 0x0 ;  /* 0x00008000000079c5 */ /* 0x000fc40000010000 */
[----:B------:R-:W-:-:S06]  /*4e60*/  WARPGROUP.ARRIVE ;  /* 0x00000000000079c5 */ /* 0x000fcc0000000000 */
[----:B------:R-:W-:Y:S01]  /*4e70*/  QGMMA.64x32x32.F32.E4M3.E4M3 R136, gdesc[UR8], RZ, !UPT, gsb0 ;  /* 0x00600000088879f3 */ /* 0x000fe2000c0008ff */
[----:B------:R-:W-:Y:S02]  /*4e80*/  UIADD3 UR8, UR61, 0x102, URZ ;  /* 0x000001023d087890 */ /* 0x000fe4000fffe03f */
[----:B------:R-:W-:Y:S02]  /*4e90*/  UIADD3 UR9, UR61, 0x182, URZ ;  /* 0x000001823d097890 */ /* 0x000fe4000fffe03f */
[----:B------:R-:W-:Y:S01]  /*4ea0*/  UIADD3 UR10, UR61, 0x202, URZ ;  /* 0x000002023d0a7890 */ /* 0x000fe2000fffe03f */
[----:B------:R-:W-:Y:S02]  /*4eb0*/  WARPGROUP.DEPBAR.LE gsb0, 0x0 ;  /* 0x00008000000079c5 */ /* 0x000fe40000010000 */
[----:B------:R-:W-:-:S06]  /*4ec0*/  WARPGROUP.ARRIVE ;  /* 0x00000000000079c5 */ /* 0x000fcc0000000000 */
[----:B------:R-:W-:Y:S03]  /*4ed0*/  QGMMA.64x32x32.F32.E4M3.E4M3 R120, gdesc[UR12], RZ, !UPT, gsb0 ;  /* 0x006000000c7879f3 */ /* 0x000fe6000c0008ff */
        /* <DEDUP_REMOVED lines=9> */
[----:B------:R-:W-:Y:S01]  /*4f70*/  UMOV UR26, UR6 ;  /* 0x00000006001a7c82 */ /* 0x000fe20008000000 */
[----:B------:R-:W-:Y:S01]  /*4f80*/  UMOV UR27, 0x80000020 ;  /* 0x80000020001b7882 */ /* 0x000fe20000000000 */
[----:B------:R-:W-:Y:S01]  /*4f90*/  UMOV UR6, UR8 ;  /* 0x0000000800067c82 */ /* 0x000fe20008000000 */
[----:B------:R-:W-:Y:S01]  /*4fa0*/  UIADD3 UR8, UR61, 0x380, URZ ;  /* 0x000003803d087890 */ /* 0x000fe2000fffe03f */
[----:B------:R-:W-:Y:S02]  /*4fb0*/  WARPGROUP.DEPBAR.LE gsb0, 0x0 ;  /* 0x00008000000079c5 */ /* 0x000fe40000010000 */
[----:B------:R-:W-:-:S06]  /*4fc0*/  WARPGROUP.ARRIVE ;  /* 0x00000000000079c5 */ /* 0x000fcc0000000000 */
[----:B------:R-:W-:Y:S01]  /*4fd0*/  QGMMA.64x32x32.F32.E4M3.E4M3 R136, gdesc[UR24], R136, gsb0 ;  /* 0x00600000188879f3 */ /* 0x000fe20008000888 */
[----:B------:R-:W-:Y:S01]  /*4fe0*/  UMOV UR26, UR9 ;  /* 0x00000009001a7c82 */ /* 0x000fe20008000000 */
[----:B------:R-:W-:Y:S01]  /*4ff0*/  UMOV UR27, 0x80000020 ;  /* 0x80000020001b7882 */ /* 0x000fe20000000000 */
[----:B------:R-:W-:Y:S01]  /*5000*/  UIADD3 UR9, UR61, 0x400, URZ ;  /* 0x000004003d097890 */ /* 0x000fe2000fffe03f */
        /* <DEDUP_REMOVED lines=94> */
[----:B------:R-:W-:Y:S01]  /*55f0*/  UIADD3 UR61, UR61, 0x702, URZ ;  /* 0x000007023d3d7890 */ /* 0x000fe2000fffe03f */
        /* <DEDUP_REMOVED lines=31> */
[----:B0-----:R-:W-:Y:S05]  /*57f0*/  @P2 BRA `(.L_x_23) ;  /* 0x00000000002c2947 */ /* 0x001fea0003800000 */
[----:B------:R-:W-:Y:S05]  /*5800*/  @!P0 BRA `(.L_x_24) ;  /* 0x0000000000048947 */ /* 0x000fea0003800000 */
[----:B------:R-:W-:Y:S01]  /*5810*/  BPT.TRAP 0x1 ;  /* 0x000000040000795c */ /* 0x000fe20000300000 */
.L_x_24:
[----:B------:R-:W-:Y:S01]  /*5820*/  ULEA UR4, UR53, UR36, 0x3 ;  /* 0x0000002435047291 */ /* 0x000fe2000f8e183f */
[----:B------:R-:W-:-:S05]  /*5830*/  IMAD.U32 R0, RZ, RZ, UR60 ;  /* 0x0000003cff007e24 */ /* 0x000fca000f8e00ff */
[----:B------:R-:W-:-:S04]  /*5840*/  SHF.L.U32 R0, R0, 0x1f, RZ ;  /* 0x0000001f00007819 */ /* 0x000fc800000006ff */
[----:B------:R0:W1:Y:S01]  /*5850*/  SYNCS.PHASECHK.TRANS64.TRYWAIT P1, [UR4+0x29850], R0 ;  /* 0x02985000ff0075a7 */ /* 0x0000620008020144 */
[----:B------:R-:W-:Y:S05]  /*5860*/  @!P0 BRA `(.L_x_25) ;  /* 0x0000000000048947 */ /* 0x000fea0003800000 */
[----:B------:R-:W-:Y:S01]  /*5870*/  BPT.TRAP 0x1 ;  /* 0x000000040000795c */ /* 0x000fe20000300000 */
.L_x_25:
[----:B-1----:R-:W-:Y:S05]  /*5880*/  @P1 BRA `(.L_x_23) ;  /* 0x0000000000081947 */ /* 0x002fea0003800000 */
[----:B------:R-:W1:Y:S02]  /*5890*/  SYNCS.PHASECHK.TRANS64.TRYWAIT P1, [UR4+0x29850], R0 ;  /* 0x02985000ff0075a7 */ /* 0x000e640008020144 */
[----:B-1----:R-:W-:Y:S05]  /*58a0*/  @!P1 BRA `(.L_x_26) ;  /* 0x0000009800e49947 */ /* 0x002fea0003800000 */
.L_x_23:
[----:B------:R-:W-:Y:S01]  /*58b0*/  UIADD3 UR4, UR36, 0x400, URZ ;  /* 0x0000040024047890 */ /* 0x000fe2000fffe03f */
[----:B------:R-:W-:Y:S01]  /*58c0*/  WARPGROUP.ARRIVE ;  /* 0x00000000000079c5 */ /* 0x000fe20000000000 */
[----:B------:R-:W-:Y:S01]  /*58d0*/  UMOV UR7, 0xc0000010 ;  /* 0xc000001000077882 */ /* 0x000fe20000000000 */
[----:B01----:R-:W-:Y:S01]  /*58e0*/  IADD3 R0, -R2, 0xb, RZ ;  /* 0x0000000b02007810 */ /* 0x003fe20007ffe1ff */
[----:B------:R-:W-:-:S04]  /*58f0*/  USHF.R.U32.HI UR4, URZ, 0x4, UR4 ;  /* 0x000000043f047899 */ /* 0x000fc80008011604 */
[----:B------:R-:W-:-:S04]  /*5900*/  ULOP3.LUT UR4, UR4, 0x3fff, URZ, 0xc0, !UPT ;  /* 0x00003fff04047892 */ /* 0x000fc8000f8ec03f */
[----:B------:R-:W-:-:S04]  /*5910*/  ULOP3.LUT UR4, UR4, 0x10000, URZ, 0xfc, !UPT ;  /* 0x0001000004047892 */ /* 0x000fc8000f8efc3f */
[----:B------:R-:W-:-:S07]  /*5920*/  UIMAD UR4, UR53, 0x500, UR4 ;  /* 0x00000500350478a4 */ /* 0x000fce000f8e0204 */
[----:B------:R-:W-:Y:S02]  /*5930*/  UMOV UR6, UR4 ;  /* 0x0000000400067c82 */ /* 0x000fe40008000000 */
[----:B------:R-:W-:Y:S01]  /*5940*/  QGMMA.64x128x32.F32.E4M3.E4M3 R24, R184, gdesc[UR4], R24, gsb0 ;  /* 0x01e00004b8187df3 */ /* 0x000fe20008000818 */
[----:B------:R-:W-:Y:S01]  /*5950*/  UIADD3 UR6, UR4, 0x100, URZ ;  /* 0x0000010004067890 */ /* 0x000fe2000fffe03f */
[----:B------:R-:W-:Y:S01]  /*5960*/  UMOV UR7, 0xc0000010 ;  /* 0xc000001000077882 */ /* 0x000fe20000000000 */
[----:B------:R-:W-:Y:S02]  /*5970*/  WARPGROUP.DEPBAR.LE gsb0, 0x0 ;  /* 0x00008000000079c5 */ /* 0x000fe40000010000 */
[----:B------:R-:W-:-:S07]  /*5980*/  WARPGROUP.ARRIVE ;  /* 0x00000000000079c5 */ /* 0x000fce0000000000 */
        /* <DEDUP_REMOVED lines=15> */
[----:B------:R-:W-:Y:S03]  /*5a80*/  QGMMA.64x128x32.F32.E4M3.E4M3 R24, R168, gdesc[UR4], R24, gsb0 ;  /* 0x01e00004a8187df3 */ /* 0x000fe60008000818 */
[----:B------:R-:W-:Y:S02]  /*5a90*/  WARPGROUP.DEPBAR.LE gsb0, 0x0 ;  /* 0x00008000000079c5 */ /* 0x000fe40000010000 */
[----:B------:R0:W-:Y:S06]  /*5aa0*/  BAR.ARV R0, 0x100 ;  /* 0x000400000000751d */ /* 0x0001ec0000002000 */
[----:B------:R-:W-:Y:S05]  /*5ab0*/  @!P0 BRA `(.L_x_27) ;  /* 0x0000000000048947 */ /* 0x000fea0003800000 */
[----:B------:R-:W-:Y:S01]  /*5ac0*/  BPT.TRAP 0x1 ;  /* 0x000000040000795c */ /* 0x000fe20000300000 */
.L_x_27:
[----:B0-----:R-:W-:Y:S01]  /*5ad0*/  FMNMX.FTZ R0, R152, R9, !PT ;  /* 0x0000000998007209 */ /* 0x001fe20007810000 */
[----:B------:R-:W-:Y:S01]  /*5ae0*/  IMAD.U32 R17, RZ, RZ, UR37 ;  /* 0x00000025ff117e24 */ /* 0x000fe2000f8e00ff */
[----:B------:R-:W-:Y:S02]  /*5af0*/  FMNMX.FTZ R6, R154, R11, !PT ;  /* 0x0000000b9a067209 */ /* 0x000fe40007810000 */
[----:B------:R-:W-:Y:S02]  /*5b00*/  FMNMX.FTZ R13, R153, R0, !PT ;  /* 0x00000000990d7209 */ /* 0x000fe40007810000 */
[----:B------:R-:W-:Y:S02]  /*5b10*/  FMNMX.FTZ R15, R155, R6, !PT ;  /* 0x000000069b0f7209 */ /* 0x000fe40007810000 */
[----:B------:R-:W-:Y:S02]  /*5b20*/  FMNMX.FTZ R0, R156, R13, !PT ;  /* 0x0000000d9c007209 */ /* 0x000fe40007810000 */
[----:B------:R-:W-:-:S02]  /*5b30*/  FMNMX.FTZ R6, R158, R15, !PT ;  /* 0x0000000f9e067209 */ /* 0x000fc40007810000 */
[----:B------:R-:W-:Y:S02]  /*5b40*/  FMNMX.FTZ R13, R157, R0, !PT ;  /* 0x000000009d0d7209 */ /* 0x000fe40007810000 */
        /* <DEDUP_REMOVED lines=73> */
[----:B------:R-:W-:Y:S01]  /*5fe0*/  R2UR UR4, R3 ;  /* 0x00000000030472ca */ /* 0x000fe200000e0000 */
[----:B------:R-:W0:Y:S04]  /*5ff0*/  SHFL.BFLY PT, R13, R10, 0x2, 0x1f ;  /* 0x0c401f000a0d7f89 */ /* 0x000e2800000e0000 */
[----:B------:R-:W1:Y:S08]  /*6000*/  SHFL.BFLY PT, R15, R12, 0x2, 0x1f ;  /* 0x0c401f000c0f7f89 */ /* 0x000e7000000e0000 */
[----:B------:R-:W-:-:S04]  /*6010*/  ULEA UR4, UR4, UR36, 0x3 ;  /* 0x0000002404047291 */ /* 0x000fc8000f8e183f */
[----:B------:R-:W-:-:S04]  /*6020*/  UIADD3 UR4, UR4, 0x29840, URZ ;  /* 0x0002984004047890 */ /* 0x000fc8000fffe03f */
[----:B------:R-:W-:Y:S01]  /*6030*/  UPRMT UR4, UR54, 0x654, UR4 ;  /* 0x0000065436047896 */ /* 0x000fe20008000004 */
[----:B0-----:R-:W-:Y:S02]  /*6040*/  FMNMX.FTZ R13, R10, R13, !PT ;  /* 0x0000000d0a0d7209 */ /* 0x001fe40007810000 */
[----:B-1----:R-:W-:-:S03]  /*6050*/  FMNMX.FTZ R15, R12, R15, !PT ;  /* 0x0000000f0c0f7209 */ /* 0x002fc60007810000 */
[----:B------:R-:W0:Y:S03]  /*6060*/  SHFL.BFLY PT, R6, R13, 0x1, 0x1f ;  /* 0x0c201f000d067f89 */ /* 0x000e2600000e0000 */
[----:B------:R-:W-:Y:S01]  /*6070*/  SYNCS.ARRIVE.TRANS64.RED.A1T0 RZ, [UR4], RZ ;  /* 0x000000ffffff79a7 */ /* 0x000fe20008100404 */
[----:B------:R-:W1:Y:S01]  /*6080*/  SHFL.BFLY PT, R0, R15, 0x1, 0x1f ;  /* 0x0c201f000f007f89 */ /* 0x000e6200000e0000 */
[----:B0-----:R-:W-:Y:S02]  /*6090*/  FMNMX.FTZ R6, R13, R6, !PT ;  /* 0x000000060d067209 */ /* 0x001fe40007810000 */
[----:B-1----:R-:W-:-:S03]  /*60a0*/  FMNMX.FTZ R0, R15, R0, !PT ;  /* 0x000000000f007209 */ /* 0x002fc60007810000 */
[C---:B------:R-:W-:Y:S01]  /*60b0*/  FFMA.FTZ R168, R6.reuse, R17, -8 ;  /* 0xc100000006a87423 */ /* 0x040fe20000010011 */
[----:B------:R-:W-:-:S03]  /*60c0*/  FADD.FTZ R9, -R6, R9 ;  /* 0x0000000906097221 */ /* 0x000fc60000010100 */
[--C-:B------:R-:W-:Y:S01]  /*60d0*/  FFMA.FTZ R19, R136, UR37, -R168.reuse ;  /* 0x0000002588137c23 */ /* 0x100fe200080108a8 */
[----:B------:R-:W-:-:S01]  /*60e0*/  FFMA.FTZ R136, R145, UR37, -R168 ;  /* 0x0000002591887c23 */ /* 0x000fc200080108a8 */
[----:B------:R-:W-:Y:S02]  /*60f0*/  IMAD.U32 R145, RZ, RZ, UR37 ;  /* 0x00000025ff917e24 */ /* 0x000fe4000f8e00ff */
[----:B------:R-:W-:-:S01]  /*6100*/  FFMA.FTZ R22, R141, UR37, -R168 ;  /* 0x000000258d167c23 */ /* 0x000fc200080108a8 */
[----:B------:R-:W-:Y:S01]  /*6110*/  FMUL.FTZ R14, R9, UR37 ;  /* 0x00000025090e7c20 */ /* 0x000fe20008410000 */
[----:B------:R-:W-:-:S01]  /*6120*/  FFMA.FTZ R141, R101, UR37, -R168 ;  /* 0x00000025658d7c23 */ /* 0x000fc200080108a8 */
[C---:B------:R-:W-:Y:S01]  /*6130*/  FADD.FTZ R9, -R0.reuse, R11 ;  /* 0x0000000b00097221 */ /* 0x040fe20000010100 */
[----:B------:R-:W-:-:S01]  /*6140*/  FFMA.FTZ R101, R0, R145, -8 ;  /* 0xc100000000657423 */ /* 0x000fc20000010091 */
[--C-:B------:R-:W-:Y:S01]  /*6150*/  FFMA.FTZ R11, R152, UR37, -R168.reuse ;  /* 0x00000025980b7c23 */ /* 0x100fe200080108a8 */
[----:B------:R-:W-:-:S01]  /*6160*/  FFMA.FTZ R23, R144, UR37, -R168 ;  /* 0x0000002590177c23 */ /* 0x000fc200080108a8 */
[----:B------:R-:W-:Y:S01]  /*6170*/  FMUL.FTZ R9, R9, UR37 ;  /* 0x0000002509097c20 */ /* 0x000fe20008410000 */
[----:B------:R-:W-:-:S01]  /*6180*/  FFMA.FTZ R144, R154, UR37, -R101 ;  /* 0x000000259a907c23 */ /* 0x000fc20008010865 */
[----:B------:R-:W-:Y:S01]  /*6190*/  FFMA.FTZ R12, R153, UR37, -R168 ;  /* 0x00000025990c7c23 */ /* 0x000fe200080108a8 */
[----:B------:R-:W-:-:S01]  /*61a0*/  FFMA.FTZ R145, R155, UR37, -R101 ;  /* 0x000000259b917c23 */ /* 0x000fc20008010865 */
[----:B------:R-:W-:Y:S01]  /*61b0*/  MUFU.EX2 R10, R14 ;  /* 0x0000000e000a7308 */ /* 0x000fe20000000800 */
[----:B------:R-:W-:-:S01]  /*61c0*/  FFMA.FTZ R20, R137, UR37, -R168 ;  /* 0x0000002589147c23 */ /* 0x000fc200080108a8 */
[--C-:B------:R-:W-:Y:S01]  /*61d0*/  FFMA.FTZ R13, R156, UR37, -R168.reuse ;  /* 0x000000259c0d7c23 */ /* 0x100fe200080108a8 */
[----:B------:R-:W-:-:S01]  /*61e0*/  FFMA.FTZ R137, R148, UR37, -R168 ;  /* 0x0000002594897c23 */ /* 0x000fc200080108a8 */
[----:B------:R-:W-:Y:S01]  /*61f0*/  FFMA.FTZ R148, R158, UR37, -R101 ;  /* 0x000000259e947c23 */ /* 0x000fe20008010865 */
[----:B------:R-:W-:-:S01]  /*6200*/  FFMA.FTZ R21, R140, UR37, -R168 ;  /* 0x000000258c157c23 */ /* 0x000fc200080108a8 */
[----:B------:R-:W-:Y:S01]  /*6210*/  FFMA.FTZ R140, R149, UR37, -R168 ;  /* 0x00000025958c7c23 */ /* 0x000fe200080108a8 */
[----:B------:R-:W-:-:S01]  /*6220*/  FFMA.FTZ R149, R159, UR37, -R101 ;  /* 0x000000259f957c23 */ /* 0x000fc20008010865 */
[----:B------:R-:W0:Y:S01]  /*6230*/  MUFU.EX2 R11, R11 ;  /* 0x0000000b000b7308 */ /* 0x000e220000000800 */
[----:B------:R-:W-:-:S01]  /*6240*/  FFMA.FTZ R157, R157, UR37, -R168 ;  /* 0x000000259d9d7c23 */ /* 0x000fc200080108a8 */
[----:B------:R-:W-:Y:S01]  /*6250*/  FFMA.FTZ R15, R160, UR37, -R168 ;  /* 0x00000025a00f7c23 */ /* 0x000fe200080108a8 */
[----:B------:R-:W-:-:S01]  /*6260*/  FFMA.FTZ R152, R162, UR37, -R101 ;  /* 0x00000025a2987c23 */ /* 0x000fc20008010865 */
[----:B------:R-:W-:Y:S01]  /*6270*/  FFMA.FTZ R16, R161, UR37, -R168 ;  /* 0x00000025a1107c23 */ /* 0x000fe200080108a8 */
[----:B------:R-:W-:-:S01]  /*6280*/  FFMA.FTZ R153, R163, UR37, -R101 ;  /* 0x00000025a3997c23 */ /* 0x000fc20008010865 */
[----:B------:R-:W-:Y:S01]  /*6290*/  FFMA.FTZ R17, R164, UR37, -R168 ;  /* 0x00000025a4117c23 */ /* 0x000fe200080108a8 */
[----:B------:R-:W-:-:S01]  /*62a0*/  FFMA.FTZ R154, R166, UR37, -R101 ;  /* 0x00000025a69a7c23 */ /* 0x000fc20008010865 */
[----:B------:R-:W-:Y:S01]  /*62b0*/  MUFU.EX2 R9, R9 ;  /* 0x0000000900097308 */ /* 0x000fe20000000800 */
[----:B------:R-:W-:-:S01]  /*62c0*/  FFMA.FTZ R18, R165, UR37, -R168 ;  /* 0x00000025a5127c23 */ /* 0x000fc200080108a8 */
[--C-:B------:R-:W-:Y:S01]  /*62d0*/  FFMA.FTZ R155, R167, UR37, -R101.reuse ;  /* 0x00000025a79b7c23 */ /* 0x100fe20008010865 */
[----:B------:R-:W-:-:S01]  /*62e0*/  FFMA.FTZ R138, R138, UR37, -R101 ;  /* 0x000000258a8a7c23 */ /* 0x000fc20008010865 */
[--C-:B------:R-:W-:Y:S01]  /*62f0*/  FFMA.FTZ R139, R139, UR37, -R101.reuse ;  /* 0x000000258b8b7c23 */ /* 0x100fe20008010865 */
[----:B------:R-:W-:-:S01]  /*6300*/  FFMA.FTZ R142, R142, UR37, -R101 ;  /* 0x000000258e8e7c23 */ /* 0x000fc20008010865 */
[--C-:B------:R-:W-:Y:S01]  /*6310*/  FFMA.FTZ R143, R143, UR37, -R101.reuse ;  /* 0x000000258f8f7c23 */ /* 0x100fe20008010865 */
[----:B------:R-:W-:-:S01]  /*6320*/  FFMA.FTZ R146, R146, UR37, -R101 ;  /* 0x0000002592927c23 */ /* 0x000fc20008010865 */
[----:B------:R-:W1:Y:S01]  /*6330*/  MUFU.EX2 R144, R144 ;  /* 0x0000009000907308 */ /* 0x000e620000000800 */
[----:B0-----:R-:W-:-:S01]  /*6340*/  FFMA.FTZ R7, R10, R7, R11 ;  /* 0x000000070a077223 */ /* 0x001fc2000001000b */
        /* <DEDUP_REMOVED lines=14> */
[----:B------:R-:W2:Y:S01]  /*6430*/  MUFU.EX2 R145, R145 ;  /* 0x0000009100917308 */ /* 0x000ea20000000800 */
[----:B-1----:R-:W-:-:S01]  /*6440*/  FFMA.FTZ R8, R9, R8, R144 ;  /* 0x0000000809087223 */ /* 0x002fc20000010090 */
[----:B------:R-:W-:Y:S01]  /*6450*/  FFMA.FTZ R129, R129, UR37, -R168 ;  /* 0x0000002581817c23 */ /* 0x000fe200080108a8 */
[----:B------:R-:W-:-:S01]  /*6460*/  FFMA.FTZ R131, R131, UR37, -R101 ;  /* 0x0000002583837c23 */ /* 0x000fc20008010865 */
[----:B------:R-:W-:Y:S01]  /*6470*/  FFMA.FTZ R132, R132, UR37, -R168 ;  /* 0x0000002584847c23 */ /* 0x000fe200080108a8 */
[----:B------:R-:W-:-:S01]  /*6480*/  FFMA.FTZ R134, R134, UR37, -R101 ;  /* 0x0000002586867c23 */ /* 0x000fc20008010865 */
[----:B------:R-:W-:Y:S01]  /*6490*/  FFMA.FTZ R133, R133, UR37, -R168 ;  /* 0x0000002585857c23 */ /* 0x000fe200080108a8 */
[----:B------:R-:W-:-:S01]  /*64a0*/  FFMA.FTZ R135, R135, UR37, -R101 ;  /* 0x0000002587877c23 */ /* 0x000fc20008010865 */
[----:B------:R-:W1:Y:S01]  /*64b0*/  MUFU.EX2 R13, R13 ;  /* 0x0000000d000d7308 */ /* 0x000e620000000800 */
[----:B0-----:R-:W-:-:S01]  /*64c0*/  FADD.FTZ R156, R12, R7 ;  /* 0x000000070c9c7221 */ /* 0x001fc20000010000 */
[----:B------:R-:W-:Y:S01]  /*64d0*/  FFMA.FTZ R104, R104, UR37, -R168 ;  /* 0x0000002568687c23 */ /* 0x000fe200080108a8 */
[----:B------:R-:W-:-:S01]  /*64e0*/  FFMA.FTZ R106, R106, UR37, -R101 ;  /* 0x000000256a6a7c23 */ /* 0x000fc20008010865 */
[----:B------:R-:W-:Y:S01]  /*64f0*/  FFMA.FTZ R105, R105, UR37, -R168 ;  /* 0x0000002569697c23 */ /* 0x000fe200080108a8 */
[----:B------:R-:W-:-:S01]  /*6500*/  FFMA.FTZ R107, R107, UR37, -R101 ;  /* 0x000000256b6b7c23 */ /* 0x000fc20008010865 */
[----:B------:R-:W-:Y:S01]  /*6510*/  FFMA.FTZ R108, R108, UR37, -R168 ;  /* 0x000000256c6c7c23 */ /* 0x000fe200080108a8 */
[----:B------:R-:W-:-:S01]  /*6520*/  FFMA.FTZ R110, R110, UR37, -R101 ;  /* 0x000000256e6e7c23 */ /* 0x000fc20008010865 */
[----:B------:R-:W0:Y:S01]  /*6530*/  MUFU.EX2 R148, R148 ;  /* 0x0000009400947308 */ /* 0x000e220000000800 */
[----:B--2---:R-:W-:-:S01]  /*6540*/  FADD.FTZ R7, R145, R8 ;  /* 0x0000000891077221 */ /* 0x004fc20000010000 */
[----:B------:R-:W-:Y:S01]  /*6550*/  FFMA.FTZ R109, R109, UR37, -R168 ;  /* 0x000000256d6d7c23 */ /* 0x000fe200080108a8 */
[----:B------:R-:W-:-:S01]  /*6560*/  FFMA.FTZ R111, R111, UR37, -R101 ;  /* 0x000000256f6f7c23 */ /* 0x000fc20008010865 */
[----:B------:R-:W-:Y:S01]  /*6570*/  FFMA.FTZ R119, R119, UR37, -R101 ;  /* 0x0000002577777c23 */ /* 0x000fe20008010865 */
[----:B------:R-:W-:-:S01]  /*6580*/  FFMA.FTZ R112, R112, UR37, -R168 ;  /* 0x0000002570707c23 */ /* 0x000fc200080108a8 */
[----:B------:R-:W-:Y:S01]  /*6590*/  FFMA.FTZ R114, R114, UR37, -R101 ;  /* 0x0000002572727c23 */ /* 0x000fe20008010865 */
[----:B------:R-:W-:-:S01]  /*65a0*/  FFMA.FTZ R113, R113, UR37, -R168 ;  /* 0x0000002571717c23 */ /* 0x000fc200080108a8 */
[----:B------:R1:W2:Y:S01]  /*65b0*/  MUFU.EX2 R14, R157 ;  /* 0x0000009d000e7308 */ /* 0x0002a20000000800 */
[----:B------:R-:W-:-:S01]  /*65c0*/  FFMA.FTZ R115, R115, UR37, -R101 ;  /* 0x0000002573737c23 */ /* 0x000fc20008010865 */
[----:B------:R-:W-:Y:S01]  /*65d0*/  FFMA.FTZ R116, R116, UR37, -R168 ;  /* 0x0000002574747c23 */ /* 0x000fe200080108a8 */
[----:B------:R-:W-:-:S01]  /*65e0*/  FFMA.FTZ R118, R118, UR37, -R101 ;  /* 0x0000002576767c23 */ /* 0x000fc20008010865 */
[--C-:B------:R-:W-:Y:S01]  /*65f0*/  FFMA.FTZ R117, R117, UR37, -R168.reuse ;  /* 0x0000002575757c23 */ /* 0x100fe200080108a8 */
[----:B------:R-:W-:-:S01]  /*6600*/  FFMA.FTZ R88, R88, UR37, -R168 ;  /* 0x0000002558587c23 */ /* 0x000fc200080108a8 */
[--C-:B------:R-:W-:Y:S01]  /*6610*/  FFMA.FTZ R90, R90, UR37, -R101.reuse ;  /* 0x000000255a5a7c23 */ /* 0x100fe20008010865 */
[----:B------:R-:W-:-:S01]  /*6620*/  FFMA.FTZ R94, R94, UR37, -R101 ;  /* 0x000000255e5e7c23 */ /* 0x000fc20008010865 */
[----:B------:R-:W3:Y:S01]  /*6630*/  MUFU.EX2 R149, R149 ;  /* 0x0000009500957308 */ /* 0x000ee20000000800 */
[----:B-1----:R-:W-:-:S01]  /*6640*/  FADD.FTZ R157, R13, R156 ;  /* 0x0000009c0d9d7221 */ /* 0x002fc20000010000 */
[----:B0-----:R-:W-:Y:S01]  /*6650*/  FADD.FTZ R8, R148, R7 ;  /* 0x0000000794087221 */ /* 0x001fe20000010000 */
        /* <DEDUP_REMOVED lines=13> */
[----:B------:R-:W1:Y:S01]  /*6730*/  MUFU.EX2 R152, R152 ;  /* 0x0000009800987308 */ /* 0x000e620000000800 */
[----:B---3--:R-:W-:-:S01]  /*6740*/  FADD.FTZ R7, R149, R8 ;  /* 0x0000000895077221 */ /* 0x008fc20000010000 */
[----:B------:R-:W-:-:S06]  /*6750*/  FFMA.FTZ R101, R103, UR37, -R101 ;  /* 0x0000002567657c23 */ /* 0x000fcc0008010865 */
[----:B------:R-:W2:Y:S01]  /*6760*/  MUFU.EX2 R16, R16 ;  /* 0x0000001000107308 */ /* 0x000ea20000000800 */
[----:B0-----:R-:W-:-:S07]  /*6770*/  FADD.FTZ R157, R15, R156 ;  /* 0x0000009c0f9d7221 */ /* 0x001fce0000010000 */
[----:B------:R-:W0:Y:S01]  /*6780*/  MUFU.EX2 R153, R153 ;  /* 0x0000009900997308 */ /* 0x000e220000000800 */
[----:B-1----:R-:W-:-:S07]  /*6790*/  FADD.FTZ R8, R152, R7 ;  /* 0x0000000798087221 */ /* 0x002fce0000010000 */
[----:B------:R-:W1:Y:S01]  /*67a0*/  MUFU.EX2 R17, R17 ;  /* 0x0000001100117308 */ /* 0x000e620000000800 */
[----:B--2---:R-:W-:-:S07]  /*67b0*/  FADD.FTZ R156, R16, R157 ;  /* 0x0000009d109c7221 */ /* 0x004fce0000010000 */
        /* <DEDUP_REMOVED lines=68> */
[----:B------:R-:W-:Y:S01]  /*6c00*/  MUFU.EX2 R135, R135 ;  /* 0x0000008700877308 */ /* 0x000fe20000000800 */
[----:B-1----:R-:W-:-:S07]  /*6c10*/  FADD.FTZ R156, R134, R157 ;  /* 0x0000009d869c7221 */ /* 0x002fce0000010000 */
[----:B------:R-:W0:Y:S01]  /*6c20*/  MUFU.EX2 R104, R104 ;  /* 0x0000006800687308 */ /* 0x000e220000000800 */
[----:B--2---:R-:W-:-:S07]  /*6c30*/  FADD.FTZ R7, R133, R8 ;  /* 0x0000000885077221 */ /* 0x004fce0000010000 */
[----:B------:R-:W-:Y:S08]  /*6c40*/  MUFU.EX2 R106, R106 ;  /* 0x0000006a006a7308 */ /* 0x000ff00000000800 */
[----:B------:R-:W1:Y:S01]  /*6c50*/  MUFU.EX2 R105, R105 ;  /* 0x0000006900697308 */ /* 0x000e620000000800 */
[----:B0-----:R-:W-:-:S07]  /*6c60*/  FADD.FTZ R8, R104, R7 ;  /* 0x0000000768087221 */ /* 0x001fce0000010000 */
[----:B------:R-:W-:Y:S08]  /*6c70*/  MUFU.EX2 R107, R107 ;  /* 0x0000006b006b7308 */ /* 0x000ff00000000800 */
[----:B------:R-:W0:Y:S01]  /*6c80*/  MUFU.EX2 R108, R108 ;  /* 0x0000006c006c7308 */ /* 0x000e220000000800 */
[----:B-1----:R-:W-:-:S07]  /*6c90*/  FADD.FTZ R7, R105, R8 ;  /* 0x0000000869077221 */ /* 0x002fce0000010000 */
[----:B------:R-:W-:Y:S08]  /*6ca0*/  MUFU.EX2 R110, R110 ;  /* 0x0000006e006e7308 */ /* 0x000ff00000000800 */
[----:B------:R-:W1:Y:S01]  /*6cb0*/  MUFU.EX2 R109, R109 ;  /* 0x0000006d006d7308 */ /* 0x000e620000000800 */
[----:B0-----:R-:W-:-:S07]  /*6cc0*/  FADD.FTZ R8, R108, R7 ;  /* 0x000000076c087221 */ /* 0x001fce0000010000 */
[----:B------:R-:W0:Y:S08]  /*6cd0*/  MUFU.EX2 R111, R111 ;  /* 0x0000006f006f7308 */ /* 0x000e300000000800 */
[----:B------:R2:W-:Y:S01]  /*6ce0*/  MUFU.EX2 R158, R119 ;  /* 0x00000077009e7308 */ /* 0x0005e20000000800 */
[----:B-1----:R-:W-:-:S07]  /*6cf0*/  FADD.FTZ R7, R109, R8 ;  /* 0x000000086d077221 */ /* 0x002fce0000010000 */
[----:B------:R-:W1:Y:S01]  /*6d00*/  MUFU.EX2 R112, R112 ;  /* 0x0000007000707308 */ /* 0x000e620000000800 */
[----:B--2---:R-:W-:-:S04]  /*6d10*/  FADD.FTZ R119, R135, R156 ;  /* 0x0000009c87777221 */ /* 0x004fc80000010000 */
[----:B------:R-:W-:-:S03]  /*6d20*/  FADD.FTZ R156, R106, R119 ;  /* 0x000000776a9c7221 */ /* 0x000fc60000010000 */
[----:B------:R-:W-:Y:S01]  /*6d30*/  MUFU.EX2 R114, R114 ;  /* 0x0000007200727308 */ /* 0x000fe20000000800 */
[----:B------:R-:W-:-:S04]  /*6d40*/  FADD.FTZ R119, R107, R156 ;  /* 0x0000009c6b777221 */ /* 0x000fc80000010000 */
[----:B------:R-:W-:-:S03]  /*6d50*/  FADD.FTZ R156, R110, R119 ;  /* 0x000000776e9c7221 */ /* 0x000fc60000010000 */
[----:B------:R-:W2:Y:S01]  /*6d60*/  MUFU.EX2 R113, R113 ;  /* 0x0000007100717308 */ /* 0x000ea20000000800 */
[----:B0-----:R-:W-:-:S01]  /*6d70*/  FADD.FTZ R119, R111, R156 ;  /* 0x0000009c6f777221 */ /* 0x001fc20000010000 */
[----:B-1----:R-:W-:-:S06]  /*6d80*/  FADD.FTZ R8, R112, R7 ;  /* 0x0000000770087221 */ /* 0x002fcc0000010000 */
[----:B------:R-:W-:Y:S08]  /*6d90*/  MUFU.EX2 R115, R115 ;  /* 0x0000007300737308 */ /* 0x000ff00000000800 */
[----:B------:R-:W0:Y:S01]  /*6da0*/  MUFU.EX2 R116, R116 ;  /* 0x0000007400747308 */ /* 0x000e220000000800 */
[----:B--2---:R-:W-:-:S07]  /*6db0*/  FADD.FTZ R7, R113, R8 ;  /* 0x0000000871077221 */ /* 0x004fce0000010000 */
[----:B------:R-:W-:Y:S08]  /*6dc0*/  MUFU.EX2 R118, R118 ;  /* 0x0000007600767308 */ /* 0x000ff00000000800 */
[----:B------:R-:W1:Y:S01]  /*6dd0*/  MUFU.EX2 R117, R117 ;  /* 0x0000007500757308 */ /* 0x000e620000000800 */
[----:B0-----:R-:W-:-:S07]  /*6de0*/  FADD.FTZ R8, R116, R7 ;  /* 0x0000000774087221 */ /* 0x001fce0000010000 */
[----:B------:R-:W0:Y:S08]  /*6df0*/  MUFU.EX2 R88, R88 ;  /* 0x0000005800587308 */ /* 0x000e300000000800 */
[----:B------:R-:W2:Y:S01]  /*6e00*/  MUFU.EX2 R90, R90 ;  /* 0x0000005a005a7308 */ /* 0x000ea20000000800 */
[----:B-1----:R-:W-:-:S07]  /*6e10*/  FADD.FTZ R7, R117, R8 ;  /* 0x0000000875077221 */ /* 0x002fce0000010000 */
[----:B------:R1:W-:Y:S01]  /*6e20*/  MUFU.EX2 R157, R94 ;  /* 0x0000005e009d7308 */ /* 0x0003e20000000800 */
[----:B0-----:R-:W-:-:S07]  /*6e30*/  FADD.FTZ R8, R88, R7 ;  /* 0x0000000758087221 */ /* 0x001fce0000010000 */
[----:B------:R-:W0:Y:S01]  /*6e40*/  MUFU.EX2 R89, R89 ;  /* 0x0000005900597308 */ /* 0x000e220000000800 */
[----:B-1----:R-:W-:-:S04]  /*6e50*/  FADD.FTZ R94, R114, R119 ;  /* 0x00000077725e7221 */ /* 0x002fc80000010000 */
[----:B------:R-:W-:-:S03]  /*6e60*/  FADD.FTZ R119, R115, R94 ;  /* 0x0000005e73777221 */ /* 0x000fc60000010000 */
[----:B------:R-:W1:Y:S01]  /*6e70*/  MUFU.EX2 R91, R91 ;  /* 0x0000005b005b7308 */ /* 0x000e620000000800 */
[----:B------:R-:W-:-:S04]  /*6e80*/  FADD.FTZ R119, R118, R119 ;  /* 0x0000007776777221 */ /* 0x000fc80000010000 */
[----:B------:R-:W-:-:S03]  /*6e90*/  FADD.FTZ R119, R158, R119 ;  /* 0x000000779e777221 */ /* 0x000fc60000010000 */
[----:B------:R-:W3:Y:S01]  /*6ea0*/  MUFU.EX2 R92, R92 ;  /* 0x0000005c005c7308 */ /* 0x000ee20000000800 */
[----:B--2---:R-:W-:-:S01]  /*6eb0*/  FADD.FTZ R94, R90, R119 ;  /* 0x000000775a5e7221 */ /* 0x004fc20000010000 */
[----:B0-----:R-:W-:-:S06]  /*6ec0*/  FADD.FTZ R7, R89, R8 ;  /* 0x0000000859077221 */ /* 0x001fcc0000010000 */
[----:B------:R-:W0:Y:S01]  /*6ed0*/  MUFU.EX2 R93, R93 ;  /* 0x0000005d005d7308 */ /* 0x000e220000000800 */
[----:B-1----:R-:W-:-:S04]  /*6ee0*/  FADD.FTZ R94, R91, R94 ;  /* 0x0000005e5b5e7221 */ /* 0x002fc80000010000 */
[----:B------:R-:W-:-:S03]  /*6ef0*/  FADD.FTZ R94, R157, R94 ;  /* 0x0000005e9d5e7221 */ /* 0x000fc60000010000 */
[----:B------:R-:W1:Y:S01]  /*6f00*/  MUFU.EX2 R95, R95 ;  /* 0x0000005f005f7308 */ /* 0x000e620000000800 */
[----:B---3--:R-:W-:-:S07]  /*6f10*/  FADD.FTZ R8, R92, R7 ;  /* 0x000000075c087221 */ /* 0x008fce0000010000 */
        /* <DEDUP_REMOVED lines=15> */
[----:B-1----:R-:W-:-:S01]  /*7010*/  FADD.FTZ R94, R119, R94 ;  /* 0x0000005e775e7221 */ /* 0x002fc20000010000 */
[----:B--2---:R-:W-:-:S03]  /*7020*/  FADD.FTZ R7, R141, R8 ;  /* 0x000000088d077221 */ /* 0x004fc60000010000 */
[----:B0-----:R-:W-:Y:S01]  /*7030*/  FADD.FTZ R8, R101, R94 ;  /* 0x0000005e65087221 */ /* 0x001fe20000010000 */
[----:B------:R-:W-:Y:S06]  /*7040*/  @!P0 BRA `(.L_x_28) ;  /* 0x0000000000048947 */ /* 0x000fec0003800000 */
[----:B------:R-:W-:Y:S01]  /*7050*/  BPT.TRAP 0x1 ;  /* 0x000000040000795c */ /* 0x000fe20000300000 */
.L_x_28:
[----:B------:R-:W-:Y:S01]  /*7060*/  UISETP.GT.AND UP0, UPT, UR58, UR38, UPT ;  /* 0x000000263a00728c */ /* 0x000fe2000bf04270 */
[----:B------:R-:W-:Y:S01]  /*7070*/  F2FP.SATFINITE.E4M3.F32.PACK_AB_MERGE_C R13, R14, R13, RZ ;  /* 0x0000000d0e0d723e */ /* 0x000fe200048070ff */
[----:B------:R-:W-:Y:S01]  /*7080*/  ULEA UR4, UR53, UR36, 0x3 ;  /* 0x0000002435047291 */ /* 0x000fe2000f8e183f */
[----:B------:R-:W-:Y:S01]  /*7090*/  F2FP.SATFINITE.E4M3.F32.PACK_AB_MERGE_C R17, R18, R17, RZ ;  /* 0x000000111211723e */ /* 0x000fe200048070ff */
[----:B------:R-:W-:Y:S01]  /*70a0*/  UIADD3 UR58, UR58, -0x1, URZ ;  /* 0xffffffff3a3a7890 */ /* 0x000fe2000fffe03f */
[----:B------:R-:W-:Y:S01]  /*70b0*/  F2FP.SATFINITE.E4M3.F32.PACK_AB_MERGE_C R148, R149, R148, RZ ;  /* 0x000000949594723e */ /* 0x000fe200048070ff */
[----:B------:R-:W-:Y:S01]  /*70c0*/  UIADD3 UR4, UR4, 0x29860, URZ ;  /* 0x0002986004047890 */ /* 0x000fe2000fffe03f */
[----:B------:R-:W-:Y:S01]  /*70d0*/  PLOP3.LUT P1, PT, PT, PT, UP0, 0x80, 0x0 ;  /* 0x000000000000781c */ /* 0x000fe20003f2f008 */
[----:B------:R-:W-:Y:S01]  /*70e0*/  UMOV UR60, UR55 ;  /* 0x00000037003c7c82 */ /* 0x000fe20008000000 */
[----:B------:R-:W-:Y:S01]  /*70f0*/  F2FP.SATFINITE.E4M3.F32.PACK_AB_MERGE_C R154, R155, R154, RZ ;  /* 0x0000009a9b9a723e */ /* 0x000fe200048070ff */
[----:B------:R-:W-:Y:S01]  /*7100*/  UPRMT UR4, UR54, 0x654, UR4 ;  /* 0x0000065436047896 */ /* 0x000fe20008000004 */
[----:B------:R-:W-:Y:S01]  /*7110*/  F2FP.SATFINITE.E4M3.F32.PACK_AB_MERGE_C R21, R22, R21, RZ ;  /* 0x000000151615723e */ /* 0x000fe200048070ff */
[-C--:B------:R-:W-:Y:S01]  /*7120*/  FMUL.FTZ R26, R26, R9.reuse ;  /* 0x000000091a1a7220 */ /* 0x080fe20000410000 */
[----:B------:R-:W-:Y:S01]  /*7130*/  F2FP.SATFINITE.E4M3.F32.PACK_AB_MERGE_C R142, R143, R142, RZ ;  /* 0x0000008e8f8e723e */ /* 0x000fe200048070ff */
[----:B------:R-:W-:Y:S01]  /*7140*/  FMUL.FTZ R27, R27, R9 ;  /* 0x000000091b1b7220 */ /* 0x000fe20000410000 */
[----:B------:R-:W-:Y:S01]  /*7150*/  F2FP.SATFINITE.E4M3.F32.PACK_AB_MERGE_C R137, R140, R137, RZ ;  /* 0x000000898c89723e */ /* 0x000fe200048070ff */
[-C--:B------:R-:W-:Y:S01]  /*7160*/  FMUL.FTZ R30, R30, R9.reuse ;  /* 0x000000091e1e7220 */ /* 0x080fe20000410000 */
[----:B------:R-:W-:Y:S01]  /*7170*/  F2FP.SATFINITE.E4M3.F32.PACK_AB_MERGE_C R150, R151, R150, RZ ;  /* 0x000000969796723e */ /* 0x000fe200048070ff */
[-C--:B------:R-:W-:Y:S01]  /*7180*/  FMUL.FTZ R31, R31, R9.reuse ;  /* 0x000000091f1f7220 */ /* 0x080fe20000410000 */
[----:B------:R-:W-:Y:S01]  /*7190*/  F2FP.SATFINITE.E4M3.F32.PACK_AB_MERGE_C R124, R125, R124, RZ ;  /* 0x0000007c7d7c723e */ /* 0x000fe200048070ff */
[----:B------:R-:W-:Y:S01]  /*71a0*/  SYNCS.ARRIVE.TRANS64.RED.A1T0 RZ, [UR4], RZ ;  /* 0x000000ffffff79a7 */ /* 0x000fe20008100404 */
[----:B------:R-:W-:Y:S01]  /*71b0*/  F2FP.SATFINITE.E4M3.F32.PACK_AB_MERGE_C R126, R127, R126, RZ ;  /* 0x0000007e7f7e723e */ /* 0x000fe200048070ff */
[-C--:B------:R-:W-:Y:S01]  /*71c0*/  FMUL.FTZ R34, R34, R9.reuse ;  /* 0x0000000922227220 */ /* 0x080fe20000410000 */
        /* <DEDUP_REMOVED lines=13> */
[----:B------:R-:W-:Y:S01]  /*72a0*/  FMUL.FTZ R47, R47, R9 ;  /* 0x000000092f2f7220 */ /* 0x000fe20000410000 */
[----:B------:R-:W-:Y:S01]  /*72b0*/  F2FP.SATFINITE.E4M3.F32.PACK_AB_MERGE_C R14, R95, R157, RZ ;  /* 0x0000009d5f0e723e */ /* 0x000fe200048070ff */
[-C--:B------:R-:W-:Y:S01]  /*72c0*/  FMUL.FTZ R50, R50, R9.reuse ;  /* 0x0000000932327220 */ /* 0x080fe20000410000 */
[----:B------:R-:W-:Y:S01]  /*72d0*/  F2FP.SATFINITE.E4M3.F32.PACK_AB_MERGE_C R100, R141, R100, RZ ;  /* 0x000000648d64723e */ /* 0x000fe200048070ff */
[----:B------:R-:W-:Y:S01]  /*72e0*/  FMUL.FTZ R51, R51, R9 ;  /* 0x0000000933337220 */ /* 0x000fe20000410000 */
[----:B------:R-:W-:Y:S01]  /*72f0*/  F2FP.SATFINITE.E4M3.F32.PACK_AB_MERGE_C R18, R101, R119, RZ ;  /* 0x000000776512723e */ /* 0x000fe200048070ff */
[-C--:B------:R-:W-:Y:S01]  /*7300*/  FMUL.FTZ R54, R54, R9.reuse ;  /* 0x0000000936367220 */ /* 0x080fe20000410000 */
[----:B------:R-:W-:Y:S01]  /*7310*/  R2UR UR53, R3 ;  /* 0x00000000033572ca */ /* 0x000fe200000e0000 */
[----:B------:R-:W-:Y:S01]  /*7320*/  FMUL.FTZ R55, R55, R9 ;  /* 0x0000000937377220 */ /* 0x000fe20000410000 */
[----:B------:R-:W-:Y:S01]  /*7330*/  F2FP.SATFINITE.E4M3.F32.PACK_AB_MERGE_C R184, R12, R11, R13 ;  /* 0x0000000b0cb8723e */ /* 0x000fe2000480700d */
[-C--:B------:R-:W-:Y:S01]  /*7340*/  FMUL.FTZ R58, R58, R9.reuse ;  /* 0x000000093a3a7220 */ /* 0x080fe20000410000 */
        /* <DEDUP_REMOVED lines=14> */
[----:B------:R-:W-:Y:S01]  /*7430*/  FMUL.FTZ R87, R87, R9 ;  /* 0x0000000957577220 */ /* 0x000fe20000410000 */
[----:B------:R-:W-:Y:S01]  /*7440*/  F2FP.SATFINITE.E4M3.F32.PACK_AB_MERGE_C R185, R145, R144, R148 ;  /* 0x0000009091b9723e */ /* 0x000fe20004807094 */
[-C--:B------:R-:W-:Y:S01]  /*7450*/  FMUL.FTZ R24, R24, R10.reuse ;  /* 0x0000000a18187220 */ /* 0x080fe20000410000 */
[----:B------:R-:W-:Y:S01]  /*7460*/  F2FP.SATFINITE.E4M3.F32.PACK_AB_MERGE_C R186, R16, R15, R17 ;  /* 0x0000000f10ba723e */ /* 0x000fe20004807011 */
        /* <DEDUP_REMOVED lines=32> */
[-C--:B------:R-:W-:Y:S01]  /*7670*/  FMUL.FTZ R57, R57, R10.reuse ;  /* 0x0000000a39397220 */ /* 0x080fe20000410000 */
        /* <DEDUP_REMOVED lines=15> */
[----:B------:R-:W-:-:S02]  /*7770*/  IMAD.MOV.U32 R11, RZ, RZ, R0 ;  /* 0x000000ffff0b7224 */ /* 0x000fc400078e0000 */
[----:B------:R-:W-:Y:S01]  /*7780*/  IMAD.MOV.U32 R9, RZ, RZ, R6 ;  /* 0x000000ffff097224 */ /* 0x000fe200078e0006 */
[----:B------:R-:W-:Y:S06]  /*7790*/  @P1 BRA `(.L_x_29) ;  /* 0xffffffd000b41947 */ /* 0x000fec000383ffff */
.L_x_18:
[----:B------:R-:W-:Y:S06]  /*77a0*/  BAR.ARV 0x8, 0x180 ;  /* 0x0206000000007b1d */ /* 0x000fec0000002000 */
[----:B------:R-:W-:Y:S05]  /*77b0*/  @!P0 BRA `(.L_x_30) ;  /* 0x0000000000048947 */ /* 0x000fea0003800000 */
[----:B------:R-:W-:Y:S01]  /*77c0*/  BPT.TRAP 0x1 ;  /* 0x000000040000795c */ /* 0x000fe20000300000 */
.L_x_30:
[----:B------:R-:W-:Y:S01]  /*77d0*/  R2UR UR9, R3 ;  /* 0x00000000030972ca */ /* 0x000fe200000e0000 */
[----:B------:R-:W-:-:S05]  /*77e0*/  IMAD.U32 R2, RZ, RZ, UR55 ;  /* 0x00000037ff027e24 */ /* 0x000fca000f8e00ff */
[----:B------:R-:W-:-:S07]  /*77f0*/  SHF.L.U32 R2, R2, 0x1f, RZ ;  /* 0x0000001f02027819 */ /* 0x000fce00000006ff */
[----:B------:R-:W-:-:S09]  /*7800*/  ULEA UR9, UR9, UR36, 0x3 ;  /* 0x0000002409097291 */ /* 0x000fd2000f8e183f */
[----:B------:R0:W1:Y:S01]  /*7810*/  SYNCS.PHASECHK.TRANS64.TRYWAIT P1, [UR9+0x29850], R2 ;  /* 0x02985002ff0075a7 */ /* 0x0000620008020149 */
[----:B------:R-:W-:Y:S05]  /*7820*/  @!P0 BRA `(.L_x_31) ;  /* 0x0000000000048947 */ /* 0x000fea0003800000 */
[----:B------:R-:W-:Y:S01]  /*7830*/  BPT.TRAP 0x1 ;  /* 0x000000040000795c */ /* 0x000fe20000300000 */
.L_x_31:
[----:B-1----:R-:W-:Y:S05]  /*7840*/  @P1 BRA `(.L_x_32) ;  /* 0x0000000000081947 */ /* 0x002fea0003800000 */
[----:B------:R-:W1:Y:S02]  /*7850*/  SYNCS.PHASECHK.TRANS64.TRYWAIT P1, [UR9+0x29850], R2 ;  /* 0x02985002ff0075a7 */ /* 0x000e640008020149 */
[----:B-1----:R-:W-:Y:S05]  /*7860*/  @!P1 BRA `(.L_x_33) ;  /* 0x0000007c000c9947 */ /* 0x002fea0003800000 */
.L_x_32:
[----:B------:R-:W-:Y:S01]  /*7870*/  UIADD3 UR36, UR36, 0x400, URZ ;  /* 0x0000040024247890 */ /* 0x000fe2000fffe03f */
[----:B------:R-:W-:Y:S01]  /*7880*/  R2UR UR4, R3 ;  /* 0x00000000030472ca */ /* 0x000fe200000e0000 */
[----:B------:R-:W-:Y:S01]  /*7890*/  WARPGROUP.ARRIVE ;  /* 0x00000000000079c5 */ /* 0x000fe20000000000 */
[----:B------:R-:W-:Y:S01]  /*78a0*/  UMOV UR7, 0xc0000010 ;  /* 0xc000001000077882 */ /* 0x000fe20000000000 */
[----:B------:R-:W-:Y:S01]  /*78b0*/  USHF.R.U32.HI UR36, URZ, 0x4, UR36 ;  /* 0x000000043f247899 */ /* 0x000fe20008011624 */
[----:B-1----:R-:W-:Y:S01]  /*78c0*/  IMAD.MOV.U32 R5, RZ, RZ, 0x3f800000 ;  /* 0x3f800000ff057424 */ /* 0x002fe200078e00ff */
[----:B------:R-:W-:Y:S02]  /*78d0*/  ULDC.64 UR10, c[0x0][0x9a0] ;  /* 0x00026800000a7ab9 */ /* 0x000fe40000000a00 */
[----:B------:R-:W-:Y:S02]  /*78e0*/  ULOP3.LUT UR36, UR36, 0x3fff, URZ, 0xc0, !UPT ;  /* 0x00003fff24247892 */ /* 0x000fe4000f8ec03f */
[----:B------:R-:W-:-:S02]  /*78f0*/  UISETP.NE.U32.AND UP0, UPT, UR10, URZ, UPT ;  /* 0x0000003f0a00728c */ /* 0x000fc4000bf05070 */
[----:B------:R-:W-:Y:S02]  /*7900*/  ULOP3.LUT UR8, UR36, 0x10000, URZ, 0xfc, !UPT ;  /* 0x0001000024087892 */ /* 0x000fe4000f8efc3f */
[----:B------:R-:W-:Y:S02]  /*7910*/  UISETP.NE.AND.EX UP0, UPT, UR11, URZ, UPT, UP0 ;  /* 0x0000003f0b00728c */ /* 0x000fe4000bf05300 */
[----:B------:R-:W-:-:S04]  /*7920*/  UIMAD UR8, UR4, 0x500, UR8 ;  /* 0x00000500040878a4 */ /* 0x000fc8000f8e0208 */
[----:B------:R-:W-:Y:S01]  /*7930*/  UIADD3 UR4, UR8, 0x100, URZ ;  /* 0x0000010008047890 */ /* 0x000fe2000fffe03f */
[----:B------:R-:W-:Y:S02]  /*7940*/  PLOP3.LUT P1, PT, PT, PT, UP0, 0x80, 0x0 ;  /* 0x000000000000781c */ /* 0x000fe40003f2f008 */
[----:B------:R-:W-:-:S06]  /*7950*/  UMOV UR6, UR8 ;  /* 0x0000000800067c82 */ /* 0x000fcc0008000000 */
[----:B------:R-:W-:Y:S01]  /*7960*/  QGMMA.64x128x32.F32.E4M3.E4M3 R24, R184, gdesc[UR4], R24, gsb0 ;  /* 0x01e00004b8187df3 */ /* 0x000fe20008000818 */
[----:B------:R-:W-:Y:S01]  /*7970*/  UMOV UR7, 0xc0000010 ;  /* 0xc000001000077882 */ /* 0x000fe20000000000 */
[----:B------:R-:W-:Y:S01]  /*7980*/  UMOV UR6, UR4 ;  /* 0x0000000400067c82 */ /* 0x000fe20008000000 */
[----:B------:R-:W-:Y:S02]  /*7990*/  @UP0 ULDC.64 UR12, c[0x0][0x9c8] ;  /* 0x00027200000c0ab9 */ /* 0x000fe40000000a00 */
[----:B------:R-:W-:Y:S01]  /*79a0*/  @UP0 UIMAD.WIDE.U32 UR4, UR49, UR12, URZ ;  /* 0x0000000c310402a5 */ /* 0x000fe2000f8e003f */
[----:B------:R-:W-:Y:S02]  /*79b0*/  WARPGROUP.DEPBAR.LE gsb0, 0x0 ;  /* 0x00008000000079c5 */ /* 0x000fe40000010000 */
[----:B------:R-:W-:-:S06]  /*79c0*/  WARPGROUP.ARRIVE ;  /* 0x00000000000079c5 */ /* 0x000fcc0000000000 */
[----:B------:R-:W-:Y:S01]  /*79d0*/  QGMMA.64x128x32.F32.E4M3.E4M3 R24, R180, gdesc[UR4], R24, gsb0 ;  /* 0x01e00004b4187df3 */ /* 0x000fe20008000818 */
[----:B------:R-:W-:Y:S02]  /*79e0*/  @UP0 UIMAD UR6, UR39, UR12, URZ ;  /* 0x0000000c270602a4 */ /* 0x000fe4000f8e023f */
[----:B------:R-:W-:Y:S02]  /*79f0*/  @UP0 USHF.R.S32.HI UR7, URZ, 0x1f, UR51 ;  /* 0x0000001f3f070899 */ /* 0x000fe40008011433 */
[----:B------:R-:W-:-:S03]  /*7a00*/  @UP0 UIMAD UR6, UR49, UR13, UR6 ;  /* 0x0000000d310602a4 */ /* 0x000fc6000f8e0206 */
[----:B------:R-:W-:Y:S01]  /*7a10*/  @UP0 ULDC.64 UR12, c[0x0][0x9d0] ;  /* 0x00027400000c0ab9 */ /* 0x000fe20000000a00 */
[----:B------:R-:W-:Y:S02]  /*7a20*/  @UP0 UIADD3 UR5, UR5, UR6, URZ ;  /* 0x0000000605050290 */ /* 0x000fe4000fffe03f */
[----:B------:R-:W-:Y:S02]  /*7a30*/  @UP0 UIMAD UR6, UR7, UR12, URZ ;  /* 0x0000000c070602a4 */ /* 0x000fe4000f8e023f */
[----:B------:R-:W-:Y:S02]  /*7a40*/  @UP0 UIMAD.WIDE.U32 UR4, UR51, UR12, UR4 ;  /* 0x0000000c330402a5 */ /* 0x000fe4000f8e0004 */
[----:B------:R-:W-:-:S04]  /*7a50*/  @UP0 UIMAD UR6, UR51, UR13, UR6 ;  /* 0x0000000d330602a4 */ /* 0x000fc8000f8e0206 */
[----:B------:R-:W-:Y:S02]  /*7a60*/  @UP0 UIADD3 UR5, UR5, UR6, URZ ;  /* 0x0000000605050290 */ /* 0x000fe4000fffe03f */
[----:B------:R-:W-:-:S04]  /*7a70*/  @UP0 ULEA UR6, UP1, UR4, UR10, 0x2 ;  /* 0x0000000a04060291 */ /* 0x000fc8000f82103f */
[----:B------:R-:W-:Y:S02]  /*7a80*/  @UP0 ULEA.HI.X UR7, UR4, UR11, UR5, 0x2, UP1 ;  /* 0x0000000b04070291 */ /* 0x000fe400088f1405 */
[----:B------:R-:W-:Y:S01]  /*7a90*/  UIADD3 UR4, UR8, 0x200, URZ ;  /* 0x0000020008047890 */ /* 0x000fe2000fffe03f */
[----:B0-----:R-:W-:-:S03]  /*7aa0*/  IMAD.U32 R2, RZ, RZ, UR6 ;  /* 0x00000006ff027e24 */ /* 0x001fc6000f8e00ff */
[----:B------:R-:W-:Y:S01]  /*7ab0*/  IMAD.U32 R3, RZ, RZ, UR7 ;  /* 0x00000007ff037e24 */ /* 0x000fe2000f8e00ff */
[----:B------:R-:W-:Y:S02]  /*7ac0*/  UMOV UR7, 0xc0000010 ;  /* 0xc000001000077882 */ /* 0x000fe40000000000 */
[----:B------:R-:W-:Y:S02]  /*7ad0*/  UMOV UR6, UR4 ;  /* 0x0000000400067c82 */ /* 0x000fe40008000000 */
[----:B------:R0:W2:Y:S01]  /*7ae0*/  @P1 LDG.E R5, desc[UR56][R2.64] ;  /* 0x0000003802051981 */ /* 0x0000a2000c1e1900 */
[----:B------:R-:W-:Y:S01]  /*7af0*/  UIADD3 UR4, UR8, 0x300, URZ ;  /* 0x0000030008047890 */ /* 0x000fe2000fffe03f */
[----:B------:R-:W-:Y:S02]  /*7b00*/  WARPGROUP.DEPBAR.LE gsb0, 0x0 ;  /* 0x00008000000079c5 */ /* 0x000fe40000010000 */
[----:B------:R-:W-:-:S06]  /*7b10*/  WARPGROUP.ARRIVE ;  /* 0x00000000000079c5 */ /* 0x000fcc0000000000 */
[----:B------:R-:W-:Y:S01]  /*7b20*/  QGMMA.64x128x32.F32.E4M3.E4M3 R24, R176, gdesc[UR4], R24, gsb0 ;  /* 0x01e00004b0187df3 */ /* 0x000fe20008000818 */
[----:B------:R-:W-:Y:S01]  /*7b30*/  UMOV UR6, UR4 ;  /* 0x0000000400067c82 */ /* 0x000fe20008000000 */
[----:B------:R-:W-:Y:S01]  /*7b40*/  UMOV UR7, 0xc0000010 ;  /* 0xc000001000077882 */ /* 0x000fe20000000000 */
[----:B------:R-:W-:Y:S01]  /*7b50*/  UIADD3 UR8, UR8, 0x400, URZ ;  /* 0x0000040008087890 */ /* 0x000fe2000fffe03f */
[----:B------:R-:W1:Y:S04]  /*7b60*/  SHFL.BFLY PT, R4, R7, 0x2, 0x1f ;  /* 0x0c401f0007047f89 */ /* 0x000e6800000e0000 */
[----:B------:R-:W3:Y:S01]  /*7b70*/  SHFL.BFLY PT, R9, R8, 0x2, 0x1f ;  /* 0x0c401f0008097f89 */ /* 0x000ee200000e0000 */
[----:B------:R-:W-:Y:S02]  /*7b80*/  WARPGROUP.DEPBAR.LE gsb0, 0x0 ;  /* 0x00008000000079c5 */ /* 0x000fe40000010000 */
[----:B------:R-:W-:-:S06]  /*7b90*/  WARPGROUP.ARRIVE ;  /* 0x00000000000079c5 */ /* 0x000fcc0000000000 */
[----:B------:R-:W-:Y:S01]  /*7ba0*/  QGMMA.64x128x32.F32.E4M3.E4M3 R24, R172, gdesc[UR4], R24, gsb0 ;  /* 0x01e00004ac187df3 */ /* 0x000fe20008000818 */
[----:B------:R-:W-:Y:S01]  /*7bb0*/  UMOV UR6, UR8 ;  /* 0x0000000800067c82 */ /* 0x000fe20008000000 */
[----:B------:R-:W-:Y:S01]  /*7bc0*/  UMOV UR7, 0xc0000010 ;  /* 0xc000001000077882 */ /* 0x000fe20000000000 */
[----:B-1----:R-:W-:Y:S01]  /*7bd0*/  FADD.FTZ R4, R4, R7 ;  /* 0x0000000704047221 */ /* 0x002fe20000010000 */
[----:B---3--:R-:W-:-:S04]  /*7be0*/  FADD.FTZ R9, R9, R8 ;  /* 0x0000000809097221 */ /* 0x008fc80000010000 */
[----:B0-----:R-:W0:Y:S04]  /*7bf0*/  SHFL.BFLY PT, R3, R4, 0x1, 0x1f ;  /* 0x0c201f0004037f89 */ /* 0x001e2800000e0000 */
[----:B------:R-:W1:Y:S01]  /*7c00*/  SHFL.BFLY PT, R2, R9, 0x1, 0x1f ;  /* 0x0c201f0009027f89 */ /* 0x000e6200000e0000 */
[----:B0-----:R-:W-:Y:S01]  /*7c10*/  FADD.FTZ R11, R4, R3 ;  /* 0x00000003040b7221 */ /* 0x001fe20000010000 */
[----:B-1----:R-:W-:-:S04]  /*7c20*/  FADD.FTZ R12, R9, R2 ;  /* 0x00000002090c7221 */ /* 0x002fc80000010000 */
[C---:B------:R-:W-:Y:S01]  /*7c30*/  FSETP.NE.FTZ.AND P1, PT, R11.reuse, RZ, PT ;  /* 0x000000ff0b00720b */ /* 0x040fe20003f35000 */
[----:B------:R-:W-:Y:S01]  /*7c40*/  FMUL.FTZ R13, R11, 0.00390625 ;  /* 0x3b8000000b0d7820 */ /* 0x000fe20000410000 */
[----:B------:R-:W-:Y:S01]  /*7c50*/  FMUL.FTZ R14, R12, 0.00390625 ;  /* 0x3b8000000c0e7820 */ /* 0x000fe20000410000 */
[----:B------:R-:W-:-:S03]  /*7c60*/  IMAD.MOV.U32 R2, RZ, RZ, RZ ;  /* 0x000000ffff027224 */ /* 0x000fc600078e00ff */
[----:B------:R-:W-:Y:S02]  /*7c70*/  FSETP.NE.FTZ.AND P2, PT, R13, RZ, PT ;  /* 0x000000ff0d00720b */ /* 0x000fe40003f55000 */
[----:B------:R-:W-:-:S05]  /*7c80*/  FSETP.NE.FTZ.AND P3, PT, R14, RZ, PT ;  /* 0x000000ff0e00720b */ /* 0x000fca0003f75000 */
[----:B------:R-:W-:Y:S01]  /*7c90*/  @P1 MUFU.RCP R2, R11 ;  /* 0x0000000b00021308 */ /* 0x000fe20000001000 */
[----:B------:R-:W-:Y:S01]  /*7ca0*/  FSETP.NE.FTZ.AND P1, PT, R12, RZ, PT ;  /* 0x000000ff0c00720b */ /* 0x000fe20003f35000 */
[----:B------:R-:W-:Y:S01]  /*7cb0*/  IMAD.MOV.U32 R10, RZ, RZ, RZ ;  /* 0x000000ffff0a7224 */ /* 0x000fe200078e00ff */
[----:B------:R-:W-:Y:S02]  /*7cc0*/  WARPGROUP.DEPBAR.LE gsb0, 0x0 ;  /* 0x00008000000079c5 */ /* 0x000fe40000010000 */
[----:B------:R-:W-:-:S06]  /*7cd0*/  WARPGROUP.ARRIVE ;  /* 0x00000000000079c5 */ /* 0x000fcc0000000000 */
[----:B------:R-:W-:Y:S01]  /*7ce0*/  QGMMA.64x128x32.F32.E4M3.E4M3 R24, R168, gdesc[UR4], R24, gsb0 ;  /* 0x01e00004a8187df3 */ /* 0x000fe20008000818 */
[----:B------:R-:W0:Y:S08]  /*7cf0*/  @P2 MUFU.LG2 R8, R13 ;  /* 0x0000000d00082308 */ /* 0x000e300000000c00 */
[----:B------:R-:W1:Y:S01]  /*7d00*/  @P3 MUFU.LG2 R9, R14 ;  /* 0x0000000e00093308 */ /* 0x000e620000000c00 */
[----:B------:R-:W-:-:S07]  /*7d10*/  MOV R7, UR37 ;  /* 0x0000002500077c02 */ /* 0x000fce0008000f00 */
[----:B------:R-:W3:Y:S01]  /*7d20*/  @P1 MUFU.RCP R10, R12 ;  /* 0x0000000c000a1308 */ /* 0x000ee20000001000 */
[----:B------:R-:W-:Y:S02]  /*7d30*/  IMAD.U32 R16, RZ, RZ, UR37 ;  /* 0x00000025ff107e24 */ /* 0x000fe4000f8e00ff */
[----:B------:R-:W-:Y:S01]  /*7d40*/  @P2 FMUL.FTZ R7, R7, 0.69314718246459960938 ;  /* 0x3f31721807072820 */ /* 0x000fe20000410000 */
[----:B0-----:R-:W-:Y:S01]  /*7d50*/  @P2 FMUL.FTZ R8, R8, 0.69314718246459960938 ;  /* 0x3f31721808082820 */ /* 0x001fe20000410000 */
[----:B------:R-:W-:Y:S01]  /*7d60*/  @P3 FMUL.FTZ R16, R16, 0.69314718246459960938 ;  /* 0x3f31721810103820 */ /* 0x000fe20000410000 */
[----:B------:R-:W-:Y:S02]  /*7d70*/  IMAD.MOV.U32 R3, RZ, RZ, -0x800000 ;  /* 0xff800000ff037424 */ /* 0x000fe400078e00ff */
[----:B-1----:R-:W-:Y:S01]  /*7d80*/  @P3 FMUL.FTZ R9, R9, 0.69314718246459960938 ;  /* 0x3f31721809093820 */ /* 0x002fe20000410000 */
[----:B------:R-:W-:Y:S02]  /*7d90*/  IMAD.MOV.U32 R4, RZ, RZ, -0x800000 ;  /* 0xff800000ff047424 */ /* 0x000fe400078e00ff */
[----:B------:R-:W-:Y:S01]  /*7da0*/  @P2 FFMA.FTZ R3, R7, R6, R8 ;  /* 0x0000000607032223 */ /* 0x000fe20000010008 */
[-C--:B--2---:R-:W-:Y:S01]  /*7db0*/  FMUL.FTZ R2, R2, R5.reuse ;  /* 0x0000000502027220 */ /* 0x084fe20000410000 */
[----:B------:R-:W-:Y:S01]  /*7dc0*/  @P3 FFMA.FTZ R4, R16, R0, R9 ;  /* 0x0000000010043223 */ /* 0x000fe20000010009 */
[----:B---3--:R-:W-:Y:S01]  /*7dd0*/  FMUL.FTZ R6, R10, R5 ;  /* 0x000000050a067220 */ /* 0x008fe20000410000 */
[----:B------:R-:W-:-:S02]  /*7de0*/  WARPGROUP.DEPBAR.LE gsb0, 0x0 ;  /* 0x00008000000079c5 */ /* 0x000fc40000010000 */
[----:B------:R-:W-:Y:S05]  /*7df0*/  @!P0 BRA `(.L_x_34) ;  /* 0x0000000000048947 */ /* 0x000fea0003800000 */
[----:B------:R-:W-:Y:S01]  /*7e00*/  BPT.TRAP 0x1 ;  /* 0x000000040000795c */ /* 0x000fe20000300000 */
.L_x_34:
[----:B------:R-:W-:Y:S01]  /*7e10*/  UIADD3 UR4, UR9, 0x29860, URZ ;  /* 0x0002986009047890 */ /* 0x000fe2000fffe03f */
[-C--:B------:R-:W-:Y:S01]  /*7e20*/  FMUL.FTZ R5, R24, R2.reuse ;  /* 0x0000000218057220 */ /* 0x080fe20000410000 */
[-C--:B------:R-:W-:Y:S01]  /*7e30*/  FMUL.FTZ R9, R29, R2.reuse ;  /* 0x000000021d097220 */ /* 0x080fe20000410000 */
[-C--:B------:R-:W-:Y:S01]  /*7e40*/  FMUL.FTZ R10, R32, R2.reuse ;  /* 0x00000002200a7220 */ /* 0x080fe20000410000 */
[----:B------:R-:W-:Y:S01]  /*7e50*/  UPRMT UR4, UR54, 0x654, UR4 ;  /* 0x0000065436047896 */ /* 0x000fe20008000004 */
        /* <DEDUP_REMOVED lines=8> */
[----:B------:R-:W-:Y:S01]  /*7ee0*/  SYNCS.ARRIVE.TRANS64.RED.A1T0 RZ, [UR4], RZ ;  /* 0x000000ffffff79a7 */ /* 0x000fe20008100404 */
        /* <DEDUP_REMOVED lines=47> */
[----:B------:R-:W-:Y:S01]  /*81e0*/  PLOP3.LUT P0, PT, PT, PT, PT, 0x8, 0x0 ;  /* 0x000000000000781c */ /* 0x000fe20003f0e170 */
[-C--:B------:R-:W-:Y:S01]  /*81f0*/  FMUL.FTZ R70, R70, R6.reuse ;  /* 0x0000000646467220 */ /* 0x080fe20000410000 */
[-C--:B------:R-:W-:Y:S01]  /*8200*/  FMUL.FTZ R67, R67, R6.reuse ;  /* 0x0000000643437220 */ /* 0x080fe20000410000 */
[-C--:B------:R-:W-:Y:S01]  /*8210*/  FMUL.FTZ R78, R78, R6.reuse ;  /* 0x000000064e4e7220 */ /* 0x080fe20000410000 */
[-C--:B------:R-:W-:Y:S01]  /*8220*/  FMUL.FTZ R75, R75, R6.reuse ;  /* 0x000000064b4b7220 */ /* 0x080fe20000410000 */
[-C--:B------:R-:W-:Y:S01]  /*8230*/  FMUL.FTZ R86, R86, R6.reuse ;  /* 0x0000000656567220 */ /* 0x080fe20000410000 */
[----:B------:R-:W-:-:S07]  /*8240*/  FMUL.FTZ R83, R83, R6 ;  /* 0x0000000653537220 */ /* 0x000fce0000410000 */
.L_x_10:
[----:B------:R-:W-:Y:S05]  /*8250*/  @P0 BRA `(.L_x_35) ;  /* 0x00000020006c0947 */ /* 0x000fea0003800000 */
[----:B------:R-:W0:Y:S01]  /*8260*/  S2R R25, SR_TID.X ;  /* 0x0000000000197919 */ /* 0x000e220000002100 */
[----:B------:R-:W-:Y:S01]  /*8270*/  ULDC.64 UR4, c[0x4][0x40] ;  /* 0x0100100000047ab9 */ /* 0x000fe20000000a00 */
[----:B------:R-:W1:Y:S01]  /*8280*/  LDC R119, c[0x0][0xbe8] ;  /* 0x0002fa00ff777b82 */ /* 0x000e620000000800 */
[----:B------:R-:W-:Y:S01]  /*8290*/  ULDC.64 UR8, c[0x0][0xbd0] ;  /* 0x0002f40000087ab9 */ /* 0x000fe20000000a00 */
[----:B------:R-:W-:Y:S01]  /*82a0*/  USHF.R.S32.HI UR7, URZ, 0x1f, UR51 ;  /* 0x0000001f3f077899 */ /* 0x000fe20008011433 */
[----:B------:R-:W-:Y:S01]  /*82b0*/  ULDC.64 UR10, c[0x0][0xb38] ;  /* 0x0002ce00000a7ab9 */ /* 0x000fe20000000a00 */
[----:B0-----:R-:W-:-:S05]  /*82c0*/  IMAD.SHL.U32 R2, R25, 0x4, RZ ;  /* 0x0000000419027824 */ /* 0x001fca00078e00ff */
[----:B------:R-:W-:Y:S01]  /*82d0*/  LOP3.LUT R2, R2, 0xc, RZ, 0xc0, !PT ;  /* 0x0000000c02027812 */ /* 0x000fe200078ec0ff */
[----:B------:R-:W-:Y:S03]  /*82e0*/  BAR.SYNC.DEFER_BLOCKING 0x1, 0x100 ;  /* 0x0044000000007b1d */ /* 0x000fe60000010000 */
[----:B------:R-:W-:-:S05]  /*82f0*/  IADD3 R6, P0, R2, UR4, RZ ;  /* 0x0000000402067c10 */ /* 0x000fca000ff1e0ff */
[----:B------:R-:W-:-:S06]  /*8300*/  IMAD.X R7, RZ, RZ, UR5, P0 ;  /* 0x00000005ff077e24 */ /* 0x000fcc00080e06ff */
[----:B------:R0:W2:Y:S01]  /*8310*/  LDG.E.CONSTANT R7, desc[UR56][R6.64] ;  /* 0x0000003806077981 */ /* 0x0000a2000c1e9900 */
[C---:B------:R-:W-:Y:S01]  /*8320*/  LOP3.LUT P0, R2, R25.reuse, 0x3, RZ, 0xc0, !PT ;  /* 0x0000000319027812 */ /* 0x040fe2000780c0ff */
[----:B------:R-:W-:Y:S01]  /*8330*/  VIADD R25, R25, 0xffffff80 ;  /* 0xffffff8019197836 */ /* 0x000fe20000000000 */
[----:B-1----:R-:W-:Y:S01]  /*8340*/  ISETP.NE.AND P2, PT, R119, 0x1, PT ;  /* 0x000000017700780c */ /* 0x002fe20003f45270 */
[----:B------:R-:W-:Y:S01]  /*8350*/  UIMAD.WIDE.U32 UR4, UR51, UR8, URZ ;  /* 0x00000008330472a5 */ /* 0x000fe2000f8e003f */
[----:B------:R-:W-:Y:S01]  /*8360*/  ISETP.EQ.OR P0, PT, R2, 0x3, !P0 ;  /* 0x000000030200780c */ /* 0x000fe20004702670 */
[----:B------:R-:W-:Y:S01]  /*8370*/  UIMAD UR6, UR7, UR8, URZ ;  /* 0x00000008070672a4 */ /* 0x000fe2000f8e023f */
[----:B------:R-:W-:Y:S01]  /*8380*/  SHF.R.S32.HI R2, RZ, 0x1f, R25 ;  /* 0x0000001fff027819 */ /* 0x000fe20000011419 */
[----:B------:R-:W-:Y:S01]  /*8390*/  UIMAD UR8, UR7, UR10, URZ ;  /* 0x0000000a070872a4 */ /* 0x000fe2000f8e023f */
[----:B------:R-:W-:Y:S01]  /*83a0*/  SEL R108, R0, R9, P0 ;  /* 0x00000009006c7207 */ /* 0x000fe20000000000 */
[----:B------:R-:W-:Y:S01]  /*83b0*/  IMAD.U32 R32, RZ, RZ, UR4 ;  /* 0x00000004ff207e24 */ /* 0x000fe2000f8e00ff */
[----:B------:R-:W-:Y:S01]  /*83c0*/  SEL R117, R9, R0, P0 ;  /* 0x0000000009757207 */ /* 0x000fe20000000000 */
[----:B------:R-:W-:Y:S01]  /*83d0*/  UIMAD UR9, UR51, UR9, UR6 ;  /* 0x00000009330972a4 */ /* 0x000fe2000f8e0206 */
[----:B------:R-:W-:Y:S01]  /*83e0*/  LEA.HI R0, R2, R25, RZ, 0x7 ;  /* 0x0000001902007211 */ /* 0x000fe200078f38ff */
[----:B------:R-:W-:Y:S01]  /*83f0*/  UIMAD.WIDE.U32 UR6, UR51, UR10, URZ ;  /* 0x0000000a330672a5 */ /* 0x000fe2000f8e003f */
[----:B------:R-:W-:Y:S01]  /*8400*/  SEL R104, R36, R11, P0 ;  /* 0x0000000b24687207 */ /* 0x000fe20000000000 */
[----:B------:R-:W1:Y:S01]  /*8410*/  S2UR UR4, SR_CTAID.Y ;  /* 0x00000000000479c3 */ /* 0x000e620000002600 */
[----:B0-----:R-:W-:Y:S01]  /*8420*/  LOP3.LUT R6, R0, 0xffffff80, RZ, 0xc0, !PT ;  /* 0xffffff8000067812 */ /* 0x001fe200078ec0ff */
[----:B------:R-:W-:Y:S01]  /*8430*/  UIADD3 UR9, UR5, UR9, URZ ;  /* 0x0000000905097290 */ /* 0x000fe2000fffe03f */
[----:B------:R-:W-:Y:S01]  /*8440*/  SEL R113, R11, R36, P0 ;  /* 0x000000240b717207 */ /* 0x000fe20000000000 */
[----:B------:R-:W-:Y:S01]  /*8450*/  UIMAD UR8, UR51, UR11, UR8 ;  /* 0x0000000b330872a4 */ /* 0x000fe2000f8e0208 */
[----:B------:R-:W-:Y:S01]  /*8460*/  SHF.R.S32.HI R9, RZ, 0x7, R0 ;  /* 0x00000007ff097819 */ /* 0x000fe20000011400 */
[----:B------:R-:W-:Y:S01]  /*8470*/  IMAD.IADD R64, R25, 0x1, -R6 ;  /* 0x0000000119407824 */ /* 0x000fe200078e0a06 */
[----:B------:R-:W-:Y:S01]  /*8480*/  SEL R16, R10, R33, P0 ;  /* 0x000000210a107207 */ /* 0x000fe20000000000 */
[----:B------:R-:W-:Y:S01]  /*8490*/  UIADD3 UR8, UR7, UR8, URZ ;  /* 0x0000000807087290 */ /* 0x000fe2000fffe03f */
[----:B------:R-:W-:Y:S01]  /*84a0*/  SEL R111, R33, R10, P0 ;  /* 0x0000000a216f7207 */ /* 0x000fe20000000000 */
[----:B------:R-:W-:Y:S01]  /*84b0*/  IMAD.U32 R33, RZ, RZ, UR5 ;  /* 0x00000005ff217e24 */ /* 0x000fe2000f8e00ff */
[----:B------:R-:W-:Y:S01]  /*84c0*/  SHF.R.S32.HI R11, RZ, 0x1f, R64 ;  /* 0x0000001fff0b7819 */ /* 0x000fe20000011440 */
[----:B------:R-:W-:Y:S01]  /*84d0*/  IMAD.U32 R33, RZ, RZ, UR9 ;  /* 0x00000009ff217e24 */ /* 0x000fe2000f8e00ff */
[----:B------:R-:W-:Y:S01]  /*84e0*/  LEA.HI R2, R2, R25, RZ, 0x2 ;  /* 0x0000001902027211 */ /* 0x000fe200078f10ff */
[----:B------:R-:W-:Y:S01]  /*84f0*/  IMAD.U32 R45, RZ, RZ, UR7 ;  /* 0x00000007ff2d7e24 */ /* 0x000fe2000f8e00ff */
[----:B------:R-:W-:Y:S01]  /*8500*/  LEA.HI R10, R11, R64, RZ, 0x2 ;  /* 0x000000400b0a7211 */ /* 0x000fe200078f10ff */
[----:B------:R-:W-:Y:S01]  /*8510*/  IMAD.U32 R45, RZ, RZ, UR8 ;  /* 0x00000008ff2d7e24 */ /* 0x000fe2000f8e00ff */
[----:B------:R-:W-:Y:S01]  /*8520*/  SEL R100, R12, R41, P0 ;  /* 0x000000290c647207 */ /* 0x000fe20000000000 */
[----:B------:R-:W-:Y:S01]  /*8530*/  ULDC.64 UR8, c[0x0][0xb28] ;  /* 0x0002ca0000087ab9 */ /* 0x000fe20000000a00 */
[----:B------:R-:W-:Y:S01]  /*8540*/  SEL R107, R41, R12, P0 ;  /* 0x0000000c296b7207 */ /* 0x000fe20000000000 */
[----:B------:R-:W-:Y:S01]  /*8550*/  BSSY B0, `(.L_x_36) ;  /* 0x0000171000007945 */ /* 0x000fe20003800000 */
[----:B------:R-:W-:-:S02]  /*8560*/  SEL R48, R26, R27, P0 ;  /* 0x0000001b1a307207 */ /* 0x000fc40000000000 */
[----:B------:R-:W-:Y:S02]  /*8570*/  SEL R85, R27, R26, P0 ;  /* 0x0000001a1b557207 */ /* 0x000fe40000000000 */
[----:B------:R-:W-:Y:S02]  /*8580*/  LEA.HI R0, R0, R9, RZ, 0x1 ;  /* 0x0000000900007211 */ /* 0x000fe400078f08ff */
[----:B------:R-:W-:Y:S02]  /*8590*/  SEL R106, R5, R8, P0 ;  /* 0x00000008056a7207 */ /* 0x000fe40000000000 */
[----:B------:R-:W-:Y:S02]  /*85a0*/  SEL R115, R8, R5, P0 ;  /* 0x0000000508737207 */ /* 0x000fe40000000000 */
[----:B------:R-:W-:Y:S02]  /*85b0*/  SEL R26, R74, R75, P0 ;  /* 0x0000004b4a1a7207 */ /* 0x000fe40000000000 */
[----:B------:R-:W-:-:S02]  /*85c0*/  SEL R41, R75, R74, P0 ;  /* 0x0000004a4b297207 */ /* 0x000fc40000000000 */
[----:B------:R-:W-:Y:S01]  /*85d0*/  LOP3.LUT R6, R2, 0xfffffffc, RZ, 0xc0, !PT ;  /* 0xfffffffc02067812 */ /* 0x000fe200078ec0ff */
[----:B------:R-:W0:Y:S01]  /*85e0*/  S2R R74, SR_CTAID.X ;  /* 0x00000000004a7919 */ /* 0x000e220000002500 */
[--C-:B------:R-:W-:Y:S02]  /*85f0*/  SHF.R.S32.HI R2, RZ, 0x2, R10.reuse ;  /* 0x00000002ff027819 */ /* 0x100fe4000001140a */
[----:B------:R-:W-:Y:S01]  /*8600*/  SHF.R.S32.HI R5, RZ, 0x1f, R10 ;  /* 0x0000001fff057819 */ /* 0x000fe2000001140a */
[----:B------:R-:W-:Y:S01]  /*8610*/  IMAD.IADD R6, R25, 0x1, -R6 ;  /* 0x0000000119067824 */ /* 0x000fe200078e0a06 */
[----:B------:R-:W-:Y:S02]  /*8620*/  LOP3.LUT R0, R0, 0x3fffffe, RZ, 0xc0, !PT ;  /* 0x03fffffe00007812 */ /* 0x000fe400078ec0ff */
[----:B------:R-:W-:Y:S02]  /*8630*/  LEA.HI R5, R5, R2, RZ, 0x3 ;  /* 0x0000000205057211 */ /* 0x000fe400078f18ff */
[----:B------:R-:W-:Y:S01]  /*8640*/  LEA.HI R8, R6, R6, RZ, 0x1 ;  /* 0x0000000606087211 */ /* 0x000fe200078f08ff */
[----:B------:R-:W-:Y:S01]  /*8650*/  IMAD.IADD R0, R9, 0x1, -R0 ;  /* 0x0000000109007824 */ /* 0x000fe200078e0a00 */
[----:B------:R-:W-:-:S02]  /*8660*/  LOP3.LUT R9, R5, 0xfffffff8, RZ, 0xc0, !PT ;  /* 0xfffffff805097812 */ /* 0x000fc400078ec0ff */
[----:B------:R-:W-:Y:S02]  /*8670*/  LEA.HI R5, R11, R64, RZ, 0x5 ;  /* 0x000000400b057211 */ /* 0x000fe400078f28ff */
[----:B------:R-:W-:Y:S01]  /*8680*/  SEL R96, R14, R49, P0 ;  /* 0x000000310e607207 */ /* 0x000fe20000000000 */
[----:B------:R-:W-:Y:S01]  /*8690*/  IMAD.IADD R2, R2, 0x1, -R9 ;  /* 0x0000000102027824 */ /* 0x000fe200078e0a09 */
[----:B------:R-:W-:Y:S02]  /*86a0*/  SHF.R.S32.HI R5, RZ, 0x5, R5 ;  /* 0x00000005ff057819 */ /* 0x000fe40000011405 */
[----:B------:R-:W-:Y:S02]  /*86b0*/  LOP3.LUT R9, R8, 0x1ffffffe, RZ, 0xc0, !PT ;  /* 0x1ffffffe08097812 */ /* 0x000fe400078ec0ff */
[----:B------:R-:W-:Y:S01]  /*86c0*/  SEL R103, R49, R14, P0 ;  /* 0x0000000e31677207 */ /* 0x000fe20000000000 */
[----:B------:R-:W-:Y:S01]  /*86d0*/  IMAD R5, R5, 0x10, R2 ;  /* 0x0000001005057824 */ /* 0x000fe200078e0202 */
[----:B------:R-:W-:Y:S01]  /*86e0*/  SEL R14, R30, R31, P0 ;  /* 0x0000001f1e0e7207 */ /* 0x000fe20000000000 */
[----:B------:R-:W-:Y:S01]  /*86f0*/  IMAD.IADD R9, R6, 0x1, -R9 ;  /* 0x0000000106097824 */ /* 0x000fe200078e0a09 */
[----:B------:R-:W-:-:S02]  /*8700*/  SEL R98, R52, R15, P0 ;  /* 0x0000000f34627207 */ /* 0x000fc40000000000 */
[----:B------:R-:W-:Y:S02]  /*8710*/  LEA R0, R0, R5, 0x6 ;  /* 0x0000000500007211 */ /* 0x000fe400078e30ff */
[----:B------:R-:W-:Y:S02]  /*8720*/  SEL R105, R15, R52, P0 ;  /* 0x000000340f697207 */ /* 0x000fe40000000000 */
[----:B------:R-:W-:Y:S01]  /*8730*/  SEL R72, R24, R81, P0 ;  /* 0x0000005118487207 */ /* 0x000fe20000000000 */
[----:B------:R-:W-:Y:S01]  /*8740*/  IMAD R9, R9, 0x8, R0 ;  /* 0x0000000809097824 */ /* 0x000fe200078e0200 */
[----:B------:R-:W-:Y:S02]  /*8750*/  SEL R91, R81, R24, P0 ;  /* 0x00000018515b7207 */ /* 0x000fe40000000000 */
[----:B------:R-:W-:Y:S02]  /*8760*/  SEL R52, R34, R35, P0 ;  /* 0x0000002322347207 */ /* 0x000fe40000000000 */
[----:B------:R-:W-:-:S02]  /*8770*/  SEL R81, R35, R34, P0 ;  /* 0x0000002223517207 */ /* 0x000fc40000000000 */
[----:B------:R-:W-:Y:S02]  /*8780*/  SEL R34, R86, R87, P0 ;  /* 0x0000005756227207 */ /* 0x000fe40000000000 */
[----:B------:R-:W-:Y:S02]  /*8790*/  LOP3.LUT R5, R10, 0x7ffffffc, RZ, 0xc0, !PT ;  /* 0x7ffffffc0a057812 */ /* 0x000fe400078ec0ff */
[----:B------:R-:W-:Y:S02]  /*87a0*/  SEL R90, R68, R21, P0 ;  /* 0x00000015445a7207 */ /* 0x000fe40000000000 */
[----:B------:R-:W-:Y:S02]  /*87b0*/  SEL R97, R21, R68, P0 ;  /* 0x0000004415617207 */ /* 0x000fe40000000000 */
[----:B------:R-:W-:Y:S02]  /*87c0*/  SEL R87, R87, R86, P0 ;  /* 0x0000005657577207 */ /* 0x000fe40000000000 */
[----:B------:R-:W-:-:S02]  /*87d0*/  SEL R88, R20, R65, P0 ;  /* 0x0000004114587207 */ /* 0x000fc40000000000 */
[----:B------:R-:W-:Y:S02]  /*87e0*/  SEL R95, R65, R20, P0 ;  /* 0x00000014415f7207 */ /* 0x000fe40000000000 */
[----:B------:R-:W-:Y:S02]  /*87f0*/  SEL R68, R22, R73, P0 ;  /* 0x0000004916447207 */ /* 0x000fe40000000000 */
        /* <DEDUP_REMOVED lines=10> */
[C---:B------:R-:W-:Y:S01]  /*88a0*/  LOP3.LUT P1, RZ, R64.reuse, 0x3, RZ, 0xc0, !PT ;  /* 0x0000000340ff7812 */ /* 0x040fe2000782c0ff */
[----:B------:R-:W-:Y:S01]  /*88b0*/  IMAD.IADD R64, R64, 0x1, -R5 ;  /* 0x0000000140407824 */ /* 0x000fe200078e0a05 */
[----:B------:R-:W-:Y:S02]  /*88c0*/  SEL R38, R66, R67, P0 ;  /* 0x0000004342267207 */ /* 0x000fe40000000000 */
[----:B------:R-:W-:Y:S01]  /*88d0*/  SEL R47, R67, R66, P0 ;  /* 0x00000042432f7207 */ /* 0x000fe20000000000 */
[----:B0-----:R-:W-:Y:S01]  /*88e0*/  IMAD R66, R74, 0x80, R0 ;  /* 0x000000804a427824 */ /* 0x001fe200078e0200 */
[----:B------:R-:W-:Y:S01]  /*88f0*/  SEL R46, R54, R55, P0 ;  /* 0x00000037362e7207 */ /* 0x000fe20000000000 */
[----:B------:R-:W-:Y:S01]  /*8900*/  IMAD R74, R74, 0x80, R9 ;  /* 0x000000804a4a7824 */ /* 0x000fe200078e0209 */
[----:B------:R-:W-:Y:S02]  /*8910*/  SEL R61, R55, R54, P0 ;  /* 0x00000036373d7207 */ /* 0x000fe40000000000 */
[----:B------:R-:W-:-:S02]  /*8920*/  SEL R102, R44, R13, P0 ;  /* 0x0000000d2c667207 */ /* 0x000fc40000000000 */
[----:B------:R-:W-:Y:S01]  /*8930*/  SEL R109, R13, R44, P0 ;  /* 0x0000002c0d6d7207 */ /* 0x000fe20000000000 */
[----:B------:R-:W-:Y:S01]  /*8940*/  IMAD.U32 R44, RZ, RZ, UR6 ;  /* 0x00000006ff2c7e24 */ /* 0x000fe2000f8e00ff */
[----:B------:R-:W-:Y:S01]  /*8950*/  SEL R94, R60, R19, P0 ;  /* 0x000000133c5e7207 */ /* 0x000fe20000000000 */
[----:B------:R-:W-:Y:S01]  /*8960*/  ULDC.64 UR6, c[0x0][0xb48] ;  /* 0x0002d20000067ab9 */ /* 0x000fe20000000a00 */
[----:B------:R-:W-:Y:S02]  /*8970*/  SEL R101, R19, R60, P0 ;  /* 0x0000003c13657207 */ /* 0x000fe40000000000 */
[----:B------:R-:W-:Y:S02]  /*8980*/  SEL R80, R76, R23, P0 ;  /* 0x000000174c507207 */ /* 0x000fe40000000000 */
[----:B------:R-:W-:Y:S02]  /*8990*/  SEL R93, R23, R76, P0 ;  /* 0x0000004c175d7207 */ /* 0x000fe40000000000 */
[----:B------:R-:W-:Y:S01]  /*89a0*/  SEL R60, R42, R43, P0 ;  /* 0x0000002b2a3c7207 */ /* 0x000fe20000000000 */
[----:B------:R-:W1:Y:S01]  /*89b0*/  LDC R76, c[0x0][0xc50] ;  /* 0x00031400ff4c7b82 */ /* 0x000e620000000800 */
        /* <DEDUP_REMOVED lines=12> */
[----:B------:R-:W0:Y:S01]  /*8a80*/  @P2 LDC R83, c[0x0][0xbf0] ;  /* 0x0002fc00ff532b82 */ /* 0x000e220000000800 */
[----:B------:R-:W-:-:S07]  /*8a90*/  SEL R43, R71, R70, P0 ;  /* 0x00000046472b7207 */ /* 0x000fce0000000000 */
[----:B------:R-:W3:Y:S01]  /*8aa0*/  @P2 LDC R82, c[0x0][0xbf0] ;  /* 0x0002fc00ff522b82 */ /* 0x000ee20000000800 */
[----:B--2---:R2:W-:Y:S04]  /*8ab0*/  SHFL.IDX PT, R49, R14, R7, 0x1c1f ;  /* 0x001c1f070e317589 */ /* 0x0045e800000e0000 */
[----:B------:R-:W-:Y:S04]  /*8ac0*/  SHFL.IDX PT, R5, R34, R7, 0x1c1f ;  /* 0x001c1f0722057589 */ /* 0x000fe800000e0000 */
[----:B------:R-:W-:Y:S01]  /*8ad0*/  SHFL.IDX PT, R10, R106, R7, 0x1c1f ;  /* 0x001c1f076a0a7589 */ /* 0x000fe200000e0000 */
[----:B--2---:R-:W-:-:S03]  /*8ae0*/  LOP3.LUT R14, R7, 0x2, RZ, 0x3c, !PT ;  /* 0x00000002070e7812 */ /* 0x004fc600078e3cff */
[----:B------:R-:W-:Y:S04]  /*8af0*/  SHFL.IDX PT, R54, R12, R7, 0x1c1f ;  /* 0x001c1f070c367589 */ /* 0x000fe800000e0000 */
[----:B------:R2:W4:Y:S04]  /*8b00*/  SHFL.IDX PT, R8, R87, R14, 0x1c1f ;  /* 0x001c1f0e57087589 */ /* 0x00052800000e0000 */
[----:B------:R-:W5:Y:S04]  /*8b10*/  SHFL.IDX PT, R9, R115, R14, 0x1c1f ;  /* 0x001c1f0e73097589 */ /* 0x000f6800000e0000 */
[----:B------:R-:W-:Y:S01]  /*8b20*/  SHFL.IDX PT, R11, R108, R7, 0x1c1f ;  /* 0x001c1f076c0b7589 */ /* 0x000fe200000e0000 */
[----:B--2---:R-:W2:Y:S03]  /*8b30*/  LDC.64 R86, c[0x0][0xb40] ;  /* 0x0002d000ff567b82 */ /* 0x004ea60000000a00 */
[----:B------:R-:W1:Y:S04]  /*8b40*/  SHFL.IDX PT, R12, R117, R14, 0x1c1f ;  /* 0x001c1f0e750c7589 */ /* 0x000e6800000e0000 */
[----:B------:R-:W-:Y:S04]  /*8b50*/  SHFL.IDX PT, R16, R16, R7, 0x1c1f ;  /* 0x001c1f0710107589 */ /* 0x000fe800000e0000 */
[----:B------:R-:W0:Y:S04]  /*8b60*/  SHFL.IDX PT, R17, R111, R14, 0x1c1f ;  /* 0x001c1f0e6f117589 */ /* 0x000e2800000e0000 */
[----:B------:R-:W-:Y:S04]  /*8b70*/  SHFL.IDX PT, R22, R100, R7, 0x1c1f ;  /* 0x001c1f0764167589 */ /* 0x000fe800000e0000 */
[----:B------:R-:W-:Y:S04]  /*8b80*/  SHFL.IDX PT, R53, R18, R7, 0x1c1f ;  /* 0x001c1f0712357589 */ /* 0x000fe800000e0000 */
[----:B------:R-:W-:Y:S01]  /*8b90*/  SHFL.IDX PT, R23, R107, R14, 0x1c1f ;  /* 0x001c1f0e6b177589 */ /* 0x000fe200000e0000 */
[----:B--2---:R-:W-:-:S03]  /*8ba0*/  IMAD.WIDE.U32 R44, R86, UR49, R44 ;  /* 0x00000031562c7c25 */ /* 0x004fc6000f8e002c */
[----:B------:R-:W-:Y:S04]  /*8bb0*/  SHFL.IDX PT, R15, R104, R7, 0x1c1f ;  /* 0x001c1f07680f7589 */ /* 0x000fe800000e0000 */
[----:B------:R-:W-:Y:S04]  /*8bc0*/  SHFL.IDX PT, R30, R92, R7, 0x1c1f ;  /* 0x001c1f075c1e7589 */ /* 0x000fe800000e0000 */
[----:B------:R-:W-:Y:S04]  /*8bd0*/  SHFL.IDX PT, R50, R20, R7, 0x1c1f ;  /* 0x001c1f0714327589 */ /* 0x000fe800000e0000 */
[----:B------:R-:W2:Y:S04]  /*8be0*/  SHFL.IDX PT, R18, R113, R14, 0x1c1f ;  /* 0x001c1f0e71127589 */ /* 0x000ea800000e0000 */
[----:B------:R-:W3:Y:S04]  /*8bf0*/  SHFL.IDX PT, R31, R99, R14, 0x1c1f ;  /* 0x001c1f0e631f7589 */ /* 0x000ee800000e0000 */
[----:B------:R-:W-:Y:S04]  /*8c00*/  SHFL.IDX PT, R19, R102, R7, 0x1c1f ;  /* 0x001c1f0766137589 */ /* 0x000fe800000e0000 */
[----:B------:R-:W-:Y:S04]  /*8c10*/  SHFL.IDX PT, R20, R109, R14, 0x1c1f ;  /* 0x001c1f0e6d147589 */ /* 0x000fe800000e0000 */
[----:B------:R-:W-:Y:S04]  /*8c20*/  SHFL.IDX PT, R24, R96, R7, 0x1c1f ;  /* 0x001c1f0760187589 */ /* 0x000fe800000e0000 */
[----:B------:R-:W-:Y:S04]  /*8c30*/  SHFL.IDX PT, R27, R94, R7, 0x1c1f ;  /* 0x001c1f075e1b7589 */ /* 0x000fe800000e0000 */
[----:B------:R-:W-:Y:S04]  /*8c40*/  SHFL.IDX PT, R21, R103, R14, 0x1c1f ;  /* 0x001c1f0e67157589 */ /* 0x000fe800000e0000 */
[----:B------:R-:W3:Y:S04]  /*8c50*/  SHFL.IDX PT, R34, R101, R14, 0x1c1f ;  /* 0x001c1f0e65227589 */ /* 0x000ee800000e0000 */
[----:B------:R4:W-:Y:S04]  /*8c60*/  SHFL.IDX PT, R79, R85, R14, 0x1c1f ;  /* 0x001c1f0e554f7589 */ /* 0x0009e800000e0000 */
[----:B------:R-:W-:Y:S04]  /*8c70*/  SHFL.IDX PT, R6, R26, R7, 0x1c1f ;  /* 0x001c1f071a067589 */ /* 0x000fe800000e0000 */
[----:B------:R-:W-:Y:S01]  /*8c80*/  SHFL.IDX PT, R25, R98, R7, 0x1c1f ;  /* 0x001c1f0762197589 */ /* 0x000fe200000e0000 */
[----:B----4-:R-:W4:Y:S03]  /*8c90*/  LDC.64 R84, c[0x0][0xbd8] ;  /* 0x0002f600ff547b82 */ /* 0x010f260000000a00 */
[----:B------:R-:W-:Y:S04]  /*8ca0*/  SHFL.IDX PT, R26, R105, R14, 0x1c1f ;  /* 0x001c1f0e691a7589 */ /* 0x000fe800000e0000 */
[----:B------:R-:W-:Y:S04]  /*8cb0*/  SHFL.IDX PT, R0, R58, R7, 0x1c1f ;  /* 0x001c1f073a007589 */ /* 0x000fe800000e0000 */
[----:B------:R-:W-:Y:S04]  /*8cc0*/  SHFL.IDX PT, R51, R88, R7, 0x1c1f ;  /* 0x001c1f0758337589 */ /* 0x000fe800000e0000 */
[----:B------:R-:W-:Y:S04]  /*8cd0*/  SHFL.IDX PT, R63, R80, R7, 0x1c1f ;  /* 0x001c1f07503f7589 */ /* 0x000fe800000e0000 */
[----:B------:R-:W-:Y:S04]  /*8ce0*/  SHFL.IDX PT, R58, R95, R14, 0x1c1f ;  /* 0x001c1f0e5f3a7589 */ /* 0x000fe800000e0000 */
[----:B------:R-:W-:Y:S04]  /*8cf0*/  SHFL.IDX PT, R35, R90, R7, 0x1c1f ;  /* 0x001c1f075a237589 */ /* 0x000fe800000e0000 */
[----:B------:R-:W4:Y:S04]  /*8d00*/  SHFL.IDX PT, R62, R97, R14, 0x1c1f ;  /* 0x001c1f0e613e7589 */ /* 0x000f2800000e0000 */
[----:B------:R5:W-:Y:S04]  /*8d10*/  SHFL.IDX PT, R80, R77, R14, 0x1c1f ;  /* 0x001c1f0e4d507589 */ /* 0x000be800000e0000 */
[----:B------:R-:W-:Y:S04]  /*8d20*/  SHFL.IDX PT, R68, R68, R7, 0x1c1f ;  /* 0x001c1f0744447589 */ /* 0x000fe800000e0000 */
[----:B------:R-:W4:Y:S01]  /*8d30*/  SHFL.IDX PT, R69, R69, R14, 0x1c1f ;  /* 0x001c1f0e45457589 */ /* 0x000f2200000e0000 */
[----:B-----5:R-:W5:Y:S03]  /*8d40*/  @P2 LDC R77, c[0x0][0xbec] ;  /* 0x0002fb00ff4d2b82 */ /* 0x020f660000000800 */
[----:B------:R-:W-:Y:S04]  /*8d50*/  SHFL.IDX PT, R72, R72, R7, 0x1c1f ;  /* 0x001c1f0748487589 */ /* 0x000fe800000e0000 */
        /* <DEDUP_REMOVED lines=9> */
[----:B------:R1:W-:Y:S04]  /*8df0*/  SHFL.IDX PT, R2, R28, R7, 0x1c1f ;  /* 0x001c1f071c027589 */ /* 0x0003e800000e0000 */
[----:B------:R-:W5:Y:S04]  /*8e00*/  SHFL.IDX PT, R70, R93, R14, 0x1c1f ;  /* 0x001c1f0e5d467589 */ /* 0x000f6800000e0000 */
[----:B------:R-:W-:Y:S01]  /*8e10*/  SHFL.IDX PT, R73, R73, R14, 0x1c1f ;  /* 0x001c1f0e49497589 */ /* 0x000fe200000e0000 */
[----:B-1----:R-:W-:-:S02]  /*8e20*/  SEL R7, R5, R8, P0 ;  /* 0x0000000805077207 */ /* 0x002fc40000000000 */
[----:B------:R-:W-:Y:S01]  /*8e30*/  SEL R5, R8, R5, P0 ;  /* 0x0000000508057207 */ /* 0x000fe20000000000 */
[----:B------:R-:W1:Y:S01]  /*8e40*/  SHFL.IDX PT, R75, R91, R14, 0x1c1f ;  /* 0x001c1f0e5b4b7589 */ /* 0x000e6200000e0000 */
[----:B------:R-:W-:Y:S02]  /*8e50*/  SEL R8, R10, R9, P0 ;  /* 0x000000090a087207 */ /* 0x000fe40000000000 */
[----:B------:R-:W-:Y:S01]  /*8e60*/  SEL R10, R9, R10, P0 ;  /* 0x0000000a090a7207 */ /* 0x000fe20000000000 */
[----:B------:R3:W1:Y:S01]  /*8e70*/  SHFL.IDX PT, R78, R89, R14, 0x1c1f ;  /* 0x001c1f0e594e7589 */ /* 0x00066200000e0000 */
[----:B------:R-:W-:Y:S02]  /*8e80*/  SEL R9, R11, R12, P0 ;  /* 0x0000000c0b097207 */ /* 0x000fe40000000000 */
[----:B------:R-:W-:Y:S01]  /*8e90*/  SEL R11, R12, R11, P0 ;  /* 0x0000000b0c0b7207 */ /* 0x000fe20000000000 */
[----:B------:R-:W1:Y:S01]  /*8ea0*/  SHFL.IDX PT, R81, R81, R14, 0x1c1f ;  /* 0x001c1f0e51517589 */ /* 0x000e6200000e0000 */
[----:B0-----:R-:W-:-:S02]  /*8eb0*/  SEL R12, R16, R17, P0 ;  /* 0x00000011100c7207 */ /* 0x001fc40000000000 */
[----:B------:R-:W-:Y:S01]  /*8ec0*/  SEL R16, R17, R16, P0 ;  /* 0x0000001011107207 */ /* 0x000fe20000000000 */
[----:B------:R0:W-:Y:S01]  /*8ed0*/  SHFL.IDX PT, R67, R29, R14, 0x1c1f ;  /* 0x001c1f0e1d437589 */ /* 0x0001e200000e0000 */
[----:B--2---:R-:W-:Y:S01]  /*8ee0*/  SEL R17, R18, R15, P0 ;  /* 0x0000000f12117207 */ /* 0x004fe20000000000 */
[----:B---3--:R-:W2:Y:S01]  /*8ef0*/  @P2 LDC R89, c[0x0][0xbec] ;  /* 0x0002fb00ff592b82 */ /* 0x008ea20000000800 */
[----:B------:R-:W-:Y:S01]  /*8f00*/  SEL R28, R30, R31, P0 ;  /* 0x0000001f1e1c7207 */ /* 0x000fe20000000000 */
[----:B------:R3:W-:Y:S01]  /*8f10*/  SHFL.IDX PT, R71, R13, R14, 0x1c1f ;  /* 0x001c1f0e0d477589 */ /* 0x0007e200000e0000 */
[----:B------:R-:W-:Y:S02]  /*8f20*/  SEL R30, R31, R30, P0 ;  /* 0x0000001e1f1e7207 */ /* 0x000fe40000000000 */
[----:B------:R-:W-:Y:S01]  /*8f30*/  SEL R31, R34, R27, P0 ;  /* 0x0000001b221f7207 */ /* 0x000fe20000000000 */
[----:B------:R-:W-:Y:S01]  /*8f40*/  SHFL.IDX PT, R61, R61, R14, 0x1c1f ;  /* 0x001c1f0e3d3d7589 */ /* 0x000fe200000e0000 */
[----:B0-----:R-:W-:Y:S01]  /*8f50*/  SEL R29, R27, R34, P0 ;  /* 0x000000221b1d7207 */ /* 0x001fe20000000000 */
[----:B----4-:R-:W-:-:S02]  /*8f60*/  IMAD R34, R84, UR39, RZ ;  /* 0x0000002754227c24 */ /* 0x010fc4000f8e02ff */
[----:B------:R-:W-:Y:S01]  /*8f70*/  SHFL.IDX PT, R65, R65, R14, 0x1c1f ;  /* 0x001c1f0e41417589 */ /* 0x000fe200000e0000 */
[----:B------:R-:W-:Y:S02]  /*8f80*/  SEL R27, R62, R35, P0 ;  /* 0x000000233e1b7207 */ /* 0x000fe40000000000 */
[----:B---3--:R-:W-:Y:S01]  /*8f90*/  SEL R13, R15, R18, P0 ;  /* 0x000000120f0d7207 */ /* 0x008fe20000000000 */
[----:B------:R-:W-:Y:S01]  /*8fa0*/  SHFL.IDX PT, R55, R55, R14, 0x1c1f ;  /* 0x001c1f0e37377589 */ /* 0x000fe200000e0000 */
[----:B------:R-:W-:Y:S02]  /*8fb0*/  SEL R15, R19, R20, P0 ;  /* 0x00000014130f7207 */ /* 0x000fe40000000000 */
[----:B------:R-:W-:Y:S01]  /*8fc0*/  SEL R18, R51, R58, P0 ;  /* 0x0000003a33127207 */ /* 0x000fe20000000000 */
[----:B------:R-:W-:Y:S04]  /*8fd0*/  SHFL.IDX PT, R57, R57, R14, 0x1c1f ;  /* 0x001c1f0e39397589 */ /* 0x000fe800000e0000 */
[----:B------:R-:W-:Y:S01]  /*8fe0*/  SHFL.IDX PT, R43, R43, R14, 0x1c1f ;  /* 0x001c1f0e2b2b7589 */ /* 0x000fe200000e0000 */
[----:B--2---:R-:W-:-:S03]  /*8ff0*/  @P2 IMAD.HI.U32 R89, R74, R89, RZ ;  /* 0x000000594a592227 */ /* 0x004fc600078e00ff */
[----:B------:R-:W-:Y:S04]  /*9000*/  SHFL.IDX PT, R47, R47, R14, 0x1c1f ;  /* 0x001c1f0e2f2f7589 */ /* 0x000fe800000e0000 */
[----:B------:R-:W-:Y:S04]  /*9010*/  SHFL.IDX PT, R37, R37, R14, 0x1c1f ;  /* 0x001c1f0e25257589 */ /* 0x000fe800000e0000 */
[----:B------:R-:W-:Y:S04]  /*9020*/  SHFL.IDX PT, R41, R41, R14, 0x1c1f ;  /* 0x001c1f0e29297589 */ /* 0x000fe800000e0000 */
[----:B------:R0:W-:Y:S02]  /*9030*/  SHFL.IDX PT, R39, R39, R14, 0x1c1f ;  /* 0x001c1f0e27277589 */ /* 0x0001e400000e0000 */
[----:B0-----:R-:W-:-:S02]  /*9040*/  SEL R14, R22, R23, P0 ;  /* 0x00000017160e7207 */ /* 0x001fc40000000000 */
[----:B------:R-:W-:Y:S02]  /*9050*/  SEL R22, R23, R22, P0 ;  /* 0x0000001617167207 */ /* 0x000fe40000000000 */
[----:B------:R-:W-:Y:S02]  /*9060*/  SEL R23, R20, R19, P0 ;  /* 0x0000001314177207 */ /* 0x000fe40000000000 */
[----:B------:R-:W-:Y:S02]  /*9070*/  SEL R20, R24, R21, P0 ;  /* 0x0000001518147207 */ /* 0x000fe40000000000 */
[----:B------:R-:W-:Y:S02]  /*9080*/  SEL R24, R21, R24, P0 ;  /* 0x0000001815187207 */ /* 0x000fe40000000000 */
[----:B------:R-:W-:Y:S02]  /*9090*/  SEL R21, R25, R26, P0 ;  /* 0x0000001a19157207 */ /* 0x000fe40000000000 */
[----:B------:R-:W-:-:S02]  /*90a0*/  SEL R25, R26, R25, P0 ;  /* 0x000000191a197207 */ /* 0x000fc40000000000 */
[----:B------:R-:W-:Y:S01]  /*90b0*/  SEL R26, R58, R51, P0 ;  /* 0x000000333a1a7207 */ /* 0x000fe20000000000 */
[----:B------:R-:W-:Y:S01]  /*90c0*/  IMAD R51, R85, UR49, R34 ;  /* 0x0000003155337c24 */ /* 0x000fe2000f8e0222 */
[----:B------:R-:W-:Y:S01]  /*90d0*/  SEL R19, R35, R62, P0 ;  /* 0x0000003e23137207 */ /* 0x000fe20000000000 */
[----:B------:R-:W-:Y:S01]  /*90e0*/  IMAD.WIDE.U32 R58, R84, UR49, R32 ;  /* 0x00000031543a7c25 */ /* 0x000fe2000f8e0020 */
[----:B------:R-:W-:Y:S02]  /*90f0*/  SEL R32, R68, R69, P0 ;  /* 0x0000004544207207 */ /* 0x000fe40000000000 */
[----:B------:R-:W-:Y:S01]  /*9100*/  SEL R34, R69, R68, P0 ;  /* 0x0000004445227207 */ /* 0x000fe20000000000 */
[----:B-----5:R-:W-:Y:S01]  /*9110*/  @P2 IMAD.HI.U32 R62, R74, R77, RZ ;  /* 0x0000004d4a3e2227 */ /* 0x020fe200078e00ff */
[----:B------:R-:W-:Y:S02]  /*9120*/  SEL R33, R63, R70, P0 ;  /* 0x000000463f217207 */ /* 0x000fe40000000000 */
[----:B------:R-:W-:Y:S01]  /*9130*/  SEL R35, R70, R63, P0 ;  /* 0x0000003f46237207 */ /* 0x000fe20000000000 */
[----:B------:R-:W-:-:S02]  /*9140*/  IMAD R69, RZ, RZ, -UR51 ;  /* 0x80000033ff457e24 */ /* 0x000fc4000f8e02ff */
[----:B------:R-:W-:Y:S02]  /*9150*/  IMAD.IADD R59, R59, 0x1, R51 ;  /* 0x000000013b3b7824 */ /* 0x000fe400078e0233 */
[----:B------:R-:W-:Y:S01]  /*9160*/  IMAD.MOV.U32 R51, RZ, RZ, R74 ;  /* 0x000000ffff337224 */ /* 0x000fe200078e004a */
[----:B------:R-:W-:Y:S01]  /*9170*/  @P2 SHF.R.U32.HI R51, RZ, R83, R62 ;  /* 0x00000053ff332219 */ /* 0x000fe2000001163e */
[----:B------:R-:W-:Y:S01]  /*9180*/  IMAD R83, R76, R69, UR4 ;  /* 0x000000044c537e24 */ /* 0x000fe2000f8e0245 */
[----:B------:R-:W-:Y:S01]  /*9190*/  ULDC.64 UR4, c[0x0][0xbe0] ;  /* 0x0002f80000047ab9 */ /* 0x000fe20000000a00 */
[----:B------:R-:W-:Y:S02]  /*91a0*/  IMAD R68, R86, UR39, RZ ;  /* 0x0000002756447c24 */ /* 0x000fe4000f8e02ff */
[----:B------:R-:W-:Y:S01]  /*91b0*/  IMAD.MOV.U32 R62, RZ, RZ, R44 ;  /* 0x000000ffff3e7224 */ /* 0x000fe200078e002c */
[----:B------:R-:W-:Y:S01]  /*91c0*/  SHF.R.S32.HI R70, RZ, 0x1f, R83 ;  /* 0x0000001fff467819 */ /* 0x000fe20000011453 */
[----:B------:R-:W-:-:S02]  /*91d0*/  IMAD R63, R87, UR49, R68 ;  /* 0x00000031573f7c24 */ /* 0x000fc4000f8e0244 */
[----:B------:R-:W-:Y:S01]  /*91e0*/  IMAD.MOV.U32 R69, RZ, RZ, R74 ;  /* 0x000000ffff457224 */ /* 0x000fe200078e004a */
[----:B------:R-:W-:Y:S01]  /*91f0*/  @P2 SHF.R.U32.HI R69, RZ, R82, R89 ;  /* 0x00000052ff452219 */ /* 0x000fe20000011659 */
[----:B------:R-:W-:Y:S02]  /*9200*/  IMAD.IADD R63, R45, 0x1, R63 ;  /* 0x000000012d3f7824 */ /* 0x000fe400078e023f */
[C---:B------:R-:W-:Y:S02]  /*9210*/  IMAD R45, R70.reuse, UR4, RZ ;  /* 0x00000004462d7c24 */ /* 0x040fe4000f8e02ff */
[----:B------:R-:W-:Y:S02]  /*9220*/  IMAD R70, R70, UR6, RZ ;  /* 0x0000000646467c24 */ /* 0x000fe4000f8e02ff */
[C---:B------:R-:W-:Y:S02]  /*9230*/  IMAD R68, R83.reuse, UR5, R45 ;  /* 0x0000000553447c24 */ /* 0x040fe4000f8e022d */
[----:B------:R-:W-:Y:S01]  /*9240*/  IMAD.WIDE.U32 R44, R83, UR4, R58 ;  /* 0x00000004532c7c25 */ /* 0x000fe2000f8e003a */
[----:B------:R-:W-:-:S03]  /*9250*/  ULDC.64 UR4, c[0x0][0xb30] ;  /* 0x0002cc0000047ab9 */ /* 0x000fc60000000a00 */
[----:B------:R-:W-:Y:S01]  /*9260*/  IMAD.WIDE.U32 R58, R83, UR6, R62 ;  /* 0x00000006533a7c25 */ /* 0x000fe2000f8e003e */
[--C-:B------:R-:W-:Y:S02]  /*9270*/  SHF.R.S32.HI R63, RZ, 0x1f, R51.reuse ;  /* 0x0000001fff3f7819 */ /* 0x100fe40000011433 */
[----:B------:R-:W-:Y:S01]  /*9280*/  IADD3 R44, P2, R51, R44, RZ ;  /* 0x0000002c332c7210 */ /* 0x000fe20007f5e0ff */
[----:B------:R-:W-:Y:S01]  /*9290*/  IMAD.MOV R51, RZ, RZ, -R51 ;  /* 0x000000ffff337224 */ /* 0x000fe200078e0a33 */
[--C-:B------:R-:W-:Y:S01]  /*92a0*/  SHF.R.S32.HI R62, RZ, 0x1f, R69.reuse ;  /* 0x0000001fff3e7819 */ /* 0x100fe20000011445 */
[----:B------:R-:W-:Y:S01]  /*92b0*/  IMAD R77, R83, UR7, R70 ;  /* 0x00000007534d7c24 */ /* 0x000fe2000f8e0246 */
[----:B------:R-:W-:Y:S01]  /*92c0*/  IADD3.X R45, R63, R45, R68, P2, !PT ;  /* 0x0000002d3f2d7210 */ /* 0x000fe200017fe444 */
[----:B------:R-:W-:Y:S01]  /*92d0*/  IMAD.MOV R70, RZ, RZ, -R69 ;  /* 0x000000ffff467224 */ /* 0x000fe200078e0a45 */
[----:B------:R-:W-:Y:S01]  /*92e0*/  ULDC.64 UR6, c[0x0][0xbc8] ;  /* 0x0002f20000067ab9 */ /* 0x000fe20000000a00 */
[----:B------:R-:W-:-:S02]  /*92f0*/  IMAD R62, R62, UR4, RZ ;  /* 0x000000043e3e7c24 */ /* 0x000fc4000f8e02ff */
[C-C-:B------:R-:W-:Y:S02]  /*9300*/  IMAD R51, R119.reuse, R51, R74.reuse ;  /* 0x0000003377337224 */ /* 0x140fe400078e024a */
[----:B------:R-:W-:Y:S02]  /*9310*/  IMAD R63, R119, R70, R74 ;  /* 0x00000046773f7224 */ /* 0x000fe400078e024a */
[----:B------:R-:W-:Y:S02]  /*9320*/  IMAD.IADD R59, R59, 0x1, R77 ;  /* 0x000000013b3b7824 */ /* 0x000fe400078e024d */
[C---:B------:R-:W-:Y:S01]  /*9330*/  IMAD R77, R69.reuse, UR5, R62 ;  /* 0x00000005454d7c24 */ /* 0x040fe2000f8e023e */
[----:B------:R-:W-:Y:S01]  /*9340*/  SHF.R.S32.HI R62, RZ, 0x1f, R51 ;  /* 0x0000001fff3e7819 */ /* 0x000fe20000011433 */
[----:B------:R-:W-:Y:S01]  /*9350*/  IMAD.WIDE.U32 R58, R69, UR4, R58 ;  /* 0x00000004453a7c25 */ /* 0x000fe2000f8e003a */
[----:B------:R-:W-:Y:S01]  /*9360*/  SHF.R.S32.HI R68, RZ, 0x1f, R63 ;  /* 0x0000001fff447819 */ /* 0x000fe2000001143f */
[----:B------:R-:W0:Y:S01]  /*9370*/  S2UR UR5, SR_CgaCtaId ;  /* 0x00000000000579c3 */ /* 0x000e220000008800 */
[----:B------:R-:W-:Y:S01]  /*9380*/  UMOV UR4, 0x400 ;  /* 0x0000040000047882 */ /* 0x000fe20000000000 */
[----:B------:R-:W-:-:S02]  /*9390*/  IMAD R62, R62, UR6, RZ ;  /* 0x000000063e3e7c24 */ /* 0x000fc4000f8e02ff */
[----:B------:R-:W-:Y:S02]  /*93a0*/  IMAD R68, R68, UR8, RZ ;  /* 0x0000000844447c24 */ /* 0x000fe4000f8e02ff */
[----:B------:R-:W-:Y:S02]  /*93b0*/  IMAD.IADD R59, R59, 0x1, R77 ;  /* 0x000000013b3b7824 */ /* 0x000fe400078e024d */
[----:B------:R-:W-:Y:S01]  /*93c0*/  IMAD R77, R51, UR7, R62 ;  /* 0x00000007334d7c24 */ /* 0x000fe2000f8e023e */
[----:B-1----:R-:W-:Y:S01]  /*93d0*/  SEL R62, R75, R72, P0 ;  /* 0x000000484b3e7207 */ /* 0x002fe20000000000 */
[----:B------:R-:W-:Y:S01]  /*93e0*/  IMAD.WIDE.U32 R44, R51, UR6, R44 ;  /* 0x00000006332c7c25 */ /* 0x000fe2000f8e002c */
[----:B------:R-:W-:-:S03]  /*93f0*/  ULDC.64 UR6, c[0x0][0xba8] ;  /* 0x0002ea0000067ab9 */ /* 0x000fc60000000a00 */
[C---:B------:R-:W-:Y:S02]  /*9400*/  IMAD R83, R63.reuse, UR9, R68 ;  /* 0x000000093f537c24 */ /* 0x040fe4000f8e0244 */
[----:B------:R-:W-:Y:S01]  /*9410*/  IMAD.WIDE.U32 R68, R63, UR8, R58 ;  /* 0x000000083f447c25 */ /* 0x000fe2000f8e003a */
[----:B------:R-:W-:Y:S01]  /*9420*/  SEL R58, R72, R75, P0 ;  /* 0x0000004b483a7207 */ /* 0x000fe20000000000 */
[----:B------:R-:W-:Y:S01]  /*9430*/  ULDC.64 UR8, c[0x0][0xb00] ;  /* 0x0002c00000087ab9 */ /* 0x000fe20000000a00 */
[----:B------:R-:W-:Y:S01]  /*9440*/  LEA R72, P2, R44, UR6, 0x2 ;  /* 0x000000062c487c11 */ /* 0x000fe2000f8410ff */
[----:B------:R-:W-:Y:S01]  /*9450*/  IMAD.IADD R51, R45, 0x1, R77 ;  /* 0x000000012d337824 */ /* 0x000fe200078e024d */
[----:B------:R-:W-:Y:S01]  /*9460*/  ULDC UR6, c[0x0][0xa88] ;  /* 0x0002a20000067ab9 */ /* 0x000fe20000000800 */
[----:B------:R-:W-:Y:S01]  /*9470*/  IMAD.IADD R45, R69, 0x1, R83 ;  /* 0x00000001452d7824 */ /* 0x000fe200078e0253 */
[----:B------:R-:W-:Y:S01]  /*9480*/  LEA R82, P3, R68, UR8, 0x2 ;  /* 0x0000000844527c11 */ /* 0x000fe2000f8610ff */
[----:B------:R-:W-:Y:S01]  /*9490*/  SHFL.IDX PT, R74, R72, RZ, 0x1c1f ;  /* 0x001c1fff484a7589 */ /* 0x000fe200000e0000 */
[----:B------:R-:W-:Y:S01]  /*94a0*/  LEA.HI.X R51, R44, UR7, R51, 0x2, P2 ;  /* 0x000000072c337c11 */ /* 0x000fe200090f1433 */
[----:B0-----:R-:W-:Y:S01]  /*94b0*/  ULEA UR4, UR5, UR4, 0x18 ;  /* 0x0000000405047291 */ /* 0x001fe2000f8ec03f */
[----:B------:R-:W-:Y:S01]  /*94c0*/  IMAD R83, R119, UR6, RZ ;  /* 0x0000000677537c24 */ /* 0x000fe2000f8e02ff */
[----:B------:R-:W-:Y:S01]  /*94d0*/  SHFL.IDX PT, R76, R72, 0x1, 0x1c1f ;  /* 0x003c1f00484c7f89 */ /* 0x000fe200000e0000 */
[----:B------:R-:W-:Y:S01]  /*94e0*/  VIADD R70, R66, 0x8 ;  /* 0x0000000842467836 */ /* 0x000fe20000000000 */
[----:B------:R-:W-:Y:S01]  /*94f0*/  UIADD3 UR4, UR4, 0x29820, URZ ;  /* 0x0002982004047890 */ /* 0x000fe2000fffe03f */
[----:B------:R-:W-:Y:S01]  /*9500*/  LEA.HI.X R84, R68, UR9, R45, 0x2, P3 ;  /* 0x0000000944547c11 */ /* 0x000fe200098f142d */
[----:B------:R-:W0:Y:S01]  /*9510*/  SHFL.IDX PT, R75, R51, RZ, 0x1c1f ;  /* 0x001c1fff334b7589 */ /* 0x000e2200000e0000 */
[-C--:B------:R-:W-:Y:S01]  /*9520*/  ISETP.GE.OR P2, PT, R66, R83.reuse, P1 ;  /* 0x000000534200720c */ /* 0x080fe20000f46670 */
[----:B------:R-:W-:Y:S01]  /*9530*/  UPRMT UR4, URZ, 0x654, UR4 ;  /* 0x000006543f047896 */ /* 0x000fe20008000004 */
[-C--:B------:R-:W-:Y:S01]  /*9540*/  ISETP.GE.OR P1, PT, R70, R83.reuse, P1 ;  /* 0x000000534600720c */ /* 0x080fe20000f26670 */
[----:B------:R1:W2:Y:S01]  /*9550*/  SHFL.IDX PT, R77, R51, 0x1, 0x1c1f ;  /* 0x003c1f00334d7f89 */ /* 0x0002a200000e0000 */
[----:B------:R-:W-:-:S02]  /*9560*/  ISETP.GE.AND P3, PT, R66, R83, PT ;  /* 0x000000534200720c */ /* 0x000fc40003f66270 */
[----:B------:R-:W-:Y:S01]  /*9570*/  SEL R59, R50, R73, P0 ;  /* 0x00000049323b7207 */ /* 0x000fe20000000000 */
[----:B------:R3:W4:Y:S01]  /*9580*/  SHFL.IDX PT, R68, R82, RZ, 0x1c1f ;  /* 0x001c1fff52447589 */ /* 0x00072200000e0000 */
[----:B------:R-:W-:Y:S01]  /*9590*/  SEL R63, R73, R50, P0 ;  /* 0x00000032493f7207 */ /* 0x000fe20000000000 */
[----:B------:R-:W-:Y:S01]  /*95a0*/  IMAD.SHL.U32 R73, R64, 0x2, RZ ;  /* 0x0000000240497824 */ /* 0x000fe200078e00ff */
[----:B------:R-:W-:Y:S01]  /*95b0*/  SYNCS.ARRIVE.TRANS64.RED.A1T0 RZ, [UR4], RZ ;  /* 0x000000ffffff79a7 */ /* 0x000fe20008100404 */
[----:B------:R3:W3:Y:S01]  /*95c0*/  SHFL.IDX PT, R69, R84, RZ, 0x1c1f ;  /* 0x001c1fff54457589 */ /* 0x0006e200000e0000 */
[----:B------:R-:W-:Y:S02]  /*95d0*/  SEL R44, R48, R79, P0 ;  /* 0x0000004f302c7207 */ /* 0x000fe40000000000 */
[----:B------:R-:W-:Y:S02]  /*95e0*/  SEL R45, R49, R78, P0 ;  /* 0x0000004e312d7207 */ /* 0x000fe40000000000 */
[----:B------:R-:W-:-:S02]  /*95f0*/  SEL R50, R52, R81, P0 ;  /* 0x0000005134327207 */ /* 0x000fc40000000000 */
[----:B-1----:R-:W-:Y:S02]  /*9600*/  SEL R51, R53, R80, P0 ;  /* 0x0000005035337207 */ /* 0x002fe40000000000 */
[----:B------:R-:W-:Y:S02]  /*9610*/  SEL R48, R79, R48, P0 ;  /* 0x000000304f307207 */ /* 0x000fe40000000000 */
[----:B------:R-:W-:Y:S01]  /*9620*/  SEL R49, R78, R49, P0 ;  /* 0x000000314e317207 */ /* 0x000fe20000000000 */
[----:B0-----:R0:W-:Y:S01]  /*9630*/  @!P2 ST.E desc[UR56][R74.64], R3 ;  /* 0x000000034a00a985 */ /* 0x0011e2000c101938 */
[----:B------:R-:W-:Y:S02]  /*9640*/  SEL R52, R81, R52, P0 ;  /* 0x0000003451347207 */ /* 0x000fe40000000000 */
[----:B------:R-:W-:Y:S01]  /*9650*/  SEL R53, R80, R53, P0 ;  /* 0x0000003550357207 */ /* 0x000fe20000000000 */
[----:B--2---:R0:W-:Y:S01]  /*9660*/  @!P1 ST.E desc[UR56][R76.64], R4 ;  /* 0x000000044c009985 */ /* 0x0041e2000c101938 */
[----:B------:R-:W-:Y:S05]  /*9670*/  @P3 BRA `(.L_x_37) ;  /* 0x0000000400783947 */ /* 0x000fea0003800000 */
[C---:B0-----:R-:W-:Y:S01]  /*9680*/  IADD3 R3, R73.reuse, 0x8, RZ ;  /* 0x0000000849037810 */ /* 0x041fe20007ffe0ff */
[----:B------:R-:W-:Y:S01]  /*9690*/  ULDC UR4, c[0x0][0xac8] ;  /* 0x0002b20000047ab9 */ /* 0x000fe20000000800 */
[C---:B------:R-:W-:Y:S01]  /*96a0*/  VIADD R64, R73.reuse, 0x10 ;  /* 0x0000001049407836 */ /* 0x040fe20000000000 */
[C---:B------:R-:W-:Y:S01]  /*96b0*/  ISETP.GE.AND P2, PT, R73.reuse, UR4, PT ;  /* 0x0000000449007c0c */ /* 0x040fe2000bf46270 */
[----:B------:R-:W-:Y:S01]  /*96c0*/  VIADD R66, R73, 0x18 ;  /* 0x0000001849427836 */ /* 0x000fe20000000000 */
[----:B------:R-:W-:Y:S01]  /*96d0*/  ISETP.GE.AND P3, PT, R3, UR4, PT ;  /* 0x0000000403007c0c */ /* 0x000fe2000bf66270 */
[C---:B------:R-:W-:Y:S01]  /*96e0*/  VIADD R72, R73.reuse, 0x20 ;  /* 0x0000002049487836 */ /* 0x040fe20000000000 */
[----:B------:R-:W-:Y:S01]  /*96f0*/  ISETP.GE.AND P4, PT, R64, UR4, PT ;  /* 0x0000000440007c0c */ /* 0x000fe2000bf86270 */
[----:B------:R-:W-:Y:S01]  /*9700*/  VIADD R80, R73, 0x38 ;  /* 0x0000003849507836 */ /* 0x000fe20000000000 */
[----:B------:R-:W-:-:S04]  /*9710*/  ISETP.GE.AND P1, PT, R66, UR4, PT ;  /* 0x0000000442007c0c */ /* 0x000fc8000bf26270 */
[----:B------:R-:W-:-:S03]  /*9720*/  ISETP.GE.AND P5, PT, R80, UR4, PT ;  /* 0x0000000450007c0c */ /* 0x000fc6000bfa6270 */
[--C-:B---34-:R-:W-:Y:S02]  /*9730*/  @!P2 IMAD.WIDE R74, R73, 0x4, R68.reuse ;  /* 0x00000004494aa825 */ /* 0x118fe400078e0244 */
[----:B------:R-:W-:Y:S02]  /*9740*/  @!P3 LEA.HI R3, R3, R3, RZ, 0x1 ;  /* 0x000000030303b211 */ /* 0x000fe400078f08ff */
[----:B------:R-:W-:Y:S01]  /*9750*/  @!P4 LEA.HI R64, R64, R64, RZ, 0x1 ;  /* 0x000000404040c211 */ /* 0x000fe200078f08ff */
[----:B------:R0:W-:Y:S01]  /*9760*/  @!P2 ST.E.64 desc[UR56][R74.64], R8 ;  /* 0x000000084a00a985 */ /* 0x0001e2000c101b38 */
[----:B------:R-:W-:Y:S02]  /*9770*/  @!P3 LOP3.LUT R3, R3, 0xfffffffe, RZ, 0xc0, !PT ;  /* 0xfffffffe0303b812 */ /* 0x000fe400078ec0ff */
[----:B------:R-:W-:Y:S02]  /*9780*/  @!P1 LEA.HI R66, R66, R66, RZ, 0x1 ;  /* 0x0000004242429211 */ /* 0x000fe400078f08ff */
[----:B------:R-:W-:Y:S01]  /*9790*/  @!P4 LOP3.LUT R79, R64, 0xfffffffe, RZ, 0xc0, !PT ;  /* 0xfffffffe404fc812 */ /* 0x000fe200078ec0ff */
[----:B------:R-:W-:Y:S01]  /*97a0*/  @!P3 IMAD.WIDE R76, R3, 0x4, R68 ;  /* 0x00000004034cb825 */ /* 0x000fe200078e0244 */
[----:B------:R-:W-:-:S02]  /*97b0*/  ISETP.GE.AND P2, PT, R72, UR4, PT ;  /* 0x0000000448007c0c */ /* 0x000fc4000bf46270 */
[----:B------:R-:W-:Y:S01]  /*97c0*/  @!P5 LEA.HI R80, R80, R80, RZ, 0x1 ;  /* 0x000000505050d211 */ /* 0x000fe200078f08ff */
[C---:B------:R-:W-:Y:S01]  /*97d0*/  VIADD R3, R73.reuse, 0x28 ;  /* 0x0000002849037836 */ /* 0x040fe20000000000 */
[----:B------:R1:W-:Y:S01]  /*97e0*/  @!P3 ST.E.64 desc[UR56][R76.64], R10 ;  /* 0x0000000a4c00b985 */ /* 0x0003e2000c101b38 */
[----:B------:R-:W-:Y:S01]  /*97f0*/  VIADD R64, R73, 0x30 ;  /* 0x0000003049407836 */ /* 0x000fe20000000000 */
[----:B0-----:R-:W-:Y:S01]  /*9800*/  @!P1 LOP3.LUT R9, R66, 0xfffffffe, RZ, 0xc0, !PT ;  /* 0xfffffffe42099812 */ /* 0x001fe200078ec0ff */
[--C-:B------:R-:W-:Y:S01]  /*9810*/  @!P4 IMAD.WIDE R78, R79, 0x4, R68.reuse ;  /* 0x000000044f4ec825 */ /* 0x100fe200078e0244 */
[----:B------:R-:W-:Y:S02]  /*9820*/  ISETP.GE.AND P3, PT, R3, UR4, PT ;  /* 0x0000000403007c0c */ /* 0x000fe4000bf66270 */
[----:B------:R-:W-:Y:S01]  /*9830*/  ISETP.GE.AND P6, PT, R64, UR4, PT ;  /* 0x0000000440007c0c */ /* 0x000fe2000bfc6270 */
[----:B------:R-:W-:Y:S01]  /*9840*/  VIADD R74, R73, 0x40 ;  /* 0x00000040494a7836 */ /* 0x000fe20000000000 */
[----:B------:R0:W-:Y:S01]  /*9850*/  @!P4 ST.E.64 desc[UR56][R78.64], R12 ;  /* 0x0000000c4e00c985 */ /* 0x0001e2000c101b38 */
[----:B------:R-:W-:Y:S01]  /*9860*/  @!P1 IMAD.WIDE R8, R9, 0x4, R68 ;  /* 0x0000000409089825 */ /* 0x000fe200078e0244 */
[----:B------:R-:W-:-:S02]  /*9870*/  @!P2 LEA.HI R72, R72, R72, RZ, 0x1 ;  /* 0x000000484848a211 */ /* 0x000fc400078f08ff */
[----:B------:R-:W-:Y:S01]  /*9880*/  ISETP.GE.AND P4, PT, R74, UR4, PT ;  /* 0x000000044a007c0c */ /* 0x000fe2000bf86270 */
[----:B------:R-:W-:Y:S01]  /*9890*/  VIADD R66, R73, 0x48 ;  /* 0x0000004849427836 */ /* 0x000fe20000000000 */
[----:B------:R2:W-:Y:S01]  /*98a0*/  @!P1 ST.E.64 desc[UR56][R8.64], R16 ;  /* 0x0000001008009985 */ /* 0x0005e2000c101b38 */
[----:B-1----:R-:W-:Y:S02]  /*98b0*/  @!P2 LOP3.LUT R11, R72, 0xfffffffe, RZ, 0xc0, !PT ;  /* 0xfffffffe480ba812 */ /* 0x002fe400078ec0ff */
[----:B------:R-:W-:Y:S02]  /*98c0*/  @!P3 LEA.HI R3, R3, R3, RZ, 0x1 ;  /* 0x000000030303b211 */ /* 0x000fe400078f08ff */
[----:B------:R-:W-:Y:S01]  /*98d0*/  ISETP.GE.AND P1, PT, R66, UR4, PT ;  /* 0x0000000442007c0c */ /* 0x000fe2000bf26270 */
[----:B------:R-:W-:Y:S01]  /*98e0*/  @!P2 IMAD.WIDE R10, R11, 0x4, R68 ;  /* 0x000000040b0aa825 */ /* 0x000fe200078e0244 */
[----:B------:R-:W-:Y:S02]  /*98f0*/  @!P3 LOP3.LUT R3, R3, 0xfffffffe, RZ, 0xc0, !PT ;  /* 0xfffffffe0303b812 */ /* 0x000fe400078ec0ff */
[----:B------:R-:W-:-:S02]  /*9900*/  @!P6 LEA.HI R64, R64, R64, RZ, 0x1 ;  /* 0x000000404040e211 */ /* 0x000fc400078f08ff */
[----:B------:R-:W-:Y:S01]  /*9910*/  @!P4 LEA.HI R74, R74, R74, RZ, 0x1 ;  /* 0x0000004a4a4ac211 */ /* 0x000fe200078f08ff */
[----:B0-----:R-:W-:Y:S01]  /*9920*/  @!P3 IMAD.WIDE R12, R3, 0x4, R68 ;  /* 0x00000004030cb825 */ /* 0x001fe200078e0244 */
[----:B------:R-:W-:Y:S01]  /*9930*/  @!P6 LOP3.LUT R3, R64, 0xfffffffe, RZ, 0xc0, !PT ;  /* 0xfffffffe4003e812 */ /* 0x000fe200078ec0ff */
[----:B------:R0:W-:Y:S01]  /*9940*/  @!P2 ST.E.64 desc[UR56][R10.64], R14 ;  /* 0x0000000e0a00a985 */ /* 0x0001e2000c101b38 */
[----:B--2---:R-:W-:-:S03]  /*9950*/  @!P5 LOP3.LUT R17, R80, 0xfffffffe, RZ, 0xc0, !PT ;  /* 0xfffffffe5011d812 */ /* 0x004fc600078ec0ff */
[----:B------:R-:W-:Y:S01]  /*9960*/  @!P1 LEA.HI R66, R66, R66, RZ, 0x1 ;  /* 0x0000004242429211 */ /* 0x000fe200078f08ff */
[--C-:B------:R-:W-:Y:S01]  /*9970*/  @!P6 IMAD.WIDE R8, R3, 0x4, R68.reuse ;  /* 0x000000040308e825 */ /* 0x100fe200078e0244 */
[----:B------:R-:W-:Y:S01]  /*9980*/  @!P4 LOP3.LUT R3, R74, 0xfffffffe, RZ, 0xc0, !PT ;  /* 0xfffffffe4a03c812 */ /* 0x000fe200078ec0ff */
[----:B------:R1:W-:Y:S02]  /*9990*/  @!P3 ST.E.64 desc[UR56][R12.64], R22 ;  /* 0x000000160c00b985 */ /* 0x0003e4000c101b38 */
[--C-:B------:R-:W-:Y:S02]  /*99a0*/  @!P5 IMAD.WIDE R16, R17, 0x4, R68.reuse ;  /* 0x000000041110d825 */ /* 0x100fe400078e0244 */
[----:B------:R2:W-:Y:S01]  /*99b0*/  @!P6 ST.E.64 desc[UR56][R8.64], R20 ;  /* 0x000000140800e985 */ /* 0x0005e2000c101b38 */
[----:B0-----:R-:W-:Y:S01]  /*99c0*/  @!P1 LOP3.LUT R15, R66, 0xfffffffe, RZ, 0xc0, !PT ;  /* 0xfffffffe420f9812 */ /* 0x001fe200078ec0ff */
[----:B------:R-:W-:Y:S02]  /*99d0*/  @!P4 IMAD.WIDE R10, R3, 0x4, R68 ;  /* 0x00000004030ac825 */ /* 0x000fe400078e0244 */
[----:B------:R-:W-:Y:S02]  /*99e0*/  @!P5 ST.E.64 desc[UR56][R16.64], R24 ;  /* 0x000000181000d985 */ /* 0x000fe4000c101b38 */
[----:B------:R-:W-:-:S02]  /*99f0*/  VIADD R3, R73, 0x50 ;  /* 0x0000005049037836 */ /* 0x000fc40000000000 */
[----:B------:R0:W-:Y:S01]  /*9a00*/  @!P4 ST.E.64 desc[UR56][R10.64], R28 ;  /* 0x0000001c0a00c985 */ /* 0x0001e2000c101b38 */
[----:B-1----:R-:W-:-:S04]  /*9a10*/  @!P1 IMAD.WIDE R12, R15, 0x4, R68 ;  /* 0x000000040f0c9825 */ /* 0x002fc800078e0244 */
[C---:B------:R-:W-:Y:S01]  /*9a20*/  VIADD R14, R73.reuse, 0x58 ;  /* 0x00000058490e7836 */ /* 0x040fe20000000000 */
[----:B------:R1:W-:Y:S01]  /*9a30*/  @!P1 ST.E.64 desc[UR56][R12.64], R30 ;  /* 0x0000001e0c009985 */ /* 0x0003e2000c101b38 */
[----:B------:R-:W-:Y:S01]  /*9a40*/  VIADD R15, R73, 0x60 ;  /* 0x00000060490f7836 */ /* 0x000fe20000000000 */
[----:B------:R-:W-:Y:S01]  /*9a50*/  ISETP.GE.AND P1, PT, R3, UR4, PT ;  /* 0x0000000403007c0c */ /* 0x000fe2000bf26270 */
[C---:B------:R-:W-:Y:S01]  /*9a60*/  VIADD R22, R73.reuse, 0x68 ;  /* 0x0000006849167836 */ /* 0x040fe20000000000 */
[----:B------:R-:W-:Y:S01]  /*9a70*/  ISETP.GE.AND P2, PT, R14, UR4, PT ;  /* 0x000000040e007c0c */ /* 0x000fe2000bf46270 */
[----:B--2---:R-:W-:Y:S01]  /*9a80*/  VIADD R8, R73, 0x70 ;  /* 0x0000007049087836 */ /* 0x004fe20000000000 */
[----:B------:R-:W-:Y:S01]  /*9a90*/  ISETP.GE.AND P3, PT, R15, UR4, PT ;  /* 0x000000040f007c0c */ /* 0x000fe2000bf66270 */
[----:B------:R-:W-:Y:S01]  /*9aa0*/  VIADD R9, R73, 0x78 ;  /* 0x0000007849097836 */ /* 0x000fe20000000000 */
[----:B------:R-:W-:Y:S02]  /*9ab0*/  ISETP.GE.AND P4, PT, R22, UR4, PT ;  /* 0x0000000416007c0c */ /* 0x000fe4000bf86270 */
[----:B------:R-:W-:-:S02]  /*9ac0*/  ISETP.GE.AND P5, PT, R8, UR4, PT ;  /* 0x0000000408007c0c */ /* 0x000fc4000bfa6270 */
[----:B------:R-:W-:-:S03]  /*9ad0*/  ISETP.GE.AND P6, PT, R9, UR4, PT ;  /* 0x0000000409007c0c */ /* 0x000fc6000bfc6270 */
[----:B------:R-:W-:Y:S02]  /*9ae0*/  @!P1 LEA.HI R3, R3, R3, RZ, 0x1 ;  /* 0x0000000303039211 */ /* 0x000fe400078f08ff */
[----:B------:R-:W-:Y:S02]  /*9af0*/  @!P2 LEA.HI R14, R14, R14, RZ, 0x1 ;  /* 0x0000000e0e0ea211 */ /* 0x000fe400078f08ff */
[----:B------:R-:W-:Y:S02]  /*9b00*/  @!P3 LEA.HI R15, R15, R15, RZ, 0x1 ;  /* 0x0000000f0f0fb211 */ /* 0x000fe400078f08ff */
[----:B------:R-:W-:Y:S02]  /*9b10*/  @!P4 LEA.HI R22, R22, R22, RZ, 0x1 ;  /* 0x000000161616c211 */ /* 0x000fe400078f08ff */
[----:B------:R-:W-:Y:S02]  /*9b20*/  @!P5 LEA.HI R8, R8, R8, RZ, 0x1 ;  /* 0x000000080808d211 */ /* 0x000fe400078f08ff */
[----:B------:R-:W-:-:S02]  /*9b30*/  @!P6 LEA.HI R9, R9, R9, RZ, 0x1 ;  /* 0x000000090909e211 */ /* 0x000fc400078f08ff */
[----:B------:R-:W-:Y:S02]  /*9b40*/  @!P1 LOP3.LUT R3, R3, 0xfffffffe, RZ, 0xc0, !PT ;  /* 0xfffffffe03039812 */ /* 0x000fe400078ec0ff */
[----:B0-----:R-:W-:Y:S02]  /*9b50*/  @!P2 LOP3.LUT R11, R14, 0xfffffffe, RZ, 0xc0, !PT ;  /* 0xfffffffe0e0ba812 */ /* 0x001fe400078ec0ff */
[----:B-1----:R-:W-:Y:S02]  /*9b60*/  @!P3 LOP3.LUT R13, R15, 0xfffffffe, RZ, 0xc0, !PT ;  /* 0xfffffffe0f0db812 */ /* 0x002fe400078ec0ff */
[----:B------:R-:W-:Y:S01]  /*9b70*/  @!P4 LOP3.LUT R15, R22, 0xfffffffe, RZ, 0xc0, !PT ;  /* 0xfffffffe160fc812 */ /* 0x000fe200078ec0ff */
[--C-:B------:R-:W-:Y:S01]  /*9b80*/  @!P2 IMAD.WIDE R10, R11, 0x4, R68.reuse ;  /* 0x000000040b0aa825 */ /* 0x100fe200078e0244 */
[----:B------:R-:W-:Y:S02]  /*9b90*/  @!P5 LOP3.LUT R17, R8, 0xfffffffe, RZ, 0xc0, !PT ;  /* 0xfffffffe0811d812 */ /* 0x000fe400078ec0ff */
[----:B------:R-:W-:Y:S01]  /*9ba0*/  @!P6 LOP3.LUT R21, R9, 0xfffffffe, RZ, 0xc0, !PT ;  /* 0xfffffffe0915e812 */ /* 0x000fe200078ec0ff */
[----:B------:R-:W-:-:S04]  /*9bb0*/  @!P1 IMAD.WIDE R8, R3, 0x4, R68 ;  /* 0x0000000403089825 */ /* 0x000fc800078e0244 */
[--C-:B------:R-:W-:Y:S01]  /*9bc0*/  @!P3 IMAD.WIDE R12, R13, 0x4, R68.reuse ;  /* 0x000000040d0cb825 */ /* 0x100fe200078e0244 */
[----:B------:R1:W-:Y:S03]  /*9bd0*/  @!P1 ST.E.64 desc[UR56][R8.64], R18 ;  /* 0x0000001208009985 */ /* 0x0003e6000c101b38 */
[--C-:B------:R-:W-:Y:S01]  /*9be0*/  @!P4 IMAD.WIDE R14, R15, 0x4, R68.reuse ;  /* 0x000000040f0ec825 */ /* 0x100fe200078e0244 */
[----:B------:R1:W-:Y:S03]  /*9bf0*/  @!P2 ST.E.64 desc[UR56][R10.64], R26 ;  /* 0x0000001a0a00a985 */ /* 0x0003e6000c101b38 */
[--C-:B------:R-:W-:Y:S01]  /*9c00*/  @!P5 IMAD.WIDE R16, R17, 0x4, R68.reuse ;  /* 0x000000041110d825 */ /* 0x100fe200078e0244 */
[----:B------:R1:W-:Y:S03]  /*9c10*/  @!P3 ST.E.64 desc[UR56][R12.64], R32 ;  /* 0x000000200c00b985 */ /* 0x0003e6000c101b38 */
[----:B------:R-:W-:Y:S01]  /*9c20*/  @!P6 IMAD.WIDE R68, R21, 0x4, R68 ;  /* 0x000000041544e825 */ /* 0x000fe200078e0244 */
[----:B------:R1:W-:Y:S04]  /*9c30*/  @!P4 ST.E.64 desc[UR56][R14.64], R34 ;  /* 0x000000220e00c985 */ /* 0x0003e8000c101b38 */
[----:B------:R1:W-:Y:S04]  /*9c40*/  @!P5 ST.E.64 desc[UR56][R16.64], R58 ;  /* 0x0000003a1000d985 */ /* 0x0003e8000c101b38 */
[----:B------:R1:W-:Y:S02]  /*9c50*/  @!P6 ST.E.64 desc[UR56][R68.64], R62 ;  /* 0x0000003e4400e985 */ /* 0x0003e4000c101b38 */
.L_x_37:
[----:B------:R-:W-:Y:S05]  /*9c60*/  BSYNC B0 ;  /* 0x0000000000007941 */ /* 0x000fea0003800000 */
.L_x_36:
[----:B------:R-:W-:Y:S01]  /*9c70*/  ISETP.GE.AND P1, PT, R70, R83, PT ;  /* 0x000000534600720c */ /* 0x000fe20003f26270 */
[----:B-1----:R1:W2:Y:S01]  /*9c80*/  SHFL.IDX PT, R35, R84, 0x1, 0x1c1f ;  /* 0x003c1f0054237f89 */ /* 0x0022a200000e0000 */
[----:B------:R-:W-:Y:S02]  /*9c90*/  SEL R30, R6, R41, P0 ;  /* 0x00000029061e7207 */ /* 0x000fe40000000000 */
[----:B------:R-:W-:Y:S01]  /*9ca0*/  SEL R32, R41, R6, P0 ;  /* 0x0000000629207207 */ /* 0x000fe20000000000 */
[----:B------:R1:W0:Y:S01]  /*9cb0*/  SHFL.IDX PT, R34, R82, 0x1, 0x1c1f ;  /* 0x003c1f0052227f89 */ /* 0x00022200000e0000 */
        /* <DEDUP_REMOVED lines=19> */
[----:B0-----:R-:W-:Y:S01]  /*9df0*/  SEL R4, R39, R2, P0 ;  /* 0x0000000227047207 */ /* 0x001fe20000000000 */
[----:B-12---:R-:W-:Y:S06]  /*9e00*/  @P1 BRA `(.L_x_8) ;  /* 0x00000054003c1947 */ /* 0x006fec0003800000 */
[C---:B------:R-:W-:Y:S01]  /*9e10*/  VIADD R0, R73.reuse, 0x8 ;  /* 0x0000000849007836 */ /* 0x040fe20000000000 */
[----:B------:R-:W-:Y:S01]  /*9e20*/  ULDC UR4, c[0x0][0xac8] ;  /* 0x0002b20000047ab9 */ /* 0x000fe20000000800 */
[C---:B------:R-:W-:Y:S01]  /*9e30*/  VIADD R10, R73.reuse, 0x10 ;  /* 0x00000010490a7836 */ /* 0x040fe20000000000 */
[C---:B------:R-:W-:Y:S01]  /*9e40*/  ISETP.GE.AND P0, PT, R73.reuse, UR4, PT ;  /* 0x0000000449007c0c */ /* 0x040fe2000bf06270 */
[C---:B------:R-:W-:Y:S01]  /*9e50*/  VIADD R11, R73.reuse, 0x18 ;  /* 0x00000018490b7836 */ /* 0x040fe20000000000 */
[----:B------:R-:W-:Y:S01]  /*9e60*/  ISETP.GE.AND P4, PT, R0, UR4, PT ;  /* 0x0000000400007c0c */ /* 0x000fe2000bf86270 */
[C---:B------:R-:W-:Y:S01]  /*9e70*/  VIADD R12, R73.reuse, 0x20 ;  /* 0x00000020490c7836 */ /* 0x040fe20000000000 */
[----:B------:R-:W-:Y:S01]  /*9e80*/  ISETP.GE.AND P1, PT, R10, UR4, PT ;  /* 0x000000040a007c0c */ /* 0x000fe2000bf26270 */
[----:B------:R-:W-:Y:S01]  /*9e90*/  VIADD R37, R73, 0x30 ;  /* 0x0000003049257836 */ /* 0x000fe20000000000 */
[----:B------:R-:W-:Y:S01]  /*9ea0*/  ISETP.GE.AND P2, PT, R11, UR4, PT ;  /* 0x000000040b007c0c */ /* 0x000fe2000bf46270 */
[C---:B------:R-:W-:Y:S01]  /*9eb0*/  VIADD R38, R73.reuse, 0x38 ;  /* 0x0000003849267836 */ /* 0x040fe20000000000 */
[----:B------:R-:W-:-:S02]  /*9ec0*/  IADD3 R36, R73, 0x28, RZ ;  /* 0x0000002849247810 */ /* 0x000fc40007ffe0ff */
[----:B------:R-:W-:Y:S02]  /*9ed0*/  ISETP.GE.AND P3, PT, R12, UR4, PT ;  /* 0x000000040c007c0c */ /* 0x000fe4000bf66270 */
[----:B------:R-:W-:Y:S01]  /*9ee0*/  ISETP.GE.AND P5, PT, R36, UR4, PT ;  /* 0x0000000424007c0c */ /* 0x000fe2000bfa6270 */
[----:B------:R-:W-:Y:S02]  /*9ef0*/  @!P0 IMAD.WIDE R2, R73, 0x4, R34 ;  /* 0x0000000449028825 */ /* 0x000fe400078e0222 */
[----:B------:R-:W-:Y:S02]  /*9f00*/  @!P4 LEA.HI R0, R0, R0, RZ, 0x1 ;  /* 0x000000000000c211 */ /* 0x000fe400078f08ff */
[----:B------:R-:W-:Y:S01]  /*9f10*/  @!P1 LEA.HI R10, R10, R10, RZ, 0x1 ;  /* 0x0000000a0a0a9211 */ /* 0x000fe200078f08ff */
[----:B------:R0:W-:Y:S01]  /*9f20*/  @!P0 ST.E.64 desc[UR56][R2.64], R44 ;  /* 0x0000002c02008985 */ /* 0x0001e2000c101b38 */
[----:B------:R-:W-:Y:S02]  /*9f30*/  @!P4 LOP3.LUT R9, R0, 0xfffffffe, RZ, 0xc0, !PT ;  /* 0xfffffffe0009c812 */ /* 0x000fe400078ec0ff */
[----:B------:R-:W-:-:S02]  /*9f40*/  ISETP.GE.AND P0, PT, R38, UR4, PT ;  /* 0x0000000426007c0c */ /* 0x000fc4000bf06270 */
[----:B------:R-:W-:Y:S01]  /*9f50*/  @!P2 LEA.HI R0, R11, R11, RZ, 0x1 ;  /* 0x0000000b0b00a211 */ /* 0x000fe200078f08ff */
[--C-:B------:R-:W-:Y:S01]  /*9f60*/  @!P4 IMAD.WIDE R8, R9, 0x4, R34.reuse ;  /* 0x000000040908c825 */ /* 0x100fe200078e0222 */
[----:B------:R-:W-:Y:S02]  /*9f70*/  @!P1 LOP3.LUT R11, R10, 0xfffffffe, RZ, 0xc0, !PT ;  /* 0xfffffffe0a0b9812 */ /* 0x000fe400078ec0ff */
[----:B------:R-:W-:Y:S01]  /*9f80*/  @!P2 LOP3.LUT R13, R0, 0xfffffffe, RZ, 0xc0, !PT ;  /* 0xfffffffe000da812 */ /* 0x000fe200078ec0ff */
[----:B------:R-:W-:Y:S01]  /*9f90*/  VIADD R0, R73, 0x40 ;  /* 0x0000004049007836 */ /* 0x000fe20000000000 */
[----:B------:R1:W-:Y:S01]  /*9fa0*/  @!P4 ST.E.64 desc[UR56][R8.64], R48 ;  /* 0x000000300800c985 */ /* 0x0003e2000c101b38 */
[----:B------:R-:W-:Y:S02]  /*9fb0*/  ISETP.GE.AND P4, PT, R37, UR4, PT ;  /* 0x0000000425007c0c */ /* 0x000fe4000bf86270 */
[----:B------:R-:W-:Y:S01]  /*9fc0*/  @!P3 LEA.HI R12, R12, R12, RZ, 0x1 ;  /* 0x0000000c0c0cb211 */ /* 0x000fe200078f08ff */
[----:B0-----:R-:W-:Y:S01]  /*9fd0*/  @!P1 IMAD.WIDE R2, R11, 0x4, R34 ;  /* 0x000000040b029825 */ /* 0x001fe200078e0222 */
[----:B------:R-:W-:-:S02]  /*9fe0*/  @!P5 LEA.HI R36, R36, R36, RZ, 0x1 ;  /* 0x000000242424d211 */ /* 0x000fc400078f08ff */
[----:B------:R-:W-:Y:S02]  /*9ff0*/  @!P3 LOP3.LUT R11, R12, 0xfffffffe, RZ, 0xc0, !PT ;  /* 0xfffffffe0c0bb812 */ /* 0x000fe400078ec0ff */
[----:B------:R-:W-:Y:S01]  /*a000*/  @!P0 LEA.HI R38, R38, R38, RZ, 0x1 ;  /* 0x0000002626268211 */ /* 0x000fe200078f08ff */
[----:B------:R0:W-:Y:S01]  /*a010*/  @!P1 ST.E.64 desc[UR56][R2.64], R50 ;  /* 0x0000003202009985 */ /* 0x0001e2000c101b38 */
[----:B------:R-:W-:Y:S01]  /*a020*/  ISETP.GE.AND P1, PT, R0, UR4, PT ;  /* 0x0000000400007c0c */ /* 0x000fe2000bf26270 */
[--C-:B------:R-:W-:Y:S01]  /*a030*/  @!P3 IMAD.WIDE R10, R11, 0x4, R34.reuse ;  /* 0x000000040b0ab825 */ /* 0x100fe200078e0222 */
[----:B------:R-:W-:Y:S02]  /*a040*/  @!P0 LOP3.LUT R39, R38, 0xfffffffe, RZ, 0xc0, !PT ;  /* 0xfffffffe26278812 */ /* 0x000fe400078ec0ff */
[----:B------:R-:W-:Y:S01]  /*a050*/  @!P4 LEA.HI R37, R37, R37, RZ, 0x1 ;  /* 0x000000252525c211 */ /* 0x000fe200078f08ff */
[----:B-1----:R-:W-:Y:S01]  /*a060*/  @!P2 IMAD.WIDE R8, R13, 0x4, R34 ;  /* 0x000000040d08a825 */ /* 0x002fe200078e0222 */
[----:B------:R-:W-:-:S02]  /*a070*/  @!P5 LOP3.LUT R13, R36, 0xfffffffe, RZ, 0xc0, !PT ;  /* 0xfffffffe240dd812 */ /* 0x000fc400078ec0ff */
[----:B------:R-:W-:Y:S01]  /*a080*/  @!P4 LOP3.LUT R37, R37, 0xfffffffe, RZ, 0xc0, !PT ;  /* 0xfffffffe2525c812 */ /* 0x000fe200078ec0ff */
[----:B------:R-:W-:Y:S01]  /*a090*/  VIADD R36, R73, 0x48 ;  /* 0x0000004849247836 */ /* 0x000fe20000000000 */
[----:B------:R1:W-:Y:S01]  /*a0a0*/  @!P2 ST.E.64 desc[UR56][R8.64], R52 ;  /* 0x000000340800a985 */ /* 0x0003e2000c101b38 */
[--C-:B------:R-:W-:Y:S02]  /*a0b0*/  @!P5 IMAD.WIDE R12, R13, 0x4, R34.reuse ;  /* 0x000000040d0cd825 */ /* 0x100fe400078e0222 */
[----:B------:R-:W-:Y:S01]  /*a0c0*/  @!P1 LEA.HI R0, R0, R0, RZ, 0x1 ;  /* 0x0000000000009211 */ /* 0x000fe200078f08ff */
[----:B------:R2:W-:Y:S01]  /*a0d0*/  @!P3 ST.E.64 desc[UR56][R10.64], R14 ;  /* 0x0000000e0a00b985 */ /* 0x0005e2000c101b38 */
[--C-:B0-----:R-:W-:Y:S01]  /*a0e0*/  @!P4 IMAD.WIDE R2, R37, 0x4, R34.reuse ;  /* 0x000000042502c825 */ /* 0x101fe200078e0222 */
[----:B------:R-:W-:Y:S02]  /*a0f0*/  ISETP.GE.AND P2, PT, R36, UR4, PT ;  /* 0x0000000424007c0c */ /* 0x000fe4000bf46270 */
[----:B------:R0:W-:Y:S04]  /*a100*/  @!P5 ST.E.64 desc[UR56][R12.64], R16 ;  /* 0x000000100c00d985 */ /* 0x0001e8000c101b38 */
[----:B------:R-:W-:Y:S01]  /*a110*/  @!P4 ST.E.64 desc[UR56][R2.64], R18 ;  /* 0x000000120200c985 */ /* 0x000fe2000c101b38 */
[----:B-1----:R-:W-:-:S04]  /*a120*/  @!P0 IMAD.WIDE R8, R39, 0x4, R34 ;  /* 0x0000000427088825 */ /* 0x002fc800078e0222 */
[C---:B--2---:R-:W-:Y:S01]  /*a130*/  VIADD R10, R73.reuse, 0x50 ;  /* 0x00000050490a7836 */ /* 0x044fe20000000000 */
[----:B------:R1:W-:Y:S01]  /*a140*/  @!P0 ST.E.64 desc[UR56][R8.64], R20 ;  /* 0x0000001408008985 */ /* 0x0003e2000c101b38 */
[C---:B------:R-:W-:Y:S01]  /*a150*/  VIADD R14, R73.reuse, 0x68 ;  /* 0x00000068490e7836 */ /* 0x040fe20000000000 */
[----:B------:R-:W-:Y:S01]  /*a160*/  @!P2 LEA.HI R36, R36, R36, RZ, 0x1 ;  /* 0x000000242424a211 */ /* 0x000fe200078f08ff */
[C---:B0-----:R-:W-:Y:S01]  /*a170*/  VIADD R12, R73.reuse, 0x58 ;  /* 0x00000058490c7836 */ /* 0x041fe20000000000 */
[----:B------:R-:W-:Y:S01]  /*a180*/  ISETP.GE.AND P3, PT, R10, UR4, PT ;  /* 0x000000040a007c0c */ /* 0x000fe2000bf66270 */
[C---:B------:R-:W-:Y:S01]  /*a190*/  VIADD R13, R73.reuse, 0x60 ;  /* 0x00000060490d7836 */ /* 0x040fe20000000000 */
[----:B------:R-:W-:Y:S01]  /*a1a0*/  ISETP.GE.AND P5, PT, R14, UR4, PT ;  /* 0x000000040e007c0c */ /* 0x000fe2000bfa6270 */
[C---:B------:R-:W-:Y:S01]  /*a1b0*/  VIADD R15, R73.reuse, 0x70 ;  /* 0x00000070490f7836 */ /* 0x040fe20000000000 */
[----:B------:R-:W-:Y:S01]  /*a1c0*/  ISETP.GE.AND P0, PT, R12, UR4, PT ;  /* 0x000000040c007c0c */ /* 0x000fe2000bf06270 */
[----:B------:R-:W-:Y:S01]  /*a1d0*/  VIADD R73, R73, 0x78 ;  /* 0x0000007849497836 */ /* 0x000fe20000000000 */
[----:B------:R-:W-:-:S02]  /*a1e0*/  ISETP.GE.AND P4, PT, R13, UR4, PT ;  /* 0x000000040d007c0c */ /* 0x000fc4000bf86270 */
[----:B------:R-:W-:Y:S02]  /*a1f0*/  ISETP.GE.AND P6, PT, R15, UR4, PT ;  /* 0x000000040f007c0c */ /* 0x000fe4000bfc6270 */
[----:B------:R-:W-:Y:S02]  /*a200*/  @!P1 LOP3.LUT R11, R0, 0xfffffffe, RZ, 0xc0, !PT ;  /* 0xfffffffe000b9812 */ /* 0x000fe400078ec0ff */
[----:B-1----:R-:W-:Y:S02]  /*a210*/  @!P2 LOP3.LUT R9, R36, 0xfffffffe, RZ, 0xc0, !PT ;  /* 0xfffffffe2409a812 */ /* 0x002fe400078ec0ff */
[----:B------:R-:W-:Y:S01]  /*a220*/  @!P3 LEA.HI R10, R10, R10, RZ, 0x1 ;  /* 0x0000000a0a0ab211 */ /* 0x000fe200078f08ff */
[--C-:B------:R-:W-:Y:S01]  /*a230*/  @!P1 IMAD.WIDE R2, R11, 0x4, R34.reuse ;  /* 0x000000040b029825 */ /* 0x100fe200078e0222 */
[----:B------:R-:W-:Y:S02]  /*a240*/  @!P5 LEA.HI R14, R14, R14, RZ, 0x1 ;  /* 0x0000000e0e0ed211 */ /* 0x000fe400078f08ff */
[----:B------:R-:W-:Y:S01]  /*a250*/  @!P0 LEA.HI R12, R12, R12, RZ, 0x1 ;  /* 0x0000000c0c0c8211 */ /* 0x000fe200078f08ff */
[----:B------:R-:W-:Y:S01]  /*a260*/  @!P2 IMAD.WIDE R8, R9, 0x4, R34 ;  /* 0x000000040908a825 */ /* 0x000fe200078e0222 */
[----:B------:R-:W-:Y:S01]  /*a270*/  @!P4 LEA.HI R0, R13, R13, RZ, 0x1 ;  /* 0x0000000d0d00c211 */ /* 0x000fe200078f08ff */
[----:B------:R0:W-:Y:S01]  /*a280*/  @!P1 ST.E.64 desc[UR56][R2.64], R22 ;  /* 0x0000001602009985 */ /* 0x0001e2000c101b38 */
[----:B------:R-:W-:-:S02]  /*a290*/  @!P3 LOP3.LUT R11, R10, 0xfffffffe, RZ, 0xc0, !PT ;  /* 0xfffffffe0a0bb812 */ /* 0x000fc400078ec0ff */
[----:B------:R-:W-:Y:S01]  /*a2a0*/  @!P6 LEA.HI R16, R15, R15, RZ, 0x1 ;  /* 0x0000000f0f10e211 */ /* 0x000fe200078f08ff */
[----:B------:R1:W-:Y:S01]  /*a2b0*/  @!P2 ST.E.64 desc[UR56][R8.64], R24 ;  /* 0x000000180800a985 */ /* 0x0003e2000c101b38 */
[----:B------:R-:W-:Y:S01]  /*a2c0*/  @!P0 LOP3.LUT R13, R12, 0xfffffffe, RZ, 0xc0, !PT ;  /* 0xfffffffe0c0d8812 */ /* 0x000fe200078ec0ff */
[--C-:B------:R-:W-:Y:S01]  /*a2d0*/  @!P3 IMAD.WIDE R10, R11, 0x4, R34.reuse ;  /* 0x000000040b0ab825 */ /* 0x100fe200078e0222 */
[----:B------:R-:W-:Y:S02]  /*a2e0*/  @!P4 LOP3.LUT R15, R0, 0xfffffffe, RZ, 0xc0, !PT ;  /* 0xfffffffe000fc812 */ /* 0x000fe400078ec0ff */
[----:B------:R-:W-:Y:S01]  /*a2f0*/  @!P5 LOP3.LUT R17, R14, 0xfffffffe, RZ, 0xc0, !PT ;  /* 0xfffffffe0e11d812 */ /* 0x000fe200078ec0ff */
[--C-:B------:R-:W-:Y:S01]  /*a300*/  @!P0 IMAD.WIDE R12, R13, 0x4, R34.reuse ;  /* 0x000000040d0c8825 */ /* 0x100fe200078e0222 */
[----:B------:R-:W-:Y:S01]  /*a310*/  @!P6 LOP3.LUT R19, R16, 0xfffffffe, RZ, 0xc0, !PT ;  /* 0xfffffffe1013e812 */ /* 0x000fe200078ec0ff */
[----:B------:R2:W-:Y:S02]  /*a320*/  @!P3 ST.E.64 desc[UR56][R10.64], R26 ;  /* 0x0000001a0a00b985 */ /* 0x0005e4000c101b38 */
[----:B0-----:R-:W-:-:S02]  /*a330*/  @!P4 IMAD.WIDE R2, R15, 0x4, R34 ;  /* 0x000000040f02c825 */ /* 0x001fc400078e0222 */
[----:B------:R2:W-:Y:S01]  /*a340*/  @!P0 ST.E.64 desc[UR56][R12.64], R28 ;  /* 0x0000001c0c008985 */ /* 0x0005e2000c101b38 */
[----:B------:R-:W-:Y:S01]  /*a350*/  ISETP.GE.AND P0, PT, R73, UR4, PT ;  /* 0x0000000449007c0c */ /* 0x000fe2000bf06270 */
[--C-:B-1----:R-:W-:Y:S02]  /*a360*/  @!P5 IMAD.WIDE R8, R17, 0x4, R34.reuse ;  /* 0x000000041108d825 */ /* 0x102fe400078e0222 */
[----:B------:R2:W-:Y:S02]  /*a370*/  @!P4 ST.E.64 desc[UR56][R2.64], R30 ;  /* 0x0000001e0200c985 */ /* 0x0005e4000c101b38 */
[----:B------:R-:W-:Y:S02]  /*a380*/  @!P6 IMAD.WIDE R14, R19, 0x4, R34 ;  /* 0x00000004130ee825 */ /* 0x000fe400078e0222 */
[----:B------:R2:W-:Y:S04]  /*a390*/  @!P5 ST.E.64 desc[UR56][R8.64], R32 ;  /* 0x000000200800d985 */ /* 0x0005e8000c101b38 */
[----:B------:R2:W-:Y:S02]  /*a3a0*/  @!P6 ST.E.64 desc[UR56][R14.64], R6 ;  /* 0x000000060e00e985 */ /* 0x0005e4000c101b38 */
[----:B------:R-:W-:Y:S05]  /*a3b0*/  @P0 BRA `(.L_x_8) ;  /* 0x0000004c00d00947 */ /* 0x000fea0003800000 */
[----:B------:R-:W-:-:S04]  /*a3c0*/  LEA.HI R73, R73, R73, RZ, 0x1 ;  /* 0x0000004949497211 */ /* 0x000fc800078f08ff */
[----:B--2---:R-:W-:-:S05]  /*a3d0*/  LOP3.LUT R3, R73, 0xfffffffe, RZ, 0xc0, !PT ;  /* 0xfffffffe49037812 */ /* 0x004fca00078ec0ff */
[----:B------:R-:W-:-:S05]  /*a3e0*/  IMAD.WIDE R2, R3, 0x4, R34 ;  /* 0x0000000403027825 */ /* 0x000fca00078e0222 */
[----:B------:R1:W-:Y:S01]  /*a3f0*/  ST.E.64 desc[UR56][R2.64], R4 ;  /* 0x0000000402007985 */ /* 0x0003e2000c101b38 */
[----:B------:R-:W-:Y:S05]  /*a400*/  BRA `(.L_x_8) ;  /* 0x0000004c00bc7947 */ /* 0x000fea0003800000 */
.L_x_35:
[----:B------:R-:W0:Y:S02]  /*a410*/  S2R R0, SR_TID.X ;  /* 0x0000000000007919 */ /* 0x000e240000002100 */
[----:B0-----:R-:W-:-:S05]  /*a420*/  VIADD R2, R0, 0xffffff80 ;  /* 0xffffff8000027836 */ /* 0x001fca0000000000 */
[----:B------:R-:W-:-:S13]  /*a430*/  ISETP.GT.AND P0, PT, R2, 0x7f, PT ;  /* 0x0000007f0200780c */ /* 0x000fda0003f04270 */
[----:B------:R-:W-:Y:S05]  /*a440*/  @P0 BRA `(.L_x_8) ;  /* 0x0000004c00ac0947 */ /* 0x000fea0003800000 */
[----:B------:R-:W0:Y:S01]  /*a450*/  S2R R3, SR_CTAID.X ;  /* 0x0000000000037919 */ /* 0x000e220000002500 */
[----:B------:R-:W1:Y:S01]  /*a460*/  LDC R6, c[0x0][0xbe8] ;  /* 0x0002fa00ff067b82 */ /* 0x000e620000000800 */
[----:B------:R-:W-:Y:S01]  /*a470*/  ULDC UR4, c[0x0][0xa88] ;  /* 0x0002a20000047ab9 */ /* 0x000fe20000000800 */
[----:B0-----:R-:W-:Y:S02]  /*a480*/  IMAD R0, R3, 0x80, R0 ;  /* 0x0000008003007824 */ /* 0x001fe400078e0200 */
[----:B-1----:R-:W-:Y:S02]  /*a490*/  IMAD R3, R6, UR4, RZ ;  /* 0x0000000406037c24 */ /* 0x002fe4000f8e02ff */
[----:B------:R-:W-:-:S05]  /*a4a0*/  VIADD R0, R0, 0xffffff80 ;  /* 0xffffff8000007836 */ /* 0x000fca0000000000 */
[----:B------:R-:W-:-:S13]  /*a4b0*/  ISETP.GE.AND P0, PT, R0, R3, PT ;  /* 0x000000030000720c */ /* 0x000fda0003f06270 */
[----:B------:R-:W-:Y:S05]  /*a4c0*/  @P0 BRA `(.L_x_8) ;  /* 0x0000004c008c0947 */ /* 0x000fea0003800000 */
[----:B------:R-:W-:Y:S01]  /*a4d0*/  ISETP.NE.AND P0, PT, R6, 0x1, PT ;  /* 0x000000010600780c */ /* 0x000fe20003f05270 */
[----:B------:R-:W0:Y:S01]  /*a4e0*/  LDC.64 R10, c[0x0][0xbd8] ;  /* 0x0002f600ff0a7b82 */ /* 0x000e220000000a00 */
[----:B------:R-:W-:Y:S01]  /*a4f0*/  USHF.R.S32.HI UR6, URZ, 0x1f, UR51 ;  /* 0x0000001f3f067899 */ /* 0x000fe20008011433 */
[----:B------:R-:W-:Y:S01]  /*a500*/  IMAD.MOV.U32 R5, RZ, RZ, R0 ;  /* 0x000000ffff057224 */ /* 0x000fe200078e0000 */
[----:B------:R-:W-:Y:S02]  /*a510*/  ULDC.64 UR8, c[0x0][0xbd0] ;  /* 0x0002f40000087ab9 */ /* 0x000fe40000000a00 */
[----:B------:R-:W-:Y:S02]  /*a520*/  UIMAD UR6, UR6, UR8, URZ ;  /* 0x00000008060672a4 */ /* 0x000fe4000f8e023f */
[----:B------:R-:W-:Y:S01]  /*a530*/  UIMAD.WIDE.U32 UR4, UR51, UR8, URZ ;  /* 0x00000008330472a5 */ /* 0x000fe2000f8e003f */
[----:B------:R-:W1:Y:S01]  /*a540*/  S2UR UR7, SR_CTAID.Y ;  /* 0x00000000000779c3 */ /* 0x000e620000002600 */
[----:B------:R-:W-:-:S04]  /*a550*/  UIMAD UR6, UR51, UR9, UR6 ;  /* 0x00000009330672a4 */ /* 0x000fc8000f8e0206 */
[----:B------:R-:W-:Y:S02]  /*a560*/  UIADD3 UR6, UR5, UR6, URZ ;  /* 0x0000000605067290 */ /* 0x000fe4000fffe03f */
[----:B------:R-:W-:Y:S01]  /*a570*/  IMAD.U32 R3, RZ, RZ, UR5 ;  /* 0x00000005ff037e24 */ /* 0x000fe2000f8e00ff */
[----:B------:R-:W2:Y:S01]  /*a580*/  @P0 LDC R7, c[0x0][0xbec] ;  /* 0x0002fb00ff070b82 */ /* 0x000ea20000000800 */
[----:B------:R-:W-:Y:S01]  /*a590*/  IMAD.U32 R2, RZ, RZ, UR4 ;  /* 0x00000004ff027e24 */ /* 0x000fe2000f8e00ff */
[----:B------:R-:W-:Y:S01]  /*a5a0*/  ULDC.64 UR4, c[0x0][0xbe0] ;  /* 0x0002f80000047ab9 */ /* 0x000fe20000000a00 */
[----:B------:R-:W-:-:S05]  /*a5b0*/  IMAD.U32 R3, RZ, RZ, UR6 ;  /* 0x00000006ff037e24 */ /* 0x000fca000f8e00ff */
[----:B------:R-:W3:Y:S01]  /*a5c0*/  @P0 LDC R9, c[0x0][0xbf0] ;  /* 0x0002fc00ff090b82 */ /* 0x000ee20000000800 */
[C---:B0-----:R-:W-:Y:S02]  /*a5d0*/  IMAD R12, R10.reuse, UR39, RZ ;  /* 0x000000270a0c7c24 */ /* 0x041fe4000f8e02ff */
[----:B------:R-:W-:-:S04]  /*a5e0*/  IMAD.WIDE.U32 R2, R10, UR49, R2 ;  /* 0x000000310a027c25 */ /* 0x000fc8000f8e0002 */
[----:B------:R-:W-:Y:S01]  /*a5f0*/  IMAD R11, R11, UR49, R12 ;  /* 0x000000310b0b7c24 */ /* 0x000fe2000f8e020c */
[----:B------:R-:W1:Y:S03]  /*a600*/  LDC R8, c[0x0][0xc50] ;  /* 0x00031400ff087b82 */ /* 0x000e660000000800 */
[----:B------:R-:W-:Y:S02]  /*a610*/  IMAD.IADD R3, R11, 0x1, R3 ;  /* 0x000000010b037824 */ /* 0x000fe400078e0203 */
[----:B--2---:R-:W-:-:S04]  /*a620*/  @P0 IMAD.HI.U32 R4, R0, R7, RZ ;  /* 0x0000000700040227 */ /* 0x004fc800078e00ff */
[----:B------:R-:W-:Y:S01]  /*a630*/  IMAD R7, RZ, RZ, -UR51 ;  /* 0x80000033ff077e24 */ /* 0x000fe2000f8e02ff */
[----:B---3--:R-:W-:-:S03]  /*a640*/  @P0 SHF.R.U32.HI R5, RZ, R9, R4 ;  /* 0x00000009ff050219 */ /* 0x008fc60000011604 */
[----:B-1----:R-:W-:Y:S01]  /*a650*/  IMAD R9, R8, R7, UR7 ;  /* 0x0000000708097e24 */ /* 0x002fe2000f8e0207 */
[----:B------:R-:W-:-:S03]  /*a660*/  IADD3 R7, -R5, RZ, RZ ;  /* 0x000000ff05077210 */ /* 0x000fc60007ffe1ff */
[----:B------:R-:W-:Y:S01]  /*a670*/  IMAD.WIDE.U32 R2, R9, UR4, R2 ;  /* 0x0000000409027c25 */ /* 0x000fe2000f8e0002 */
[----:B------:R-:W-:-:S03]  /*a680*/  SHF.R.S32.HI R4, RZ, 0x1f, R9 ;  /* 0x0000001fff047819 */ /* 0x000fc60000011409 */
[----:B------:R-:W-:Y:S01]  /*a690*/  IMAD R7, R6, R7, R0 ;  /* 0x0000000706077224 */ /* 0x000fe200078e0200 */
[----:B------:R-:W-:Y:S01]  /*a6a0*/  IADD3 R2, P0, R5, R2, RZ ;  /* 0x0000000205027210 */ /* 0x000fe20007f1e0ff */
[----:B------:R-:W-:-:S03]  /*a6b0*/  IMAD R4, R4, UR4, RZ ;  /* 0x0000000404047c24 */ /* 0x000fc6000f8e02ff */
[----:B------:R-:W-:Y:S01]  /*a6c0*/  SHF.R.S32.HI R0, RZ, 0x1f, R7 ;  /* 0x0000001fff007819 */ /* 0x000fe20000011407 */
[----:B------:R-:W-:Y:S01]  /*a6d0*/  IMAD R4, R9, UR5, R4 ;  /* 0x0000000509047c24 */ /* 0x000fe2000f8e0204 */
[----:B------:R-:W-:Y:S01]  /*a6e0*/  SHF.R.S32.HI R9, RZ, 0x1f, R5 ;  /* 0x0000001fff097819 */ /* 0x000fe20000011405 */
[----:B------:R-:W-:Y:S02]  /*a6f0*/  ULDC.64 UR4, c[0x0][0xbc8] ;  /* 0x0002f20000047ab9 */ /* 0x000fe40000000a00 */
[----:B------:R-:W-:Y:S01]  /*a700*/  IMAD R0, R0, UR4, RZ ;  /* 0x0000000400007c24 */ /* 0x000fe2000f8e02ff */
[----:B------:R-:W-:-:S03]  /*a710*/  IADD3.X R3, R9, R3, R4, P0, !PT ;  /* 0x0000000309037210 */ /* 0x000fc600007fe404 */
[C---:B------:R-:W-:Y:S02]  /*a720*/  IMAD R5, R7.reuse, UR5, R0 ;  /* 0x0000000507057c24 */ /* 0x040fe4000f8e0200 */
[----:B------:R-:W-:Y:S01]  /*a730*/  IMAD.WIDE.U32 R2, R7, UR4, R2 ;  /* 0x0000000407027c25 */ /* 0x000fe2000f8e0002 */
[----:B------:R-:W-:-:S03]  /*a740*/  ULDC.64 UR4, c[0x0][0xba8] ;  /* 0x0002ea0000047ab9 */ /* 0x000fc60000000a00 */
[----:B------:R-:W-:Y:S01]  /*a750*/  IMAD.IADD R3, R3, 0x1, R5 ;  /* 0x0000000103037824 */ /* 0x000fe200078e0205 */
[----:B------:R-:W-:-:S04]  /*a760*/  LEA R4, P0, R2, UR4, 0x2 ;  /* 0x0000000402047c11 */ /* 0x000fc8000f8010ff */
[----:B------:R-:W-:Y:S01]  /*a770*/  LEA.HI.X R5, R2, UR5, R3, 0x2, P0 ;  /* 0x0000000502057c11 */ /* 0x000fe200080f1403 */
[----:B------:R-:W-:-:S05]  /*a780*/  IMAD.MOV.U32 R3, RZ, RZ, -0x800000 ;  /* 0xff800000ff037424 */ /* 0x000fca00078e00ff */
[----:B------:R0:W-:Y:S01]  /*a790*/  STG.E desc[UR56][R4.64], R3 ;  /* 0x0000000304007986 */ /* 0x0001e2000c101938 */
[----:B------:R-:W-:Y:S05]  /*a7a0*/  BRA `(.L_x_8) ;  /* 0x0000004800d47947 */ /* 0x000fea0003800000 */
.L_x_6:
[----:B------:R-:W-:-:S08]  /*a7b0*/  NOP ;  /* 0x0000000000007918 */ /* 0x000fd00000000000 */
[----:B------:R-:W0:-:S00]  /*a7c0*/  USETMAXREG.DEALLOC.CTAPOOL 0x28 ;  /* 0x00000028000079c8 */ /* 0x000e0000080e0500 */
[----:B0-----:R-:W-:Y:S01]  /*a7d0*/  LOP3.LUT R22, R0, 0x3, RZ, 0xc0, !PT ;  /* 0x0000000300167812 */ /* 0x001fe200078ec0ff */
[----:B------:R-:W0:Y:S05]  /*a7e0*/  S2R R18, SR_CTAID.Z ;  /* 0x0000000000127919 */ /* 0x000e2a0000002700 */
[----:B------:R-:W1:Y:S01]  /*a7f0*/  S2UR UR6, SR_CTAID.Y ;  /* 0x00000000000679c3 */ /* 0x000e620000002600 */
[----:B------:R-:W2:Y:S02]  /*a800*/  SHFL.IDX PT, R0, R22, RZ, 0x1f ;  /* 0x00001fff16007589 */ /* 0x000ea400000e0000 */
[----:B--2---:R-:W-:-:S13]  /*a810*/  ISETP.NE.AND P0, PT, R0, RZ, PT ;  /* 0x000000ff0000720c */ /* 0x004fda0003f05270 */
[----:B01----:R-:W-:Y:S05]  /*a820*/  @!P0 BRA `(.L_x_38) ;  /* 0x0000000000288947 */ /* 0x003fea0003800000 */
[----:B------:R-:W-:Y:S01]  /*a830*/  ULDC UR7, c[0x0][0xc50] ;  /* 0x0003140000077ab9 */ /* 0x000fe20000000800 */
[----:B------:R-:W-:Y:S01]  /*a840*/  UMOV UR39, UR6 ;  /* 0x0000000600277c82 */ /* 0x000fe20008000000 */
[----:B------:R-:W-:-:S06]  /*a850*/  UISETP.NE.AND UP0, UPT, UR7, 0x1, UPT ;  /* 0x000000010700788c */ /* 0x000fcc000bf05270 */
[----:B------:R-:W-:-:S13]  /*a860*/  PLOP3.LUT P0, PT, PT, PT, UP0, 0x80, 0x0 ;  /* 0x000000000000781c */ /* 0x000fda0003f0f008 */
[----:B------:R-:W-:Y:S05]  /*a870*/  @!P0 BRA `(.L_x_39) ;  /* 0x0000000000308947 */ /* 0x000fea0003800000 */
[----:B------:R-:W-:Y:S01]  /*a880*/  ULDC UR4, c[0x0][0xc54] ;  /* 0x0003150000047ab9 */ /* 0x000fe20000000800 */
[----:B------:R-:W-:Y:S01]  /*a890*/  ULDC UR39, c[0x0][0xc58] ;  /* 0x0003160000277ab9 */ /* 0x000fe20000000800 */
[----:B------:R-:W-:-:S04]  /*a8a0*/  UIMAD.WIDE.U32 UR4, UR6, UR4, URZ ;  /* 0x00000004060472a5 */ /* 0x000fc8000f8e003f */
[----:B------:R-:W-:Y:S01]  /*a8b0*/  USHF.R.U32.HI UR39, URZ, UR39, UR5 ;  /* 0x000000273f277299 */ /* 0x000fe20008011605 */
[----:B------:R-:W-:Y:S11]  /*a8c0*/  BRA `(.L_x_39) ;  /* 0x00000000001c7947 */ /* 0x000ff60003800000 */
.L_x_38:
[----:B------:R-:W-:Y:S01]  /*a8d0*/  ULDC UR7, c[0x0][0xc50] ;  /* 0x0003140000077ab9 */ /* 0x000fe20000000800 */
[----:B------:R-:W-:Y:S01]  /*a8e0*/  UMOV UR39, UR6 ;  /* 0x0000000600277c82 */ /* 0x000fe20008000000 */
[----:B------:R-:W-:-:S11]  /*a8f0*/  UISETP.NE.AND UP0, UPT, UR7, 0x1, UPT ;  /* 0x000000010700788c */ /* 0x000fd6000bf05270 */
[----:B------:R-:W-:Y:S01]  /*a900*/  @UP0 ULDC UR4, c[0x0][0xc54] ;  /* 0x0003150000040ab9 */ /* 0x000fe20000000800 */
[----:B------:R-:W-:Y:S01]  /*a910*/  @UP0 ULDC UR8, c[0x0][0xc58] ;  /* 0x0003160000080ab9 */ /* 0x000fe20000000800 */
[----:B------:R-:W-:-:S04]  /*a920*/  UIMAD.WIDE.U32 UR4, UR6, UR4, URZ ;  /* 0x00000004060472a5 */ /* 0x000fc8000f8e003f */
[----:B------:R-:W-:-:S12]  /*a930*/  @UP0 USHF.R.U32.HI UR39, URZ, UR8, UR5 ;  /* 0x000000083f270299 */ /* 0x000fd80008011605 */
.L_x_39:
[----:B------:R-:W-:Y:S01]  /*a940*/  ISETP.GE.AND P0, PT, R18, RZ, PT ;  /* 0x000000ff1200720c */ /* 0x000fe20003f06270 */
[----:B------:R-:W-:Y:S01]  /*a950*/  UIADD3 UR4, -UR39, URZ, URZ ;  /* 0x0000003f27047290 */ /* 0x000fe2000fffe13f */
[----:B------:R-:W-:Y:S02]  /*a960*/  IMAD.MOV.U32 R0, RZ, RZ, 0x1 ;  /* 0x00000001ff007424 */ /* 0x000fe400078e00ff */
[----:B------:R-:W-:Y:S01]  /*a970*/  IMAD.MOV.U32 R2, RZ, RZ, RZ ;  /* 0x000000ffff027224 */ /* 0x000fe200078e00ff */
[----:B------:R-:W-:Y:S01]  /*a980*/  UIMAD UR6, UR7, UR4, UR6 ;  /* 0x00000004070672a4 */ /* 0x000fe2000f8e0206 */
[----:B------:R-:W-:-:S07]  /*a990*/  IMAD.MOV.U32 R3, RZ, RZ, 0x1 ;  /* 0x00000001ff037424 */ /* 0x000fce00078e00ff */
[----:B------:R-:W-:Y:S05]  /*a9a0*/  @!P0 BRA `(.L_x_40) ;  /* 0x0000004400848947 */ /* 0x000fea0003800000 */
[----:B------:R-:W0:Y:S01]  /*a9b0*/  LDC.64 R2, c[0x0][0xa28] ;  /* 0x00028a00ff027b82 */ /* 0x000e220000000a00 */
[----:B------:R-:W-:Y:S01]  /*a9c0*/  ULDC.64 UR4, c[0x0][0x418] ;  /* 0x0001060000047ab9 */ /* 0x000fe20000000a00 */
[----:B------:R-:W-:Y:S01]  /*a9d0*/  ULDC UR36, c[0x0][0x2f0] ;  /* 0x0000bc0000247ab9 */ /* 0x000fe20000000800 */
[----:B------:R-:W-:Y:S01]  /*a9e0*/  IMAD.MOV.U32 R17, RZ, RZ, RZ ;  /* 0x000000ffff117224 */ /* 0x000fe200078e00ff */
[----:B0-----:R-:W-:-:S04]  /*a9f0*/  ISETP.NE.U32.AND P0, PT, R2, RZ, PT ;  /* 0x000000ff0200720c */ /* 0x001fc80003f05070 */
[----:B------:R-:W-:Y:S01]  /*aa00*/  ISETP.NE.AND.EX P0, PT, R3, RZ, PT, P0 ;  /* 0x000000ff0300720c */ /* 0x000fe20003f05300 */
[----:B------:R-:W-:-:S03]  /*aa10*/  UISETP.NE.U32.AND UP0, UPT, UR4, URZ, UPT ;  /* 0x0000003f0400728c */ /* 0x000fc6000bf05070 */
[----:B------:R-:W-:-:S09]  /*aa20*/  ULDC UR4, c[0x0][0x424] ;  /* 0x0001090000047ab9 */ /* 0x000fd20000000800 */
[----:B------:R-:W0:Y:S01]  /*aa30*/  @P0 LDC.64 R2, c[0x0][0xa28] ;  /* 0x00028a00ff020b82 */ /* 0x000e220000000a00 */
[----:B------:R-:W-:-:S04]  /*aa40*/  UISETP.NE.AND.EX UP0, UPT, UR5, URZ, UPT, UP0 ;  /* 0x0000003f0500728c */ /* 0x000fc8000bf05300 */
[----:B------:R-:W-:-:S04]  /*aa50*/  USEL UR4, UR4, 0x1, UP0 ;  /* 0x0000000104047887 */ /* 0x000fc80008000000 */
[----:B------:R-:W-:Y:S01]  /*aa60*/  UIMAD UR36, UR4, UR36, URZ ;  /* 0x00000024042472a4 */ /* 0x000fe2000f8e023f */
[----:B------:R-:W1:Y:S03]  /*aa70*/  S2R R29, SR_CTAID.X ;  /* 0x00000000001d7919 */ /* 0x000e660000002500 */
[----:B------:R-:W-:Y:S02]  /*aa80*/  UISETP.GE.AND UP0, UPT, UR36, 0x1, UPT ;  /* 0x000000012400788c */ /* 0x000fe4000bf06270 */
[----:B------:R-:W-:Y:S01]  /*aa90*/  UIADD3 UR4, UR36, 0x9f, URZ ;  /* 0x0000009f24047890 */ /* 0x000fe2000fffe03f */
[----:B0-----:R-:W-:-:S05]  /*aaa0*/  @P0 IMAD.WIDE R2, R18, 0x4, R2 ;  /* 0x0000000412020825 */ /* 0x001fca00078e0202 */
[----:B------:R0:W5:Y:S01]  /*aab0*/  @P0 LDG.E R17, desc[UR56][R2.64] ;  /* 0x0000003802110981 */ /* 0x000162000c1e1900 */
[----:B------:R-:W-:Y:S01]  /*aac0*/  PLOP3.LUT P0, PT, PT, PT, UP0, 0x80, 0x0 ;  /* 0x000000000000781c */ /* 0x000fe20003f0f008 */
[----:B------:R-:W-:Y:S02]  /*aad0*/  UIMAD.WIDE UR4, UR4, 0x66666667, URZ ;  /* 0x66666667040478a5 */ /* 0x000fe4000f8e023f */
[----:B------:R-:W-:Y:S02]  /*aae0*/  ULOP3.LUT UR43, UR6, 0xffff, URZ, 0xc0, !UPT ;  /* 0x0000ffff062b7892 */ /* 0x000fe4000f8ec03f */
[----:B------:R-:W-:Y:S01]  /*aaf0*/  USHF.R.U32.HI UR40, URZ, 0x1f, UR5 ;  /* 0x0000001f3f287899 */ /* 0x000fe20008011605 */
[----:B------:R-:W-:-:S03]  /*ab00*/  UMOV UR38, URZ ;  /* 0x0000003f00267c82 */ /* 0x000fc60008000000 */
[----:B------:R-:W-:-:S04]  /*ab10*/  ULEA.HI.SX32 UR40, UR5, UR40, 0x1a ;  /* 0x0000002805287291 */ /* 0x000fc8000f8fd23f */
[----:B01----:R-:W-:Y:S08]  /*ab20*/  @!P0 BRA `(.L_x_41) ;  /* 0x0000000000848947 */ /* 0x003ff00003800000 */
[----:B------:R-:W-:Y:S01]  /*ab30*/  USHF.R.U32.HI UR6, URZ, 0x10, UR6 ;  /* 0x000000103f067899 */ /* 0x000fe20008011606 */
[----:B------:R-:W-:-:S03]  /*ab40*/  UMOV UR4, URZ ;  /* 0x0000003f00047c82 */ /* 0x000fc60008000000 */
[----:B------:R-:W-:-:S11]  /*ab50*/  UISETP.NE.AND UP0, UPT, UR6, URZ, UPT ;  /* 0x0000003f0600728c */ /* 0x000fd6000bf05270 */
[----:B------:R-:W-:Y:S02]  /*ab60*/  @!UP0 ULDC UR6, c[0x0][0x9f0] ;  /* 0x00027c0000068ab9 */ /* 0x000fe40000000800 */
[----:B------:R-:W-:Y:S01]  /*ab70*/  IABS R2, UR6 ;  /* 0x0000000600027c13 */ /* 0x000fe20008000000 */
[----:B------:R-:W-:Y:S02]  /*ab80*/  UIADD3 UR7, UR40, -0x1, UR6 ;  /* 0xffffffff28077890 */ /* 0x000fe4000fffe006 */
[----:B------:R-:W-:Y:S02]  /*ab90*/  IABS R5, UR6 ;  /* 0x0000000600057c13 */ /* 0x000fe40008000000 */
[----:B------:R-:W-:Y:S02]  /*aba0*/  R2UR UR10, R2 ;  /* 0x00000000020a72ca */ /* 0x000fe400000e0000 */
[----:B------:R-:W-:Y:S01]  /*abb0*/  IABS R4, UR7 ;  /* 0x0000000700047c13 */ /* 0x000fe20008000000 */
[----:B------:R-:W-:-:S03]  /*abc0*/  ULOP3.LUT UR7, UR7, UR6, URZ, 0x3c, !UPT ;  /* 0x0000000607077292 */ /* 0x000fc6000f8e3c3f */
[----:B------:R-:W-:-:S07]  /*abd0*/  R2UR UR9, R4 ;  /* 0x00000000040972ca */ /* 0x000fce00000e0000 */
        /* <DEDUP_REMOVED lines=18> */
[----:B------:R-:W-:Y:S02]  /*ad00*/  UISETP.NE.AND UP0, UPT, UR6, URZ, UPT ;  /* 0x0000003f0600728c */ /* 0x000fe4000bf05270 */
[----:B------:R-:W-:-:S09]  /*ad10*/  @!UP1 UIADD3 UR5, -UR5, URZ, URZ ;  /* 0x0000003f05059290 */ /* 0x000fd2000fffe13f */
[----:B------:R-:W-:-:S07]  /*ad20*/  @!UP0 ULOP3.LUT UR5, URZ, UR6, URZ, 0x33, !UPT ;  /* 0x000000063f058292 */ /* 0x000fce000f8e333f */
[----:B------:R-:W-:-:S05]  /*ad30*/  UMOV UR38, UR5 ;  /* 0x0000000500267c82 */ /* 0x000fca0008000000 */
.L_x_41:
[----:B------:R-:W-:Y:S02]  /*ad40*/  UIMAD UR44, UR43, UR38, URZ ;  /* 0x000000262b2c72a4 */ /* 0x000fe4000f8e023f */
[----:B------:R-:W-:-:S04]  /*ad50*/  IMAD.U32 R3, RZ, RZ, UR38 ;  /* 0x00000026ff037e24 */ /* 0x000fc8000f8e00ff */
[----:B------:R-:W-:-:S05]  /*ad60*/  IMAD.U32 R2, RZ, RZ, UR44 ;  /* 0x0000002cff027e24 */ /* 0x000fca000f8e00ff */
[----:B------:R-:W-:Y:S01]  /*ad70*/  VIADDMNMX R2, R2, R3, UR40, PT ;  /* 0x0000002802027e46 */ /* 0x000fe2000b800103 */
[----:B------:R-:W-:-:S03]  /*ad80*/  IMAD.MOV.U32 R3, RZ, RZ, 0x1 ;  /* 0x00000001ff037424 */ /* 0x000fc600078e00ff */
[----:B------:R-:W-:Y:S01]  /*ad90*/  R2UR UR45, R2 ;  /* 0x00000000022d72ca */ /* 0x000fe200000e0000 */
[----:B------:R-:W-:-:S12]  /*ada0*/  IMAD.MOV.U32 R2, RZ, RZ, RZ ;  /* 0x000000ffff027224 */ /* 0x000fd800078e00ff */
[----:B------:R-:W-:-:S06]  /*adb0*/  UISETP.GT.AND UP0, UPT, UR45, UR44, UPT ;  /* 0x0000002c2d00728c */ /* 0x000fcc000bf04270 */
[----:B------:R-:W-:-:S13]  /*adc0*/  PLOP3.LUT P0, PT, PT, PT, UP0, 0x80, 0x0 ;  /* 0x000000000000781c */ /* 0x000fda0003f0f008 */
[----:B------:R-:W-:Y:S05]  /*add0*/  @!P0 BRA `(.L_x_40) ;  /* 0x0000004000788947 */ /* 0x000fea0003800000 */
[----:B------:R-:W0:Y:S01]  /*ade0*/  S2UR UR4, SR_CgaCtaId ;  /* 0x00000000000479c3 */ /* 0x000e220000008800 */
[----:B------:R-:W-:-:S04]  /*adf0*/  MOV R0, 0x400 ;  /* 0x0000040000007802 */ /* 0x000fc80000000f00 */
[----:B------:R-:W-:-:S13]  /*ae00*/  R2UR UR41, R0 ;  /* 0x00000000002972ca */ /* 0x000fda00000e0000 */
[----:B0-----:R-:W-:-:S04]  /*ae10*/  ULEA UR41, UR4, UR41, 0x18 ;  /* 0x0000002904297291 */ /* 0x001fc8000f8ec03f */
[----:B------:R-:W-:-:S04]  /*ae20*/  UIADD3 UR4, UR41, 0x1a400, URZ ;  /* 0x0001a40029047890 */ /* 0x000fc8000fffe03f */
[----:B------:R-:W-:-:S06]  /*ae30*/  ULOP3.LUT UP0, URZ, UR4, 0x1bf, URZ, 0xc0, !UPT ;  /* 0x000001bf043f7892 */ /* 0x000fcc000f80c03f */
[----:B------:R-:W-:-:S13]  /*ae40*/  PLOP3.LUT P0, PT, PT, PT, UP0, 0x80, 0x0 ;  /* 0x000000000000781c */ /* 0x000fda0003f0f008 */
[----:B------:R-:W-:Y:S05]  /*ae50*/  @!P0 BRA `(.L_x_42) ;  /* 0x0000000000408947 */ /* 0x000fea0003800000 */
[----:B------:R-:W-:Y:S01]  /*ae60*/  MOV R2, 0x0 ;  /* 0x0000000000027802 */ /* 0x000fe20000000f00 */
[----:B------:R-:W-:Y:S01]  /*ae70*/  ULDC.64 UR4, c[0x4][0xc8] ;  /* 0x0100320000047ab9 */ /* 0x000fe20000000a00 */
[----:B------:R-:W-:Y:S01]  /*ae80*/  ULDC.64 UR6, c[0x4][0xd0] ;  /* 0x0100340000067ab9 */ /* 0x000fe20000000a00 */
[----:B------:R-:W-:Y:S02]  /*ae90*/  IMAD.U32 R4, RZ, RZ, UR4 ;  /* 0x00000004ff047e24 */ /* 0x000fe4000f8e00ff */
[----:B------:R-:W-:Y:S01]  /*aea0*/  IMAD.U32 R5, RZ, RZ, UR5 ;  /* 0x00000005ff057e24 */ /* 0x000fe2000f8e00ff */
[----:B------:R-:W0:Y:S01]  /*aeb0*/  LDC.64 R2, c[0x4][R2] ;  /* 0x0100000002027b82 */ /* 0x000e220000000a00 */
[----:B------:R-:W-:Y:S01]  /*aec0*/  ULDC.64 UR4, c[0x4][0x8] ;  /* 0x0100020000047ab9 */ /* 0x000fe20000000a00 */
[----:B------:R-:W-:Y:S01]  /*aed0*/  IMAD.U32 R6, RZ, RZ, UR6 ;  /* 0x00000006ff067e24 */ /* 0x000fe2000f8e00ff */
[----:B------:R-:W-:Y:S01]  /*aee0*/  MOV R11, UR5 ;  /* 0x00000005000b7c02 */ /* 0x000fe20008000f00 */
[----:B------:R-:W-:-:S02]  /*aef0*/  IMAD.U32 R7, RZ, RZ, UR7 ;  /* 0x00000007ff077e24 */ /* 0x000fc4000f8e00ff */
[----:B------:R-:W-:Y:S02]  /*af00*/  IMAD.U32 R10, RZ, RZ, UR4 ;  /* 0x00000004ff0a7e24 */ /* 0x000fe4000f8e00ff */
[----:B------:R-:W-:Y:S02]  /*af10*/  IMAD.MOV.U32 R8, RZ, RZ, 0x70 ;  /* 0x00000070ff087424 */ /* 0x000fe400078e00ff */
[----:B------:R-:W-:Y:S02]  /*af20*/  IMAD.MOV.U32 R12, RZ, RZ, 0x1 ;  /* 0x00000001ff0c7424 */ /* 0x000fe400078e00ff */
[----:B------:R-:W-:-:S07]  /*af30*/  IMAD.MOV.U32 R13, RZ, RZ, RZ ;  /* 0x000000ffff0d7224 */ /* 0x000fce00078e00ff */
[----:B------:R-:W-:-:S07]  /*af40*/  LEPC R20, `(.L_x_42) ;  /* 0x000000001014794e */ /* 0x000fce0000000000 */
[----:B0----5:R-:W-:Y:S05]  /*af50*/  CALL.ABS.NOINC R2 ;  /* 0x0000000002007343 */ /* 0x021fea0003c00000 */
.L_x_42:
[----:B------:R-:W-:-:S06]  /*af60*/  UIADD3 UR4, UR41, 0xa400, URZ ;  /* 0x0000a40029047890 */ /* 0x000fcc000fffe03f */
[----:B------:R-:W-:-:S05]  /*af70*/  IMAD.U32 R16, RZ, RZ, UR4 ;  /* 0x00000004ff107e24 */ /* 0x000fca000f8e00ff */
[----:B------:R-:W-:-:S13]  /*af80*/  LOP3.LUT P0, RZ, R16, 0x3ff, RZ, 0xc0, !PT ;  /* 0x000003ff10ff7812 */ /* 0x000fda000780c0ff */
        /* <DEDUP_REMOVED lines=8> */
[----:B------:R-:W-:Y:S02]  /*b010*/  IMAD.U32 R6, RZ, RZ, UR6 ;  /* 0x00000006ff067e24 */ /* 0x000fe4000f8e00ff */
[----:B------:R-:W-:-:S02]  /*b020*/  IMAD.U32 R7, RZ, RZ, UR7 ;  /* 0x00000007ff077e24 */ /* 0x000fc4000f8e00ff */
[----:B------:R-:W-:Y:S02]  /*b030*/  IMAD.U32 R10, RZ, RZ, UR4 ;  /* 0x00000004ff0a7e24 */ /* 0x000fe4000f8e00ff */
[----:B------:R-:W-:Y:S02]  /*b040*/  IMAD.U32 R11, RZ, RZ, UR5 ;  /* 0x00000005ff0b7e24 */ /* 0x000fe4000f8e00ff */
[----:B------:R-:W-:Y:S02]  /*b050*/  IMAD.MOV.U32 R8, RZ, RZ, 0x70 ;  /* 0x00000070ff087424 */ /* 0x000fe400078e00ff */
[----:B------:R-:W-:Y:S02]  /*b060*/  IMAD.MOV.U32 R12, RZ, RZ, 0x1 ;  /* 0x00000001ff0c7424 */ /* 0x000fe400078e00ff */
[----:B------:R-:W-:-:S07]  /*b070*/  IMAD.MOV.U32 R13, RZ, RZ, RZ ;  /* 0x000000ffff0d7224 */ /* 0x000fce00078e00ff */
[----:B------:R-:W-:-:S07]  /*b080*/  LEPC R20, `(.L_x_43) ;  /* 0x000000001014794e */ /* 0x000fce0000000000 */
[----:B0----5:R-:W-:Y:S05]  /*b090*/  CALL.ABS.NOINC R2 ;  /* 0x0000000002007343 */ /* 0x021fea0003c00000 */
.L_x_43:
        /* <DEDUP_REMOVED lines=20> */
.L_x_44:
        /* <DEDUP_REMOVED lines=18> */
.L_x_45:
[----:B------:R-:W0:Y:S01]  /*b300*/  LDC.64 R2, c[0x0][0x9f8] ;  /* 0x00027e00ff027b82 */ /* 0x000e220000000a00 */
[----:B------:R-:W-:Y:S01]  /*b310*/  IMAD.SHL.U32 R19, R31, 0x10, RZ ;  /* 0x000000101f137824 */ /* 0x000fe200078e00ff */
[----:B------:R-:W-:Y:S01]  /*b320*/  ULDC UR4, c[0x0][0x2f4] ;  /* 0x0000bd0000047ab9 */ /* 0x000fe20000000800 */
[----:B------:R-:W-:Y:S01]  /*b330*/  IMAD.MOV.U32 R30, RZ, RZ, R18 ;  /* 0x000000ffff1e7224 */ /* 0x000fe200078e0012 */
[----:B------:R-:W-:-:S04]  /*b340*/  ULDC UR5, c[0x0][0x320] ;  /* 0x0000c80000057ab9 */ /* 0x000fc80000000800 */
[----:B------:R-:W1:Y:S01]  /*b350*/  LDC R20, c[0x0][0x430] ;  /* 0x00010c00ff147b82 */ /* 0x000e620000000800 */
[----:B0-----:R-:W-:-:S04]  /*b360*/  ISETP.NE.U32.AND P0, PT, R2, RZ, PT ;  /* 0x000000ff0200720c */ /* 0x001fc80003f05070 */
[----:B------:R-:W-:-:S13]  /*b370*/  ISETP.NE.AND.EX P0, PT, R3, RZ, PT, P0 ;  /* 0x000000ff0300720c */ /* 0x000fda0003f05300 */
[----:B------:R-:W0:Y:S01]  /*b380*/  @P0 LDC.64 R2, c[0x0][0x9f8] ;  /* 0x00027e00ff020b82 */ /* 0x000e220000000a00 */
[----:B------:R-:W-:Y:S02]  /*b390*/  LOP3.LUT R35, R19, 0x30, RZ, 0xc0, !PT ;  /* 0x0000003013237812 */ /* 0x000fe400078ec0ff */
[----:B-1----:R-:W-:Y:S02]  /*b3a0*/  ISETP.NE.AND P2, PT, R20, 0x1, PT ;  /* 0x000000011400780c */ /* 0x002fe40003f45270 */
[----:B------:R-:W-:Y:S01]  /*b3b0*/  LOP3.LUT R16, R16, 0xffffffef, RZ, 0xc0, !PT ;  /* 0xffffffef10107812 */ /* 0x000fe200078ec0ff */
[----:B0-----:R-:W-:-:S05]  /*b3c0*/  @P0 IMAD.WIDE R2, R18, 0x4, R2 ;  /* 0x0000000412020825 */ /* 0x001fca00078e0202 */
[----:B------:R0:W5:Y:S01]  /*b3d0*/  @P0 LDG.E R30, desc[UR56][R2.64] ;  /* 0x00000038021e0981 */ /* 0x000162000c1e1900 */
[C---:B------:R-:W-:Y:S01]  /*b3e0*/  ISETP.GE.AND P0, PT, R35.reuse, UR4, PT ;  /* 0x0000000423007c0c */ /* 0x040fe2000bf06270 */
[----:B------:R-:W-:Y:S01]  /*b3f0*/  UMOV UR6, 0xffffffff ;  /* 0xffffffff00067882 */ /* 0x000fe20000000000 */
[----:B------:R-:W-:Y:S01]  /*b400*/  LOP3.LUT R25, R35, 0x40, RZ, 0xfc, !PT ;  /* 0x0000004023197812 */ /* 0x000fe200078efcff */
[----:B------:R-:W-:Y:S01]  /*b410*/  IMAD.SHL.U32 R8, R31, 0x20, RZ ;  /* 0x000000201f087824 */ /* 0x000fe200078e00ff */
[----:B------:R-:W-:Y:S02]  /*b420*/  LOP3.LUT R27, R35, 0x80, RZ, 0xfc, !PT ;  /* 0x00000080231b7812 */ /* 0x000fe400078efcff */
[----:B------:R-:W-:Y:S02]  /*b430*/  ISETP.GE.AND P3, PT, R25, UR4, PT ;  /* 0x0000000419007c0c */ /* 0x000fe4000bf66270 */
[----:B------:R-:W-:Y:S02]  /*b440*/  ISETP.GE.AND P1, PT, R27, UR4, PT ;  /* 0x000000041b007c0c */ /* 0x000fe4000bf26270 */
[----:B------:R-:W-:-:S03]  /*b450*/  LOP3.LUT R18, R31, 0x7f, RZ, 0xc0, !PT ;  /* 0x0000007f1f127812 */ /* 0x000fc600078ec0ff */
[----:B------:R-:W-:Y:S02]  /*b460*/  @P0 LOP3.LUT R16, R16, 0x10, RZ, 0xfc, !PT ;  /* 0x0000001010100812 */ /* 0x000fe400078efcff */
[----:B------:R-:W-:Y:S02]  /*b470*/  ISETP.GE.AND P0, PT, R35, UR5, PT ;  /* 0x0000000523007c0c */ /* 0x000fe4000bf06270 */
[----:B------:R-:W-:Y:S02]  /*b480*/  LOP3.LUT R16, R16, 0xffffff7f, RZ, 0xc0, !PT ;  /* 0xffffff7f10107812 */ /* 0x000fe400078ec0ff */
[----:B------:R-:W-:Y:S02]  /*b490*/  SHF.R.U32.HI R28, RZ, 0x2, R18 ;  /* 0x00000002ff1c7819 */ /* 0x000fe40000011612 */
[----:B------:R-:W-:Y:S02]  /*b4a0*/  @P2 LOP3.LUT R16, R16, 0x80, RZ, 0xfc, !PT ;  /* 0x0000008010102812 */ /* 0x000fe400078efcff */
[----:B------:R-:W-:-:S02]  /*b4b0*/  LOP3.LUT R26, R28, 0x60, R8, 0xf8, !PT ;  /* 0x000000601c1a7812 */ /* 0x000fc400078ef808 */
[----:B------:R-:W-:-:S04]  /*b4c0*/  LOP3.LUT R16, R16, 0xfffffffd, RZ, 0xc0, !PT ;  /* 0xfffffffd10107812 */ /* 0x000fc800078ec0ff */
[----:B------:R-:W-:Y:S02]  /*b4d0*/  @P0 LOP3.LUT R16, R16, 0x2, RZ, 0xfc, !PT ;  /* 0x0000000210100812 */ /* 0x000fe400078efcff */
[----:B------:R-:W-:Y:S02]  /*b4e0*/  ISETP.GE.AND P0, PT, R25, UR5, PT ;  /* 0x0000000519007c0c */ /* 0x000fe4000bf06270 */
[----:B------:R-:W-:-:S04]  /*b4f0*/  LOP3.LUT R16, R16, 0xfffffff7, RZ, 0xc0, !PT ;  /* 0xfffffff710107812 */ /* 0x000fc800078ec0ff */
[----:B------:R-:W-:-:S04]  /*b500*/  @P3 LOP3.LUT R16, R16, 0x8, RZ, 0xfc, !PT ;  /* 0x0000000810103812 */ /* 0x000fc800078efcff */
[----:B------:R-:W-:-:S04]  /*b510*/  LOP3.LUT R16, R16, 0xfffffffe, RZ, 0xc0, !PT ;  /* 0xfffffffe10107812 */ /* 0x000fc800078ec0ff */
[----:B------:R-:W-:-:S04]  /*b520*/  LOP3.LUT R16, R16, 0xfffffffb, RZ, 0xc0, !PT ;  /* 0xfffffffb10107812 */ /* 0x000fc800078ec0ff */
[----:B------:R-:W-:-:S04]  /*b530*/  @P1 LOP3.LUT R16, R16, 0x4, RZ, 0xfc, !PT ;  /* 0x0000000410101812 */ /* 0x000fc800078efcff */
[----:B------:R-:W-:Y:S01]  /*b540*/  @P0 LOP3.LUT R16, R16, 0x1, RZ, 0xfc, !PT ;  /* 0x0000000110100812 */ /* 0x000fe200078efcff */
[----:B0-----:R-:W-:Y:S06]  /*b550*/  BRA.DIV UR6, `(.L_x_46) ;  /* 0x0000003e06e87947 */ /* 0x001fec000b800000 */
.L_x_100:
[----:B------:R-:W-:Y:S01]  /*b560*/  UMOV UR4, 0xa0 ;  /* 0x000000a000047882 */ /* 0x000fe20000000000 */
[----:B------:R-:W-:Y:S01]  /*b570*/  LOP3.LUT R15, R26, 0x80, RZ, 0xfc, !PT ;  /* 0x000000801a0f7812 */ /* 0x000fe200078efcff */
[----:B------:R-:W-:Y:S01]  /*b580*/  UIMAD UR4, UR45, UR4, -0xa0 ;  /* 0xffffff602d0474a4 */ /* 0x000fe2000f8e0204 */
[----:B------:R-:W0:Y:S01]  /*b590*/  @P2 LDC R2, c[0x0][0x434] ;  /* 0x00010d00ff022b82 */ /* 0x000e220000000800 */
[----:B-----5:R-:W-:-:S07]  /*b5a0*/  SHF.R.S32.HI R37, RZ, 0x1f, R30 ;  /* 0x0000001fff257819 */ /* 0x020fce000001141e */
[----:B------:R-:W1:Y:S01]  /*b5b0*/  @P2 LDC R3, c[0x0][0x438] ;  /* 0x00010e00ff032b82 */ /* 0x000e620000000800 */
[----:B------:R-:W-:Y:S01]  /*b5c0*/  VIADD R0, R15, UR4 ;  /* 0x000000040f007c36 */ /* 0x000fe20008000000 */
[----:B------:R-:W-:Y:S03]  /*b5d0*/  STL [R1+0xc], R15 ;  /* 0x00000c0f01007387 */ /* 0x000fe60000100800 */
[C---:B------:R-:W-:Y:S01]  /*b5e0*/  IMAD.IADD R9, R0.reuse, 0x1, R17 ;  /* 0x0000000100097824 */ /* 0x040fe200078e0211 */
[----:B------:R-:W-:-:S03]  /*b5f0*/  ISETP.GE.AND P0, PT, R0, UR36, PT ;  /* 0x0000002400007c0c */ /* 0x000fc6000bf06270 */
[----:B------:R-:W-:Y:S01]  /*b600*/  IMAD.MOV.U32 R12, RZ, RZ, R9 ;  /* 0x000000ffff0c7224 */ /* 0x000fe200078e0009 */
[----:B------:R-:W-:Y:S01]  /*b610*/  ISETP.GT.U32.OR P0, PT, R15, 0x9f, P0 ;  /* 0x0000009f0f00780c */ /* 0x000fe20000704470 */
[----:B0-----:R-:W-:-:S12]  /*b620*/  @P2 IMAD.HI.U32 R0, R9, R2, RZ ;  /* 0x0000000209002227 */ /* 0x001fd800078e00ff */
[----:B------:R-:W0:Y:S01]  /*b630*/  @!P0 LDC.64 R6, c[0x0][0x428] ;  /* 0x00010a00ff068b82 */ /* 0x000e220000000a00 */
[----:B-1----:R-:W-:-:S04]  /*b640*/  @P2 SHF.R.U32.HI R12, RZ, R3, R0 ;  /* 0x00000003ff0c2219 */ /* 0x002fc80000011600 */
[----:B------:R-:W-:Y:S02]  /*b650*/  @!P0 SHF.R.S32.HI R3, RZ, 0x1f, R12 ;  /* 0x0000001fff038819 */ /* 0x000fe4000001140c */
[----:B------:R-:W-:Y:S01]  /*b660*/  @!P0 MOV R2, R12 ;  /* 0x0000000c00028202 */ /* 0x000fe20000000f00 */
[----:B------:R-:W1:Y:S01]  /*b670*/  @!P0 LDC.64 R4, c[0x0][0x418] ;  /* 0x00010600ff048b82 */ /* 0x000e620000000a00 */
[----:B0-----:R-:W-:-:S03]  /*b680*/  @!P0 IMAD R0, R37, R6, RZ ;  /* 0x0000000625008224 */ /* 0x001fc600078e02ff */
[----:B------:R-:W-:-:S04]  /*b690*/  @!P0 IMAD.WIDE.U32 R2, R30, R6, R2 ;  /* 0x000000061e028225 */ /* 0x000fc800078e0002 */
[----:B------:R-:W-:Y:S01]  /*b6a0*/  @!P0 IMAD R7, R30, R7, R0 ;  /* 0x000000071e078224 */ /* 0x000fe200078e0200 */
[----:B-1----:R-:W-:-:S03]  /*b6b0*/  @!P0 LEA R4, P1, R2, R4, 0x2 ;  /* 0x0000000402048211 */ /* 0x002fc600078210ff */
[----:B------:R-:W-:Y:S02]  /*b6c0*/  @!P0 IMAD.IADD R0, R7, 0x1, R3 ;  /* 0x0000000107008824 */ /* 0x000fe400078e0203 */
[----:B------:R-:W0:Y:S03]  /*b6d0*/  @P2 LDC R3, c[0x0][0x438] ;  /* 0x00010e00ff032b82 */ /* 0x000e260000000800 */
[----:B------:R-:W-:Y:S01]  /*b6e0*/  @!P0 LEA.HI.X R5, R2, R5, R0, 0x2, P1 ;  /* 0x0000000502058211 */ /* 0x000fe200008f1400 */
[----:B------:R-:W-:-:S04]  /*b6f0*/  VIADD R2, R26, UR4 ;  /* 0x000000041a027c36 */ /* 0x000fc80008000000 */
[----:B------:R-:W1:Y:S01]  /*b700*/  @P2 LDC R0, c[0x0][0x434] ;  /* 0x00010d00ff002b82 */ /* 0x000e620000000800 */
[C---:B------:R-:W-:Y:S01]  /*b710*/  ISETP.GE.AND P1, PT, R2.reuse, UR36, PT ;  /* 0x0000002402007c0c */ /* 0x040fe2000bf26270 */
[----:B------:R-:W-:-:S04]  /*b720*/  IMAD.IADD R13, R2, 0x1, R17 ;  /* 0x00000001020d7824 */ /* 0x000fc800078e0211 */
[----:B------:R-:W-:-:S08]  /*b730*/  IMAD.MOV.U32 R14, RZ, RZ, R13 ;  /* 0x000000ffff0e7224 */ /* 0x000fd000078e000d */
[----:B------:R-:W2:Y:S08]  /*b740*/  @!P1 LDC.64 R10, c[0x0][0x428] ;  /* 0x00010a00ff0a9b82 */ /* 0x000eb00000000a00 */
[----:B------:R-:W3:Y:S01]  /*b750*/  @!P1 LDC.64 R6, c[0x0][0x418] ;  /* 0x00010600ff069b82 */ /* 0x000ee20000000a00 */
[----:B-1----:R-:W-:-:S05]  /*b760*/  @P2 IMAD.HI.U32 R0, R13, R0, RZ ;  /* 0x000000000d002227 */ /* 0x002fca00078e00ff */
[----:B0-----:R-:W-:-:S04]  /*b770*/  @P2 SHF.R.U32.HI R14, RZ, R3, R0 ;  /* 0x00000003ff0e2219 */ /* 0x001fc80000011600 */
[--C-:B------:R-:W-:Y:S01]  /*b780*/  @!P1 SHF.R.S32.HI R3, RZ, 0x1f, R14.reuse ;  /* 0x0000001fff039819 */ /* 0x100fe2000001140e */
[----:B------:R-:W-:Y:S02]  /*b790*/  @!P1 IMAD.MOV.U32 R2, RZ, RZ, R14 ;  /* 0x000000ffff029224 */ /* 0x000fe400078e000e */
[-C--:B--2---:R-:W-:Y:S02]  /*b7a0*/  @!P1 IMAD R0, R37, R10.reuse, RZ ;  /* 0x0000000a25009224 */ /* 0x084fe400078e02ff */
[----:B------:R-:W-:-:S04]  /*b7b0*/  @!P1 IMAD.WIDE.U32 R2, R30, R10, R2 ;  /* 0x0000000a1e029225 */ /* 0x000fc800078e0002 */
[----:B------:R-:W-:Y:S01]  /*b7c0*/  @!P1 IMAD R11, R30, R11, R0 ;  /* 0x0000000b1e0b9224 */ /* 0x000fe200078e0200 */
[----:B---3--:R-:W-:-:S03]  /*b7d0*/  @!P1 LEA R6, P2, R2, R6, 0x2 ;  /* 0x0000000602069211 */ /* 0x008fc600078410ff */
[----:B------:R-:W-:-:S05]  /*b7e0*/  @!P1 IMAD.IADD R0, R3, 0x1, R11 ;  /* 0x0000000103009824 */ /* 0x000fca00078e020b */
[----:B------:R-:W-:Y:S01]  /*b7f0*/  @!P1 LEA.HI.X R7, R2, R7, R0, 0x2, P2 ;  /* 0x0000000702079211 */ /* 0x000fe200010f1400 */
[----:B------:R-:W-:Y:S02]  /*b800*/  IMAD.MOV.U32 R0, RZ, RZ, RZ ;  /* 0x000000ffff007224 */ /* 0x000fe400078e00ff */
[----:B------:R-:W-:-:S04]  /*b810*/  IMAD.MOV.U32 R33, RZ, RZ, 0x40 ;  /* 0x00000040ff217424 */ /* 0x000fc800078e00ff */
[----:B------:R0:W5:Y:S01]  /*b820*/  @!P0 LDG.E R0, desc[UR56][R4.64] ;  /* 0x0000003804008981 */ /* 0x000162000c1e1900 */
[----:B------:R-:W-:-:S04]  /*b830*/  LOP3.LUT P0, RZ, R31, 0x4, RZ, 0xc0, !PT ;  /* 0x000000041fff7812 */ /* 0x000fc8000780c0ff */
[----:B------:R-:W-:Y:S01]  /*b840*/  SEL R2, R33, 0xffffffc0, !P0 ;  /* 0xffffffc021027807 */ /* 0x000fe20004000000 */
[----:B0-----:R-:W-:-:S04]  /*b850*/  IMAD.MOV.U32 R5, RZ, RZ, RZ ;  /* 0x000000ffff057224 */ /* 0x001fc800078e00ff */
[----:B------:R0:W-:Y:S01]  /*b860*/  STL [R1+0x8], R2 ;  /* 0x0000080201007387 */ /* 0x0001e20000100800 */
[----:B------:R-:W-:-:S03]  /*b870*/  IMAD.MOV R10, RZ, RZ, -R12 ;  /* 0x000000ffff0a7224 */ /* 0x000fc600078e0a0c */
[----:B------:R1:W5:Y:S01]  /*b880*/  @!P1 LDG.E R5, desc[UR56][R6.64] ;  /* 0x0000003806059981 */ /* 0x000362000c1e1900 */
[----:B------:R-:W-:Y:S01]  /*b890*/  IMAD R4, R20, R10, R9 ;  /* 0x0000000a14047224 */ /* 0x000fe200078e0209 */
[----:B------:R-:W-:Y:S01]  /*b8a0*/  ISETP.GT.U32.AND P0, PT, R15, 0x9f, PT ;  /* 0x0000009f0f00780c */ /* 0x000fe20003f04070 */
[C---:B------:R-:W-:Y:S01]  /*b8b0*/  IMAD.SHL.U32 R9, R31.reuse, 0x4, RZ ;  /* 0x000000041f097824 */ /* 0x040fe200078e00ff */
[----:B------:R-:W-:Y:S01]  /*b8c0*/  ULOP3.LUT UR4, UR48, 0x2, URZ, 0xfc, !UPT ;  /* 0x0000000230047892 */ /* 0x000fe2000f8efc3f */
[----:B0-----:R-:W-:Y:S01]  /*b8d0*/  IMAD.MOV R2, RZ, RZ, -R14 ;  /* 0x000000ffff027224 */ /* 0x001fe200078e0a0e */
[----:B------:R-:W-:Y:S01]  /*b8e0*/  LOP3.LUT R16, R16, 0xffffffdf, RZ, 0xc0, !PT ;  /* 0xffffffdf10107812 */ /* 0x000fe200078ec0ff */
[----:B------:R-:W-:Y:S01]  /*b8f0*/  IMAD.U32 R32, RZ, RZ, UR39 ;  /* 0x00000027ff207e24 */ /* 0x000fe2000f8e00ff */
[C---:B------:R-:W-:Y:S01]  /*b900*/  LOP3.LUT R12, R31.reuse, 0x10, RZ, 0xc0, !PT ;  /* 0x000000101f0c7812 */ /* 0x040fe200078ec0ff */
[----:B------:R-:W-:Y:S01]  /*b910*/  IMAD.U32 R11, RZ, RZ, UR45 ;  /* 0x0000002dff0b7e24 */ /* 0x000fe2000f8e00ff */
[----:B-1----:R-:W-:Y:S01]  /*b920*/  SHF.R.U32.HI R7, RZ, 0x5, R18 ;  /* 0x00000005ff077819 */ /* 0x002fe20000011612 */
[----:B------:R-:W-:Y:S01]  /*b930*/  IMAD R6, R20, R2, R13 ;  /* 0x0000000214067224 */ /* 0x000fe200078e020d */
[----:B------:R-:W-:Y:S01]  /*b940*/  SHF.R.S32.HI R32, RZ, 0x1f, R32 ;  /* 0x0000001fff207819 */ /* 0x000fe20000011420 */
[----:B------:R-:W-:-:S02]  /*b950*/  IMAD.SHL.U32 R2, R31, 0x80, RZ ;  /* 0x000000801f027824 */ /* 0x000fc400078e00ff */
[----:B------:R-:W-:Y:S01]  /*b960*/  IMAD.SHL.U32 R36, R7, 0x200, RZ ;  /* 0x0000020007247824 */ /* 0x000fe200078e00ff */
[----:B------:R-:W-:Y:S01]  /*b970*/  @P0 LOP3.LUT R16, R16, 0x20, RZ, 0xfc, !PT ;  /* 0x0000002010100812 */ /* 0x000fe200078efcff */
[----:B------:R-:W-:Y:S01]  /*b980*/  VIADD R11, R11, 0xffffffff ;  /* 0xffffffff0b0b7836 */ /* 0x000fe20000000000 */
[----:B------:R-:W-:Y:S02]  /*b990*/  LOP3.LUT R10, R2, 0x380, RZ, 0xc0, !PT ;  /* 0x00000380020a7812 */ /* 0x000fe400078ec0ff */
[----:B------:R-:W-:-:S03]  /*b9a0*/  LOP3.LUT R16, R16, 0xffffffbf, RZ, 0xc0, !PT ;  /* 0xffffffbf10107812 */ /* 0x000fc600078ec0ff */
[----:B------:R-:W-:-:S05]  /*b9b0*/  IMAD R10, R7, 0x10, R10 ;  /* 0x00000010070a7824 */ /* 0x000fca00078e020a */
[----:B------:R-:W-:Y:S02]  /*b9c0*/  LOP3.LUT R3, R10, 0x70, R19, 0x78, !PT ;  /* 0x000000700a037812 */ /* 0x000fe400078e7813 */
[----:B------:R-:W-:Y:S02]  /*b9d0*/  MOV R10, UR4 ;  /* 0x00000004000a7c02 */ /* 0x000fe40008000f00 */
[----:B------:R-:W-:Y:S02]  /*b9e0*/  LOP3.LUT R3, R3, 0xc00, R2, 0xf8, !PT ;  /* 0x00000c0003037812 */ /* 0x000fe400078ef802 */
[----:B------:R-:W-:Y:S02]  /*b9f0*/  LOP3.LUT R2, R8, 0x80, RZ, 0xc0, !PT ;  /* 0x0000008008027812 */ /* 0x000fe400078ec0ff */
[----:B------:R-:W-:Y:S01]  /*ba00*/  ISETP.NE.AND P0, PT, R10, 0x3, PT ;  /* 0x000000030a00780c */ /* 0x000fe20003f05270 */
[----:B------:R0:W-:Y:S01]  /*ba10*/  STL [R1+0x4], R3 ;  /* 0x0000040301007387 */ /* 0x0001e20000100800 */
[----:B------:R-:W-:-:S04]  /*ba20*/  LOP3.LUT R2, R2, 0x10, R31, 0xf8, !PT ;  /* 0x0000001002027812 */ /* 0x000fc800078ef81f */
[----:B------:R-:W-:Y:S02]  /*ba30*/  LOP3.LUT R2, R2, 0x10, R9, 0x78, !PT ;  /* 0x0000001002027812 */ /* 0x000fe400078e7809 */
[----:B0-----:R-:W-:-:S05]  /*ba40*/  LOP3.LUT R3, R36, 0x60, R8, 0xf8, !PT ;  /* 0x0000006024037812 */ /* 0x001fca00078ef808 */
[----:B------:R-:W-:Y:S02]  /*ba50*/  @P0 LOP3.LUT R16, R16, 0x40, RZ, 0xfc, !PT ;  /* 0x0000004010100812 */ /* 0x000fe400078efcff */
[----:B------:R-:W-:-:S04]  /*ba60*/  LOP3.LUT R3, R3, 0x100, R8, 0xf8, !PT ;  /* 0x0000010003037812 */ /* 0x000fc800078ef808 */
[----:B------:R-:W-:-:S05]  /*ba70*/  LOP3.LUT R2, R3, R2, RZ, 0xfc, !PT ;  /* 0x0000000203027212 */ /* 0x000fca00078efcff */
[----:B------:R0:W-:Y:S01]  /*ba80*/  STL [R1], R2 ;  /* 0x0000000201007387 */ /* 0x0001e20000100800 */
[----:B------:R-:W-:Y:S05]  /*ba90*/  @!P0 BRA `(.L_x_47) ;  /* 0x0000000000048947 */ /* 0x000fea0003800000 */
[----:B------:R-:W-:Y:S01]  /*baa0*/  BPT.TRAP 0x1 ;  /* 0x000000040000795c */ /* 0x000fe20000300000 */
.L_x_47:
[----:B0-----:R-:W-:Y:S01]  /*bab0*/  IMAD.MOV.U32 R2, RZ, RZ, 0x1 ;  /* 0x00000001ff027424 */ /* 0x001fe200078e00ff */
[----:B------:R-:W-:-:S04]  /*bac0*/  SHF.R.S32.HI R21, RZ, 0x1f, R6 ;  /* 0x0000001fff157819 */ /* 0x000fc80000011406 */
[----:B------:R-:W-:-:S04]  /*bad0*/  SHF.L.U32 R3, R2, 0x1f, RZ ;  /* 0x0000001f02037819 */ /* 0x000fc800000006ff */
[----:B------:R-:W0:Y:S02]  /*bae0*/  SYNCS.PHASECHK.TRANS64.TRYWAIT P0, [UR41+0x29880], R3 ;  /* 0x02988003ff0075a7 */ /* 0x000e240008000169 */
[----:B0-----:R-:W-:Y:S05]  /*baf0*/  @!P0 BRA `(.L_x_48) ;  /* 0x0000003800a08947 */ /* 0x001fea0003800000 */
.L_x_101:
[----:B------:R-:W-:Y:S01]  /*bb00*/  ULDC.64 UR4, c[0x0][0x328] ;  /* 0x0000ca0000047ab9 */ /* 0x000fe20000000a00 */
[----:B------:R-:W-:Y:S01]  /*bb10*/  IMAD.SHL.U32 R13, R31, 0x10, RZ ;  /* 0x000000101f0d7824 */ /* 0x000fe200078e00ff */
[----:B------:R-:W-:Y:S01]  /*bb20*/  LOP3.LUT R8, R8, 0x380, RZ, 0xc0, !PT ;  /* 0x0000038008087812 */ /* 0x000fe200078ec0ff */
[----:B------:R-:W-:Y:S01]  /*bb30*/  IMAD R10, R21, UR4, RZ ;  /* 0x00000004150a7c24 */ /* 0x000fe2000f8e02ff */
[----:B-----5:R-:W-:Y:S01]  /*bb40*/  SHF.R.S32.HI R22, RZ, 0x1f, R5 ;  /* 0x0000001fff167819 */ /* 0x020fe20000011405 */
[----:B0-----:R-:W-:Y:S01]  /*bb50*/  IMAD.WIDE.U32 R2, R6, UR4, RZ ;  /* 0x0000000406027c25 */ /* 0x001fe2000f8e00ff */
[----:B------:R-:W-:Y:S01]  /*bb60*/  LOP3.LUT R8, R8, 0x30, R13, 0xf8, !PT ;  /* 0x0000003008087812 */ /* 0x000fe200078ef80d */
[----:B------:R-:W-:Y:S01]  /*bb70*/  ULDC.64 UR6, c[0x0][0x338] ;  /* 0x0000ce0000067ab9 */ /* 0x000fe20000000a00 */
[----:B------:R-:W-:Y:S01]  /*bb80*/  SHF.R.S32.HI R23, RZ, 0x1f, R4 ;  /* 0x0000001fff177819 */ /* 0x000fe20000011404 */
[----:B------:R-:W-:Y:S01]  /*bb90*/  IMAD R10, R6, UR5, R10 ;  /* 0x00000005060a7c24 */ /* 0x000fe2000f8e020a */
[----:B------:R-:W-:Y:S01]  /*bba0*/  LOP3.LUT R8, R8, 0x70, R9, 0x78, !PT ;  /* 0x0000007008087812 */ /* 0x000fe200078e7809 */
[----:B------:R-:W-:Y:S01]  /*bbb0*/  IMAD R9, R22, UR6, RZ ;  /* 0x0000000616097c24 */ /* 0x000fe2000f8e02ff */
[----:B------:R-:W-:Y:S01]  /*bbc0*/  SHF.R.S32.HI R24, RZ, 0x1f, R0 ;  /* 0x0000001fff187819 */ /* 0x000fe20000011400 */
[----:B------:R-:W-:Y:S01]  /*bbd0*/  IMAD.IADD R3, R3, 0x1, R10 ;  /* 0x0000000103037824 */ /* 0x000fe200078e020a */
[----:B------:R-:W-:Y:S01]  /*bbe0*/  ISETP.NE.AND P1, PT, R12, RZ, PT ;  /* 0x000000ff0c00720c */ /* 0x000fe20003f25270 */
[C---:B------:R-:W-:Y:S01]  /*bbf0*/  IMAD R9, R5.reuse, UR7, R9 ;  /* 0x0000000705097c24 */ /* 0x040fe2000f8e0209 */
[----:B------:R-:W-:Y:S01]  /*bc00*/  SHF.R.U32.HI R31, RZ, 0x2, R31 ;  /* 0x00000002ff1f7819 */ /* 0x000fe2000001161f */
[----:B------:R-:W-:Y:S01]  /*bc10*/  IMAD.WIDE.U32 R2, R5, UR6, R2 ;  /* 0x0000000605027c25 */ /* 0x000fe2000f8e0002 */
[----:B------:R-:W-:-:S03]  /*bc20*/  SEL R33, R33, 0xffffffc0, !P1 ;  /* 0xffffffc021217807 */ /* 0x000fc60004800000 */
[----:B------:R-:W-:Y:S02]  /*bc30*/  IMAD R10, R23, UR4, RZ ;  /* 0x00000004170a7c24 */ /* 0x000fe4000f8e02ff */
[----:B------:R-:W-:Y:S02]  /*bc40*/  IMAD R7, R7, 0x400, R8 ;  /* 0x0000040007077824 */ /* 0x000fe400078e0208 */
[----:B------:R-:W-:Y:S02]  /*bc50*/  IMAD.IADD R9, R3, 0x1, R9 ;  /* 0x0000000103097824 */ /* 0x000fe400078e0209 */
[----:B------:R-:W-:Y:S02]  /*bc60*/  IMAD.MOV.U32 R8, RZ, RZ, R2 ;  /* 0x000000ffff087224 */ /* 0x000fe400078e0002 */
[C---:B------:R-:W-:Y:S02]  /*bc70*/  IMAD R10, R4.reuse, UR5, R10 ;  /* 0x00000005040a7c24 */ /* 0x040fe4000f8e020a */
[----:B------:R-:W-:Y:S01]  /*bc80*/  IMAD.WIDE.U32 R2, R4, UR4, RZ ;  /* 0x0000000404027c25 */ /* 0x000fe2000f8e00ff */
[----:B------:R-:W-:-:S03]  /*bc90*/  ULDC.64 UR4, c[0x0][0x330] ;  /* 0x0000cc0000047ab9 */ /* 0x000fc60000000a00 */
[----:B------:R-:W-:Y:S02]  /*bca0*/  IMAD.IADD R3, R3, 0x1, R10 ;  /* 0x0000000103037824 */ /* 0x000fe400078e020a */
[----:B------:R-:W-:Y:S02]  /*bcb0*/  IMAD R10, R24, UR6, RZ ;  /* 0x00000006180a7c24 */ /* 0x000fe4000f8e02ff */
[----:B------:R-:W-:Y:S01]  /*bcc0*/  IMAD.WIDE.U32 R2, R0, UR6, R2 ;  /* 0x0000000600027c25 */ /* 0x000fe2000f8e0002 */
[----:B------:R-:W-:-:S03]  /*bcd0*/  R2UR UR6, R32 ;  /* 0x00000000200672ca */ /* 0x000fc600000e0000 */
[----:B------:R-:W-:-:S04]  /*bce0*/  IMAD R10, R0, UR7, R10 ;  /* 0x00000007000a7c24 */ /* 0x000fc8000f8e020a */
[----:B------:R-:W-:Y:S02]  /*bcf0*/  IMAD.IADD R3, R3, 0x1, R10 ;  /* 0x0000000103037824 */ /* 0x000fe400078e020a */
[----:B------:R-:W-:-:S04]  /*bd00*/  IMAD.U32 R10, RZ, RZ, UR4 ;  /* 0x00000004ff0a7e24 */ /* 0x000fc8000f8e00ff */
[----:B------:R-:W-:Y:S01]  /*bd10*/  UIMAD UR4, UR6, UR4, URZ ;  /* 0x00000004060472a4 */ /* 0x000fe2000f8e023f */
[----:B------:R-:W-:Y:S02]  /*bd20*/  IMAD.WIDE.U32 R8, R10, UR39, R8 ;  /* 0x000000270a087c25 */ /* 0x000fe4000f8e0008 */
[----:B------:R-:W-:Y:S01]  /*bd30*/  ULDC.64 UR6, c[0x0][0x318] ;  /* 0x0000c60000067ab9 */ /* 0x000fe20000000a00 */
[----:B------:R-:W-:Y:S01]  /*bd40*/  UIMAD UR4, UR39, UR5, UR4 ;  /* 0x00000005270472a4 */ /* 0x000fe2000f8e0204 */
[----:B------:R-:W-:Y:S01]  /*bd50*/  IMAD.U32 R19, RZ, RZ, UR7 ;  /* 0x00000007ff137e24 */ /* 0x000fe2000f8e00ff */
[----:B------:R-:W-:Y:S01]  /*bd60*/  IADD3 R18, P0, R8, UR6, RZ ;  /* 0x0000000608127c10 */ /* 0x000fe2000ff1e0ff */
[----:B------:R-:W-:-:S03]  /*bd70*/  IMAD.WIDE.U32 R2, R10, UR39, R2 ;  /* 0x000000270a027c25 */ /* 0x000fc6000f8e0002 */
[----:B------:R-:W-:Y:S01]  /*bd80*/  IADD3.X R10, R19, UR4, R9, P0, !PT ;  /* 0x00000004130a7c10 */ /* 0x000fe200087fe409 */
[----:B------:R-:W-:Y:S01]  /*bd90*/  IMAD.MOV.U32 R9, RZ, RZ, -0xa0 ;  /* 0xffffff60ff097424 */ /* 0x000fe200078e00ff */
[----:B------:R-:W-:-:S03]  /*bda0*/  IADD3 R20, P0, R2, UR6, RZ ;  /* 0x0000000602147c10 */ /* 0x000fc6000ff1e0ff */
[----:B------:R-:W-:Y:S01]  /*bdb0*/  IMAD R9, R11, R9, UR36 ;  /* 0x000000240b097e24 */ /* 0x000fe2000f8e0209 */
[----:B------:R-:W-:Y:S01]  /*bdc0*/  IADD3.X R19, R19, UR4, R3, P0, !PT ;  /* 0x0000000413137c10 */ /* 0x000fe200087fe403 */
[----:B------:R-:W-:Y:S02]  /*bdd0*/  UMOV UR4, 0xffffffff ;  /* 0xffffffff00047882 */ /* 0x000fe40000000000 */
[----:B------:R-:W-:-:S05]  /*bde0*/  IMAD.IADD R9, R9, 0x1, -R28 ;  /* 0x0000000109097824 */ /* 0x000fca00078e0a1c */
[----:B------:R-:W-:Y:S01]  /*bdf0*/  ISETP.GE.AND P4, PT, R9, 0x1, PT ;  /* 0x000000010900780c */ /* 0x000fe20003f86270 */
[----:B------:R-:W-:-:S12]  /*be00*/  BRA.DIV UR4, `(.L_x_49) ;  /* 0x0000003604fc7947 */ /* 0x000fd8000b800000 */
[----:B------:R-:W0:Y:S01]  /*be10*/  SHFL.IDX PT, R2, R18, RZ, 0x1c1f ;  /* 0x001c1fff12027589 */ /* 0x000e2200000e0000 */
[C---:B------:R-:W-:Y:S01]  /*be20*/  LOP3.LUT P5, RZ, R16.reuse, 0x2, RZ, 0xc0, !PT ;  /* 0x0000000210ff7812 */ /* 0x040fe200078ac0ff */
[----:B------:R-:W-:Y:S01]  /*be30*/  VIADD R8, R7, UR41 ;  /* 0x0000002907087c36 */ /* 0x000fe20008000000 */
[----:B------:R-:W-:Y:S01]  /*be40*/  LOP3.LUT P6, RZ, R16, 0x1, RZ, 0xc0, !PT ;  /* 0x0000000110ff7812 */ /* 0x000fe200078cc0ff */
[----:B------:R-:W1:Y:S01]  /*be50*/  SHFL.IDX PT, R3, R10, RZ, 0x1c1f ;  /* 0x001c1fff0a037589 */ /* 0x000e6200000e0000 */
[----:B------:R-:W-:Y:S01]  /*be60*/  ISETP.GE.AND P3, PT, R9, 0x21, PT ;  /* 0x000000210900780c */ /* 0x000fe20003f66270 */
[----:B------:R-:W-:Y:S01]  /*be70*/  IMAD.IADD R7, R33, 0x1, R8 ;  /* 0x0000000121077824 */ /* 0x000fe200078e0208 */
[----:B------:R-:W-:Y:S01]  /*be80*/  IADD3 R34, R8, 0xa400, RZ ;  /* 0x0000a40008227810 */ /* 0x000fe20007ffe0ff */
[----:B------:R-:W-:Y:S01]  /*be90*/  SHFL.IDX PT, R19, R19, RZ, 0x1c1f ;  /* 0x001c1fff13137589 */ /* 0x000fe200000e0000 */
[C---:B------:R-:W-:Y:S02]  /*bea0*/  ISETP.GE.AND P2, PT, R9.reuse, 0x41, PT ;  /* 0x000000410900780c */ /* 0x040fe40003f46270 */
[----:B------:R-:W-:-:S02]  /*beb0*/  ISETP.GE.AND P1, PT, R9, 0x61, PT ;  /* 0x000000610900780c */ /* 0x000fc40003f26270 */
[----:B0-----:R-:W-:-:S05]  /*bec0*/  IADD3 R2, P0, R35, R2, RZ ;  /* 0x0000000223027210 */ /* 0x001fca0007f1e0ff */
[----:B-1----:R-:W-:Y:S01]  /*bed0*/  IMAD.X R3, RZ, RZ, R3, P0 ;  /* 0x000000ffff037224 */ /* 0x002fe200000e0603 */
[----:B------:R-:W-:-:S13]  /*bee0*/  ISETP.LT.OR P0, PT, R9, 0x1, P5 ;  /* 0x000000010900780c */ /* 0x000fda0002f01670 */
[----:B------:R-:W-:Y:S01]  /*bef0*/  LDGSTS.E.BYPASS.LTC128B.128 [R8+0xa400], desc[UR56][R2.64], !P0 ;  /* 0x0a40000002087fae */ /* 0x000fe2000c101d78 */
[----:B------:R-:W-:-:S13]  /*bf00*/  ISETP.LT.OR P0, PT, R9, 0x1, P6 ;  /* 0x000000010900780c */ /* 0x000fda0003701670 */
[----:B------:R0:W-:Y:S04]  /*bf10*/  LDGSTS.E.BYPASS.LTC128B.128 [R7+0xa400], desc[UR56][R2.64+0x40], !P0 ;  /* 0x0a40004002077fae */ /* 0x0001e8000c101d78 */
[----:B0-----:R-:W0:Y:S04]  /*bf20*/  SHFL.IDX PT, R2, R18, 0x1, 0x1c1f ;  /* 0x003c1f0012027f89 */ /* 0x001e2800000e0000 */
[----:B------:R-:W1:Y:S01]  /*bf30*/  SHFL.IDX PT, R3, R10, 0x1, 0x1c1f ;  /* 0x003c1f000a037f89 */ /* 0x000e6200000e0000 */
[----:B0-----:R-:W-:-:S05]  /*bf40*/  IADD3 R2, P0, R35, R2, RZ ;  /* 0x0000000223027210 */ /* 0x001fca0007f1e0ff */
[----:B-1----:R-:W-:Y:S01]  /*bf50*/  IMAD.X R3, RZ, RZ, R3, P0 ;  /* 0x000000ffff037224 */ /* 0x002fe200000e0603 */
[----:B------:R-:W-:-:S13]  /*bf60*/  ISETP.LT.OR P0, PT, R9, 0x21, P5 ;  /* 0x000000210900780c */ /* 0x000fda0002f01670 */
[----:B------:R-:W-:Y:S01]  /*bf70*/  LDGSTS.E.BYPASS.LTC128B.128 [R8+0xb400], desc[UR56][R2.64], !P0 ;  /* 0x0b40000002087fae */ /* 0x000fe2000c101d78 */
[----:B------:R-:W-:-:S13]  /*bf80*/  ISETP.LT.OR P0, PT, R9, 0x21, P6 ;  /* 0x000000210900780c */ /* 0x000fda0003701670 */
[----:B------:R0:W-:Y:S04]  /*bf90*/  LDGSTS.E.BYPASS.LTC128B.128 [R7+0xb400], desc[UR56][R2.64+0x40], !P0 ;  /* 0x0b40004002077fae */ /* 0x0001e8000c101d78 */
[----:B0-----:R-:W0:Y:S04]  /*bfa0*/  SHFL.IDX PT, R2, R18, 0x2, 0x1c1f ;  /* 0x005c1f0012027f89 */ /* 0x001e2800000e0000 */
[----:B------:R-:W1:Y:S04]  /*bfb0*/  SHFL.IDX PT, R3, R10, 0x2, 0x1c1f ;  /* 0x005c1f000a037f89 */ /* 0x000e6800000e0000 */
[----:B------:R-:W-:Y:S01]  /*bfc0*/  SHFL.IDX PT, R10, R10, 0x3, 0x1c1f ;  /* 0x007c1f000a0a7f89 */ /* 0x000fe200000e0000 */
[----:B0-----:R-:W-:-:S05]  /*bfd0*/  IADD3 R2, P0, R35, R2, RZ ;  /* 0x0000000223027210 */ /* 0x001fca0007f1e0ff */
[----:B-1----:R-:W-:Y:S01]  /*bfe0*/  IMAD.X R3, RZ, RZ, R3, P0 ;  /* 0x000000ffff037224 */ /* 0x002fe200000e0603 */
[----:B------:R-:W-:-:S13]  /*bff0*/  ISETP.LT.OR P0, PT, R9, 0x41, P5 ;  /* 0x000000410900780c */ /* 0x000fda0002f01670 */
[----:B------:R-:W-:Y:S01]  /*c000*/  LDGSTS.E.BYPASS.LTC128B.128 [R8+0xc400], desc[UR56][R2.64], !P0 ;  /* 0x0c40000002087fae */ /* 0x000fe2000c101d78 */
[----:B------:R-:W-:-:S13]  /*c010*/  ISETP.LT.OR P0, PT, R9, 0x41, P6 ;  /* 0x000000410900780c */ /* 0x000fda0003701670 */
[----:B------:R0:W-:Y:S04]  /*c020*/  LDGSTS.E.BYPASS.LTC128B.128 [R7+0xc400], desc[UR56][R2.64+0x40], !P0 ;  /* 0x0c40004002077fae */ /* 0x0001e8000c101d78 */
[----:B0-----:R-:W0:Y:S02]  /*c030*/  SHFL.IDX PT, R2, R18, 0x3, 0x1c1f ;  /* 0x007c1f0012027f89 */ /* 0x001e2400000e0000 */
[----:B0-----:R-:W-:-:S05]  /*c040*/  IADD3 R2, P0, R35, R2, RZ ;  /* 0x0000000223027210 */ /* 0x001fca0007f1e0ff */
[----:B------:R-:W-:Y:S01]  /*c050*/  IMAD.X R3, RZ, RZ, R10, P0 ;  /* 0x000000ffff037224 */ /* 0x000fe200000e060a */
[C---:B------:R-:W-:Y:S02]  /*c060*/  ISETP.LT.OR P0, PT, R9.reuse, 0x61, P5 ;  /* 0x000000610900780c */ /* 0x040fe40002f01670 */
[----:B------:R-:W-:-:S11]  /*c070*/  ISETP.GE.AND P5, PT, R9, 0x81, PT ;  /* 0x000000810900780c */ /* 0x000fd60003fa6270 */
[----:B------:R-:W-:Y:S01]  /*c080*/  LDGSTS.E.BYPASS.LTC128B.128 [R8+0xd400], desc[UR56][R2.64], !P0 ;  /* 0x0d40000002087fae */ /* 0x000fe2000c101d78 */
[----:B------:R-:W-:-:S13]  /*c090*/  ISETP.LT.OR P0, PT, R9, 0x61, P6 ;  /* 0x000000610900780c */ /* 0x000fda0003701670 */
[----:B------:R0:W-:Y:S04]  /*c0a0*/  LDGSTS.E.BYPASS.LTC128B.128 [R7+0xd400], desc[UR56][R2.64+0x40], !P0 ;  /* 0x0d40004002077fae */ /* 0x0001e8000c101d78 */
[----:B0-----:R0:W1:Y:S02]  /*c0b0*/  SHFL.IDX PT, R2, R20, RZ, 0x1c1f ;  /* 0x001c1fff14027589 */ /* 0x00106400000e0000 */
.L_x_113:
[----:B-1----:R-:W-:Y:S02]  /*c0c0*/  IADD3 R2, P0, R35, R2, RZ ;  /* 0x0000000223027210 */ /* 0x002fe40007f1e0ff */
[----:B------:R-:W-:-:S03]  /*c0d0*/  LOP3.LUT P6, RZ, R16, 0x1, RZ, 0xc0, !PT ;  /* 0x0000000110ff7812 */ /* 0x000fc600078cc0ff */
[----:B------:R-:W-:Y:S01]  /*c0e0*/  IMAD.X R3, RZ, RZ, R19, P0 ;  /* 0x000000ffff037224 */ /* 0x000fe200000e0613 */
[----:B------:R-:W-:-:S04]  /*c0f0*/  LOP3.LUT P0, RZ, R16, 0x2, RZ, 0xc0, !PT ;  /* 0x0000000210ff7812 */ /* 0x000fc8000780c0ff */
[----:B------:R-:W-:-:S13]  /*c100*/  ISETP.LT.OR P0, PT, R9, 0x81, P0 ;  /* 0x000000810900780c */ /* 0x000fda0000701670 */
[----:B------:R-:W-:Y:S01]  /*c110*/  @!PT LDS RZ, [RZ] ;  /* 0x00000000fffff984 */ /* 0x000fe20000000800 */
[----:B------:R-:W-:Y:S01]  /*c120*/  @!PT LDS RZ, [RZ] ;  /* 0x00000000fffff984 */ /* 0x000fe20000000800 */
[----:B------:R-:W-:Y:S01]  /*c130*/  @!PT LDS RZ, [RZ] ;  /* 0x00000000fffff984 */ /* 0x000fe20000000800 */
[----:B------:R1:W-:Y:S01]  /*c140*/  LDGSTS.E.BYPASS.LTC128B.128 [R8+0xe400], desc[UR56][R2.64], !P0 ;  /* 0x0e40000002087fae */ /* 0x0003e2000c101d78 */
[----:B------:R-:W-:-:S13]  /*c150*/  ISETP.LT.OR P0, PT, R9, 0x81, P6 ;  /* 0x000000810900780c */ /* 0x000fda0003701670 */
[----:B------:R1:W-:Y:S01]  /*c160*/  LDGSTS.E.BYPASS.LTC128B.128 [R7+0xe400], desc[UR56][R2.64+0x40], !P0 ;  /* 0x0e40004002077fae */ /* 0x0003e2000c101d78 */
[----:B------:R-:W-:Y:S01]  /*c170*/  NOP ;  /* 0x0000000000007918 */ /* 0x000fe20000000000 */
[----:B------:R-:W-:Y:S02]  /*c180*/  SYNCS.ARRIVE.TRANS64.RED.A0T1 RZ, [UR41+0x29870], RZ ;  /* 0x029870ffffff79a7 */ /* 0x000fe40008200429 */
[----:B------:R-:W-:Y:S01]  /*c190*/  ARRIVES.LDGSTSBAR.64.TRANSCNT [UR41+0x29870] ;  /* 0x02987000ff0079b0 */ /* 0x000fe20008000aa9 */
[----:B------:R-:W-:Y:S01]  /*c1a0*/  NOP ;  /* 0x0000000000007918 */ /* 0x000fe20000000000 */
[----:B------:R-:W-:-:S06]  /*c1b0*/  ULOP3.LUT UR4, UR48, 0x2, URZ, 0xfc, !UPT ;  /* 0x0000000230047892 */ /* 0x000fcc000f8efc3f */
[----:B------:R-:W-:-:S05]  /*c1c0*/  IMAD.U32 R10, RZ, RZ, UR4 ;  /* 0x00000004ff0a7e24 */ /* 0x000fca000f8e00ff */
[----:B------:R-:W-:-:S13]  /*c1d0*/  ISETP.NE.AND P6, PT, R10, 0x3, PT ;  /* 0x000000030a00780c */ /* 0x000fda0003fc5270 */
[----:B-1----:R-:W-:Y:S05]  /*c1e0*/  @!P6 BRA `(.L_x_50) ;  /* 0x000000000004e947 */ /* 0x002fea0003800000 */
[----:B------:R-:W-:Y:S01]  /*c1f0*/  BPT.TRAP 0x1 ;  /* 0x000000040000795c */ /* 0x000fe20000300000 */
.L_x_50:
[----:B------:R-:W-:Y:S01]  /*c200*/  SYNCS.ARRIVE.TRANS64.A1T0 RZ, [UR41+0x29870], RZ ;  /* 0x029870ffffff79a7 */ /* 0x000fe20008100029 */
[----:B------:R-:W-:Y:S05]  /*c210*/  @!P6 BRA `(.L_x_51) ;  /* 0x000000000004e947 */ /* 0x000fea0003800000 */
[----:B------:R-:W-:Y:S01]  /*c220*/  BPT.TRAP 0x1 ;  /* 0x000000040000795c */ /* 0x000fe20000300000 */
.L_x_51:
[----:B------:R-:W-:-:S05]  /*c230*/  IMAD.MOV.U32 R2, RZ, RZ, 0x1 ;  /* 0x00000001ff027424 */ /* 0x000fca00078e00ff */
[----:B------:R-:W-:-:S04]  /*c240*/  SHF.L.U32 R2, R2, 0x1f, RZ ;  /* 0x0000001f02027819 */ /* 0x000fc800000006ff */
[----:B------:R-:W1:Y:S02]  /*c250*/  SYNCS.PHASECHK.TRANS64.TRYWAIT P0, [UR41+0x29840], R2 ;  /* 0x02984002ff0075a7 */ /* 0x000e640008000169 */
[----:B-1----:R-:W-:Y:S05]  /*c260*/  @!P0 BRA `(.L_x_52) ;  /* 0x0000003800ac8947 */ /* 0x002fea0003800000 */
.L_x_114:
[----:B------:R-:W-:Y:S01]  /*c270*/  ULDC.64 UR8, c[0x0][0x300] ;  /* 0x0000c00000087ab9 */ /* 0x000fe20000000a00 */
[----:B------:R-:W-:Y:S01]  /*c280*/  ULDC.64 UR10, c[0x0][0x310] ;  /* 0x0000c400000a7ab9 */ /* 0x000fe20000000a00 */
[----:B------:R-:W-:Y:S01]  /*c290*/  IMAD R21, R21, UR8, RZ ;  /* 0x0000000815157c24 */ /* 0x000fe2000f8e02ff */
[----:B------:R-:W-:Y:S01]  /*c2a0*/  R2UR UR6, R32 ;  /* 0x00000000200672ca */ /* 0x000fe200000e0000 */
[C---:B-1----:R-:W-:Y:S01]  /*c2b0*/  IMAD.WIDE.U32 R2, R6.reuse, UR8, RZ ;  /* 0x0000000806027c25 */ /* 0x042fe2000f8e00ff */
[----:B------:R-:W-:Y:S01]  /*c2c0*/  ULDC.64 UR4, c[0x0][0x308] ;  /* 0x0000c20000047ab9 */ /* 0x000fe20000000a00 */
[----:B------:R-:W1:Y:S02]  /*c2d0*/  S2R R10, SR_TID.X ;  /* 0x00000000000a7919 */ /* 0x000e640000002100 */
[----:B------:R-:W-:Y:S02]  /*c2e0*/  IMAD R21, R6, UR9, R21 ;  /* 0x0000000906157c24 */ /* 0x000fe4000f8e0215 */
[----:B------:R-:W-:Y:S01]  /*c2f0*/  IMAD R22, R22, UR10, RZ ;  /* 0x0000000a16167c24 */ /* 0x000fe2000f8e02ff */
[----:B------:R-:W2:Y:S01]  /*c300*/  S2R R11, SR_TID.X ;  /* 0x00000000000b7919 */ /* 0x000ea20000002100 */
[----:B------:R-:W-:-:S02]  /*c310*/  IMAD.IADD R3, R3, 0x1, R21 ;  /* 0x0000000103037824 */ /* 0x000fc400078e0215 */
[C---:B------:R-:W-:Y:S02]  /*c320*/  IMAD R7, R5.reuse, UR11, R22 ;  /* 0x0000000b05077c24 */ /* 0x040fe4000f8e0216 */
[----:B------:R-:W-:-:S04]  /*c330*/  IMAD.WIDE.U32 R2, R5, UR10, R2 ;  /* 0x0000000a05027c25 */ /* 0x000fc8000f8e0002 */
[----:B------:R-:W-:Y:S02]  /*c340*/  IMAD.IADD R3, R3, 0x1, R7 ;  /* 0x0000000103037824 */ /* 0x000fe400078e0207 */
[----:B------:R-:W-:Y:S01]  /*c350*/  IMAD.U32 R8, RZ, RZ, UR4 ;  /* 0x00000004ff087e24 */ /* 0x000fe2000f8e00ff */
[----:B------:R-:W-:Y:S01]  /*c360*/  UIMAD UR4, UR6, UR4, URZ ;  /* 0x00000004060472a4 */ /* 0x000fe2000f8e023f */
[----:B------:R-:W-:Y:S02]  /*c370*/  IMAD R23, R23, UR8, RZ ;  /* 0x0000000817177c24 */ /* 0x000fe4000f8e02ff */
[----:B------:R-:W-:Y:S01]  /*c380*/  IMAD.WIDE.U32 R2, R8, UR39, R2 ;  /* 0x0000002708027c25 */ /* 0x000fe2000f8e0002 */
[----:B------:R-:W-:Y:S01]  /*c390*/  ULDC.64 UR6, c[0x0][0x2e8] ;  /* 0x0000ba0000067ab9 */ /* 0x000fe20000000a00 */
[----:B------:R-:W-:Y:S02]  /*c3a0*/  UIMAD UR4, UR39, UR5, UR4 ;  /* 0x00000005270472a4 */ /* 0x000fe4000f8e0204 */
[----:B------:R-:W-:Y:S01]  /*c3b0*/  IMAD.U32 R7, RZ, RZ, UR7 ;  /* 0x00000007ff077e24 */ /* 0x000fe2000f8e00ff */
[----:B------:R-:W-:Y:S01]  /*c3c0*/  IADD3 R5, P0, R2, UR6, RZ ;  /* 0x0000000602057c10 */ /* 0x000fe2000ff1e0ff */
[----:B------:R-:W-:-:S02]  /*c3d0*/  IMAD R23, R4, UR9, R23 ;  /* 0x0000000904177c24 */ /* 0x000fc4000f8e0217 */
[----:B------:R-:W-:Y:S01]  /*c3e0*/  IMAD R9, R24, UR10, RZ ;  /* 0x0000000a18097c24 */ /* 0x000fe2000f8e02ff */
[----:B------:R-:W-:Y:S01]  /*c3f0*/  IADD3.X R6, R7, UR4, R3, P0, !PT ;  /* 0x0000000407067c10 */ /* 0x000fe200087fe403 */
[----:B------:R-:W-:Y:S01]  /*c400*/  IMAD.WIDE.U32 R2, R4, UR8, RZ ;  /* 0x0000000804027c25 */ /* 0x000fe2000f8e00ff */
[----:B-1----:R-:W-:-:S03]  /*c410*/  SHF.R.U32.HI R10, RZ, 0x3, R10 ;  /* 0x00000003ff0a7819 */ /* 0x002fc6000001160a */
[----:B------:R-:W-:Y:S02]  /*c420*/  IMAD.IADD R3, R3, 0x1, R23 ;  /* 0x0000000103037824 */ /* 0x000fe400078e0217 */
[C---:B------:R-:W-:Y:S02]  /*c430*/  IMAD R9, R0.reuse, UR11, R9 ;  /* 0x0000000b00097c24 */ /* 0x040fe4000f8e0209 */
[----:B------:R-:W-:-:S04]  /*c440*/  IMAD.WIDE.U32 R2, R0, UR10, R2 ;  /* 0x0000000a00027c25 */ /* 0x000fc8000f8e0002 */
[----:B------:R-:W-:Y:S02]  /*c450*/  IMAD.IADD R3, R3, 0x1, R9 ;  /* 0x0000000103037824 */ /* 0x000fe400078e0209 */
[----:B--2---:R-:W-:Y:S02]  /*c460*/  IMAD.SHL.U32 R11, R11, 0x10, RZ ;  /* 0x000000100b0b7824 */ /* 0x004fe400078e00ff */
[----:B------:R-:W-:-:S04]  /*c470*/  IMAD.WIDE.U32 R2, R8, UR39, R2 ;  /* 0x0000002708027c25 */ /* 0x000fc8000f8e0002 */
[----:B------:R-:W-:Y:S01]  /*c480*/  IMAD.SHL.U32 R31, R31, 0x40, RZ ;  /* 0x000000401f1f7824 */ /* 0x000fe200078e00ff */
[----:B------:R-:W-:Y:S01]  /*c490*/  IADD3 R0, P0, R2, UR6, RZ ;  /* 0x0000000602007c10 */ /* 0x000fe2000ff1e0ff */
[----:B------:R-:W-:-:S03]  /*c4a0*/  IMAD.SHL.U32 R2, R10, 0x80, RZ ;  /* 0x000000800a027824 */ /* 0x000fc600078e00ff */
[----:B------:R-:W-:Y:S01]  /*c4b0*/  IADD3.X R7, R7, UR4, R3, P0, !PT ;  /* 0x0000000407077c10 */ /* 0x000fe200087fe403 */
[----:B------:R-:W-:Y:S01]  /*c4c0*/  IMAD.SHL.U32 R3, R10, 0x10, RZ ;  /* 0x000000100a037824 */ /* 0x000fe200078e00ff */
[----:B------:R-:W-:Y:S01]  /*c4d0*/  LOP3.LUT R2, R2, 0x180, RZ, 0xc0, !PT ;  /* 0x0000018002027812 */ /* 0x000fe200078ec0ff */
[----:B------:R-:W-:Y:S01]  /*c4e0*/  UMOV UR4, 0xffffffff ;  /* 0xffffffff00047882 */ /* 0x000fe20000000000 */
[----:B------:R-:W-:Y:S02]  /*c4f0*/  LOP3.LUT R31, R31, 0x40, RZ, 0xc0, !PT ;  /* 0x000000401f1f7812 */ /* 0x000fe400078ec0ff */
[----:B------:R-:W-:-:S04]  /*c500*/  LOP3.LUT R2, R2, 0x30, R11, 0xf8, !PT ;  /* 0x0000003002027812 */ /* 0x000fc800078ef80b */
[----:B------:R-:W-:-:S04]  /*c510*/  LOP3.LUT R2, R2, 0x30, R3, 0x78, !PT ;  /* 0x0000003002027812 */ /* 0x000fc800078e7803 */
[----:B------:R-:W-:Y:S01]  /*c520*/  IADD3 R36, R2, R36, R31 ;  /* 0x0000002402247210 */ /* 0x000fe20007ffe01f */
[----:B------:R-:W-:Y:S06]  /*c530*/  BRA.DIV UR4, `(.L_x_53) ;  /* 0x0000003a04187947 */ /* 0x000fec000b800000 */
[----:B------:R-:W1:Y:S01]  /*c540*/  SHFL.IDX PT, R14, R5, RZ, 0x1c1f ;  /* 0x001c1fff050e7589 */ /* 0x000e6200000e0000 */
[----:B------:R-:W-:Y:S01]  /*c550*/  P2R R4, PR, RZ, 0x20 ;  /* 0x00000020ff047803 */ /* 0x000fe20000000000 */
[----:B------:R-:W-:Y:S01]  /*c560*/  @P4 VIADD R9, R36, UR41 ;  /* 0x0000002924094c36 */ /* 0x000fe20008000000 */
[C---:B------:R-:W-:Y:S01]  /*c570*/  LOP3.LUT P5, RZ, R16.reuse, 0x8, RZ, 0xc0, !PT ;  /* 0x0000000810ff7812 */ /* 0x040fe200078ac0ff */
[----:B------:R-:W2:Y:S01]  /*c580*/  SHFL.IDX PT, R2, R6, RZ, 0x1c1f ;  /* 0x001c1fff06027589 */ /* 0x000ea200000e0000 */
[----:B------:R-:W-:Y:S01]  /*c590*/  LOP3.LUT P6, RZ, R16, 0x4, RZ, 0xc0, !PT ;  /* 0x0000000410ff7812 */ /* 0x000fe200078cc0ff */
[----:B------:R-:W-:Y:S02]  /*c5a0*/  @P3 VIADD R21, R36, UR41 ;  /* 0x0000002924153c36 */ /* 0x000fe40008000000 */
[----:B------:R-:W-:Y:S04]  /*c5b0*/  SHFL.IDX PT, R8, R6, 0x1, 0x1c1f ;  /* 0x003c1f0006087f89 */ /* 0x000fe800000e0000 */
[----:B------:R-:W-:Y:S01]  /*c5c0*/  SHFL.IDX PT, R7, R7, RZ, 0x1c1f ;  /* 0x001c1fff07077589 */ /* 0x000fe200000e0000 */
[----:B-1----:R-:W-:-:S05]  /*c5d0*/  @P4 IADD3 R14, P0, R35, R14, RZ ;  /* 0x0000000e230e4210 */ /* 0x002fca0007f1e0ff */
[----:B--2---:R-:W-:Y:S01]  /*c5e0*/  @P4 IMAD.X R3, RZ, RZ, R2, P0 ;  /* 0x000000ffff034224 */ /* 0x004fe200000e0602 */
[C---:B------:R-:W-:Y:S01]  /*c5f0*/  LOP3.LUT P0, RZ, R16.reuse, 0x10, RZ, 0xc0, !PT ;  /* 0x0000001010ff7812 */ /* 0x040fe2000780c0ff */
[----:B------:R-:W-:Y:S02]  /*c600*/  @P4 IMAD.MOV.U32 R2, RZ, RZ, R14 ;  /* 0x000000ffff024224 */ /* 0x000fe400078e000e */
[----:B------:R-:W1:Y:S10]  /*c610*/  SHFL.IDX PT, R14, R5, 0x1, 0x1c1f ;  /* 0x003c1f00050e7f89 */ /* 0x000e7400000e0000 */
[----:B------:R-:W-:Y:S04]  /*c620*/  @P4 LDGSTS.E.BYPASS.LTC128B.128 [R9+0x1a400], desc[UR56][R2.64], !P0 ;  /* 0x1a40000002094fae */ /* 0x000fe8000c101d78 */
[----:B------:R-:W-:Y:S04]  /*c630*/  @P4 LDGSTS.E.BYPASS.LTC128B.128 [R9+0x1cc00], desc[UR56][R2.64+0x40], !P5 ;  /* 0x1cc0004002094fae */ /* 0x000fe8000e901d78 */
[----:B------:R2:W-:Y:S01]  /*c640*/  @P4 LDGSTS.E.BYPASS.LTC128B.128 [R9+0x1f400], desc[UR56][R2.64+0x80], !P6 ;  /* 0x1f40008002094fae */ /* 0x0005e2000f101d78 */
[----:B------:R-:W-:-:S02]  /*c650*/  LOP3.LUT P4, RZ, R16, 0x10, RZ, 0xc0, !PT ;  /* 0x0000001010ff7812 */ /* 0x000fc4000788c0ff */
[----:B-1----:R-:W-:-:S05]  /*c660*/  @P3 IADD3 R14, P0, R35, R14, RZ ;  /* 0x0000000e230e3210 */ /* 0x002fca0007f1e0ff */
[----:B------:R-:W-:Y:S01]  /*c670*/  @P3 IMAD.X R19, RZ, RZ, R8, P0 ;  /* 0x000000ffff133224 */ /* 0x000fe200000e0608 */
[----:B--2---:R-:W-:Y:S01]  /*c680*/  @P3 MOV R2, R14 ;  /* 0x0000000e00023202 */ /* 0x004fe20000000f00 */
[----:B------:R-:W-:Y:S02]  /*c690*/  SHFL.IDX PT, R8, R6, 0x2, 0x1c1f ;  /* 0x005c1f0006087f89 */ /* 0x000fe400000e0000 */
[----:B------:R-:W-:Y:S02]  /*c6a0*/  @P3 IMAD.MOV.U32 R3, RZ, RZ, R19 ;  /* 0x000000ffff033224 */ /* 0x000fe400078e0013 */
[----:B------:R-:W1:Y:S01]  /*c6b0*/  SHFL.IDX PT, R14, R5, 0x2, 0x1c1f ;  /* 0x005c1f00050e7f89 */ /* 0x000e6200000e0000 */
[----:B------:R-:W-:-:S03]  /*c6c0*/  @P2 VIADD R19, R36, UR41 ;  /* 0x0000002924132c36 */ /* 0x000fc60008000000 */
[----:B------:R-:W-:Y:S04]  /*c6d0*/  @P3 LDGSTS.E.BYPASS.LTC128B.128 [R21+0x1ac00], desc[UR56][R2.64], !P4 ;  /* 0x1ac0000002153fae */ /* 0x000fe8000e101d78 */
[----:B------:R-:W-:Y:S04]  /*c6e0*/  @P3 LDGSTS.E.BYPASS.LTC128B.128 [R21+0x1d400], desc[UR56][R2.64+0x40], !P5 ;  /* 0x1d40004002153fae */ /* 0x000fe8000e901d78 */
[----:B------:R2:W-:Y:S01]  /*c6f0*/  @P3 LDGSTS.E.BYPASS.LTC128B.128 [R21+0x1fc00], desc[UR56][R2.64+0x80], !P6 ;  /* 0x1fc0008002153fae */ /* 0x0005e2000f101d78 */
[----:B-1----:R-:W-:Y:S01]  /*c700*/  @P2 IADD3 R14, P0, R35, R14, RZ ;  /* 0x0000000e230e2210 */ /* 0x002fe20007f1e0ff */
[----:B--2---:R-:W-:-:S04]  /*c710*/  @P1 VIADD R21, R36, UR41 ;  /* 0x0000002924151c36 */ /* 0x004fc80008000000 */
[----:B------:R-:W-:Y:S02]  /*c720*/  @P2 IMAD.MOV.U32 R2, RZ, RZ, R14 ;  /* 0x000000ffff022224 */ /* 0x000fe400078e000e */
[----:B------:R-:W1:Y:S01]  /*c730*/  SHFL.IDX PT, R14, R5, 0x3, 0x1c1f ;  /* 0x007c1f00050e7f89 */ /* 0x000e6200000e0000 */
[----:B------:R-:W-:-:S03]  /*c740*/  @P2 IMAD.X R9, RZ, RZ, R8, P0 ;  /* 0x000000ffff092224 */ /* 0x000fc600000e0608 */
[----:B------:R-:W2:Y:S01]  /*c750*/  SHFL.IDX PT, R8, R6, 0x3, 0x1c1f ;  /* 0x007c1f0006087f89 */ /* 0x000ea200000e0000 */
[----:B------:R-:W-:-:S05]  /*c760*/  @P2 IMAD.MOV.U32 R3, RZ, RZ, R9 ;  /* 0x000000ffff032224 */ /* 0x000fca00078e0009 */
[----:B------:R-:W-:Y:S04]  /*c770*/  @P2 LDGSTS.E.BYPASS.LTC128B.128 [R19+0x1b400], desc[UR56][R2.64], !P4 ;  /* 0x1b40000002132fae */ /* 0x000fe8000e101d78 */
[----:B------:R-:W-:Y:S04]  /*c780*/  @P2 LDGSTS.E.BYPASS.LTC128B.128 [R19+0x1dc00], desc[UR56][R2.64+0x40], !P5 ;  /* 0x1dc0004002132fae */ /* 0x000fe8000e901d78 */
[----:B------:R3:W-:Y:S01]  /*c790*/  @P2 LDGSTS.E.BYPASS.LTC128B.128 [R19+0x20400], desc[UR56][R2.64+0x80], !P6 ;  /* 0x2040008002132fae */ /* 0x0007e2000f101d78 */
[----:B-1----:R-:W-:-:S05]  /*c7a0*/  @P1 IADD3 R14, P0, R35, R14, RZ ;  /* 0x0000000e230e1210 */ /* 0x002fca0007f1e0ff */
[----:B--2---:R-:W-:Y:S02]  /*c7b0*/  @P1 IMAD.X R9, RZ, RZ, R8, P0 ;  /* 0x000000ffff091224 */ /* 0x004fe400000e0608 */
[----:B---3--:R-:W-:Y:S02]  /*c7c0*/  @P1 IMAD.MOV.U32 R2, RZ, RZ, R14 ;  /* 0x000000ffff021224 */ /* 0x008fe400078e000e */
[----:B------:R-:W-:Y:S01]  /*c7d0*/  @P1 IMAD.MOV.U32 R3, RZ, RZ, R9 ;  /* 0x000000ffff031224 */ /* 0x000fe200078e0009 */
[----:B------:R1:W2:Y:S04]  /*c7e0*/  SHFL.IDX PT, R14, R0, RZ, 0x1c1f ;  /* 0x001c1fff000e7589 */ /* 0x0002a800000e0000 */
[----:B------:R1:W-:Y:S04]  /*c7f0*/  @P1 LDGSTS.E.BYPASS.LTC128B.128 [R21+0x1bc00], desc[UR56][R2.64], !P4 ;  /* 0x1bc0000002151fae */ /* 0x0003e8000e101d78 */
[----:B------:R1:W-:Y:S01]  /*c800*/  @P1 LDGSTS.E.BYPASS.LTC128B.128 [R21+0x1e400], desc[UR56][R2.64+0x40], !P5 ;  /* 0x1e40004002151fae */ /* 0x0003e2000e901d78 */
[----:B------:R-:W-:-:S03]  /*c810*/  ISETP.NE.AND P5, PT, R4, RZ, PT ;  /* 0x000000ff0400720c */ /* 0x000fc60003fa5270 */
[----:B------:R1:W-:Y:S10]  /*c820*/  @P1 LDGSTS.E.BYPASS.LTC128B.128 [R21+0x20c00], desc[UR56][R2.64+0x80], !P6 ;  /* 0x20c0008002151fae */ /* 0x0003f4000f101d78 */
.L_x_126:
[----:B------:R-:W-:Y:S04]  /*c830*/  BSSY B0, `(.L_x_54) ;  /* 0x000000e000007945 */ /* 0x000fe80003800000 */
[----:B------:R-:W-:Y:S05]  /*c840*/  @!P5 BRA `(.L_x_55) ;  /* 0x000000000030d947 */ /* 0x000fea0003800000 */
[----:B------:R-:W-:Y:S01]  /*c850*/  LOP3.LUT P3, RZ, R16, 0x10, RZ, 0xc0, !PT ;  /* 0x0000001010ff7812 */ /* 0x000fe2000786c0ff */
[----:B------:R-:W-:Y:S01]  /*c860*/  VIADD R5, R36, UR41 ;  /* 0x0000002924057c36 */ /* 0x000fe20008000000 */
[C---:B------:R-:W-:Y:S02]  /*c870*/  LOP3.LUT P2, RZ, R16.reuse, 0x8, RZ, 0xc0, !PT ;  /* 0x0000000810ff7812 */ /* 0x040fe4000784c0ff */
[----:B------:R-:W-:Y:S02]  /*c880*/  LOP3.LUT P1, RZ, R16, 0x4, RZ, 0xc0, !PT ;  /* 0x0000000410ff7812 */ /* 0x000fe4000782c0ff */
[----:B-12---:R-:W-:-:S05]  /*c890*/  IADD3 R2, P0, R35, R14, RZ ;  /* 0x0000000e23027210 */ /* 0x006fca0007f1e0ff */
[----:B------:R-:W-:-:S05]  /*c8a0*/  IMAD.X R3, RZ, RZ, R7, P0 ;  /* 0x000000ffff037224 */ /* 0x000fca00000e0607 */
[----:B------:R-:W-:Y:S01]  /*c8b0*/  @!PT LDS RZ, [RZ] ;  /* 0x00000000fffff984 */ /* 0x000fe20000000800 */
[----:B------:R-:W-:Y:S01]  /*c8c0*/  @!PT LDS RZ, [RZ] ;  /* 0x00000000fffff984 */ /* 0x000fe20000000800 */
[----:B------:R-:W-:Y:S01]  /*c8d0*/  @!PT LDS RZ, [RZ] ;  /* 0x00000000fffff984 */ /* 0x000fe20000000800 */
[----:B------:R3:W-:Y:S04]  /*c8e0*/  LDGSTS.E.BYPASS.LTC128B.128 [R5+0x1c400], desc[UR56][R2.64], !P3 ;  /* 0x1c40000002057fae */ /* 0x0007e8000d901d78 */
[----:B------:R3:W-:Y:S04]  /*c8f0*/  LDGSTS.E.BYPASS.LTC128B.128 [R5+0x1ec00], desc[UR56][R2.64+0x40], !P2 ;  /* 0x1ec0004002057fae */ /* 0x0007e8000d101d78 */
[----:B------:R3:W-:Y:S02]  /*c900*/  LDGSTS.E.BYPASS.LTC128B.128 [R5+0x21400], desc[UR56][R2.64+0x80], !P1 ;  /* 0x2140008002057fae */ /* 0x0007e4000c901d78 */
.L_x_55:
[----:B------:R-:W-:Y:S05]  /*c910*/  BSYNC B0 ;  /* 0x0000000000007941 */ /* 0x000fea0003800000 */
.L_x_54:
[----:B------:R-:W-:Y:S01]  /*c920*/  NOP ;  /* 0x0000000000007918 */ /* 0x000fe20000000000 */
[----:B------:R-:W-:Y:S01]  /*c930*/  SYNCS.ARRIVE.TRANS64.RED.A0T1 RZ, [UR41+0x29830], RZ ;  /* 0x029830ffffff79a7 */ /* 0x000fe20008200429 */
[----:B------:R-:W-:Y:S01]  /*c940*/  ARRIVES.LDGSTSBAR.64.TRANSCNT [UR41+0x29830] ;  /* 0x02983000ff0079b0 */ /* 0x000fe20008000aa9 */
[----:B------:R-:W-:Y:S01]  /*c950*/  NOP ;  /* 0x0000000000007918 */ /* 0x000fe20000000000 */
[----:B------:R-:W-:-:S06]  /*c960*/  ULOP3.LUT UR4, UR48, 0x2, URZ, 0xfc, !UPT ;  /* 0x0000000230047892 */ /* 0x000fcc000f8efc3f */
[----:B-1-3--:R-:W-:-:S05]  /*c970*/  IMAD.U32 R2, RZ, RZ, UR4 ;  /* 0x00000004ff027e24 */ /* 0x00afca000f8e00ff */
[----:B------:R-:W-:-:S13]  /*c980*/  ISETP.NE.AND P0, PT, R2, 0x3, PT ;  /* 0x000000030200780c */ /* 0x000fda0003f05270 */
[----:B------:R-:W-:Y:S05]  /*c990*/  @!P0 BRA `(.L_x_56) ;  /* 0x0000000000048947 */ /* 0x000fea0003800000 */
[----:B------:R-:W-:Y:S01]  /*c9a0*/  BPT.TRAP 0x1 ;  /* 0x000000040000795c */ /* 0x000fe20000300000 */
.L_x_56:
[----:B------:R-:W-:Y:S01]  /*c9b0*/  SYNCS.ARRIVE.TRANS64.A1T0 RZ, [UR41+0x29830], RZ ;  /* 0x029830ffffff79a7 */ /* 0x000fe20008100029 */
[----:B------:R-:W-:Y:S05]  /*c9c0*/  WARPSYNC.ALL ;  /* 0x0000000000007948 */ /* 0x000fea0003800000 */
[----:B------:R-:W1:Y:S01]  /*c9d0*/  S2R R19, SR_CTAID.Z ;  /* 0x0000000000137919 */ /* 0x000e620000002700 */
[----:B------:R-:W-:Y:S01]  /*c9e0*/  UIADD3 UR5, UR41, 0x14400, URZ ;  /* 0x0001440029057890 */ /* 0x000fe2000fffe03f */
[----:B------:R-:W-:Y:S01]  /*c9f0*/  R2UR UR4, R32 ;  /* 0x00000000200472ca */ /* 0x000fe200000e0000 */
[----:B------:R-:W-:Y:S02]  /*ca00*/  ULDC.64 UR6, c[0x0][0x2d8] ;  /* 0x0000b60000067ab9 */ /* 0x000fe40000000a00 */
[----:B------:R-:W-:-:S02]  /*ca10*/  ULOP3.LUT UP0, URZ, UR5, 0x1bf, URZ, 0xc0, !UPT ;  /* 0x000001bf053f7892 */ /* 0x000fc4000f80c03f */
[----:B------:R-:W-:Y:S01]  /*ca20*/  UIMAD.WIDE.U32 UR36, UR39, UR6, URZ ;  /* 0x00000006272472a5 */ /* 0x000fe2000f8e003f */
[----:B------:R-:W-:Y:S03]  /*ca30*/  BAR.SYNC.DEFER_BLOCKING 0x8, 0x180 ;  /* 0x0206000000007b1d */ /* 0x000fe60000010000 */
[----:B------:R-:W-:-:S04]  /*ca40*/  PLOP3.LUT P0, PT, PT, PT, UP0, 0x80, 0x0 ;  /* 0x000000000000781c */ /* 0x000fc80003f0f008 */
[----:B------:R-:W-:-:S04]  /*ca50*/  UIMAD UR4, UR4, UR6, URZ ;  /* 0x00000006040472a4 */ /* 0x000fc8000f8e023f */
[----:B------:R-:W-:-:S04]  /*ca60*/  UIMAD UR4, UR39, UR7, UR4 ;  /* 0x00000007270472a4 */ /* 0x000fc8000f8e0204 */
[----:B------:R-:W-:Y:S01]  /*ca70*/  UIADD3 UR42, UR37, UR4, URZ ;  /* 0x00000004252a7290 */ /* 0x000fe2000fffe03f */
[----:B-1----:R-:W-:Y:S01]  /*ca80*/  SHF.R.S32.HI R18, RZ, 0x1f, R19 ;  /* 0x0000001fff127819 */ /* 0x002fe20000011413 */
[----:B------:R-:W-:Y:S10]  /*ca90*/  @!P0 BRA `(.L_x_57) ;  /* 0x0000000000408947 */ /* 0x000ff40003800000 */
[----:B------:R-:W-:Y:S01]  /*caa0*/  MOV R2, 0x0 ;  /* 0x0000000000027802 */ /* 0x000fe20000000f00 */
[----:B------:R-:W-:Y:S01]  /*cab0*/  ULDC.64 UR6, c[0x4][0xc8] ;  /* 0x0100320000067ab9 */ /* 0x000fe20000000a00 */
[----:B------:R-:W-:Y:S01]  /*cac0*/  ULDC.64 UR8, c[0x4][0xd0] ;  /* 0x0100340000087ab9 */ /* 0x000fe20000000a00 */
[----:B------:R-:W-:Y:S01]  /*cad0*/  ULDC.64 UR4, c[0x4][0x28] ;  /* 0x01000a0000047ab9 */ /* 0x000fe20000000a00 */
[----:B------:R-:W-:Y:S01]  /*cae0*/  IMAD.U32 R4, RZ, RZ, UR6 ;  /* 0x00000006ff047e24 */ /* 0x000fe2000f8e00ff */
[----:B------:R-:W-:Y:S01]  /*caf0*/  MOV R8, 0x70 ;  /* 0x0000007000087802 */ /* 0x000fe20000000f00 */
[----:B------:R-:W1:Y:S01]  /*cb00*/  LDC.64 R2, c[0x4][R2] ;  /* 0x0100000002027b82 */ /* 0x000e620000000a00 */
[----:B------:R-:W-:Y:S02]  /*cb10*/  IMAD.U32 R5, RZ, RZ, UR7 ;  /* 0x00000007ff057e24 */ /* 0x000fe4000f8e00ff */
[----:B------:R-:W-:Y:S02]  /*cb20*/  IMAD.U32 R6, RZ, RZ, UR8 ;  /* 0x00000008ff067e24 */ /* 0x000fe4000f8e00ff */
[----:B------:R-:W-:-:S02]  /*cb30*/  IMAD.U32 R7, RZ, RZ, UR9 ;  /* 0x00000009ff077e24 */ /* 0x000fc4000f8e00ff */
[----:B------:R-:W-:Y:S02]  /*cb40*/  IMAD.U32 R10, RZ, RZ, UR4 ;  /* 0x00000004ff0a7e24 */ /* 0x000fe4000f8e00ff */
[----:B------:R-:W-:Y:S02]  /*cb50*/  IMAD.U32 R11, RZ, RZ, UR5 ;  /* 0x00000005ff0b7e24 */ /* 0x000fe4000f8e00ff */
[----:B------:R-:W-:Y:S02]  /*cb60*/  IMAD.MOV.U32 R12, RZ, RZ, 0x1 ;  /* 0x00000001ff0c7424 */ /* 0x000fe400078e00ff */
[----:B------:R-:W-:-:S07]  /*cb70*/  IMAD.MOV.U32 R13, RZ, RZ, RZ ;  /* 0x000000ffff0d7224 */ /* 0x000fce00078e00ff */
[----:B0-----:R-:W-:-:S07]  /*cb80*/  LEPC R20, `(.L_x_57) ;  /* 0x000000001014794e */ /* 0x001fce0000000000 */
[----:B-12---:R-:W-:Y:S05]  /*cb90*/  CALL.ABS.NOINC R2 ;  /* 0x0000000002007343 */ /* 0x006fea0003c00000 */
.L_x_57:
[----:B------:R-:W1:Y:S01]  /*cba0*/  LDC R0, c[0x0][0x448] ;  /* 0x00011200ff007b82 */ /* 0x000e620000000800 */
[----:B------:R-:W-:Y:S01]  /*cbb0*/  IMAD R7, R29, 0x80, R26 ;  /* 0x000000801d077824 */ /* 0x000fe200078e021a */
[----:B------:R-:W-:Y:S01]  /*cbc0*/  ULDC.64 UR4, c[0x0][0x2e0] ;  /* 0x0000b80000047ab9 */ /* 0x000fe20000000a00 */
[----:B------:R-:W-:Y:S02]  /*cbd0*/  IMAD.U32 R4, RZ, RZ, UR36 ;  /* 0x00000024ff047e24 */ /* 0x000fe4000f8e00ff */
[----:B------:R-:W-:Y:S02]  /*cbe0*/  IMAD.MOV.U32 R9, RZ, RZ, R7 ;  /* 0x000000ffff097224 */ /* 0x000fe400078e0007 */
[----:B------:R-:W-:Y:S02]  /*cbf0*/  IMAD R18, R18, UR4, RZ ;  /* 0x0000000412127c24 */ /* 0x000fe4000f8e02ff */
[----:B------:R-:W-:Y:S02]  /*cc00*/  IMAD.U32 R5, RZ, RZ, UR37 ;  /* 0x00000025ff057e24 */ /* 0x000fe4000f8e00ff */
[----:B------:R-:W-:Y:S01]  /*cc10*/  IMAD R5, R19, UR5, R18 ;  /* 0x0000000513057c24 */ /* 0x000fe2000f8e0212 */
[----:B-1----:R-:W-:-:S13]  /*cc20*/  ISETP.NE.AND P0, PT, R0, 0x1, PT ;  /* 0x000000010000780c */ /* 0x002fda0003f05270 */
[----:B------:R-:W1:Y:S08]  /*cc30*/  @P0 LDC R2, c[0x0][0x44c] ;  /* 0x00011300ff020b82 */ /* 0x000e700000000800 */
[----:B------:R-:W3:Y:S01]  /*cc40*/  @P0 LDC R3, c[0x0][0x450] ;  /* 0x00011400ff030b82 */ /* 0x000ee20000000800 */
[----:B-1----:R-:W-:-:S05]  /*cc50*/  @P0 IMAD.HI.U32 R2, R7, R2, RZ ;  /* 0x0000000207020227 */ /* 0x002fca00078e00ff */
[----:B---3--:R-:W-:Y:S01]  /*cc60*/  @P0 SHF.R.U32.HI R9, RZ, R3, R2 ;  /* 0x00000003ff090219 */ /* 0x008fe20000011602 */
[----:B------:R-:W-:Y:S02]  /*cc70*/  IMAD.U32 R3, RZ, RZ, UR42 ;  /* 0x0000002aff037e24 */ /* 0x000fe4000f8e00ff */
[----:B------:R-:W-:Y:S01]  /*cc80*/  IMAD.MOV.U32 R2, RZ, RZ, R4 ;  /* 0x000000ffff027224 */ /* 0x000fe200078e0004 */
[----:B------:R-:W-:-:S03]  /*cc90*/  SHF.R.S32.HI R4, RZ, 0x1f, R9 ;  /* 0x0000001fff047819 */ /* 0x000fc60000011409 */
[----:B------:R-:W-:Y:S01]  /*cca0*/  IMAD.WIDE.U32 R2, R19, UR4, R2 ;  /* 0x0000000413027c25 */ /* 0x000fe2000f8e0002 */
[----:B------:R-:W-:-:S03]  /*ccb0*/  ULDC.64 UR4, c[0x0][0x2d0] ;  /* 0x0000b40000047ab9 */ /* 0x000fc60000000a00 */
[----:B------:R-:W-:Y:S02]  /*ccc0*/  IMAD R4, R4, UR4, RZ ;  /* 0x0000000404047c24 */ /* 0x000fe4000f8e02ff */
[----:B------:R-:W-:Y:S02]  /*ccd0*/  IMAD.IADD R3, R3, 0x1, R5 ;  /* 0x0000000103037824 */ /* 0x000fe400078e0205 */
[C---:B------:R-:W-:Y:S02]  /*cce0*/  IMAD R5, R9.reuse, UR5, R4 ;  /* 0x0000000509057c24 */ /* 0x040fe4000f8e0204 */
[----:B------:R-:W-:Y:S02]  /*ccf0*/  IMAD.MOV R4, RZ, RZ, -R9 ;  /* 0x000000ffff047224 */ /* 0x000fe400078e0a09 */
[----:B------:R-:W-:Y:S01]  /*cd00*/  IMAD.WIDE.U32 R2, R9, UR4, R2 ;  /* 0x0000000409027c25 */ /* 0x000fe2000f8e0002 */
[----:B------:R-:W-:-:S03]  /*cd10*/  ULDC.64 UR4, c[0x0][0x2c8] ;  /* 0x0000b20000047ab9 */ /* 0x000fc60000000a00 */
[----:B------:R-:W-:Y:S02]  /*cd20*/  IMAD R7, R0, R4, R7 ;  /* 0x0000000400077224 */ /* 0x000fe400078e0207 */
[----:B------:R-:W-:-:S03]  /*cd30*/  IMAD.IADD R3, R3, 0x1, R5 ;  /* 0x0000000103037824 */ /* 0x000fc600078e0205 */
[----:B------:R-:W-:Y:S01]  /*cd40*/  SHF.R.S32.HI R4, RZ, 0x1f, R7 ;  /* 0x0000001fff047819 */ /* 0x000fe20000011407 */
[----:B------:R-:W-:-:S04]  /*cd50*/  IMAD.WIDE.U32 R2, R7, UR4, R2 ;  /* 0x0000000407027c25 */ /* 0x000fc8000f8e0002 */
[----:B------:R-:W-:-:S04]  /*cd60*/  IMAD R4, R4, UR4, RZ ;  /* 0x0000000404047c24 */ /* 0x000fc8000f8e02ff */
[----:B------:R-:W-:Y:S01]  /*cd70*/  IMAD R5, R7, UR5, R4 ;  /* 0x0000000507057c24 */ /* 0x000fe2000f8e0204 */
[----:B------:R-:W-:Y:S02]  /*cd80*/  ULDC.64 UR4, c[0x0][0x280] ;  /* 0x0000a00000047ab9 */ /* 0x000fe40000000a00 */
[----:B------:R-:W-:Y:S01]  /*cd90*/  IADD3 R4, P0, R2, UR4, RZ ;  /* 0x0000000402047c10 */ /* 0x000fe2000ff1e0ff */
[----:B------:R-:W-:Y:S02]  /*cda0*/  ULDC UR4, c[0x0][0x2b8] ;  /* 0x0000ae0000047ab9 */ /* 0x000fe40000000800 */
[----:B------:R-:W-:Y:S02]  /*cdb0*/  ISETP.GE.AND P2, PT, R25, UR4, PT ;  /* 0x0000000419007c0c */ /* 0x000fe4000bf46270 */
[----:B------:R-:W-:Y:S01]  /*cdc0*/  IADD3.X R5, R3, UR5, R5, P0, !PT ;  /* 0x0000000503057c10 */ /* 0x000fe200087fe405 */
[----:B------:R-:W-:Y:S01]  /*cdd0*/  UMOV UR5, 0xffffffff ;  /* 0xffffffff00057882 */ /* 0x000fe20000000000 */
[----:B------:R-:W-:-:S02]  /*cde0*/  ISETP.GE.AND P1, PT, R27, UR4, PT ;  /* 0x000000041b007c0c */ /* 0x000fc4000bf26270 */
[----:B------:R-:W-:Y:S01]  /*cdf0*/  ISETP.GE.AND P3, PT, R35, UR4, PT ;  /* 0x0000000423007c0c */ /* 0x000fe2000bf66270 */
[----:B------:R-:W-:-:S12]  /*ce00*/  BRA.DIV UR5, `(.L_x_58) ;  /* 0x0000003605b07947 */ /* 0x000fd8000b800000 */
[----:B--2---:R-:W1:Y:S01]  /*ce10*/  SHFL.IDX PT, R14, R4, RZ, 0x1c1f ;  /* 0x001c1fff040e7589 */ /* 0x004e6200000e0000 */
[----:B------:R-:W-:Y:S01]  /*ce20*/  ULDC UR4, c[0x0][0x288] ;  /* 0x0000a20000047ab9 */ /* 0x000fe20000000800 */
[----:B------:R-:W-:Y:S02]  /*ce30*/  IMAD R29, R29, 0x80, R28 ;  /* 0x000000801d1d7824 */ /* 0x000fe400078e021c */
[----:B------:R-:W2:Y:S01]  /*ce40*/  SHFL.IDX PT, R2, R5, RZ, 0x1c1f ;  /* 0x001c1fff05027589 */ /* 0x000ea200000e0000 */
[----:B------:R-:W-:Y:S02]  /*ce50*/  IMAD R0, R0, UR4, RZ ;  /* 0x0000000400007c24 */ /* 0x000fe4000f8e02ff */
[C---:B------:R-:W-:Y:S01]  /*ce60*/  VIADD R7, R29.reuse, 0x20 ;  /* 0x000000201d077836 */ /* 0x040fe20000000000 */
[----:B------:R-:W-:Y:S02]  /*ce70*/  SHFL.IDX PT, R6, R5, 0x1, 0x1c1f ;  /* 0x003c1f0005067f89 */ /* 0x000fe400000e0000 */
[----:B------:R-:W-:-:S13]  /*ce80*/  ISETP.GE.AND P0, PT, R29, R0, PT ;  /* 0x000000001d00720c */ /* 0x000fda0003f06270 */
[----:B------:R-:W-:Y:S01]  /*ce90*/  @!P0 VIADD R9, R36, UR41 ;  /* 0x0000002924098c36 */ /* 0x000fe20008000000 */
[----:B-1----:R-:W-:-:S05]  /*cea0*/  @!P0 IADD3 R14, P4, R35, R14, RZ ;  /* 0x0000000e230e8210 */ /* 0x002fca0007f9e0ff */
[----:B--2---:R-:W-:Y:S02]  /*ceb0*/  @!P0 IMAD.X R3, RZ, RZ, R2, P4 ;  /* 0x000000ffff038224 */ /* 0x004fe400020e0602 */
[----:B------:R-:W-:Y:S02]  /*cec0*/  @!P0 IMAD.MOV.U32 R2, RZ, RZ, R14 ;  /* 0x000000ffff028224 */ /* 0x000fe400078e000e */
[----:B------:R-:W1:Y:S04]  /*ced0*/  SHFL.IDX PT, R14, R4, 0x1, 0x1c1f ;  /* 0x003c1f00040e7f89 */ /* 0x000e6800000e0000 */
[----:B------:R-:W-:Y:S04]  /*cee0*/  @!P0 LDGSTS.E.BYPASS.LTC128B.128 [R9+0x14400], desc[UR56][R2.64], !P3 ;  /* 0x1440000002098fae */ /* 0x000fe8000d901d78 */
[----:B------:R-:W-:Y:S04]  /*cef0*/  @!P0 LDGSTS.E.BYPASS.LTC128B.128 [R9+0x16400], desc[UR56][R2.64+0x40], !P2 ;  /* 0x1640004002098fae */ /* 0x000fe8000d101d78 */
[----:B------:R2:W-:Y:S01]  /*cf00*/  @!P0 LDGSTS.E.BYPASS.LTC128B.128 [R9+0x18400], desc[UR56][R2.64+0x80], !P1 ;  /* 0x1840008002098fae */ /* 0x0005e2000c901d78 */
[----:B------:R-:W-:-:S13]  /*cf10*/  ISETP.GE.AND P0, PT, R7, R0, PT ;  /* 0x000000000700720c */ /* 0x000fda0003f06270 */
[----:B-1----:R-:W-:Y:S01]  /*cf20*/  @!P0 IADD3 R14, P4, R35, R14, RZ ;  /* 0x0000000e230e8210 */ /* 0x002fe20007f9e0ff */
[----:B------:R-:W-:-:S03]  /*cf30*/  @!P0 VIADD R19, R36, UR41 ;  /* 0x0000002924138c36 */ /* 0x000fc60008000000 */
[----:B--2---:R-:W-:Y:S01]  /*cf40*/  @!P0 MOV R2, R14 ;  /* 0x0000000e00028202 */ /* 0x004fe20000000f00 */
[----:B------:R-:W-:Y:S01]  /*cf50*/  @!P0 IMAD.X R7, RZ, RZ, R6, P4 ;  /* 0x000000ffff078224 */ /* 0x000fe200020e0606 */
[----:B------:R-:W1:Y:S03]  /*cf60*/  SHFL.IDX PT, R14, R4, 0x2, 0x1c1f ;  /* 0x005c1f00040e7f89 */ /* 0x000e6600000e0000 */
[----:B------:R-:W-:Y:S01]  /*cf70*/  @!P0 IMAD.MOV.U32 R3, RZ, RZ, R7 ;  /* 0x000000ffff038224 */ /* 0x000fe200078e0007 */
[----:B------:R-:W2:Y:S01]  /*cf80*/  SHFL.IDX PT, R6, R5, 0x2, 0x1c1f ;  /* 0x005c1f0005067f89 */ /* 0x000ea200000e0000 */
[----:B------:R-:W-:-:S03]  /*cf90*/  VIADD R7, R29, 0x40 ;  /* 0x000000401d077836 */ /* 0x000fc60000000000 */
[----:B------:R-:W-:Y:S04]  /*cfa0*/  @!P0 LDGSTS.E.BYPASS.LTC128B.128 [R19+0x14c00], desc[UR56][R2.64], !P3 ;  /* 0x14c0000002138fae */ /* 0x000fe8000d901d78 */
[----:B------:R-:W-:Y:S04]  /*cfb0*/  @!P0 LDGSTS.E.BYPASS.LTC128B.128 [R19+0x16c00], desc[UR56][R2.64+0x40], !P2 ;  /* 0x16c0004002138fae */ /* 0x000fe8000d101d78 */
[----:B------:R3:W-:Y:S01]  /*cfc0*/  @!P0 LDGSTS.E.BYPASS.LTC128B.128 [R19+0x18c00], desc[UR56][R2.64+0x80], !P1 ;  /* 0x18c0008002138fae */ /* 0x0007e2000c901d78 */
[----:B------:R-:W-:-:S13]  /*cfd0*/  ISETP.GE.AND P0, PT, R7, R0, PT ;  /* 0x000000000700720c */ /* 0x000fda0003f06270 */
[----:B-1----:R-:W-:Y:S01]  /*cfe0*/  @!P0 IADD3 R14, P4, R35, R14, RZ ;  /* 0x0000000e230e8210 */ /* 0x002fe20007f9e0ff */
[----:B------:R-:W-:-:S04]  /*cff0*/  @!P0 VIADD R9, R36, UR41 ;  /* 0x0000002924098c36 */ /* 0x000fc80008000000 */
[----:B--2---:R-:W-:Y:S02]  /*d000*/  @!P0 IMAD.X R7, RZ, RZ, R6, P4 ;  /* 0x000000ffff078224 */ /* 0x004fe400020e0606 */
[----:B---3--:R-:W-:Y:S01]  /*d010*/  @!P0 IMAD.MOV.U32 R2, RZ, RZ, R14 ;  /* 0x000000ffff028224 */ /* 0x008fe200078e000e */
[----:B------:R1:W2:Y:S01]  /*d020*/  SHFL.IDX PT, R6, R5, 0x3, 0x1c1f ;  /* 0x007c1f0005067f89 */ /* 0x0002a200000e0000 */
[----:B------:R-:W-:-:S03]  /*d030*/  @!P0 IMAD.MOV.U32 R3, RZ, RZ, R7 ;  /* 0x000000ffff038224 */ /* 0x000fc600078e0007 */
[----:B------:R1:W3:Y:S04]  /*d040*/  SHFL.IDX PT, R14, R4, 0x3, 0x1c1f ;  /* 0x007c1f00040e7f89 */ /* 0x0002e800000e0000 */
[----:B------:R1:W-:Y:S04]  /*d050*/  @!P0 LDGSTS.E.BYPASS.LTC128B.128 [R9+0x15400], desc[UR56][R2.64], !P3 ;  /* 0x1540000002098fae */ /* 0x0003e8000d901d78 */
[----:B------:R1:W-:Y:S04]  /*d060*/  @!P0 LDGSTS.E.BYPASS.LTC128B.128 [R9+0x17400], desc[UR56][R2.64+0x40], !P2 ;  /* 0x1740004002098fae */ /* 0x0003e8000d101d78 */
[----:B------:R1:W-:Y:S02]  /*d070*/  @!P0 LDGSTS.E.BYPASS.LTC128B.128 [R9+0x19400], desc[UR56][R2.64+0x80], !P1 ;  /* 0x1940008002098fae */ /* 0x0003e4000c901d78 */
.L_x_135:
[----:B------:R-:W-:Y:S01]  /*d080*/  VIADD R29, R29, 0x60 ;  /* 0x000000601d1d7836 */ /* 0x000fe20000000000 */
[----:B------:R-:W-:Y:S04]  /*d090*/  BSSY B0, `(.L_x_59) ;  /* 0x000000c000007945 */ /* 0x000fe80003800000 */
[----:B------:R-:W-:-:S13]  /*d0a0*/  ISETP.GE.AND P0, PT, R29, R0, PT ;  /* 0x000000001d00720c */ /* 0x000fda0003f06270 */
[----:B------:R-:W-:Y:S05]  /*d0b0*/  @P0 BRA `(.L_x_60) ;  /* 0x0000000000240947 */ /* 0x000fea0003800000 */
[----:B-1-3--:R-:W-:Y:S01]  /*d0c0*/  IADD3 R2, P0, R35, R14, RZ ;  /* 0x0000000e23027210 */ /* 0x00afe20007f1e0ff */
[----:B------:R-:W-:-:S04]  /*d0d0*/  VIADD R5, R36, UR41 ;  /* 0x0000002924057c36 */ /* 0x000fc80008000000 */
[----:B--2---:R-:W-:-:S05]  /*d0e0*/  IMAD.X R3, RZ, RZ, R6, P0 ;  /* 0x000000ffff037224 */ /* 0x004fca00000e0606 */
[----:B------:R-:W-:Y:S01]  /*d0f0*/  @!PT LDS RZ, [RZ] ;  /* 0x00000000fffff984 */ /* 0x000fe20000000800 */
[----:B------:R-:W-:Y:S01]  /*d100*/  @!PT LDS RZ, [RZ] ;  /* 0x00000000fffff984 */ /* 0x000fe20000000800 */
[----:B------:R-:W-:Y:S01]  /*d110*/  @!PT LDS RZ, [RZ] ;  /* 0x00000000fffff984 */ /* 0x000fe20000000800 */
[----:B------:R4:W-:Y:S04]  /*d120*/  LDGSTS.E.BYPASS.LTC128B.128 [R5+0x15c00], desc[UR56][R2.64], !P3 ;  /* 0x15c0000002057fae */ /* 0x0009e8000d901d78 */
[----:B------:R4:W-:Y:S04]  /*d130*/  LDGSTS.E.BYPASS.LTC128B.128 [R5+0x17c00], desc[UR56][R2.64+0x40], !P2 ;  /* 0x17c0004002057fae */ /* 0x0009e8000d101d78 */
[----:B------:R4:W-:Y:S02]  /*d140*/  LDGSTS.E.BYPASS.LTC128B.128 [R5+0x19c00], desc[UR56][R2.64+0x80], !P1 ;  /* 0x19c0008002057fae */ /* 0x0009e4000c901d78 */
.L_x_60:
[----:B------:R-:W-:Y:S05]  /*d150*/  BSYNC B0 ;  /* 0x0000000000007941 */ /* 0x000fea0003800000 */
.L_x_59:
[----:B------:R-:W-:Y:S01]  /*d160*/  NOP ;  /* 0x0000000000007918 */ /* 0x000fe20000000000 */
[----:B------:R-:W-:Y:S01]  /*d170*/  SYNCS.ARRIVE.TRANS64.RED.A0T1 RZ, [UR41+0x29800], RZ ;  /* 0x029800ffffff79a7 */ /* 0x000fe20008200429 */
[----:B------:R-:W-:Y:S01]  /*d180*/  IMAD.MOV.U32 R0, RZ, RZ, 0x1 ;  /* 0x00000001ff007424 */ /* 0x000fe200078e00ff */
[----:B------:R-:W-:Y:S04]  /*d190*/  ARRIVES.LDGSTSBAR.64.TRANSCNT [UR41+0x29800] ;  /* 0x02980000ff0079b0 */ /* 0x000fe80008000aa9 */
[----:B------:R-:W-:Y:S01]  /*d1a0*/  SHF.L.U32 R0, R0, 0x1f, RZ ;  /* 0x0000001f00007819 */ /* 0x000fe200000006ff */
[----:B------:R-:W-:Y:S01]  /*d1b0*/  NOP ;  /* 0x0000000000007918 */ /* 0x000fe20000000000 */
[----:B------:R-:W-:Y:S02]  /*d1c0*/  SYNCS.ARRIVE.TRANS64.A1T0 RZ, [UR41+0x29800], RZ ;  /* 0x029800ffffff79a7 */ /* 0x000fe40008100029 */
[----:B------:R-:W5:Y:S02]  /*d1d0*/  SYNCS.PHASECHK.TRANS64.TRYWAIT P0, [UR41+0x29820], R0 ;  /* 0x02982000ff0075a7 */ /* 0x000f640008000169 */
[----:B-----5:R-:W-:Y:S05]  /*d1e0*/  @!P0 BRA `(.L_x_61) ;  /* 0x0000003800048947 */ /* 0x020fea0003800000 */
.L_x_136:
[----:B------:R-:W-:Y:S01]  /*d1f0*/  UIADD3 UR4, UR45, -0x2, URZ ;  /* 0xfffffffe2d047890 */ /* 0x000fe2000fffe03f */
[----:B------:R-:W-:-:S03]  /*d200*/  IMAD.MOV.U32 R29, RZ, RZ, 0x1 ;  /* 0x00000001ff1d7424 */ /* 0x000fc600078e00ff */
[----:B------:R-:W-:-:S06]  /*d210*/  UISETP.GE.AND UP0, UPT, UR4, UR44, UPT ;  /* 0x0000002c0400728c */ /* 0x000fcc000bf06270 */
[----:B------:R-:W-:-:S13]  /*d220*/  PLOP3.LUT P0, PT, PT, PT, UP0, 0x40, 0x0 ;  /* 0x000000000000781c */ /* 0x000fda0003f0e808 */
[----:B------:R-:W-:Y:S05]  /*d230*/  @P0 BRA `(.L_x_62) ;  /* 0x0000001400900947 */ /* 0x000fea0003800000 */
[----:B-1--4-:R-:W1:Y:S01]  /*d240*/  S2R R2, SR_TID.X ;  /* 0x0000000000027919 */ /* 0x012e620000002100 */
[----:B------:R-:W-:Y:S01]  /*d250*/  UIADD3 UR4, UR43, 0x1, URZ ;  /* 0x000000012b047890 */ /* 0x000fe2000fffe03f */
[----:B------:R-:W-:Y:S01]  /*d260*/  LOP3.LUT R3, RZ, UR40, RZ, 0x33, !PT ;  /* 0x00000028ff037c12 */ /* 0x000fe2000f8e33ff */
[----:B0-----:R-:W-:Y:S02]  /*d270*/  IMAD.MOV.U32 R20, RZ, RZ, 0x1 ;  /* 0x00000001ff147424 */ /* 0x001fe400078e00ff */
[----:B------:R-:W-:-:S06]  /*d280*/  UIMAD UR4, UR4, UR38, URZ ;  /* 0x00000026040472a4 */ /* 0x000fcc000f8e023f */
[----:B------:R-:W-:-:S04]  /*d290*/  LOP3.LUT R0, RZ, UR4, RZ, 0x33, !PT ;  /* 0x00000004ff007c12 */ /* 0x000fc8000f8e33ff */
[----:B------:R-:W-:-:S04]  /*d2a0*/  VIMNMX R3, R0, R3, !PT ;  /* 0x0000000300037248 */ /* 0x000fc80007fe0100 */
[----:B------:R-:W-:Y:S01]  /*d2b0*/  IADD3 R31, -R3, -0x2, RZ ;  /* 0xfffffffe031f7810 */ /* 0x000fe20007ffe1ff */
[----:B-1----:R-:W-:-:S05]  /*d2c0*/  IMAD.SHL.U32 R2, R2, 0x20, RZ ;  /* 0x0000002002027824 */ /* 0x002fca00078e00ff */
[----:B------:R-:W-:-:S04]  /*d2d0*/  LOP3.LUT R2, R2, 0x60, RZ, 0xc0, !PT ;  /* 0x0000006002027812 */ /* 0x000fc800078ec0ff */
[----:B------:R-:W-:-:S05]  /*d2e0*/  IADD3 R17, R2, R17, R28 ;  /* 0x0000001102117210 */ /* 0x000fca0007ffe01c */
[----:B------:R-:W-:Y:S02]  /*d2f0*/  VIADD R2, R17, 0xfffffe20 ;  /* 0xfffffe2011027836 */ /* 0x000fe40000000000 */
[----:B------:R-:W-:Y:S02]  /*d300*/  IMAD.MOV.U32 R17, RZ, RZ, RZ ;  /* 0x000000ffff117224 */ /* 0x000fe400078e00ff */
[----:B------:R-:W-:-:S07]  /*d310*/  IMAD R0, R3, -0xa0, R2 ;  /* 0xffffff6003007824 */ /* 0x000fce00078e0202 */
.L_x_77:
[----:B0-----:R-:W0:Y:S01]  /*d320*/  LDC R2, c[0x0][0x430] ;  /* 0x00010c00ff027b82 */ /* 0x001e220000000800 */
[----:B------:R-:W4:Y:S01]  /*d330*/  LDL R4, [R1+0xc] ;  /* 0x00000c0001047983 */ /* 0x000f220000100800 */
[----:B------:R-:W-:Y:S01]  /*d340*/  IMAD.MOV.U32 R5, RZ, RZ, R0 ;  /* 0x000000ffff057224 */ /* 0x000fe200078e0000 */
[----:B------:R-:W-:Y:S01]  /*d350*/  ULDC.64 UR4, c[0x0][0x428] ;  /* 0x00010a0000047ab9 */ /* 0x000fe20000000a00 */
[----:B------:R-:W-:Y:S01]  /*d360*/  ULDC.64 UR6, c[0x0][0x418] ;  /* 0x0001060000067ab9 */ /* 0x000fe20000000a00 */
[----:B------:R-:W-:Y:S01]  /*d370*/  IMAD R9, R37, UR4, RZ ;  /* 0x0000000425097c24 */ /* 0x000fe2000f8e02ff */
[----:B------:R-:W-:Y:S01]  /*d380*/  IADD3 R11, R0, 0x80, RZ ;  /* 0x00000080000b7810 */ /* 0x000fe20007ffe0ff */
[----:B------:R-:W-:Y:S02]  /*d390*/  VIADD R18, R17, 0x1 ;  /* 0x0000000111127836 */ /* 0x000fe40000000000 */
[----:B------:R-:W-:Y:S01]  /*d3a0*/  IMAD R9, R30, UR5, R9 ;  /* 0x000000051e097c24 */ /* 0x000fe2000f8e0209 */
[----:B0-----:R-:W-:-:S13]  /*d3b0*/  ISETP.NE.AND P2, PT, R2, 0x1, PT ;  /* 0x000000010200780c */ /* 0x001fda0003f45270 */
[----:B------:R-:W0:Y:S08]  /*d3c0*/  @P2 LDC R3, c[0x0][0x434] ;  /* 0x00010d00ff032b82 */ /* 0x000e300000000800 */
[----:B------:R-:W1:Y:S01]  /*d3d0*/  @P2 LDC R7, c[0x0][0x438] ;  /* 0x00010e00ff072b82 */ /* 0x000e620000000800 */
[----:B0-----:R-:W-:-:S05]  /*d3e0*/  @P2 IMAD.HI.U32 R2, R0, R3, RZ ;  /* 0x0000000300022227 */ /* 0x001fca00078e00ff */
[----:B-1----:R-:W-:-:S04]  /*d3f0*/  @P2 SHF.R.U32.HI R5, RZ, R7, R2 ;  /* 0x00000007ff052219 */ /* 0x002fc80000011602 */
[--C-:B------:R-:W-:Y:S01]  /*d400*/  SHF.R.S32.HI R3, RZ, 0x1f, R5.reuse ;  /* 0x0000001fff037819 */ /* 0x100fe20000011405 */
[----:B------:R-:W-:-:S04]  /*d410*/  IMAD.MOV.U32 R2, RZ, RZ, R5 ;  /* 0x000000ffff027224 */ /* 0x000fc800078e0005 */
[----:B------:R-:W-:-:S04]  /*d420*/  IMAD.WIDE.U32 R2, R30, UR4, R2 ;  /* 0x000000041e027c25 */ /* 0x000fc8000f8e0002 */
[----:B------:R-:W-:Y:S01]  /*d430*/  IMAD.IADD R3, R9, 0x1, R3 ;  /* 0x0000000109037824 */ /* 0x000fe200078e0203 */
[----:B--2---:R-:W-:-:S04]  /*d440*/  LEA R6, P0, R2, UR6, 0x2 ;  /* 0x0000000602067c11 */ /* 0x004fc8000f8010ff */
[----:B------:R-:W-:Y:S02]  /*d450*/  LEA.HI.X R7, R2, UR7, R3, 0x2, P0 ;  /* 0x0000000702077c11 */ /* 0x000fe400080f1403 */
[----:B------:R-:W0:Y:S03]  /*d460*/  @P2 LDC R2, c[0x0][0x434] ;  /* 0x00010d00ff022b82 */ /* 0x000e260000000800 */
[----:B------:R-:W2:Y:S05]  /*d470*/  LDG.E R6, desc[UR56][R6.64] ;  /* 0x0000003806067981 */ /* 0x000eaa000c1e1900 */
[----:B------:R-:W1:Y:S01]  /*d480*/  @P2 LDC R3, c[0x0][0x438] ;  /* 0x00010e00ff032b82 */ /* 0x000e620000000800 */
[----:B0-----:R-:W-:-:S05]  /*d490*/  @P2 IMAD.HI.U32 R2, R11, R2, RZ ;  /* 0x000000020b022227 */ /* 0x001fca00078e00ff */
[----:B-1----:R-:W-:Y:S01]  /*d4a0*/  @P2 SHF.R.U32.HI R11, RZ, R3, R2 ;  /* 0x00000003ff0b2219 */ /* 0x002fe20000011602 */
[----:B------:R-:W-:-:S06]  /*d4b0*/  ULOP3.LUT UR8, UR48, 0x2, URZ, 0xfc, !UPT ;  /* 0x0000000230087892 */ /* 0x000fcc000f8efc3f */
[----:B------:R-:W-:Y:S02]  /*d4c0*/  IMAD.U32 R10, RZ, RZ, UR8 ;  /* 0x00000008ff0a7e24 */ /* 0x000fe4000f8e00ff */
[----:B------:R-:W-:-:S05]  /*d4d0*/  VIADD R31, R31, 0xffffffff ;  /* 0xffffffff1f1f7836 */ /* 0x000fca0000000000 */
[----:B------:R-:W-:Y:S02]  /*d4e0*/  ISETP.GT.AND P2, PT, R31, UR44, PT ;  /* 0x0000002c1f007c0c */ /* 0x000fe4000bf44270 */
[----:B----4-:R-:W-:-:S13]  /*d4f0*/  ISETP.GT.U32.AND P1, PT, R4, 0x9f, PT ;  /* 0x0000009f0400780c */ /* 0x010fda0003f24070 */
[--C-:B------:R-:W-:Y:S01]  /*d500*/  @!P1 SHF.R.S32.HI R3, RZ, 0x1f, R11.reuse ;  /* 0x0000001fff039819 */ /* 0x100fe2000001140b */
[----:B------:R-:W-:-:S04]  /*d510*/  @!P1 IMAD.MOV.U32 R2, RZ, RZ, R11 ;  /* 0x000000ffff029224 */ /* 0x000fc800078e000b */
[----:B------:R-:W-:-:S04]  /*d520*/  @!P1 IMAD.WIDE.U32 R2, R30, UR4, R2 ;  /* 0x000000041e029c25 */ /* 0x000fc8000f8e0002 */
[----:B------:R-:W-:Y:S01]  /*d530*/  @!P1 IMAD.IADD R9, R9, 0x1, R3 ;  /* 0x0000000109099824 */ /* 0x000fe200078e0203 */
[----:B------:R-:W-:Y:S01]  /*d540*/  @!P1 LEA R8, P0, R2, UR6, 0x2 ;  /* 0x0000000602089c11 */ /* 0x000fe2000f8010ff */
[----:B------:R-:W-:-:S03]  /*d550*/  IMAD.MOV.U32 R4, RZ, RZ, RZ ;  /* 0x000000ffff047224 */ /* 0x000fc600078e00ff */
[----:B------:R-:W-:Y:S02]  /*d560*/  @!P1 LEA.HI.X R9, R2, UR7, R9, 0x2, P0 ;  /* 0x0000000702099c11 */ /* 0x000fe400080f1409 */
[----:B------:R-:W-:-:S03]  /*d570*/  ISETP.NE.AND P0, PT, R18, 0x2, PT ;  /* 0x000000021200780c */ /* 0x000fc60003f05270 */
[----:B------:R0:W5:Y:S01]  /*d580*/  @!P1 LDG.E R4, desc[UR56][R8.64] ;  /* 0x0000003808049981 */ /* 0x000162000c1e1900 */
[----:B------:R-:W-:Y:S02]  /*d590*/  ISETP.NE.AND P1, PT, R10, 0x3, PT ;  /* 0x000000030a00780c */ /* 0x000fe40003f25270 */
[----:B------:R-:W-:Y:S02]  /*d5a0*/  SEL R29, RZ, 0x1, P0 ;  /* 0x00000001ff1d7807 */ /* 0x000fe40000000000 */
[----:B------:R-:W-:Y:S02]  /*d5b0*/  SEL R18, R18, RZ, P0 ;  /* 0x000000ff12127207 */ /* 0x000fe40000000000 */
[----:B------:R-:W-:Y:S02]  /*d5c0*/  LOP3.LUT R29, R20, R29, RZ, 0x3c, !PT ;  /* 0x0000001d141d7212 */ /* 0x000fe400078e3cff */
[----:B--2---:R-:W-:-:S05]  /*d5d0*/  SHF.R.S32.HI R24, RZ, 0x1f, R6 ;  /* 0x0000001fff187819 */ /* 0x004fca0000011406 */
[----:B0-----:R-:W-:Y:S05]  /*d5e0*/  @!P1 BRA `(.L_x_63) ;  /* 0x0000000000049947 */ /* 0x001fea0003800000 */
[----:B------:R-:W-:Y:S01]  /*d5f0*/  BPT.TRAP 0x1 ;  /* 0x000000040000795c */ /* 0x000fe20000300000 */
.L_x_63:
[----:B------:R-:W-:Y:S02]  /*d600*/  LEA R10, R18, UR41, 0x3 ;  /* 0x00000029120a7c11 */ /* 0x000fe4000f8e18ff */
[----:B------:R-:W-:-:S04]  /*d610*/  SHF.L.U32 R26, R29, 0x1f, RZ ;  /* 0x0000001f1d1a7819 */ /* 0x000fc800000006ff */
[----:B------:R-:W0:Y:S02]  /*d620*/  SYNCS.PHASECHK.TRANS64.TRYWAIT P0, [R10+URZ+0x29880], R26 ;  /* 0x0298801a0a0075a7 */ /* 0x000e24000800017f */
[----:B0-----:R-:W-:Y:S05]  /*d630*/  @!P0 BRA `(.L_x_64) ;  /* 0x0000003400088947 */ /* 0x001fea0003800000 */
.L_x_137:
[----:B------:R-:W-:Y:S01]  /*d640*/  ULDC UR4, c[0x0][0x430] ;  /* 0x00010c0000047ab9 */ /* 0x000fe20000000800 */
[----:B------:R-:W-:Y:S01]  /*d650*/  ULDC.64 UR6, c[0x0][0x328] ;  /* 0x0000ca0000067ab9 */ /* 0x000fe20000000a00 */
[----:B------:R-:W-:Y:S01]  /*d660*/  UIADD3 UR4, -UR4, URZ, URZ ;  /* 0x0000003f04047290 */ /* 0x000fe2000fffe13f */
[----:B-----5:R-:W-:Y:S02]  /*d670*/  SHF.R.S32.HI R27, RZ, 0x1f, R4 ;  /* 0x0000001fff1b7819 */ /* 0x020fe40000011404 */
[C---:B------:R-:W-:Y:S02]  /*d680*/  LOP3.LUT P3, RZ, R16.reuse, 0x2, RZ, 0xc0, !PT ;  /* 0x0000000210ff7812 */ /* 0x040fe4000786c0ff */
[----:B------:R-:W-:Y:S01]  /*d690*/  LOP3.LUT P1, RZ, R16, 0x1, RZ, 0xc0, !PT ;  /* 0x0000000110ff7812 */ /* 0x000fe2000782c0ff */
[--C-:B------:R-:W-:Y:S02]  /*d6a0*/  IMAD R7, R5, UR4, R0.reuse ;  /* 0x0000000405077c24 */ /* 0x100fe4000f8e0200 */
[----:B------:R-:W-:Y:S01]  /*d6b0*/  IMAD R5, R11, UR4, R0 ;  /* 0x000000040b057c24 */ /* 0x000fe2000f8e0200 */
[----:B------:R-:W-:-:S02]  /*d6c0*/  ULDC.64 UR4, c[0x0][0x338] ;  /* 0x0000ce0000047ab9 */ /* 0x000fc40000000a00 */
[----:B------:R-:W-:Y:S01]  /*d6d0*/  SHF.R.S32.HI R19, RZ, 0x1f, R7 ;  /* 0x0000001fff137819 */ /* 0x000fe20000011407 */
[----:B------:R-:W-:Y:S02]  /*d6e0*/  VIADD R5, R5, 0x80 ;  /* 0x0000008005057836 */ /* 0x000fe40000000000 */
[----:B------:R-:W-:Y:S02]  /*d6f0*/  IMAD R11, R24, UR4, RZ ;  /* 0x00000004180b7c24 */ /* 0x000fe4000f8e02ff */
[----:B------:R-:W-:Y:S01]  /*d700*/  IMAD R2, R19, UR6, RZ ;  /* 0x0000000613027c24 */ /* 0x000fe2000f8e02ff */
[----:B------:R-:W-:Y:S01]  /*d710*/  SHF.R.S32.HI R28, RZ, 0x1f, R5 ;  /* 0x0000001fff1c7819 */ /* 0x000fe20000011405 */
[----:B------:R-:W-:Y:S02]  /*d720*/  IMAD R11, R6, UR5, R11 ;  /* 0x00000005060b7c24 */ /* 0x000fe4000f8e020b */
[C---:B------:R-:W-:Y:S02]  /*d730*/  IMAD R9, R7.reuse, UR7, R2 ;  /* 0x0000000707097c24 */ /* 0x040fe4000f8e0202 */
[----:B------:R-:W-:-:S04]  /*d740*/  IMAD.WIDE.U32 R2, R7, UR6, RZ ;  /* 0x0000000607027c25 */ /* 0x000fc8000f8e00ff */
[----:B------:R-:W-:Y:S02]  /*d750*/  IMAD.IADD R3, R3, 0x1, R9 ;  /* 0x0000000103037824 */ /* 0x000fe400078e0209 */
[----:B------:R-:W-:Y:S02]  /*d760*/  IMAD R12, R28, UR6, RZ ;  /* 0x000000061c0c7c24 */ /* 0x000fe4000f8e02ff */
[----:B------:R-:W-:-:S04]  /*d770*/  IMAD.WIDE.U32 R8, R6, UR4, R2 ;  /* 0x0000000406087c25 */ /* 0x000fc8000f8e0002 */
[C---:B------:R-:W-:Y:S02]  /*d780*/  IMAD R12, R5.reuse, UR7, R12 ;  /* 0x00000007050c7c24 */ /* 0x040fe4000f8e020c */
[----:B------:R-:W-:Y:S01]  /*d790*/  IMAD.WIDE.U32 R2, R5, UR6, RZ ;  /* 0x0000000605027c25 */ /* 0x000fe2000f8e00ff */
[----:B------:R-:W-:-:S03]  /*d7a0*/  R2UR UR6, R32 ;  /* 0x00000000200672ca */ /* 0x000fc600000e0000 */
[----:B------:R-:W-:Y:S02]  /*d7b0*/  IMAD.IADD R9, R9, 0x1, R11 ;  /* 0x0000000109097824 */ /* 0x000fe400078e020b */
[----:B------:R-:W-:Y:S02]  /*d7c0*/  IMAD.IADD R3, R3, 0x1, R12 ;  /* 0x0000000103037824 */ /* 0x000fe400078e020c */
[----:B------:R-:W-:Y:S02]  /*d7d0*/  IMAD R11, R27, UR4, RZ ;  /* 0x000000041b0b7c24 */ /* 0x000fe4000f8e02ff */
[----:B------:R-:W-:-:S04]  /*d7e0*/  IMAD.WIDE.U32 R2, R4, UR4, R2 ;  /* 0x0000000404027c25 */ /* 0x000fc8000f8e0002 */
[----:B------:R-:W-:Y:S01]  /*d7f0*/  IMAD R11, R4, UR5, R11 ;  /* 0x00000005040b7c24 */ /* 0x000fe2000f8e020b */
[----:B------:R-:W-:-:S03]  /*d800*/  ULDC.64 UR4, c[0x0][0x330] ;  /* 0x0000cc0000047ab9 */ /* 0x000fc60000000a00 */
[----:B------:R-:W-:Y:S02]  /*d810*/  IMAD.IADD R3, R3, 0x1, R11 ;  /* 0x0000000103037824 */ /* 0x000fe400078e020b */
[----:B------:R-:W-:Y:S01]  /*d820*/  IMAD.U32 R11, RZ, RZ, UR4 ;  /* 0x00000004ff0b7e24 */ /* 0x000fe2000f8e00ff */
[----:B------:R-:W-:-:S03]  /*d830*/  UIMAD UR4, UR6, UR4, URZ ;  /* 0x00000004060472a4 */ /* 0x000fc6000f8e023f */
[C---:B------:R-:W-:Y:S01]  /*d840*/  IMAD.WIDE.U32 R8, R11.reuse, UR39, R8 ;  /* 0x000000270b087c25 */ /* 0x040fe2000f8e0008 */
[----:B------:R-:W-:Y:S01]  /*d850*/  ULDC.64 UR6, c[0x0][0x318] ;  /* 0x0000c60000067ab9 */ /* 0x000fe20000000a00 */
[----:B------:R-:W-:Y:S02]  /*d860*/  UIMAD UR4, UR39, UR5, UR4 ;  /* 0x00000005270472a4 */ /* 0x000fe4000f8e0204 */
[----:B------:R-:W-:Y:S01]  /*d870*/  IMAD.U32 R23, RZ, RZ, UR7 ;  /* 0x00000007ff177e24 */ /* 0x000fe2000f8e00ff */
[----:B------:R-:W-:Y:S01]  /*d880*/  IADD3 R22, P0, R8, UR6, RZ ;  /* 0x0000000608167c10 */ /* 0x000fe2000ff1e0ff */
[----:B------:R-:W-:-:S03]  /*d890*/  IMAD.WIDE.U32 R2, R11, UR39, R2 ;  /* 0x000000270b027c25 */ /* 0x000fc6000f8e0002 */
[----:B------:R-:W-:Y:S02]  /*d8a0*/  IADD3.X R25, R23, UR4, R9, P0, !PT ;  /* 0x0000000417197c10 */ /* 0x000fe400087fe409 */
[----:B------:R-:W-:-:S04]  /*d8b0*/  IADD3 R8, P0, R2, UR6, RZ ;  /* 0x0000000602087c10 */ /* 0x000fc8000ff1e0ff */
[----:B------:R-:W-:Y:S01]  /*d8c0*/  IADD3.X R23, R23, UR4, R3, P0, !PT ;  /* 0x0000000417177c10 */ /* 0x000fe200087fe403 */
[----:B------:R-:W-:-:S03]  /*d8d0*/  UMOV UR4, 0xffffffff ;  /* 0xffffffff00047882 */ /* 0x000fc60000000000 */
[----:B------:R-:W-:Y:S05]  /*d8e0*/  BRA.DIV UR4, `(.L_x_65) ;  /* 0x0000003204707947 */ /* 0x000fea000b800000 */
[----:B------:R-:W1:Y:S01]  /*d8f0*/  SHFL.IDX PT, R2, R22, RZ, 0x1c1f ;  /* 0x001c1fff16027589 */ /* 0x000e6200000e0000 */
[----:B------:R-:W-:-:S03]  /*d900*/  IMAD R9, R18, 0x5000, R34 ;  /* 0x0000500012097824 */ /* 0x000fc600078e0222 */
[----:B------:R-:W2:Y:S01]  /*d910*/  SHFL.IDX PT, R3, R25, RZ, 0x1c1f ;  /* 0x001c1fff19037589 */ /* 0x000ea200000e0000 */
[----:B------:R-:W-:-:S03]  /*d920*/  IMAD.IADD R21, R33, 0x1, R9 ;  /* 0x0000000121157824 */ /* 0x000fc600078e0209 */
[----:B------:R-:W-:Y:S04]  /*d930*/  SHFL.IDX PT, R23, R23, RZ, 0x1c1f ;  /* 0x001c1fff17177589 */ /* 0x000fe800000e0000 */
[----:B---3--:R-:W-:Y:S01]  /*d940*/  SHFL.IDX PT, R14, R8, RZ, 0x1c1f ;  /* 0x001c1fff080e7589 */ /* 0x008fe200000e0000 */
[----:B-1----:R-:W-:-:S05]  /*d950*/  IADD3 R2, P0, R35, R2, RZ ;  /* 0x0000000223027210 */ /* 0x002fca0007f1e0ff */
[----:B--2---:R-:W-:-:S05]  /*d960*/  IMAD.X R3, RZ, RZ, R3, P0 ;  /* 0x000000ffff037224 */ /* 0x004fca00000e0603 */
[----:B------:R-:W-:Y:S04]  /*d970*/  LDGSTS.E.BYPASS.LTC128B.128 [R9], desc[UR56][R2.64], !P3 ;  /* 0x0000000002097fae */ /* 0x000fe8000d901d78 */
[----:B------:R1:W-:Y:S04]  /*d980*/  LDGSTS.E.BYPASS.LTC128B.128 [R21], desc[UR56][R2.64+0x40], !P1 ;  /* 0x0000004002157fae */ /* 0x0003e8000c901d78 */
[----:B-1----:R-:W1:Y:S04]  /*d990*/  SHFL.IDX PT, R2, R22, 0x1, 0x1c1f ;  /* 0x003c1f0016027f89 */ /* 0x002e6800000e0000 */
[----:B------:R-:W2:Y:S01]  /*d9a0*/  SHFL.IDX PT, R3, R25, 0x1, 0x1c1f ;  /* 0x003c1f0019037f89 */ /* 0x000ea200000e0000 */
[----:B-1----:R-:W-:-:S05]  /*d9b0*/  IADD3 R2, P0, R35, R2, RZ ;  /* 0x0000000223027210 */ /* 0x002fca0007f1e0ff */
[----:B--2---:R-:W-:-:S05]  /*d9c0*/  IMAD.X R3, RZ, RZ, R3, P0 ;  /* 0x000000ffff037224 */ /* 0x004fca00000e0603 */
[----:B------:R-:W-:Y:S04]  /*d9d0*/  LDGSTS.E.BYPASS.LTC128B.128 [R9+0x1000], desc[UR56][R2.64], !P3 ;  /* 0x0100000002097fae */ /* 0x000fe8000d901d78 */
[----:B------:R1:W-:Y:S04]  /*d9e0*/  LDGSTS.E.BYPASS.LTC128B.128 [R21+0x1000], desc[UR56][R2.64+0x40], !P1 ;  /* 0x0100004002157fae */ /* 0x0003e8000c901d78 */
[----:B-1----:R-:W1:Y:S04]  /*d9f0*/  SHFL.IDX PT, R2, R22, 0x2, 0x1c1f ;  /* 0x005c1f0016027f89 */ /* 0x002e6800000e0000 */
[----:B------:R-:W2:Y:S04]  /*da00*/  SHFL.IDX PT, R3, R25, 0x2, 0x1c1f ;  /* 0x005c1f0019037f89 */ /* 0x000ea800000e0000 */
[----:B------:R-:W-:Y:S01]  /*da10*/  SHFL.IDX PT, R25, R25, 0x3, 0x1c1f ;  /* 0x007c1f0019197f89 */ /* 0x000fe200000e0000 */
[----:B-1----:R-:W-:-:S05]  /*da20*/  IADD3 R2, P0, R35, R2, RZ ;  /* 0x0000000223027210 */ /* 0x002fca0007f1e0ff */
[----:B--2---:R-:W-:-:S05]  /*da30*/  IMAD.X R3, RZ, RZ, R3, P0 ;  /* 0x000000ffff037224 */ /* 0x004fca00000e0603 */
[----:B------:R-:W-:Y:S04]  /*da40*/  LDGSTS.E.BYPASS.LTC128B.128 [R9+0x2000], desc[UR56][R2.64], !P3 ;  /* 0x0200000002097fae */ /* 0x000fe8000d901d78 */
[----:B------:R1:W-:Y:S04]  /*da50*/  LDGSTS.E.BYPASS.LTC128B.128 [R21+0x2000], desc[UR56][R2.64+0x40], !P1 ;  /* 0x0200004002157fae */ /* 0x0003e8000c901d78 */
[----:B-1----:R-:W1:Y:S02]  /*da60*/  SHFL.IDX PT, R2, R22, 0x3, 0x1c1f ;  /* 0x007c1f0016027f89 */ /* 0x002e6400000e0000 */
[----:B-1----:R-:W-:-:S05]  /*da70*/  IADD3 R2, P0, R35, R2, RZ ;  /* 0x0000000223027210 */ /* 0x002fca0007f1e0ff */
[----:B------:R-:W-:-:S05]  /*da80*/  IMAD.X R3, RZ, RZ, R25, P0 ;  /* 0x000000ffff037224 */ /* 0x000fca00000e0619 */
[----:B------:R1:W-:Y:S04]  /*da90*/  LDGSTS.E.BYPASS.LTC128B.128 [R9+0x3000], desc[UR56][R2.64], !P3 ;  /* 0x0300000002097fae */ /* 0x0003e8000d901d78 */
[----:B------:R1:W-:Y:S02]  /*daa0*/  LDGSTS.E.BYPASS.LTC128B.128 [R21+0x3000], desc[UR56][R2.64+0x40], !P1 ;  /* 0x0300004002157fae */ /* 0x0003e4000c901d78 */
.L_x_149:
[----:B------:R-:W-:Y:S02]  /*dab0*/  R2UR UR4, R10 ;  /* 0x000000000a0472ca */ /* 0x000fe400000e0000 */
[----:B-1----:R-:W-:-:S04]  /*dac0*/  IADD3 R2, P0, R35, R14, RZ ;  /* 0x0000000e23027210 */ /* 0x002fc80007f1e0ff */
[----:B------:R-:W-:-:S05]  /*dad0*/  IADD3.X R3, RZ, R23, RZ, P0, !PT ;  /* 0x00000017ff037210 */ /* 0x000fca00007fe4ff */
[----:B------:R-:W-:Y:S01]  /*dae0*/  @!PT LDS RZ, [RZ] ;  /* 0x00000000fffff984 */ /* 0x000fe20000000800 */
[----:B------:R-:W-:Y:S01]  /*daf0*/  @!PT LDS RZ, [RZ] ;  /* 0x00000000fffff984 */ /* 0x000fe20000000800 */
[----:B------:R-:W-:Y:S01]  /*db00*/  @!PT LDS RZ, [RZ] ;  /* 0x00000000fffff984 */ /* 0x000fe20000000800 */
[----:B------:R1:W-:Y:S04]  /*db10*/  LDGSTS.E.BYPASS.LTC128B.128 [R9+0x4000], desc[UR56][R2.64], !P3 ;  /* 0x0400000002097fae */ /* 0x0003e8000d901d78 */
        /* <DEDUP_REMOVED lines=10> */
.L_x_66:
[----:B------:R1:W-:Y:S01]  /*dbc0*/  SYNCS.ARRIVE.TRANS64.A1T0 RZ, [R10+URZ+0x29870], RZ ;  /* 0x029870ff0aff79a7 */ /* 0x0003e2000810003f */
[----:B------:R-:W-:Y:S05]  /*dbd0*/  @!P1 BRA `(.L_x_67) ;  /* 0x0000000000049947 */ /* 0x000fea0003800000 */
[----:B------:R-:W-:Y:S01]  /*dbe0*/  BPT.TRAP 0x1 ;  /* 0x000000040000795c */ /* 0x000fe20000300000 */
.L_x_67:
[----:B------:R-:W2:Y:S02]  /*dbf0*/  SYNCS.PHASECHK.TRANS64.TRYWAIT P0, [R10+URZ+0x29840], R26 ;  /* 0x0298401a0a0075a7 */ /* 0x000ea4000800017f */
[----:B--2---:R-:W-:Y:S05]  /*dc00*/  @!P0 BRA `(.L_x_68) ;  /* 0x0000003400188947 */ /* 0x004fea0003800000 */
.L_x_150:
[----:B------:R-:W-:Y:S01]  /*dc10*/  ULDC.64 UR8, c[0x0][0x300] ;  /* 0x0000c00000087ab9 */ /* 0x000fe20000000a00 */
[----:B------:R-:W-:Y:S01]  /*dc20*/  ULDC.64 UR10, c[0x0][0x310] ;  /* 0x0000c400000a7ab9 */ /* 0x000fe20000000a00 */
[----:B------:R-:W-:Y:S01]  /*dc30*/  IMAD R2, R19, UR8, RZ ;  /* 0x0000000813027c24 */ /* 0x000fe2000f8e02ff */
[----:B------:R-:W-:Y:S01]  /*dc40*/  R2UR UR6, R32 ;  /* 0x00000000200672ca */ /* 0x000fe200000e0000 */
[----:B------:R-:W-:Y:S01]  /*dc50*/  ULDC.64 UR4, c[0x0][0x308] ;  /* 0x0000c20000047ab9 */ /* 0x000fe20000000a00 */
[----:B------:R-:W-:Y:S01]  /*dc60*/  IMAD R28, R28, UR8, RZ ;  /* 0x000000081c1c7c24 */ /* 0x000fe2000f8e02ff */
[C---:B------:R-:W-:Y:S01]  /*dc70*/  LOP3.LUT P4, RZ, R16.reuse, 0x10, RZ, 0xc0, !PT ;  /* 0x0000001010ff7812 */ /* 0x040fe2000788c0ff */
[C---:B------:R-:W-:Y:S01]  /*dc80*/  IMAD R9, R7.reuse, UR9, R2 ;  /* 0x0000000907097c24 */ /* 0x040fe2000f8e0202 */
[C---:B------:R-:W-:Y:S01]  /*dc90*/  LOP3.LUT P3, RZ, R16.reuse, 0x8, RZ, 0xc0, !PT ;  /* 0x0000000810ff7812 */ /* 0x040fe2000786c0ff */
[----:B------:R-:W-:Y:S01]  /*dca0*/  IMAD.WIDE.U32 R2, R7, UR8, RZ ;  /* 0x0000000807027c25 */ /* 0x000fe2000f8e00ff */
[----:B------:R-:W-:-:S03]  /*dcb0*/  LOP3.LUT P1, RZ, R16, 0x4, RZ, 0xc0, !PT ;  /* 0x0000000410ff7812 */ /* 0x000fc6000782c0ff */
[----:B------:R-:W-:Y:S02]  /*dcc0*/  IMAD.IADD R3, R3, 0x1, R9 ;  /* 0x0000000103037824 */ /* 0x000fe400078e0209 */
[----:B------:R-:W-:Y:S02]  /*dcd0*/  IMAD R7, R24, UR10, RZ ;  /* 0x0000000a18077c24 */ /* 0x000fe4000f8e02ff */
[----:B------:R-:W-:-:S04]  /*dce0*/  IMAD.WIDE.U32 R2, R6, UR10, R2 ;  /* 0x0000000a06027c25 */ /* 0x000fc8000f8e0002 */
[----:B------:R-:W-:Y:S02]  /*dcf0*/  IMAD R7, R6, UR11, R7 ;  /* 0x0000000b06077c24 */ /* 0x000fe4000f8e0207 */
[----:B------:R-:W-:Y:S01]  /*dd00*/  IMAD.U32 R6, RZ, RZ, UR4 ;  /* 0x00000004ff067e24 */ /* 0x000fe2000f8e00ff */
[----:B------:R-:W-:Y:S01]  /*dd10*/  UIMAD UR4, UR6, UR4, URZ ;  /* 0x00000004060472a4 */ /* 0x000fe2000f8e023f */
[----:B------:R-:W-:Y:S02]  /*dd20*/  IMAD.IADD R3, R3, 0x1, R7 ;  /* 0x0000000103037824 */ /* 0x000fe400078e0207 */
[----:B------:R-:W-:Y:S01]  /*dd30*/  ULDC.64 UR6, c[0x0][0x2e8] ;  /* 0x0000ba0000067ab9 */ /* 0x000fe20000000a00 */
[----:B------:R-:W-:Y:S02]  /*dd40*/  UIMAD UR4, UR39, UR5, UR4 ;  /* 0x00000005270472a4 */ /* 0x000fe4000f8e0204 */
[----:B------:R-:W-:-:S04]  /*dd50*/  IMAD.WIDE.U32 R2, R6, UR39, R2 ;  /* 0x0000002706027c25 */ /* 0x000fc8000f8e0002 */
[----:B------:R-:W-:Y:S01]  /*dd60*/  IMAD.U32 R24, RZ, RZ, UR7 ;  /* 0x00000007ff187e24 */ /* 0x000fe2000f8e00ff */
[----:B------:R-:W-:Y:S01]  /*dd70*/  IADD3 R19, P0, R2, UR6, RZ ;  /* 0x0000000602137c10 */ /* 0x000fe2000ff1e0ff */
[----:B------:R-:W-:Y:S02]  /*dd80*/  IMAD R7, R5, UR9, R28 ;  /* 0x0000000905077c24 */ /* 0x000fe4000f8e021c */
[----:B------:R-:W-:Y:S01]  /*dd90*/  IMAD R27, R27, UR10, RZ ;  /* 0x0000000a1b1b7c24 */ /* 0x000fe2000f8e02ff */
[----:B------:R-:W-:Y:S01]  /*dda0*/  IADD3.X R21, R24, UR4, R3, P0, !PT ;  /* 0x0000000418157c10 */ /* 0x000fe200087fe403 */
[----:B------:R-:W-:-:S04]  /*ddb0*/  IMAD.WIDE.U32 R2, R5, UR8, RZ ;  /* 0x0000000805027c25 */ /* 0x000fc8000f8e00ff */
[----:B------:R-:W-:Y:S02]  /*ddc0*/  IMAD.IADD R3, R3, 0x1, R7 ;  /* 0x0000000103037824 */ /* 0x000fe400078e0207 */
[C---:B------:R-:W-:Y:S02]  /*ddd0*/  IMAD R27, R4.reuse, UR11, R27 ;  /* 0x0000000b041b7c24 */ /* 0x040fe4000f8e021b */
[----:B------:R-:W-:-:S04]  /*dde0*/  IMAD.WIDE.U32 R2, R4, UR10, R2 ;  /* 0x0000000a04027c25 */ /* 0x000fc8000f8e0002 */
[----:B------:R-:W-:Y:S02]  /*ddf0*/  IMAD.IADD R3, R3, 0x1, R27 ;  /* 0x0000000103037824 */ /* 0x000fe400078e021b */
[----:B------:R-:W-:Y:S02]  /*de00*/  IMAD R23, R18, 0x7800, R36 ;  /* 0x0000780012177824 */ /* 0x000fe400078e0224 */
[----:B------:R-:W-:-:S03]  /*de10*/  IMAD.WIDE.U32 R2, R6, UR39, R2 ;  /* 0x0000002706027c25 */ /* 0x000fc6000f8e0002 */
[----:B------:R-:W-:-:S04]  /*de20*/  IADD3 R22, P0, R2, UR6, RZ ;  /* 0x0000000602167c10 */ /* 0x000fc8000ff1e0ff */
[----:B------:R-:W-:Y:S01]  /*de30*/  IADD3.X R24, R24, UR4, R3, P0, !PT ;  /* 0x0000000418187c10 */ /* 0x000fe200087fe403 */
[----:B------:R-:W-:-:S03]  /*de40*/  UMOV UR4, 0xffffffff ;  /* 0xffffffff00047882 */ /* 0x000fc60000000000 */
[----:B------:R-:W-:Y:S05]  /*de50*/  BRA.DIV UR4, `(.L_x_69) ;  /* 0x0000003204987947 */ /* 0x000fea000b800000 */
[----:B------:R-:W3:Y:S01]  /*de60*/  SHFL.IDX PT, R14, R19, RZ, 0x1c1f ;  /* 0x001c1fff130e7589 */ /* 0x000ee200000e0000 */
[----:B------:R-:W-:-:S03]  /*de70*/  VIADD R23, R23, UR41 ;  /* 0x0000002917177c36 */ /* 0x000fc60008000000 */
[----:B------:R-:W4:Y:S04]  /*de80*/  SHFL.IDX PT, R3, R21, RZ, 0x1c1f ;  /* 0x001c1fff15037589 */ /* 0x000f2800000e0000 */
[----:B------:R-:W-:Y:S01]  /*de90*/  SHFL.IDX PT, R24, R24, RZ, 0x1c1f ;  /* 0x001c1fff18187589 */ /* 0x000fe200000e0000 */
[----:B---3--:R-:W-:-:S03]  /*dea0*/  IADD3 R8, P0, R35, R14, RZ ;  /* 0x0000000e23087210 */ /* 0x008fc60007f1e0ff */
[----:B------:R-:W3:Y:S02]  /*deb0*/  SHFL.IDX PT, R14, R19, 0x1, 0x1c1f ;  /* 0x003c1f00130e7f89 */ /* 0x000ee400000e0000 */
[----:B----4-:R-:W-:Y:S02]  /*dec0*/  IMAD.X R9, RZ, RZ, R3, P0 ;  /* 0x000000ffff097224 */ /* 0x010fe400000e0603 */
[----:B------:R-:W4:Y:S04]  /*ded0*/  SHFL.IDX PT, R3, R21, 0x1, 0x1c1f ;  /* 0x003c1f0015037f89 */ /* 0x000f2800000e0000 */
[----:B------:R0:W-:Y:S04]  /*dee0*/  LDGSTS.E.BYPASS.LTC128B.128 [R23+0x1a400], desc[UR56][R8.64], !P4 ;  /* 0x1a40000008177fae */ /* 0x0001e8000e101d78 */
[----:B------:R0:W-:Y:S04]  /*def0*/  LDGSTS.E.BYPASS.LTC128B.128 [R23+0x1cc00], desc[UR56][R8.64+0x40], !P3 ;  /* 0x1cc0004008177fae */ /* 0x0001e8000d901d78 */
[----:B------:R0:W-:Y:S01]  /*df00*/  LDGSTS.E.BYPASS.LTC128B.128 [R23+0x1f400], desc[UR56][R8.64+0x80], !P1 ;  /* 0x1f40008008177fae */ /* 0x0001e2000c901d78 */
[----:B---3--:R-:W-:-:S03]  /*df10*/  IADD3 R6, P0, R35, R14, RZ ;  /* 0x0000000e23067210 */ /* 0x008fc60007f1e0ff */
[----:B------:R-:W3:Y:S02]  /*df20*/  SHFL.IDX PT, R14, R19, 0x2, 0x1c1f ;  /* 0x005c1f00130e7f89 */ /* 0x000ee400000e0000 */
[----:B----4-:R-:W-:Y:S02]  /*df30*/  IMAD.X R7, RZ, RZ, R3, P0 ;  /* 0x000000ffff077224 */ /* 0x010fe400000e0603 */
[----:B------:R-:W4:Y:S04]  /*df40*/  SHFL.IDX PT, R3, R21, 0x2, 0x1c1f ;  /* 0x005c1f0015037f89 */ /* 0x000f2800000e0000 */
[----:B------:R-:W-:Y:S04]  /*df50*/  SHFL.IDX PT, R21, R21, 0x3, 0x1c1f ;  /* 0x007c1f0015157f89 */ /* 0x000fe800000e0000 */
[----:B------:R0:W-:Y:S04]  /*df60*/  LDGSTS.E.BYPASS.LTC128B.128 [R23+0x1ac00], desc[UR56][R6.64], !P4 ;  /* 0x1ac0000006177fae */ /* 0x0001e8000e101d78 */
[----:B------:R0:W-:Y:S04]  /*df70*/  LDGSTS.E.BYPASS.LTC128B.128 [R23+0x1d400], desc[UR56][R6.64+0x40], !P3 ;  /* 0x1d40004006177fae */ /* 0x0001e8000d901d78 */
[----:B------:R0:W-:Y:S01]  /*df80*/  LDGSTS.E.BYPASS.LTC128B.128 [R23+0x1fc00], desc[UR56][R6.64+0x80], !P1 ;  /* 0x1fc0008006177fae */ /* 0x0001e2000c901d78 */
[----:B---3--:R-:W-:-:S03]  /*df90*/  IADD3 R4, P0, R35, R14, RZ ;  /* 0x0000000e23047210 */ /* 0x008fc60007f1e0ff */
[----:B------:R-:W3:Y:S02]  /*dfa0*/  SHFL.IDX PT, R14, R19, 0x3, 0x1c1f ;  /* 0x007c1f00130e7f89 */ /* 0x000ee400000e0000 */
[----:B----4-:R-:W-:-:S05]  /*dfb0*/  IMAD.X R5, RZ, RZ, R3, P0 ;  /* 0x000000ffff057224 */ /* 0x010fca00000e0603 */
[----:B------:R0:W-:Y:S04]  /*dfc0*/  LDGSTS.E.BYPASS.LTC128B.128 [R23+0x1b400], desc[UR56][R4.64], !P4 ;  /* 0x1b40000004177fae */ /* 0x0001e8000e101d78 */
[----:B------:R0:W-:Y:S04]  /*dfd0*/  LDGSTS.E.BYPASS.LTC128B.128 [R23+0x1dc00], desc[UR56][R4.64+0x40], !P3 ;  /* 0x1dc0004004177fae */ /* 0x0001e8000d901d78 */
[----:B------:R0:W-:Y:S01]  /*dfe0*/  LDGSTS.E.BYPASS.LTC128B.128 [R23+0x20400], desc[UR56][R4.64+0x80], !P1 ;  /* 0x2040008004177fae */ /* 0x0001e2000c901d78 */
[----:B---3--:R-:W-:-:S03]  /*dff0*/  IADD3 R2, P0, R35, R14, RZ ;  /* 0x0000000e23027210 */ /* 0x008fc60007f1e0ff */
[----:B------:R0:W3:Y:S02]  /*e000*/  SHFL.IDX PT, R14, R22, RZ, 0x1c1f ;  /* 0x001c1fff160e7589 */ /* 0x0000e400000e0000 */
[----:B------:R-:W-:-:S05]  /*e010*/  IMAD.X R3, RZ, RZ, R21, P0 ;  /* 0x000000ffff037224 */ /* 0x000fca00000e0615 */
[----:B------:R0:W-:Y:S04]  /*e020*/  LDGSTS.E.BYPASS.LTC128B.128 [R23+0x1bc00], desc[UR56][R2.64], !P4 ;  /* 0x1bc0000002177fae */ /* 0x0001e8000e101d78 */
[----:B------:R0:W-:Y:S04]  /*e030*/  LDGSTS.E.BYPASS.LTC128B.128 [R23+0x1e400], desc[UR56][R2.64+0x40], !P3 ;  /* 0x1e40004002177fae */ /* 0x0001e8000d901d78 */
[----:B------:R0:W-:Y:S02]  /*e040*/  LDGSTS.E.BYPASS.LTC128B.128 [R23+0x20c00], desc[UR56][R2.64+0x80], !P1 ;  /* 0x20c0008002177fae */ /* 0x0001e4000c901d78 */
.L_x_162:
[----:B0--3--:R-:W-:Y:S02]  /*e050*/  IADD3 R2, P0, R35, R14, RZ ;  /* 0x0000000e23027210 */ /* 0x009fe40007f1e0ff */
[----:B------:R-:W-:-:S03]  /*e060*/  R2UR UR4, R10 ;  /* 0x000000000a0472ca */ /* 0x000fc600000e0000 */
[----:B------:R-:W-:-:S05]  /*e070*/  IMAD.X R3, RZ, RZ, R24, P0 ;  /* 0x000000ffff037224 */ /* 0x000fca00000e0618 */
[----:B------:R-:W-:Y:S01]  /*e080*/  @!PT LDS RZ, [RZ] ;  /* 0x00000000fffff984 */ /* 0x000fe20000000800 */
[----:B------:R-:W-:Y:S01]  /*e090*/  @!PT LDS RZ, [RZ] ;  /* 0x00000000fffff984 */ /* 0x000fe20000000800 */
[----:B------:R-:W-:Y:S01]  /*e0a0*/  @!PT LDS RZ, [RZ] ;  /* 0x00000000fffff984 */ /* 0x000fe20000000800 */
[----:B------:R0:W-:Y:S04]  /*e0b0*/  LDGSTS.E.BYPASS.LTC128B.128 [R23+0x1c400], desc[UR56][R2.64], !P4 ;  /* 0x1c40000002177fae */ /* 0x0001e8000e101d78 */
        /* <DEDUP_REMOVED lines=9> */
[----:B0-----:R-:W-:Y:S05]  /*e150*/  @!P1 BRA `(.L_x_70) ;  /* 0x0000000000049947 */ /* 0x001fea0003800000 */
[----:B------:R-:W-:Y:S01]  /*e160*/  BPT.TRAP 0x1 ;  /* 0x000000040000795c */ /* 0x000fe20000300000 */
.L_x_70:
[----:B------:R-:W-:Y:S01]  /*e170*/  IMAD.U32 R2, RZ, RZ, UR48 ;  /* 0x00000030ff027e24 */ /* 0x000fe2000f8e00ff */
[----:B------:R0:W-:Y:S04]  /*e180*/  SYNCS.ARRIVE.TRANS64.A1T0 RZ, [R10+URZ+0x29830], RZ ;  /* 0x029830ff0aff79a7 */ /* 0x0001e8000810003f */
[----:B------:R-:W-:-:S04]  /*e190*/  LOP3.LUT R2, R2, 0x1, RZ, 0xfc, !PT ;  /* 0x0000000102027812 */ /* 0x000fc800078efcff */
[----:B------:R-:W-:-:S13]  /*e1a0*/  ISETP.NE.AND P1, PT, R2, 0x3, PT ;  /* 0x000000030200780c */ /* 0x000fda0003f25270 */
[----:B0-----:R-:W-:Y:S05]  /*e1b0*/  @!P1 BRA `(.L_x_71) ;  /* 0x0000000000049947 */ /* 0x001fea0003800000 */
[----:B------:R-:W-:Y:S01]  /*e1c0*/  BPT.TRAP 0x1 ;  /* 0x000000040000795c */ /* 0x000fe20000300000 */
.L_x_71:
[----:B------:R-:W-:Y:S02]  /*e1d0*/  LOP3.LUT R2, R20, 0x1, RZ, 0x3c, !PT ;  /* 0x0000000114027812 */ /* 0x000fe400078e3cff */
[----:B------:R-:W-:Y:S02]  /*e1e0*/  LEA R19, R17, UR41, 0x3 ;  /* 0x0000002911137c11 */ /* 0x000fe4000f8e18ff */
[----:B------:R-:W-:-:S04]  /*e1f0*/  SHF.L.U32 R2, R2, 0x1f, RZ ;  /* 0x0000001f02027819 */ /* 0x000fc800000006ff */
[----:B------:R-:W0:Y:S02]  /*e200*/  SYNCS.PHASECHK.TRANS64.TRYWAIT P0, [R19+URZ+0x29870], R2 ;  /* 0x02987002130075a7 */ /* 0x000e24000800017f */
[----:B0-----:R-:W-:Y:S05]  /*e210*/  @!P0 BRA `(.L_x_72) ;  /* 0x0000003400148947 */ /* 0x001fea0003800000 */
.L_x_163:
[----:B------:R-:W-:-:S06]  /*e220*/  ULOP3.LUT UR4, UR48, 0x2, URZ, 0xfc, !UPT ;  /* 0x0000000230047892 */ /* 0x000fcc000f8efc3f */
[----:B------:R-:W-:-:S05]  /*e230*/  IMAD.U32 R3, RZ, RZ, UR4 ;  /* 0x00000004ff037e24 */ /* 0x000fca000f8e00ff */
[----:B------:R-:W-:-:S13]  /*e240*/  ISETP.NE.AND P0, PT, R3, 0x3, PT ;  /* 0x000000030300780c */ /* 0x000fda0003f05270 */
[----:B------:R-:W-:Y:S05]  /*e250*/  @!P0 BRA `(.L_x_73) ;  /* 0x0000000000048947 */ /* 0x000fea0003800000 */
[----:B------:R-:W-:Y:S01]  /*e260*/  BPT.TRAP 0x1 ;  /* 0x000000040000795c */ /* 0x000fe20000300000 */
.L_x_73:
[----:B0-----:R-:W-:Y:S01]  /*e270*/  SHF.L.U32 R2, R20, 0x1f, RZ ;  /* 0x0000001f14027819 */ /* 0x001fe200000006ff */
[----:B-12---:R-:W-:-:S03]  /*e280*/  IMAD R10, R17, 0x5000, RZ ;  /* 0x00005000110a7824 */ /* 0x006fc600078e02ff */
[----:B------:R-:W0:Y:S02]  /*e290*/  SYNCS.PHASECHK.TRANS64.TRYWAIT P0, [R19+URZ+0x29860], R2 ;  /* 0x02986002130075a7 */ /* 0x000e24000800017f */
[----:B0-----:R-:W-:Y:S05]  /*e2a0*/  @!P0 BRA `(.L_x_74) ;  /* 0x0000003400048947 */ /* 0x001fea0003800000 */
.L_x_164:
[----:B------:R-:W2:Y:S04]  /*e2b0*/  LDL R3, [R1+0x4] ;  /* 0x0000040001037983 */ /* 0x000ea80000100800 */
[----:B------:R-:W3:Y:S04]  /*e2c0*/  LDL R4, [R1+0x8] ;  /* 0x0000080001047983 */ /* 0x000ee80000100800 */
[----:B------:R-:W4:Y:S01]  /*e2d0*/  LDL R11, [R1] ;  /* 0x00000000010b7983 */ /* 0x000f220000100800 */
[----:B------:R-:W-:Y:S05]  /*e2e0*/  WARPSYNC.ALL ;  /* 0x0000000000007948 */ /* 0x000fea0003800000 */
[----:B------:R-:W-:-:S06]  /*e2f0*/  ULOP3.LUT UR4, UR48, 0x2, URZ, 0xfc, !UPT ;  /* 0x0000000230047892 */ /* 0x000fcc000f8efc3f */
[----:B------:R-:W-:-:S05]  /*e300*/  IMAD.U32 R28, RZ, RZ, UR4 ;  /* 0x00000004ff1c7e24 */ /* 0x000fca000f8e00ff */
[----:B------:R-:W-:Y:S02]  /*e310*/  ISETP.NE.AND P0, PT, R28, 0x3, PT ;  /* 0x000000031c00780c */ /* 0x000fe40003f05270 */
[----:B--2---:R-:W-:-:S05]  /*e320*/  LOP3.LUT R3, R10, R3, RZ, 0xfc, !PT ;  /* 0x000000030a037212 */ /* 0x004fca00078efcff */
[----:B0-----:R-:W-:Y:S01]  /*e330*/  VIADD R2, R3, UR41 ;  /* 0x0000002903027c36 */ /* 0x001fe20008000000 */
[----:B------:R-:W0:Y:S01]  /*e340*/  LDSM.16.MT88.4 R12, [R3+UR41+0xa400] ;  /* 0x00a40029030c783b */ /* 0x000e220008004200 */
[----:B----4-:R-:W-:Y:S02]  /*e350*/  LOP3.LUT R17, R10, R11, RZ, 0xfc, !PT ;  /* 0x0000000b0a117212 */ /* 0x010fe400078efcff */
[----:B---3--:R-:W-:Y:S02]  /*e360*/  IMAD.IADD R2, R4, 0x1, R2 ;  /* 0x0000000104027824 */ /* 0x008fe400078e0202 */
[----:B------:R-:W-:-:S03]  /*e370*/  IADD3 R17, R17, UR41, RZ ;  /* 0x0000002911117c10 */ /* 0x000fc6000fffe0ff */
[----:B------:R-:W1:Y:S01]  /*e380*/  LDSM.16.MT88.4 R4, [R2+0xa400] ;  /* 0x00a400000204783b */ /* 0x000e620000004200 */
[C-C-:B0-----:R-:W-:Y:S02]  /*e390*/  PRMT R8, R12.reuse, 0x6420, R13.reuse ;  /* 0x000064200c087816 */ /* 0x141fe4000000000d */
[----:B------:R-:W-:Y:S02]  /*e3a0*/  PRMT R9, R12, 0x7531, R13 ;  /* 0x000075310c097816 */ /* 0x000fe4000000000d */
[C-C-:B------:R-:W-:Y:S02]  /*e3b0*/  PRMT R10, R14.reuse, 0x6420, R15.reuse ;  /* 0x000064200e0a7816 */ /* 0x140fe4000000000f */
[----:B------:R-:W-:Y:S02]  /*e3c0*/  PRMT R11, R14, 0x7531, R15 ;  /* 0x000075310e0b7816 */ /* 0x000fe4000000000f */
[C-C-:B-1----:R-:W-:Y:S02]  /*e3d0*/  PRMT R20, R4.reuse, 0x6420, R5.reuse ;  /* 0x0000642004147816 */ /* 0x142fe40000000005 */
[----:B------:R-:W-:Y:S01]  /*e3e0*/  PRMT R21, R4, 0x7531, R5 ;  /* 0x0000753104157816 */ /* 0x000fe20000000005 */
[----:B------:R-:W-:Y:S01]  /*e3f0*/  STSM.16.M88.4 [R17+0x400], R8 ;  /* 0x0004000811007844 */ /* 0x000fe20000000200 */
[----:B------:R-:W-:-:S02]  /*e400*/  PRMT R22, R6, 0x6420, R7 ;  /* 0x0000642006167816 */ /* 0x000fc40000000007 */
[----:B------:R-:W-:-:S05]  /*e410*/  PRMT R23, R6, 0x7531, R7 ;  /* 0x0000753106177816 */ /* 0x000fca0000000007 */
[----:B------:R-:W-:Y:S04]  /*e420*/  STSM.16.M88.4 [R17+0xc00], R20 ;  /* 0x000c001411007844 */ /* 0x000fe80000000200 */
[----:B------:R-:W0:Y:S04]  /*e430*/  LDSM.16.MT88.4 R4, [R3+UR41+0xb400] ;  /* 0x00b400290304783b */ /* 0x000e280008004200 */
[----:B------:R-:W1:Y:S01]  /*e440*/  LDSM.16.MT88.4 R8, [R2+0xb400] ;  /* 0x00b400000208783b */ /* 0x000e620000004200 */
[C-C-:B0-----:R-:W-:Y:S02]  /*e450*/  PRMT R12, R4.reuse, 0x6420, R5.reuse ;  /* 0x00006420040c7816 */ /* 0x141fe40000000005 */
[----:B------:R-:W-:-:S02]  /*e460*/  PRMT R13, R4, 0x7531, R5 ;  /* 0x00007531040d7816 */ /* 0x000fc40000000005 */
[C-C-:B------:R-:W-:Y:S02]  /*e470*/  PRMT R14, R6.reuse, 0x6420, R7.reuse ;  /* 0x00006420060e7816 */ /* 0x140fe40000000007 */
[----:B------:R-:W-:Y:S02]  /*e480*/  PRMT R15, R6, 0x7531, R7 ;  /* 0x00007531060f7816 */ /* 0x000fe40000000007 */
[C-C-:B-1----:R-:W-:Y:S02]  /*e490*/  PRMT R24, R8.reuse, 0x6420, R9.reuse ;  /* 0x0000642008187816 */ /* 0x142fe40000000009 */
[----:B------:R-:W-:Y:S01]  /*e4a0*/  PRMT R25, R8, 0x7531, R9 ;  /* 0x0000753108197816 */ /* 0x000fe20000000009 */
[----:B------:R-:W-:Y:S01]  /*e4b0*/  STSM.16.M88.4 [R17+0x1400], R12 ;  /* 0x0014000c11007844 */ /* 0x000fe20000000200 */
[C-C-:B------:R-:W-:Y:S02]  /*e4c0*/  PRMT R26, R10.reuse, 0x6420, R11.reuse ;  /* 0x000064200a1a7816 */ /* 0x140fe4000000000b */
        /* <DEDUP_REMOVED lines=34> */
[----:B------:R0:W-:Y:S01]  /*e6f0*/  STSM.16.M88.4 [R17+0x4400], R12 ;  /* 0x0044000c11007844 */ /* 0x0001e20000000200 */
[C-C-:B------:R-:W-:Y:S02]  /*e700*/  PRMT R6, R10.reuse, 0x6420, R11.reuse ;  /* 0x000064200a067816 */ /* 0x140fe4000000000b */
[----:B------:R-:W-:-:S05]  /*e710*/  PRMT R7, R10, 0x7531, R11 ;  /* 0x000075310a077816 */ /* 0x000fca000000000b */
[----:B------:R0:W-:Y:S01]  /*e720*/  STSM.16.M88.4 [R17+0x4c00], R4 ;  /* 0x004c000411007844 */ /* 0x0001e20000000200 */
[----:B------:R-:W-:Y:S01]  /*e730*/  @!PT LDS RZ, [RZ] ;  /* 0x00000000fffff984 */ /* 0x000fe20000000800 */
[----:B------:R-:W-:Y:S01]  /*e740*/  @!PT LDS RZ, [RZ] ;  /* 0x00000000fffff984 */ /* 0x000fe20000000800 */
[----:B------:R-:W-:Y:S01]  /*e750*/  @!PT LDS RZ, [RZ] ;  /* 0x00000000fffff984 */ /* 0x000fe20000000800 */
[----:B------:R-:W-:Y:S01]  /*e760*/  @!PT LDS RZ, [RZ] ;  /* 0x00000000fffff984 */ /* 0x000fe20000000800 */
[----:B------:R1:W-:Y:S06]  /*e770*/  MEMBAR.ALL.CTA ;  /* 0x0000000000007992 */ /* 0x0003ec0000008000 */
[----:B-1----:R-:W1:Y:S01]  /*e780*/  FENCE.VIEW.ASYNC.S ;  /* 0x00000000000073c6 */ /* 0x002e620000000000 */
[----:B------:R-:W-:Y:S05]  /*e790*/  @!P0 BRA `(.L_x_75) ;  /* 0x0000000000048947 */ /* 0x000fea0003800000 */
[----:B------:R-:W-:Y:S01]  /*e7a0*/  BPT.TRAP 0x1 ;  /* 0x000000040000795c */ /* 0x000fe20000300000 */
.L_x_75:
[----:B-1----:R1:W-:Y:S01]  /*e7b0*/  SYNCS.ARRIVE.TRANS64.A1T0 RZ, [R19+URZ+0x29850], RZ ;  /* 0x029850ff13ff79a7 */ /* 0x0023e2000810003f */
[----:B------:R-:W-:Y:S06]  /*e7c0*/  BAR.SYNC.DEFER_BLOCKING 0x2, 0x80 ;  /* 0x0082000000007b1d */ /* 0x000fec0000010000 */
[----:B------:R-:W-:Y:S05]  /*e7d0*/  @!P1 BRA `(.L_x_76) ;  /* 0x0000000000049947 */ /* 0x000fea0003800000 */
[----:B------:R-:W-:Y:S01]  /*e7e0*/  BPT.TRAP 0x1 ;  /* 0x000000040000795c */ /* 0x000fe20000300000 */
.L_x_76:
[----:B------:R-:W2:Y:S01]  /*e7f0*/  S2R R2, SR_CgaCtaId ;  /* 0x0000000000027919 */ /* 0x000ea20000008800 */
[----:B-1----:R-:W-:Y:S02]  /*e800*/  VIADD R19, R19, 0x29880 ;  /* 0x0002988013137836 */ /* 0x002fe40000000000 */
[----:B------:R-:W-:Y:S02]  /*e810*/  VIADD R0, R0, 0xffffff60 ;  /* 0xffffff6000007836 */ /* 0x000fe40000000000 */
[----:B0-----:R-:W-:Y:S02]  /*e820*/  IMAD.MOV.U32 R17, RZ, RZ, R18 ;  /* 0x000000ffff117224 */ /* 0x001fe400078e0012 */
[----:B------:R-:W-:Y:S01]  /*e830*/  IMAD.MOV.U32 R20, RZ, RZ, R29 ;  /* 0x000000ffff147224 */ /* 0x000fe200078e001d */
[----:B--2---:R-:W-:-:S04]  /*e840*/  PRMT R19, R2, 0x654, R19 ;  /* 0x0000065402137816 */ /* 0x004fc80000000013 */
[----:B------:R0:W-:Y:S01]  /*e850*/  SYNCS.ARRIVE.TRANS64.RED.A1T0 RZ, [R19+URZ], RZ ;  /* 0x000000ff13ff79a7 */ /* 0x0001e2000810043f */
[----:B------:R-:W-:Y:S05]  /*e860*/  @P2 BRA `(.L_x_77) ;  /* 0xffffffe800ac2947 */ /* 0x000fea000383ffff */
[----:B------:R-:W-:Y:S05]  /*e870*/  BRA `(.L_x_78) ;  /* 0x0000000000047947 */ /* 0x000fea0003800000 */
.L_x_62:
[----:B------:R-:W-:-:S07]  /*e880*/  IMAD.MOV.U32 R18, RZ, RZ, RZ ;  /* 0x000000ffff127224 */ /* 0x000fce00078e00ff */
.L_x_78:
[----:B------:R-:W-:-:S06]  /*e890*/  ULOP3.LUT UR4, UR48, 0x1, URZ, 0xfc, !UPT ;  /* 0x0000000130047892 */ /* 0x000fcc000f8efc3f */
[----:B-1----:R-:W-:-:S05]  /*e8a0*/  IMAD.U32 R0, RZ, RZ, UR4 ;  /* 0x00000004ff007e24 */ /* 0x002fca000f8e00ff */
[----:B------:R-:W-:-:S13]  /*e8b0*/  ISETP.NE.AND P1, PT, R0, 0x3, PT ;  /* 0x000000030000780c */ /* 0x000fda0003f25270 */
[----:B------:R-:W-:Y:S05]  /*e8c0*/  @!P1 BRA `(.L_x_79) ;  /* 0x0000000000049947 */ /* 0x000fea0003800000 */
[----:B------:R-:W-:Y:S01]  /*e8d0*/  BPT.TRAP 0x1 ;  /* 0x000000040000795c */ /* 0x000fe20000300000 */
.L_x_79:
[----:B----4-:R-:W-:Y:S01]  /*e8e0*/  LOP3.LUT R3, R29, 0x1, RZ, 0x3c, !PT ;  /* 0x000000011d037812 */ /* 0x010fe200078e3cff */
[----:B------:R-:W-:Y:S01]  /*e8f0*/  BSSY B0, `(.L_x_80) ;  /* 0x0000005000007945 */ /* 0x000fe20003800000 */
[----:B------:R-:W-:Y:S02]  /*e900*/  LEA R16, R18, UR41, 0x3 ;  /* 0x0000002912107c11 */ /* 0x000fe4000f8e18ff */
[----:B------:R-:W-:-:S04]  /*e910*/  SHF.L.U32 R3, R3, 0x1f, RZ ;  /* 0x0000001f03037819 */ /* 0x000fc800000006ff */
[----:B------:R-:W1:Y:S02]  /*e920*/  SYNCS.PHASECHK.TRANS64.TRYWAIT P0, [R16+URZ+0x29870], R3 ;  /* 0x02987003100075a7 */ /* 0x000e64000800017f */
[----:B-1----:R-:W-:Y:S05]  /*e930*/  @!P0 BRA `(.L_x_81) ;  /* 0x0000002c00748947 */ /* 0x002fea0003800000 */
.L_x_165:
[----:B------:R-:W-:Y:S05]  /*e940*/  BSYNC B0 ;  /* 0x0000000000007941 */ /* 0x000fea0003800000 */
.L_x_80:
[----:B------:R-:W-:-:S06]  /*e950*/  ULOP3.LUT UR4, UR48, 0x2, URZ, 0xfc, !UPT ;  /* 0x0000000230047892 */ /* 0x000fcc000f8efc3f */
[----:B------:R-:W-:-:S05]  /*e960*/  IMAD.U32 R0, RZ, RZ, UR4 ;  /* 0x00000004ff007e24 */ /* 0x000fca000f8e00ff */
[----:B------:R-:W-:-:S13]  /*e970*/  ISETP.NE.AND P0, PT, R0, 0x3, PT ;  /* 0x000000030000780c */ /* 0x000fda0003f05270 */
[----:B------:R-:W-:Y:S05]  /*e980*/  @!P0 BRA `(.L_x_82) ;  /* 0x0000000000048947 */ /* 0x000fea0003800000 */
[----:B------:R-:W-:Y:S01]  /*e990*/  BPT.TRAP 0x1 ;  /* 0x000000040000795c */ /* 0x000fe20000300000 */
.L_x_82:
[----:B------:R-:W4:Y:S04]  /*e9a0*/  LDL.LU R0, [R1+0x4] ;  /* 0x0000040001007983 */ /* 0x000f280000300800 */
[----:B------:R-:W5:Y:S01]  /*e9b0*/  LDL.LU R4, [R1+0x8] ;  /* 0x0000080001047983 */ /* 0x000f620000300800 */
[----:B------:R-:W-:Y:S01]  /*e9c0*/  SHF.L.U32 R5, R29, 0x1f, RZ ;  /* 0x0000001f1d057819 */ /* 0x000fe200000006ff */
[----:B-1----:R-:W-:-:S03]  /*e9d0*/  IMAD R3, R18, 0x5000, RZ ;  /* 0x0000500012037824 */ /* 0x002fc600078e02ff */
[----:B------:R-:W1:Y:S02]  /*e9e0*/  SYNCS.PHASECHK.TRANS64.TRYWAIT P0, [R16+URZ+0x29860], R5 ;  /* 0x02986005100075a7 */ /* 0x000e64000800017f */
[----:B----4-:R-:W-:-:S05]  /*e9f0*/  LOP3.LUT R0, R3, R0, RZ, 0xfc, !PT ;  /* 0x0000000003007212 */ /* 0x010fca00078efcff */
[----:B------:R-:W-:-:S04]  /*ea00*/  VIADD R2, R0, UR41 ;  /* 0x0000002900027c36 */ /* 0x000fc80008000000 */
[----:B-----5:R-:W-:Y:S01]  /*ea10*/  IMAD.IADD R2, R4, 0x1, R2 ;  /* 0x0000000104027824 */ /* 0x020fe200078e0202 */
[----:B-1----:R-:W-:Y:S06]  /*ea20*/  @!P0 BRA `(.L_x_83) ;  /* 0x0000002c004c8947 */ /* 0x002fec0003800000 */
.L_x_166:
[----:B------:R-:W4:Y:S01]  /*ea30*/  LDL.LU R12, [R1] ;  /* 0x00000000010c7983 */ /* 0x000f220000300800 */
[----:B------:R-:W-:Y:S05]  /*ea40*/  WARPSYNC.ALL ;  /* 0x0000000000007948 */ /* 0x000fea0003800000 */
[----:B------:R-:W5:Y:S01]  /*ea50*/  LDSM.16.MT88.4 R8, [R0+UR41+0xa400] ;  /* 0x00a400290008783b */ /* 0x000f620008004200 */
[----:B------:R-:W-:-:S03]  /*ea60*/  ULOP3.LUT UR4, UR48, 0x2, URZ, 0xfc, !UPT ;  /* 0x0000000230047892 */ /* 0x000fc6000f8efc3f */
[----:B-12---:R-:W1:Y:S03]  /*ea70*/  LDSM.16.MT88.4 R4, [R2+0xa400] ;  /* 0x00a400000204783b */ /* 0x006e660000004200 */
[----:B------:R-:W-:-:S05]  /*ea80*/  IMAD.U32 R17, RZ, RZ, UR4 ;  /* 0x00000004ff117e24 */ /* 0x000fca000f8e00ff */
[----:B------:R-:W-:Y:S02]  /*ea90*/  ISETP.NE.AND P0, PT, R17, 0x3, PT ;  /* 0x000000031100780c */ /* 0x000fe40003f05270 */
[----:B-----5:R-:W-:Y:S02]  /*eaa0*/  PRMT R13, R8, 0x7531, R9 ;  /* 0x00007531080d7816 */ /* 0x020fe40000000009 */
[C-C-:B---3--:R-:W-:Y:S02]  /*eab0*/  PRMT R14, R10.reuse, 0x6420, R11.reuse ;  /* 0x000064200a0e7816 */ /* 0x148fe4000000000b */
[----:B------:R-:W-:Y:S02]  /*eac0*/  PRMT R15, R10, 0x7531, R11 ;  /* 0x000075310a0f7816 */ /* 0x000fe4000000000b */
[C-C-:B-1----:R-:W-:Y:S02]  /*ead0*/  PRMT R10, R6.reuse, 0x6420, R7.reuse ;  /* 0x00006420060a7816 */ /* 0x142fe40000000007 */
[----:B------:R-:W-:-:S02]  /*eae0*/  PRMT R11, R6, 0x7531, R7 ;  /* 0x00007531060b7816 */ /* 0x000fc40000000007 */
[----:B----4-:R-:W-:Y:S02]  /*eaf0*/  LOP3.LUT R3, R3, R12, RZ, 0xfc, !PT ;  /* 0x0000000c03037212 */ /* 0x010fe400078efcff */
[----:B------:R-:W-:Y:S02]  /*eb00*/  PRMT R12, R8, 0x6420, R9 ;  /* 0x00006420080c7816 */ /* 0x000fe40000000009 */
[C-C-:B------:R-:W-:Y:S01]  /*eb10*/  PRMT R8, R4.reuse, 0x6420, R5.reuse ;  /* 0x0000642004087816 */ /* 0x140fe20000000005 */
[----:B------:R-:W-:Y:S01]  /*eb20*/  VIADD R3, R3, UR41 ;  /* 0x0000002903037c36 */ /* 0x000fe20008000000 */
[----:B------:R-:W-:-:S04]  /*eb30*/  PRMT R9, R4, 0x7531, R5 ;  /* 0x0000753104097816 */ /* 0x000fc80000000005 */
[----:B------:R-:W-:Y:S04]  /*eb40*/  STSM.16.M88.4 [R3+0x400], R12 ;  /* 0x0004000c03007844 */ /* 0x000fe80000000200 */
[----:B------:R-:W-:Y:S04]  /*eb50*/  STSM.16.M88.4 [R3+0xc00], R8 ;  /* 0x000c000803007844 */ /* 0x000fe80000000200 */
[----:B------:R-:W1:Y:S04]  /*eb60*/  LDSM.16.MT88.4 R12, [R0+UR41+0xb400] ;  /* 0x00b40029000c783b */ /* 0x000e680008004200 */
[----:B------:R-:W2:Y:S01]  /*eb70*/  LDSM.16.MT88.4 R8, [R2+0xb400] ;  /* 0x00b400000208783b */ /* 0x000ea20000004200 */
[----:B-1----:R-:W-:-:S02]  /*eb80*/  PRMT R4, R12, 0x6420, R13 ;  /* 0x000064200c047816 */ /* 0x002fc4000000000d */
[----:B------:R-:W-:Y:S02]  /*eb90*/  PRMT R5, R12, 0x7531, R13 ;  /* 0x000075310c057816 */ /* 0x000fe4000000000d */
[C-C-:B------:R-:W-:Y:S02]  /*eba0*/  PRMT R6, R14.reuse, 0x6420, R15.reuse ;  /* 0x000064200e067816 */ /* 0x140fe4000000000f */
[----:B------:R-:W-:Y:S02]  /*ebb0*/  PRMT R7, R14, 0x7531, R15 ;  /* 0x000075310e077816 */ /* 0x000fe4000000000f */
[C-C-:B--2---:R-:W-:Y:S02]  /*ebc0*/  PRMT R12, R8.reuse, 0x6420, R9.reuse ;  /* 0x00006420080c7816 */ /* 0x144fe40000000009 */
[----:B------:R-:W-:Y:S01]  /*ebd0*/  PRMT R13, R8, 0x7531, R9 ;  /* 0x00007531080d7816 */ /* 0x000fe20000000009 */
[----:B------:R-:W-:Y:S01]  /*ebe0*/  STSM.16.M88.4 [R3+0x1400], R4 ;  /* 0x0014000403007844 */ /* 0x000fe20000000200 */
[----:B------:R-:W-:-:S02]  /*ebf0*/  PRMT R14, R10, 0x6420, R11 ;  /* 0x000064200a0e7816 */ /* 0x000fc4000000000b */
[----:B------:R-:W-:-:S05]  /*ec00*/  PRMT R15, R10, 0x7531, R11 ;  /* 0x000075310a0f7816 */ /* 0x000fca000000000b */
[----:B------:R-:W-:Y:S04]  /*ec10*/  STSM.16.M88.4 [R3+0x1c00], R12 ;  /* 0x001c000c03007844 */ /* 0x000fe80000000200 */
[----:B------:R-:W1:Y:S04]  /*ec20*/  LDSM.16.MT88.4 R12, [R0+UR41+0xc400] ;  /* 0x00c40029000c783b */ /* 0x000e680008004200 */
[----:B------:R-:W2:Y:S01]  /*ec30*/  LDSM.16.MT88.4 R8, [R2+0xc400] ;  /* 0x00c400000208783b */ /* 0x000ea20000004200 */
[C-C-:B-1----:R-:W-:Y:S02]  /*ec40*/  PRMT R4, R12.reuse, 0x6420, R13.reuse ;  /* 0x000064200c047816 */ /* 0x142fe4000000000d */
[----:B------:R-:W-:-:S02]  /*ec50*/  PRMT R5, R12, 0x7531, R13 ;  /* 0x000075310c057816 */ /* 0x000fc4000000000d */
[C-C-:B------:R-:W-:Y:S02]  /*ec60*/  PRMT R6, R14.reuse, 0x6420, R15.reuse ;  /* 0x000064200e067816 */ /* 0x140fe4000000000f */
[----:B------:R-:W-:Y:S02]  /*ec70*/  PRMT R7, R14, 0x7531, R15 ;  /* 0x000075310e077816 */ /* 0x000fe4000000000f */
[C-C-:B--2---:R-:W-:Y:S02]  /*ec80*/  PRMT R12, R8.reuse, 0x6420, R9.reuse ;  /* 0x00006420080c7816 */ /* 0x144fe40000000009 */
[----:B------:R-:W-:Y:S01]  /*ec90*/  PRMT R13, R8, 0x7531, R9 ;  /* 0x00007531080d7816 */ /* 0x000fe20000000009 */
[----:B------:R-:W-:Y:S01]  /*eca0*/  STSM.16.M88.4 [R3+0x2400], R4 ;  /* 0x0024000403007844 */ /* 0x000fe20000000200 */
[C-C-:B------:R-:W-:Y:S02]  /*ecb0*/  PRMT R14, R10.reuse, 0x6420, R11.reuse ;  /* 0x000064200a0e7816 */ /* 0x140fe4000000000b */
        /* <DEDUP_REMOVED lines=31> */
[----:B--2---:R-:W2:Y:S01]  /*eeb0*/  FENCE.VIEW.ASYNC.S ;  /* 0x00000000000073c6 */ /* 0x004ea20000000000 */
[----:B------:R-:W-:Y:S05]  /*eec0*/  @!P0 BRA `(.L_x_84) ;  /* 0x0000000000048947 */ /* 0x000fea0003800000 */
[----:B------:R-:W-:Y:S01]  /*eed0*/  BPT.TRAP 0x1 ;  /* 0x000000040000795c */ /* 0x000fe20000300000 */
.L_x_84:
[----:B--2---:R2:W-:Y:S01]  /*eee0*/  SYNCS.ARRIVE.TRANS64.A1T0 RZ, [R16+URZ+0x29850], RZ ;  /* 0x029850ff10ff79a7 */ /* 0x0045e2000810003f */
[----:B------:R-:W-:Y:S06]  /*eef0*/  BAR.SYNC.DEFER_BLOCKING 0x2, 0x80 ;  /* 0x0082000000007b1d */ /* 0x000fec0000010000 */
[----:B------:R-:W-:Y:S05]  /*ef00*/  @!P1 BRA `(.L_x_85) ;  /* 0x0000000000049947 */ /* 0x000fea0003800000 */
[----:B------:R-:W-:Y:S01]  /*ef10*/  BPT.TRAP 0x1 ;  /* 0x000000040000795c */ /* 0x000fe20000300000 */
.L_x_85:
[----:B------:R-:W3:Y:S01]  /*ef20*/  S2R R0, SR_CgaCtaId ;  /* 0x0000000000007919 */ /* 0x000ee20000008800 */
[----:B--2---:R-:W-:Y:S02]  /*ef30*/  VIADD R16, R16, 0x29880 ;  /* 0x0002988010107836 */ /* 0x004fe40000000000 */
[----:B------:R-:W-:Y:S02]  /*ef40*/  VIADD R2, R18, 0x1 ;  /* 0x0000000112027836 */ /* 0x000fe40000000000 */
[----:B-1----:R-:W-:-:S03]  /*ef50*/  IMAD.MOV.U32 R3, RZ, RZ, RZ ;  /* 0x000000ffff037224 */ /* 0x002fc600078e00ff */
[----:B------:R-:W-:-:S04]  /*ef60*/  ISETP.NE.AND P0, PT, R2, 0x2, PT ;  /* 0x000000020200780c */ /* 0x000fc80003f05270 */
[----:B------:R-:W-:Y:S02]  /*ef70*/  SEL R2, R2, RZ, P0 ;  /* 0x000000ff02027207 */ /* 0x000fe40000000000 */
[----:B---3--:R-:W-:Y:S02]  /*ef80*/  PRMT R16, R0, 0x654, R16 ;  /* 0x0000065400107816 */ /* 0x008fe40000000010 */
[----:B------:R-:W-:Y:S02]  /*ef90*/  SEL R0, RZ, 0x1, P0 ;  /* 0x00000001ff007807 */ /* 0x000fe40000000000 */
[----:B------:R1:W-:Y:S02]  /*efa0*/  SYNCS.ARRIVE.TRANS64.RED.A1T0 RZ, [R16+URZ], RZ ;  /* 0x000000ff10ff79a7 */ /* 0x0003e4000810043f */
[----:B------:R-:W-:-:S07]  /*efb0*/  LOP3.LUT R0, R29, R0, RZ, 0x3c, !PT ;  /* 0x000000001d007212 */ /* 0x000fce00078e3cff */
.L_x_40:
[----:B------:R-:W2:Y:S01]  /*efc0*/  S2R R5, SR_CgaCtaId ;  /* 0x0000000000057919 */ /* 0x000ea20000008800 */
[----:B------:R-:W-:Y:S02]  /*efd0*/  MOV R4, 0x400 ;  /* 0x0000040000047802 */ /* 0x000fe40000000f00 */
[----:B------:R-:W-:Y:S02]  /*efe0*/  SHF.L.U32 R3, R3, 0x1f, RZ ;  /* 0x0000001f03037819 */ /* 0x000fe400000006ff */
[----:B--2---:R-:W-:-:S04]  /*eff0*/  LEA R6, R5, R4, 0x18 ;  /* 0x0000000405067211 */ /* 0x004fc800078ec0ff */
[----:B------:R-:W2:Y:S02]  /*f000*/  SYNCS.PHASECHK.TRANS64.TRYWAIT P0, [R6+URZ+0x29820], R3 ;  /* 0x02982003060075a7 */ /* 0x000ea4000800017f */
[----:B--2---:R-:W-:Y:S05]  /*f010*/  @!P0 BRA `(.L_x_86) ;  /* 0x0000002400e48947 */ /* 0x004fea0003800000 */
.L_x_167:
[----:B------:R-:W3:Y:S02]  /*f020*/  S2R R4, SR_TID.X ;  /* 0x0000000000047919 */ /* 0x000ee40000002100 */
[----:B---3--:R-:W-:-:S04]  /*f030*/  SHF.R.U32.HI R4, RZ, 0x5, R4 ;  /* 0x00000005ff047819 */ /* 0x008fc80000011604 */
[----:B------:R-:W-:-:S05]  /*f040*/  LOP3.LUT R4, R4, 0x3, RZ, 0xc0, !PT ;  /* 0x0000000304047812 */ /* 0x000fca00078ec0ff */
[----:B--2---:R-:W2:Y:S02]  /*f050*/  SHFL.IDX PT, R3, R4, RZ, 0x1f ;  /* 0x00001fff04037589 */ /* 0x004ea400000e0000 */
[----:B--2---:R-:W-:-:S13]  /*f060*/  ISETP.NE.AND P0, PT, R3, RZ, PT ;  /* 0x000000ff0300720c */ /* 0x004fda0003f05270 */
[----:B------:R-:W-:Y:S05]  /*f070*/  @P0 BRA `(.L_x_8) ;  /* 0x0000000000a00947 */ /* 0x000fea0003800000 */
[----:B------:R-:W-:-:S13]  /*f080*/  ELECT P0, URZ, PT ;  /* 0x00000000003f782f */ /* 0x000fda0003800000 */
[----:B------:R-:W-:Y:S05]  /*f090*/  @!P0 BRA `(.L_x_8) ;  /* 0x0000000000988947 */ /* 0x000fea0003800000 */
[----:B------:R-:W-:-:S06]  /*f0a0*/  ULOP3.LUT UR4, UR48, 0x2, URZ, 0xfc, !UPT ;  /* 0x0000000230047892 */ /* 0x000fcc000f8efc3f */
[----:B------:R-:W-:-:S05]  /*f0b0*/  IMAD.U32 R3, RZ, RZ, UR4 ;  /* 0x00000004ff037e24 */ /* 0x000fca000f8e00ff */
[----:B------:R-:W-:-:S13]  /*f0c0*/  ISETP.NE.AND P0, PT, R3, 0x3, PT ;  /* 0x000000030300780c */ /* 0x000fda0003f05270 */
[----:B------:R-:W-:Y:S05]  /*f0d0*/  @!P0 BRA `(.L_x_87) ;  /* 0x0000000000048947 */ /* 0x000fea0003800000 */
[----:B------:R-:W-:Y:S01]  /*f0e0*/  BPT.TRAP 0x1 ;  /* 0x000000040000795c */ /* 0x000fe20000300000 */
.L_x_87:
[----:B------:R-:W-:Y:S01]  /*f0f0*/  IMAD R5, R2, 0x8, R6 ;  /* 0x0000000802057824 */ /* 0x000fe200078e0206 */
[----:B------:R-:W-:Y:S01]  /*f100*/  SHF.L.U32 R4, R0, 0x1f, RZ ;  /* 0x0000001f00047819 */ /* 0x000fe200000006ff */
[----:B------:R-:W-:-:S03]  /*f110*/  VIADD R2, R2, 0x1 ;  /* 0x0000000102027836 */ /* 0x000fc60000000000 */
[----:B------:R-:W2:Y:S02]  /*f120*/  SYNCS.PHASECHK.TRANS64.TRYWAIT P1, [R5+URZ+0x29840], R4 ;  /* 0x02984004050075a7 */ /* 0x000ea4000802017f */
[----:B------:R-:W-:-:S04]  /*f130*/  ISETP.NE.AND P2, PT, R2, 0x2, PT ;  /* 0x000000020200780c */ /* 0x000fc80003f45270 */
[----:B------:R-:W-:Y:S01]  /*f140*/  SEL R3, RZ, 0x1, P2 ;  /* 0x00000001ff037807 */ /* 0x000fe20001000000 */
[----:B--2---:R-:W-:Y:S08]  /*f150*/  @!P1 BRA `(.L_x_88) ;  /* 0x0000002400a89947 */ /* 0x004ff00003800000 */
.L_x_168:
[----:B------:R-:W-:Y:S02]  /*f160*/  SEL R2, R2, RZ, P2 ;  /* 0x000000ff02027207 */ /* 0x000fe40001000000 */
[----:B------:R-:W-:Y:S01]  /*f170*/  LOP3.LUT R0, R0, R3, RZ, 0x3c, !PT ;  /* 0x0000000300007212 */ /* 0x000fe200078e3cff */
[----:B------:R-:W-:Y:S06]  /*f180*/  @!P0 BRA `(.L_x_89) ;  /* 0x0000000000048947 */ /* 0x000fec0003800000 */
[----:B------:R-:W-:Y:S01]  /*f190*/  BPT.TRAP 0x1 ;  /* 0x000000040000795c */ /* 0x000fe20000300000 */
.L_x_89:
[----:B------:R-:W-:Y:S02]  /*f1a0*/  LEA R3, R2, R6, 0x3 ;  /* 0x0000000602037211 */ /* 0x000fe400078e18ff */
[----:B------:R-:W-:-:S04]  /*f1b0*/  SHF.L.U32 R0, R0, 0x1f, RZ ;  /* 0x0000001f00007819 */ /* 0x000fc800000006ff */
[----:B------:R-:W3:Y:S02]  /*f1c0*/  SYNCS.PHASECHK.TRANS64.TRYWAIT P1, [R3+URZ+0x29840], R0 ;  /* 0x02984000030075a7 */ /* 0x000ee4000802017f */
[----:B---3--:R-:W-:Y:S05]  /*f1d0*/  @!P1 BRA `(.L_x_90) ;  /* 0x00000024009c9947 */ /* 0x008fea0003800000 */
.L_x_169:
[----:B------:R-:W-:Y:S05]  /*f1e0*/  @!P0 BRA `(.L_x_91) ;  /* 0x0000000000048947 */ /* 0x000fea0003800000 */
[----:B------:R-:W-:Y:S01]  /*f1f0*/  BPT.TRAP 0x1 ;  /* 0x000000040000795c */ /* 0x000fe20000300000 */
.L_x_91:
[----:B------:R-:W4:Y:S02]  /*f200*/  SYNCS.PHASECHK.TRANS64.TRYWAIT P1, [R5+URZ+0x29860], R4 ;  /* 0x02986004050075a7 */ /* 0x000f24000802017f */
[----:B----4-:R-:W-:Y:S05]  /*f210*/  @!P1 BRA `(.L_x_92) ;  /* 0x0000002400a09947 */ /* 0x010fea0003800000 */
.L_x_170:
[----:B------:R-:W-:Y:S05]  /*f220*/  @!P0 BRA `(.L_x_93) ;  /* 0x0000000000048947 */ /* 0x000fea0003800000 */
[----:B------:R-:W-:Y:S01]  /*f230*/  BPT.TRAP 0x1 ;  /* 0x000000040000795c */ /* 0x000fe20000300000 */
.L_x_93:
[----:B------:R-:W0:Y:S02]  /*f240*/  SYNCS.PHASECHK.TRANS64.TRYWAIT P1, [R3+URZ+0x29860], R0 ;  /* 0x02986000030075a7 */ /* 0x000e24000802017f */
[----:B0-----:R-:W-:Y:S05]  /*f250*/  @!P1 BRA `(.L_x_94) ;  /* 0x0000002400a49947 */ /* 0x001fea0003800000 */
.L_x_171:
[----:B------:R-:W-:Y:S05]  /*f260*/  @!P0 BRA `(.L_x_95) ;  /* 0x0000000000048947 */ /* 0x000fea0003800000 */
[----:B------:R-:W-:Y:S01]  /*f270*/  BPT.TRAP 0x1 ;  /* 0x000000040000795c */ /* 0x000fe20000300000 */
.L_x_95:
[----:B------:R-:W0:Y:S02]  /*f280*/  SYNCS.PHASECHK.TRANS64.TRYWAIT P1, [R5+URZ+0x29880], R4 ;  /* 0x02988004050075a7 */ /* 0x000e24000802017f */
[----:B0-----:R-:W-:Y:S05]  /*f290*/  @!P1 BRA `(.L_x_96) ;  /* 0x0000002400a89947 */ /* 0x001fea0003800000 */
.L_x_172:
[----:B------:R-:W-:Y:S05]  /*f2a0*/  @!P0 BRA `(.L_x_97) ;  /* 0x0000000000048947 */ /* 0x000fea0003800000 */
[----:B------:R-:W-:Y:S01]  /*f2b0*/  BPT.TRAP 0x1 ;  /* 0x000000040000795c */ /* 0x000fe20000300000 */
.L_x_97:
[----:B------:R0:W0:Y:S02]  /*f2c0*/  SYNCS.PHASECHK.TRANS64.TRYWAIT P0, [R3+URZ+0x29880], R0 ;  /* 0x02988000030075a7 */ /* 0x000024000800017f */
[----:B0-----:R-:W-:Y:S05]  /*f2d0*/  @!P0 NANOSLEEP.SYNCS 0x989680 ;  /* 0x009896800000895d */ /* 0x001fea0003900000 */
[----:B------:R-:W0:Y:S02]  /*f2e0*/  @!P0 SYNCS.PHASECHK.TRANS64 P0, [R3+URZ+0x29880], R0 ;  /* 0x02988000030085a7 */ /* 0x000e24000800007f */
[----:B0-----:R-:W-:Y:S05]  /*f2f0*/  @!P0 BRA `(.L_x_97) ;  /* 0xfffffffc00f08947 */ /* 0x001fea000383ffff */
.L_x_8:
[----:B------:R-:W-:Y:S05]  /*f300*/  BSYNC B6 ;  /* 0x0000000000067941 */ /* 0x000fea0003800000 */
.L_x_5:
[----:B------:R-:W-:Y:S05]  /*f310*/  EXIT ;  /* 0x000000000000794d */ /* 0x000fea0003800000 */
.L_x_12:
[----:B0-----:R-:W-:-:S04]  /*f320*/  IMAD.U32 R3, RZ, RZ, UR36 ;  /* 0x00000024ff037e24 */ /* 0x001fc8000f8e00ff */
[----:B------:R0:W1:Y:S03]  /*f330*/  SYNCS.PHASECHK.TRANS64.TRYWAIT P0, [R3+URZ+0x29800], R0 ;  /* 0x02980000030075a7 */ /* 0x000066000800017f */
[----:B-1----:R-:W-:Y:S05]  /*f340*/  @!P0 NANOSLEEP.SYNCS 0x989680 ;  /* 0x009896800000895d */ /* 0x002fea0003900000 */
[----:B------:R-:W1:Y:S02]  /*f350*/  @!P0 SYNCS.PHASECHK.TRANS64 P0, [R3+URZ+0x29800], R0 ;  /* 0x02980000030085a7 */ /* 0x000e64000800007f */
[----:B-1----:R-:W-:Y:S05]  /*f360*/  @!P0 BRA `(.L_x_12) ;  /* 0xfffffffc00ec8947 */ /* 0x002fea000383ffff */
[----:B------:R-:W-:Y:S05]  /*f370*/  BRA `(.L_x_98) ;  /* 0xffffff2000907947 */ /* 0x000fea000383ffff */
.L_x_16:
[----:B-1----:R-:W-:-:S04]  /*f380*/  IMAD.U32 R5, RZ, RZ, UR36 ;  /* 0x00000024ff057e24 */ /* 0x002fc8000f8e00ff */
[----:B------:R1:W2:Y:S03]  /*f390*/  SYNCS.PHASECHK.TRANS64.TRYWAIT P1, [R5+URZ+0x29830], R0 ;  /* 0x02983000050075a7 */ /* 0x0002a6000802017f */
[----:B--2---:R-:W-:Y:S05]  /*f3a0*/  @!P1 NANOSLEEP.SYNCS 0x989680 ;  /* 0x009896800000995d */ /* 0x004fea0003900000 */
[----:B------:R-:W2:Y:S02]  /*f3b0*/  @!P1 SYNCS.PHASECHK.TRANS64 P1, [R5+URZ+0x29830], R0 ;  /* 0x02983000050095a7 */ /* 0x000ea4000802007f */
[----:B--2---:R-:W-:Y:S05]  /*f3c0*/  @!P1 BRA `(.L_x_16) ;  /* 0xfffffffc00ec9947 */ /* 0x004fea000383ffff */
[----:B------:R-:W-:Y:S05]  /*f3d0*/  BRA `(.L_x_15) ;  /* 0xffffff2000ac7947 */ /* 0x000fea000383ffff */
.L_x_22:
[----:B-1----:R-:W-:-:S04]  /*f3e0*/  IMAD.U32 R3, RZ, RZ, UR4 ;  /* 0x00000004ff037e24 */ /* 0x002fc8000f8e00ff */
[----:B------:R1:W2:Y:S03]  /*f3f0*/  SYNCS.PHASECHK.TRANS64.TRYWAIT P1, [R3+URZ+0x29830], R0 ;  /* 0x02983000030075a7 */ /* 0x0002a6000802017f */
[----:B--2---:R-:W-:Y:S05]  /*f400*/  @!P1 NANOSLEEP.SYNCS 0x989680 ;  /* 0x009896800000995d */ /* 0x004fea0003900000 */
[----:B------:R-:W2:Y:S02]  /*f410*/  @!P1 SYNCS.PHASECHK.TRANS64 P1, [R3+URZ+0x29830], R0 ;  /* 0x02983000030095a7 */ /* 0x000ea4000802007f */
[----:B--2---:R-:W-:Y:S05]  /*f420*/  @!P1 BRA `(.L_x_22) ;  /* 0xfffffffc00ec9947 */ /* 0x004fea000383ffff */
[----:B------:R-:W-:Y:S05]  /*f430*/  BRA `(.L_x_19) ;  /* 0xffffff5400d87947 */ /* 0x000fea000383ffff */
.L_x_26:
[----:B-1----:R-:W-:-:S04]  /*f440*/  IMAD.U32 R13, RZ, RZ, UR4 ;  /* 0x00000004ff0d7e24 */ /* 0x002fc8000f8e00ff */
[----:B------:R1:W2:Y:S03]  /*f450*/  SYNCS.PHASECHK.TRANS64.TRYWAIT P1, [R13+URZ+0x29850], R0 ;  /* 0x029850000d0075a7 */ /* 0x0002a6000802017f */
[----:B--2---:R-:W-:Y:S05]  /*f460*/  @!P1 NANOSLEEP.SYNCS 0x989680 ;  /* 0x009896800000995d */ /* 0x004fea0003900000 */
[----:B------:R-:W2:Y:S02]  /*f470*/  @!P1 SYNCS.PHASECHK.TRANS64 P1, [R13+URZ+0x29850], R0 ;  /* 0x029850000d0095a7 */ /* 0x000ea4000802007f */
[----:B--2---:R-:W-:Y:S05]  /*f480*/  @!P1 BRA `(.L_x_26) ;  /* 0xfffffffc00ec9947 */ /* 0x004fea000383ffff */
[----:B------:R-:W-:Y:S05]  /*f490*/  BRA `(.L_x_23) ;  /* 0xffffff6400047947 */ /* 0x000fea000383ffff */
.L_x_33:
[----:B-1----:R-:W-:-:S04]  /*f4a0*/  IMAD.U32 R5, RZ, RZ, UR9 ;  /* 0x00000009ff057e24 */ /* 0x002fc8000f8e00ff */
[----:B------:R1:W2:Y:S03]  /*f4b0*/  SYNCS.PHASECHK.TRANS64.TRYWAIT P1, [R5+URZ+0x29850], R2 ;  /* 0x02985002050075a7 */ /* 0x0002a6000802017f */
[----:B--2---:R-:W-:Y:S05]  /*f4c0*/  @!P1 NANOSLEEP.SYNCS 0x989680 ;  /* 0x009896800000995d */ /* 0x004fea0003900000 */
[----:B------:R-:W2:Y:S02]  /*f4d0*/  @!P1 SYNCS.PHASECHK.TRANS64 P1, [R5+URZ+0x29850], R2 ;  /* 0x02985002050095a7 */ /* 0x000ea4000802007f */
[----:B--2---:R-:W-:Y:S05]  /*f4e0*/  @!P1 BRA `(.L_x_33) ;  /* 0xfffffffc00ec9947 */ /* 0x004fea000383ffff */
[----:B------:R-:W-:Y:S05]  /*f4f0*/  BRA `(.L_x_32) ;  /* 0xffffff8000dc7947 */ /* 0x000fea000383ffff */
.L_x_46:
[----:B------:R-:W-:Y:S02]  /*f500*/  IMAD.MOV.U32 R13, RZ, RZ, R22 ;  /* 0x000000ffff0d7224 */ /* 0x000fe400078e0016 */
[----:B------:R-:W-:Y:S02]  /*f510*/  IMAD.MOV.U32 R12, RZ, RZ, RZ ;  /* 0x000000ffff0c7224 */ /* 0x000fe400078e00ff */
[----:B------:R-:W-:Y:S02]  /*f520*/  IMAD.MOV.U32 R11, RZ, RZ, 0x1f ;  /* 0x0000001fff0b7424 */ /* 0x000fe400078e00ff */
[----:B------:R-:W-:-:S07]  /*f530*/  IMAD.MOV.U32 R15, RZ, RZ, -0x1 ;  /* 0xffffffffff0f7424 */ /* 0x000fce00078e00ff */
[----:B-----5:R-:W-:Y:S05]  /*f540*/  WARPSYNC.COLLECTIVE R15, `(.L_x_99) ;  /* 0x000000000f087348 */ /* 0x020fea0003c00000 */
[----:B------:R0:W1:Y:S02]  /*f550*/  SHFL.IDX P6, R14, R13, R12, R11 ;  /* 0x0000000c0d0e7389 */ /* 0x00006400000c000b */
[----:B01---5:R-:W-:Y:S01]  /*f560*/  ENDCOLLECTIVE ;  /* 0x000000000000791b */ /* 0x023fe20003800000 */
.L_x_99:
[----:B------:R-:W-:Y:S05]  /*f570*/  BRA `(.L_x_100) ;  /* 0xffffffbc00f87947 */ /* 0x000fea000383ffff */
.L_x_48:
[----:B0-----:R-:W-:Y:S02]  /*f580*/  IMAD.MOV.U32 R3, RZ, RZ, 0x1 ;  /* 0x00000001ff037424 */ /* 0x001fe400078e00ff */
[----:B------:R-:W-:-:S03]  /*f590*/  IMAD.U32 R2, RZ, RZ, UR41 ;  /* 0x00000029ff027e24 */ /* 0x000fc6000f8e00ff */
[----:B------:R-:W-:-:S04]  /*f5a0*/  SHF.L.U32 R3, R3, 0x1f, RZ ;  /* 0x0000001f03037819 */ /* 0x000fc800000006ff */
[----:B------:R0:W1:Y:S03]  /*f5b0*/  SYNCS.PHASECHK.TRANS64.TRYWAIT P0, [R2+URZ+0x29880], R3 ;  /* 0x02988003020075a7 */ /* 0x000066000800017f */
[----:B-1----:R-:W-:Y:S05]  /*f5c0*/  @!P0 NANOSLEEP.SYNCS 0x989680 ;  /* 0x009896800000895d */ /* 0x002fea0003900000 */
[----:B------:R-:W1:Y:S02]  /*f5d0*/  @!P0 SYNCS.PHASECHK.TRANS64 P0, [R2+URZ+0x29880], R3 ;  /* 0x02988003020085a7 */ /* 0x000e64000800007f */
[----:B-1----:R-:W-:Y:S05]  /*f5e0*/  @!P0 BRA `(.L_x_48) ;  /* 0xfffffffc00e48947 */ /* 0x002fea000383ffff */
[----:B------:R-:W-:Y:S05]  /*f5f0*/  BRA `(.L_x_101) ;  /* 0xffffffc400407947 */ /* 0x000fea000383ffff */
.L_x_49:
[----:B------:R-:W-:Y:S01]  /*f600*/  BSSY B0, `(.L_x_102) ;  /* 0x0000008000007945 */ /* 0x000fe20003800000 */
[----:B------:R-:W-:Y:S02]  /*f610*/  IMAD.MOV.U32 R13, RZ, RZ, R10 ;  /* 0x000000ffff0d7224 */ /* 0x000fe400078e000a */
[----:B------:R-:W-:Y:S02]  /*f620*/  IMAD.MOV.U32 R12, RZ, RZ, RZ ;  /* 0x000000ffff0c7224 */ /* 0x000fe400078e00ff */
[----:B------:R-:W-:Y:S02]  /*f630*/  IMAD.MOV.U32 R11, RZ, RZ, 0x1c1f ;  /* 0x00001c1fff0b7424 */ /* 0x000fe400078e00ff */
[----:B------:R-:W-:-:S07]  /*f640*/  IMAD.MOV.U32 R15, RZ, RZ, -0x1 ;  /* 0xffffffffff0f7424 */ /* 0x000fce00078e00ff */
[----:B------:R-:W-:Y:S05]  /*f650*/  WARPSYNC.COLLECTIVE R15, `(.L_x_103) ;  /* 0x000000000f087348 */ /* 0x000fea0003c00000 */
[----:B------:R0:W1:Y:S02]  /*f660*/  SHFL.IDX P6, R14, R13, R12, R11 ;  /* 0x0000000c0d0e7389 */ /* 0x00006400000c000b */
[----:B01----:R-:W-:Y:S01]  /*f670*/  ENDCOLLECTIVE ;  /* 0x000000000000791b */ /* 0x003fe20003800000 */
.L_x_103:
[----:B------:R-:W-:Y:S05]  /*f680*/  BSYNC B0 ;  /* 0x0000000000007941 */ /* 0x000fea0003800000 */
.L_x_102:
[----:B------:R-:W-:Y:S01]  /*f690*/  IMAD.MOV.U32 R13, RZ, RZ, R18 ;  /* 0x000000ffff0d7224 */ /* 0x000fe200078e0012 */
[----:B------:R-:W-:Y:S01]  /*f6a0*/  MOV R11, 0x1c1f ;  /* 0x00001c1f000b7802 */ /* 0x000fe20000000f00 */
[----:B------:R-:W-:Y:S01]  /*f6b0*/  IMAD.MOV.U32 R12, RZ, RZ, RZ ;  /* 0x000000ffff0c7224 */ /* 0x000fe200078e00ff */
[C---:B------:R-:W-:Y:S01]  /*f6c0*/  LOP3.LUT P3, RZ, R16.reuse, 0x2, RZ, 0xc0, !PT ;  /* 0x0000000210ff7812 */ /* 0x040fe2000786c0ff */
[----:B------:R-:W-:Y:S01]  /*f6d0*/  IMAD.MOV.U32 R15, RZ, RZ, -0x1 ;  /* 0xffffffffff0f7424 */ /* 0x000fe200078e00ff */
[----:B------:R-:W-:Y:S01]  /*f6e0*/  LOP3.LUT P2, RZ, R16, 0x1, RZ, 0xc0, !PT ;  /* 0x0000000110ff7812 */ /* 0x000fe2000784c0ff */
[----:B------:R-:W-:Y:S01]  /*f6f0*/  IMAD.MOV.U32 R3, RZ, RZ, R14 ;  /* 0x000000ffff037224 */ /* 0x000fe200078e000e */
[----:B------:R-:W-:Y:S01]  /*f700*/  ISETP.GE.AND P1, PT, R9, 0x61, PT ;  /* 0x000000610900780c */ /* 0x000fe20003f26270 */
[----:B------:R-:W-:-:S12]  /*f710*/  VIADD R8, R7, UR41 ;  /* 0x0000002907087c36 */ /* 0x000fd80008000000 */
[----:B------:R-:W-:Y:S05]  /*f720*/  WARPSYNC.COLLECTIVE R15, `(.L_x_104) ;  /* 0x000000000f087348 */ /* 0x000fea0003c00000 */
[----:B------:R0:W1:Y:S02]  /*f730*/  SHFL.IDX P6, R14, R13, R12, R11 ;  /* 0x0000000c0d0e7389 */ /* 0x00006400000c000b */
[----:B01----:R-:W-:Y:S01]  /*f740*/  ENDCOLLECTIVE ;  /* 0x000000000000791b */ /* 0x003fe20003800000 */
.L_x_104:
[----:B------:R-:W-:Y:S01]  /*f750*/  ISETP.GE.AND P5, PT, R9, 0x81, PT ;  /* 0x000000810900780c */ /* 0x000fe20003fa6270 */
[----:B------:R-:W-:Y:S02]  /*f760*/  IMAD.IADD R7, R33, 0x1, R8 ;  /* 0x0000000121077824 */ /* 0x000fe400078e0208 */
[----:B------:R-:W-:Y:S02]  /*f770*/  VIADD R34, R8, 0xa400 ;  /* 0x0000a40008227836 */ /* 0x000fe40000000000 */
[----:B------:R-:W-:Y:S02]  /*f780*/  IMAD.MOV.U32 R13, RZ, RZ, R10 ;  /* 0x000000ffff0d7224 */ /* 0x000fe400078e000a */
[----:B------:R-:W-:Y:S02]  /*f790*/  IMAD.MOV.U32 R12, RZ, RZ, 0x1 ;  /* 0x00000001ff0c7424 */ /* 0x000fe400078e00ff */
[----:B------:R-:W-:-:S07]  /*f7a0*/  IMAD.MOV.U32 R2, RZ, RZ, R14 ;  /* 0x000000ffff027224 */ /* 0x000fce00078e000e */
[----:B------:R-:W-:Y:S05]  /*f7b0*/  WARPSYNC.COLLECTIVE R15, `(.L_x_105) ;  /* 0x000000000f087348 */ /* 0x000fea0003c00000 */
[----:B------:R0:W1:Y:S02]  /*f7c0*/  SHFL.IDX P6, R14, R13, R12, R11 ;  /* 0x0000000c0d0e7389 */ /* 0x00006400000c000b */
[----:B01----:R-:W-:Y:S01]  /*f7d0*/  ENDCOLLECTIVE ;  /* 0x000000000000791b */ /* 0x003fe20003800000 */
.L_x_105:
[----:B------:R-:W-:-:S05]  /*f7e0*/  IADD3 R2, P0, R35, R2, RZ ;  /* 0x0000000223027210 */ /* 0x000fca0007f1e0ff */
[----:B------:R-:W-:Y:S01]  /*f7f0*/  IMAD.X R3, RZ, RZ, R3, P0 ;  /* 0x000000ffff037224 */ /* 0x000fe200000e0603 */
[----:B------:R-:W-:Y:S01]  /*f800*/  ISETP.LT.OR P0, PT, R9, 0x1, P3 ;  /* 0x000000010900780c */ /* 0x000fe20001f01670 */
[----:B------:R-:W-:-:S12]  /*f810*/  IMAD.MOV.U32 R13, RZ, RZ, R18 ;  /* 0x000000ffff0d7224 */ /* 0x000fd800078e0012 */
[----:B------:R-:W-:Y:S01]  /*f820*/  @!PT LDS RZ, [RZ] ;  /* 0x00000000fffff984 */ /* 0x000fe20000000800 */
[----:B------:R-:W-:Y:S01]  /*f830*/  @!PT LDS RZ, [RZ] ;  /* 0x00000000fffff984 */ /* 0x000fe20000000800 */
[----:B------:R-:W-:Y:S01]  /*f840*/  @!PT LDS RZ, [RZ] ;  /* 0x00000000fffff984 */ /* 0x000fe20000000800 */
[----:B------:R-:W-:Y:S01]  /*f850*/  LDGSTS.E.BYPASS.LTC128B.128 [R8+0xa400], desc[UR56][R2.64], !P0 ;  /* 0x0a40000002087fae */ /* 0x000fe2000c101d78 */
[----:B------:R-:W-:-:S13]  /*f860*/  ISETP.LT.OR P0, PT, R9, 0x1, P2 ;  /* 0x000000010900780c */ /* 0x000fda0001701670 */
[----:B------:R0:W-:Y:S02]  /*f870*/  LDGSTS.E.BYPASS.LTC128B.128 [R7+0xa400], desc[UR56][R2.64+0x40], !P0 ;  /* 0x0a40004002077fae */ /* 0x0001e4000c101d78 */
[----:B0-----:R-:W-:-:S07]  /*f880*/  IMAD.MOV.U32 R3, RZ, RZ, R14 ;  /* 0x000000ffff037224 */ /* 0x001fce00078e000e */
[----:B------:R-:W-:Y:S05]  /*f890*/  WARPSYNC.COLLECTIVE R15, `(.L_x_106) ;  /* 0x000000000f087348 */ /* 0x000fea0003c00000 */
[----:B------:R0:W1:Y:S02]  /*f8a0*/  SHFL.IDX P6, R14, R13, R12, R11 ;  /* 0x0000000c0d0e7389 */ /* 0x00006400000c000b */
[----:B01----:R-:W-:Y:S01]  /*f8b0*/  ENDCOLLECTIVE ;  /* 0x000000000000791b */ /* 0x003fe20003800000 */
.L_x_106:
[----:B------:R-:W-:Y:S02]  /*f8c0*/  IMAD.MOV.U32 R13, RZ, RZ, R10 ;  /* 0x000000ffff0d7224 */ /* 0x000fe400078e000a */
[----:B------:R-:W-:Y:S02]  /*f8d0*/  IMAD.MOV.U32 R12, RZ, RZ, 0x2 ;  /* 0x00000002ff0c7424 */ /* 0x000fe400078e00ff */
[----:B------:R-:W-:-:S07]  /*f8e0*/  IMAD.MOV.U32 R2, RZ, RZ, R14 ;  /* 0x000000ffff027224 */ /* 0x000fce00078e000e */
[----:B------:R-:W-:Y:S05]  /*f8f0*/  WARPSYNC.COLLECTIVE R15, `(.L_x_107) ;  /* 0x000000000f087348 */ /* 0x000fea0003c00000 */
[----:B------:R0:W1:Y:S02]  /*f900*/  SHFL.IDX P6, R14, R13, R12, R11 ;  /* 0x0000000c0d0e7389 */ /* 0x00006400000c000b */
[----:B01----:R-:W-:Y:S01]  /*f910*/  ENDCOLLECTIVE ;  /* 0x000000000000791b */ /* 0x003fe20003800000 */
.L_x_107:
        /* <DEDUP_REMOVED lines=14> */
.L_x_108:
[----:B------:R-:W-:Y:S01]  /*fa00*/  IMAD.MOV.U32 R13, RZ, RZ, R10 ;  /* 0x000000ffff0d7224 */ /* 0x000fe200078e000a */
[----:B------:R-:W-:Y:S01]  /*fa10*/  MOV R12, 0x3 ;  /* 0x00000003000c7802 */ /* 0x000fe20000000f00 */
[----:B------:R-:W-:-:S07]  /*fa20*/  IMAD.MOV.U32 R2, RZ, RZ, R14 ;  /* 0x000000ffff027224 */ /* 0x000fce00078e000e */
[----:B------:R-:W-:Y:S05]  /*fa30*/  WARPSYNC.COLLECTIVE R15, `(.L_x_109) ;  /* 0x000000000f087348 */ /* 0x000fea0003c00000 */
[----:B------:R0:W1:Y:S02]  /*fa40*/  SHFL.IDX P6, R14, R13, R12, R11 ;  /* 0x0000000c0d0e7389 */ /* 0x00006400000c000b */
[----:B01----:R-:W-:Y:S01]  /*fa50*/  ENDCOLLECTIVE ;  /* 0x000000000000791b */ /* 0x003fe20003800000 */
.L_x_109:
[----:B------:R-:W-:-:S05]  /*fa60*/  IADD3 R2, P0, R35, R2, RZ ;  /* 0x0000000223027210 */ /* 0x000fca0007f1e0ff */
[----:B------:R-:W-:Y:S01]  /*fa70*/  IMAD.X R3, RZ, RZ, R3, P0 ;  /* 0x000000ffff037224 */ /* 0x000fe200000e0603 */
[----:B------:R-:W-:Y:S01]  /*fa80*/  ISETP.LT.OR P0, PT, R9, 0x41, P3 ;  /* 0x000000410900780c */ /* 0x000fe20001f01670 */
[----:B------:R-:W-:-:S12]  /*fa90*/  IMAD.MOV.U32 R13, RZ, RZ, R18 ;  /* 0x000000ffff0d7224 */ /* 0x000fd800078e0012 */
[----:B------:R-:W-:Y:S01]  /*faa0*/  @!PT LDS RZ, [RZ] ;  /* 0x00000000fffff984 */ /* 0x000fe20000000800 */
[----:B------:R-:W-:Y:S01]  /*fab0*/  @!PT LDS RZ, [RZ] ;  /* 0x00000000fffff984 */ /* 0x000fe20000000800 */
[----:B------:R-:W-:Y:S01]  /*fac0*/  @!PT LDS RZ, [RZ] ;  /* 0x00000000fffff984 */ /* 0x000fe20000000800 */
[----:B------:R0:W-:Y:S01]  /*fad0*/  LDGSTS.E.BYPASS.LTC128B.128 [R8+0xc400], desc[UR56][R2.64], !P0 ;  /* 0x0c40000002087fae */ /* 0x0001e2000c101d78 */
[----:B------:R-:W-:Y:S01]  /*fae0*/  ISETP.LT.OR P0, PT, R9, 0x41, P2 ;  /* 0x000000410900780c */ /* 0x000fe20001701670 */
[----:B------:R-:W-:-:S12]  /*faf0*/  IMAD.MOV.U32 R10, RZ, RZ, R14 ;  /* 0x000000ffff0a7224 */ /* 0x000fd800078e000e */
[----:B0-----:R-:W-:Y:S05]  /*fb00*/  WARPSYNC.COLLECTIVE R15, `(.L_x_110) ;  /* 0x000000000f087348 */ /* 0x001fea0003c00000 */
[----:B------:R1:W2:Y:S02]  /*fb10*/  SHFL.IDX P6, R14, R13, R12, R11 ;  /* 0x0000000c0d0e7389 */ /* 0x0002a400000c000b */
[----:B012---:R-:W-:Y:S01]  /*fb20*/  ENDCOLLECTIVE ;  /* 0x000000000000791b */ /* 0x007fe20003800000 */
.L_x_110:
[----:B------:R-:W-:Y:S01]  /*fb30*/  @!PT LDS RZ, [RZ] ;  /* 0x00000000fffff984 */ /* 0x000fe20000000800 */
[----:B------:R-:W-:Y:S01]  /*fb40*/  @!PT LDS RZ, [RZ] ;  /* 0x00000000fffff984 */ /* 0x000fe20000000800 */
[----:B------:R-:W-:Y:S01]  /*fb50*/  @!PT LDS RZ, [RZ] ;  /* 0x00000000fffff984 */ /* 0x000fe20000000800 */
[----:B------:R0:W-:Y:S01]  /*fb60*/  LDGSTS.E.BYPASS.LTC128B.128 [R7+0xc400], desc[UR56][R2.64+0x40], !P0 ;  /* 0x0c40004002077fae */ /* 0x0001e2000c101d78 */
[----:B------:R-:W-:Y:S02]  /*fb70*/  IMAD.MOV.U32 R13, RZ, RZ, R19 ;  /* 0x000000ffff0d7224 */ /* 0x000fe400078e0013 */
[----:B------:R-:W-:Y:S02]  /*fb80*/  IMAD.MOV.U32 R12, RZ, RZ, RZ ;  /* 0x000000ffff0c7224 */ /* 0x000fe400078e00ff */
[----:B0-----:R-:W-:-:S07]  /*fb90*/  IMAD.MOV.U32 R2, RZ, RZ, R14 ;  /* 0x000000ffff027224 */ /* 0x001fce00078e000e */
[----:B------:R-:W-:Y:S05]  /*fba0*/  WARPSYNC.COLLECTIVE R15, `(.L_x_111) ;  /* 0x000000000f087348 */ /* 0x000fea0003c00000 */
[----:B------:R0:W1:Y:S02]  /*fbb0*/  SHFL.IDX P6, R14, R13, R12, R11 ;  /* 0x0000000c0d0e7389 */ /* 0x00006400000c000b */
[----:B01----:R-:W-:Y:S01]  /*fbc0*/  ENDCOLLECTIVE ;  /* 0x000000000000791b */ /* 0x003fe20003800000 */
.L_x_111:
[----:B------:R-:W-:-:S05]  /*fbd0*/  IADD3 R2, P0, R35, R2, RZ ;  /* 0x0000000223027210 */ /* 0x000fca0007f1e0ff */
[----:B------:R-:W-:Y:S01]  /*fbe0*/  IMAD.X R3, RZ, RZ, R10, P0 ;  /* 0x000000ffff037224 */ /* 0x000fe200000e060a */
[C---:B------:R-:W-:Y:S02]  /*fbf0*/  ISETP.LT.OR P0, PT, R9.reuse, 0x61, P3 ;  /* 0x000000610900780c */ /* 0x040fe40001f01670 */
[----:B------:R-:W-:Y:S01]  /*fc00*/  ISETP.GE.AND P3, PT, R9, 0x21, PT ;  /* 0x000000210900780c */ /* 0x000fe20003f66270 */
[----:B------:R-:W-:-:S10]  /*fc10*/  IMAD.MOV.U32 R13, RZ, RZ, R20 ;  /* 0x000000ffff0d7224 */ /* 0x000fd400078e0014 */
[----:B------:R-:W-:Y:S01]  /*fc20*/  @!PT LDS RZ, [RZ] ;  /* 0x00000000fffff984 */ /* 0x000fe20000000800 */
[----:B------:R-:W-:Y:S01]  /*fc30*/  @!PT LDS RZ, [RZ] ;  /* 0x00000000fffff984 */ /* 0x000fe20000000800 */
[----:B------:R-:W-:Y:S01]  /*fc40*/  @!PT LDS RZ, [RZ] ;  /* 0x00000000fffff984 */ /* 0x000fe20000000800 */
[----:B------:R0:W-:Y:S01]  /*fc50*/  LDGSTS.E.BYPASS.LTC128B.128 [R8+0xd400], desc[UR56][R2.64], !P0 ;  /* 0x0d40000002087fae */ /* 0x0001e2000c101d78 */
[C---:B------:R-:W-:Y:S01]  /*fc60*/  ISETP.LT.OR P0, PT, R9.reuse, 0x61, P2 ;  /* 0x000000610900780c */ /* 0x040fe20001701670 */
[----:B------:R-:W-:Y:S01]  /*fc70*/  IMAD.MOV.U32 R19, RZ, RZ, R14 ;  /* 0x000000ffff137224 */ /* 0x000fe200078e000e */
[----:B------:R-:W-:-:S13]  /*fc80*/  ISETP.GE.AND P2, PT, R9, 0x41, PT ;  /* 0x000000410900780c */ /* 0x000fda0003f46270 */
[----:B0-----:R-:W-:Y:S05]  /*fc90*/  WARPSYNC.COLLECTIVE R15, `(.L_x_112) ;  /* 0x000000000f087348 */ /* 0x001fea0003c00000 */
[----:B------:R1:W2:Y:S02]  /*fca0*/  SHFL.IDX P6, R14, R13, R12, R11 ;  /* 0x0000000c0d0e7389 */ /* 0x0002a400000c000b */
[----:B012---:R-:W-:Y:S01]  /*fcb0*/  ENDCOLLECTIVE ;  /* 0x000000000000791b */ /* 0x007fe20003800000 */
.L_x_112:
[----:B------:R-:W-:Y:S01]  /*fcc0*/  @!PT LDS RZ, [RZ] ;  /* 0x00000000fffff984 */ /* 0x000fe20000000800 */
[----:B------:R-:W-:Y:S01]  /*fcd0*/  @!PT LDS RZ, [RZ] ;  /* 0x00000000fffff984 */ /* 0x000fe20000000800 */
[----:B------:R-:W-:Y:S01]  /*fce0*/  @!PT LDS RZ, [RZ] ;  /* 0x00000000fffff984 */ /* 0x000fe20000000800 */
[----:B------:R0:W-:Y:S02]  /*fcf0*/  LDGSTS.E.BYPASS.LTC128B.128 [R7+0xd400], desc[UR56][R2.64+0x40], !P0 ;  /* 0x0d40004002077fae */ /* 0x0001e4000c101d78 */
[----:B0-----:R-:W-:Y:S01]  /*fd00*/  IMAD.MOV.U32 R2, RZ, RZ, R14 ;  /* 0x000000ffff027224 */ /* 0x001fe200078e000e */
[----:B------:R-:W-:Y:S06]  /*fd10*/  BRA `(.L_x_113) ;  /* 0xffffffc000e87947 */ /* 0x000fec000383ffff */
.L_x_52:
[----:B-1----:R-:W-:Y:S02]  /*fd20*/  IMAD.MOV.U32 R3, RZ, RZ, 0x1 ;  /* 0x00000001ff037424 */ /* 0x002fe400078e00ff */
[----:B------:R-:W-:-:S03]  /*fd30*/  IMAD.U32 R2, RZ, RZ, UR41 ;  /* 0x00000029ff027e24 */ /* 0x000fc6000f8e00ff */
[----:B------:R-:W-:-:S04]  /*fd40*/  SHF.L.U32 R3, R3, 0x1f, RZ ;  /* 0x0000001f03037819 */ /* 0x000fc800000006ff */
[----:B------:R1:W2:Y:S03]  /*fd50*/  SYNCS.PHASECHK.TRANS64.TRYWAIT P0, [R2+URZ+0x29840], R3 ;  /* 0x02984003020075a7 */ /* 0x0002a6000800017f */
[----:B--2---:R-:W-:Y:S05]  /*fd60*/  @!P0 NANOSLEEP.SYNCS 0x989680 ;  /* 0x009896800000895d */ /* 0x004fea0003900000 */
[----:B------:R-:W2:Y:S02]  /*fd70*/  @!P0 SYNCS.PHASECHK.TRANS64 P0, [R2+URZ+0x29840], R3 ;  /* 0x02984003020085a7 */ /* 0x000ea4000800007f */
[----:B--2---:R-:W-:Y:S05]  /*fd80*/  @!P0 BRA `(.L_x_52) ;  /* 0xfffffffc00e48947 */ /* 0x004fea000383ffff */
[----:B------:R-:W-:Y:S05]  /*fd90*/  BRA `(.L_x_114) ;  /* 0xffffffc400347947 */ /* 0x000fea000383ffff */
.L_x_53:
[----:B------:R-:W-:Y:S01]  /*fda0*/  BSSY B0, `(.L_x_115) ;  /* 0x0000008000007945 */ /* 0x000fe20003800000 */
[----:B------:R-:W-:Y:S02]  /*fdb0*/  IMAD.MOV.U32 R13, RZ, RZ, R6 ;  /* 0x000000ffff0d7224 */ /* 0x000fe400078e0006 */
[----:B------:R-:W-:Y:S02]  /*fdc0*/  IMAD.MOV.U32 R12, RZ, RZ, RZ ;  /* 0x000000ffff0c7224 */ /* 0x000fe400078e00ff */
[----:B------:R-:W-:Y:S02]  /*fdd0*/  IMAD.MOV.U32 R11, RZ, RZ, 0x1c1f ;  /* 0x00001c1fff0b7424 */ /* 0x000fe400078e00ff */
[----:B------:R-:W-:-:S07]  /*fde0*/  IMAD.MOV.U32 R15, RZ, RZ, -0x1 ;  /* 0xffffffffff0f7424 */ /* 0x000fce00078e00ff */
[----:B0-----:R-:W-:Y:S05]  /*fdf0*/  WARPSYNC.COLLECTIVE R15, `(.L_x_116) ;  /* 0x000000000f087348 */ /* 0x001fea0003c00000 */
[----:B------:R1:W2:Y:S02]  /*fe00*/  SHFL.IDX P6, R14, R13, R12, R11 ;  /* 0x0000000c0d0e7389 */ /* 0x0002a400000c000b */
[----:B012---:R-:W-:Y:S01]  /*fe10*/  ENDCOLLECTIVE ;  /* 0x000000000000791b */ /* 0x007fe20003800000 */
.L_x_116:
[----:B------:R-:W-:Y:S05]  /*fe20*/  BSYNC B0 ;  /* 0x0000000000007941 */ /* 0x000fea0003800000 */
.L_x_115:
[----:B------:R-:W-:Y:S01]  /*fe30*/  IMAD.MOV.U32 R13, RZ, RZ, R5 ;  /* 0x000000ffff0d7224 */ /* 0x000fe200078e0005 */
[----:B------:R-:W-:Y:S01]  /*fe40*/  MOV R12, RZ ;  /* 0x000000ff000c7202 */ /* 0x000fe20000000f00 */
[----:B------:R-:W-:Y:S01]  /*fe50*/  IMAD.MOV.U32 R11, RZ, RZ, 0x1c1f ;  /* 0x00001c1fff0b7424 */ /* 0x000fe200078e00ff */
[----:B------:R-:W-:Y:S01]  /*fe60*/  P2R R4, PR, RZ, 0x20 ;  /* 0x00000020ff047803 */ /* 0x000fe20000000000 */
[----:B------:R-:W-:Y:S01]  /*fe70*/  IMAD.MOV.U32 R15, RZ, RZ, -0x1 ;  /* 0xffffffffff0f7424 */ /* 0x000fe200078e00ff */
[----:B------:R-:W-:Y:S01]  /*fe80*/  LOP3.LUT P5, RZ, R16, 0x4, RZ, 0xc0, !PT ;  /* 0x0000000410ff7812 */ /* 0x000fe200078ac0ff */
[----:B------:R-:W-:Y:S02]  /*fe90*/  IMAD.MOV.U32 R2, RZ, RZ, R14 ;  /* 0x000000ffff027224 */ /* 0x000fe400078e000e */
[----:B------:R-:W-:-:S10]  /*fea0*/  @P4 VIADD R9, R36, UR41 ;  /* 0x0000002924094c36 */ /* 0x000fd40008000000 */
[----:B------:R-:W-:Y:S05]  /*feb0*/  WARPSYNC.COLLECTIVE R15, `(.L_x_117) ;  /* 0x000000000f087348 */ /* 0x000fea0003c00000 */
[----:B------:R0:W1:Y:S02]  /*fec0*/  SHFL.IDX P6, R14, R13, R12, R11 ;  /* 0x0000000c0d0e7389 */ /* 0x00006400000c000b */
[----:B01----:R-:W-:Y:S01]  /*fed0*/  ENDCOLLECTIVE ;  /* 0x000000000000791b */ /* 0x003fe20003800000 */
.L_x_117:
[----:B------:R-:W-:Y:S02]  /*fee0*/  @P3 VIADD R21, R36, UR41 ;  /* 0x0000002924153c36 */ /* 0x000fe40008000000 */
[----:B------:R-:W-:Y:S02]  /*fef0*/  IMAD.MOV.U32 R13, RZ, RZ, R6 ;  /* 0x000000ffff0d7224 */ /* 0x000fe400078e0006 */
[----:B------:R-:W-:Y:S01]  /*ff00*/  IMAD.MOV.U32 R12, RZ, RZ, 0x1 ;  /* 0x00000001ff0c7424 */ /* 0x000fe200078e00ff */
[----:B------:R-:W-:Y:S02]  /*ff10*/  @P4 IADD3 R14, P0, R35, R14, RZ ;  /* 0x0000000e230e4210 */ /* 0x000fe40007f1e0ff */
[----:B------:R-:W-:-:S03]  /*ff20*/  LOP3.LUT P6, RZ, R16, 0x8, RZ, 0xc0, !PT ;  /* 0x0000000810ff7812 */ /* 0x000fc600078cc0ff */
[----:B------:R-:W-:Y:S01]  /*ff30*/  @P4 IMAD.X R3, RZ, RZ, R2, P0 ;  /* 0x000000ffff034224 */ /* 0x000fe200000e0602 */
[----:B------:R-:W-:Y:S01]  /*ff40*/  LOP3.LUT P0, RZ, R16, 0x10, RZ, 0xc0, !PT ;  /* 0x0000001010ff7812 */ /* 0x000fe2000780c0ff */
[----:B------:R-:W-:-:S12]  /*ff50*/  @P4 IMAD.MOV.U32 R2, RZ, RZ, R14 ;  /* 0x000000ffff024224 */ /* 0x000fd800078e000e */
[----:B------:R-:W-:Y:S01]  /*ff60*/  @!PT LDS RZ, [RZ] ;  /* 0x00000000fffff984 */ /* 0x000fe20000000800 */
[----:B------:R-:W-:Y:S01]  /*ff70*/  @!PT LDS RZ, [RZ] ;  /* 0x00000000fffff984 */ /* 0x000fe20000000800 */
[----:B------:R-:W-:Y:S01]  /*ff80*/  @!PT LDS RZ, [RZ] ;  /* 0x00000000fffff984 */ /* 0x000fe20000000800 */
[----:B------:R0:W-:Y:S04]  /*ff90*/  @P4 LDGSTS.E.BYPASS.LTC128B.128 [R9+0x1a400], desc[UR56][R2.64], !P0 ;  /* 0x1a40000002094fae */ /* 0x0001e8000c101d78 */
[----:B------:R0:W-:Y:S02]  /*ffa0*/  @P4 LDGSTS.E.BYPASS.LTC128B.128 [R9+0x1cc00], desc[UR56][R2.64+0x40], !P6 ;  /* 0x1cc0004002094fae */ /* 0x0001e4000f101d78 */
[----:B0-----:R-:W-:Y:S05]  /*ffb0*/  WARPSYNC.COLLECTIVE R15, `(.L_x_118) ;  /* 0x000000000f087348 */ /* 0x001fea0003c00000 */
[----:B------:R1:W2:Y:S02]  /*ffc0*/  SHFL.IDX P6, R14, R13, R12, R11 ;  /* 0x0000000c0d0e7389 */ /* 0x0002a400000c000b */
[----:B012---:R-:W-:Y:S01]  /*ffd0*/  ENDCOLLECTIVE ;  /* 0x000000000000791b */ /* 0x007fe20003800000 */
.L_x_118:
[----:B------:R-:W-:Y:S01]  /*ffe0*/  @!PT LDS RZ, [RZ] ;  /* 0x00000000fffff984 */ /* 0x000fe20000000800 */
[----:B------:R-:W-:Y:S01]  /*fff0*/  @!PT LDS RZ, [RZ] ;  /* 0x00000000fffff984 */ /* 0x000fe20000000800 */
[----:B------:R-:W-:Y:S01]  /*10000*/  @!PT LDS RZ, [RZ] ;  /* 0x00000000fffff984 */ /* 0x000fe20000000800 */
[----:B------:R0:W-:Y:S01]  /*10010*/  @P4 LDGSTS.E.BYPASS.LTC128B.128 [R9+0x1f400], desc[UR56][R2.64+0x80], !P5 ;  /* 0x1f40008002094fae */ /* 0x0001e2000e901d78 */
[----:B------:R-:W-:Y:S01]  /*10020*/  LOP3.LUT P4, RZ, R16, 0x8, RZ, 0xc0, !PT ;  /* 0x0000000810ff7812 */ /* 0x000fe2000788c0ff */
[----:B------:R-:W-:Y:S02]  /*10030*/  IMAD.MOV.U32 R13, RZ, RZ, R5 ;  /* 0x000000ffff0d7224 */ /* 0x000fe400078e0005 */
[----:B------:R-:W-:-:S10]  /*10040*/  IMAD.MOV.U32 R8, RZ, RZ, R14 ;  /* 0x000000ffff087224 */ /* 0x000fd400078e000e */
[----:B0-----:R-:W-:Y:S05]  /*10050*/  WARPSYNC.COLLECTIVE R15, `(.L_x_119) ;  /* 0x000000000f087348 */ /* 0x001fea0003c00000 */
[----:B------:R1:W2:Y:S02]  /*10060*/  SHFL.IDX P6, R14, R13, R12, R11 ;  /* 0x0000000c0d0e7389 */ /* 0x0002a400000c000b */
[----:B012---:R-:W-:Y:S01]  /*10070*/  ENDCOLLECTIVE ;  /* 0x000000000000791b */ /* 0x007fe20003800000 */
.L_x_119:
[----:B------:R-:W-:Y:S02]  /*10080*/  IMAD.MOV.U32 R13, RZ, RZ, R6 ;  /* 0x000000ffff0d7224 */ /* 0x000fe400078e0006 */
[----:B------:R-:W-:Y:S01]  /*10090*/  IMAD.MOV.U32 R12, RZ, RZ, 0x2 ;  /* 0x00000002ff0c7424 */ /* 0x000fe200078e00ff */
[----:B------:R-:W-:Y:S02]  /*100a0*/  @P3 IADD3 R14, P0, R35, R14, RZ ;  /* 0x0000000e230e3210 */ /* 0x000fe40007f1e0ff */
[----:B------:R-:W-:-:S03]  /*100b0*/  LOP3.LUT P6, RZ, R16, 0x10, RZ, 0xc0, !PT ;  /* 0x0000001010ff7812 */ /* 0x000fc600078cc0ff */
[----:B------:R-:W-:Y:S02]  /*100c0*/  @P3 IMAD.X R19, RZ, RZ, R8, P0 ;  /* 0x000000ffff133224 */ /* 0x000fe400000e0608 */
[----:B------:R-:W-:Y:S02]  /*100d0*/  @P3 IMAD.MOV.U32 R2, RZ, RZ, R14 ;  /* 0x000000ffff023224 */ /* 0x000fe400078e000e */
[----:B------:R-:W-:Y:S01]  /*100e0*/  @P3 IMAD.MOV.U32 R3, RZ, RZ, R19 ;  /* 0x000000ffff033224 */ /* 0x000fe200078e0013 */
[----:B------:R-:W-:-:S05]  /*100f0*/  @P2 IADD3 R19, R36, UR41, RZ ;  /* 0x0000002924132c10 */ /* 0x000fca000fffe0ff */
[----:B------:R-:W-:Y:S01]  /*10100*/  @!PT LDS RZ, [RZ] ;  /* 0x00000000fffff984 */ /* 0x000fe20000000800 */
[----:B------:R-:W-:Y:S01]  /*10110*/  @!PT LDS RZ, [RZ] ;  /* 0x00000000fffff984 */ /* 0x000fe20000000800 */
[----:B------:R-:W-:Y:S01]  /*10120*/  @!PT LDS RZ, [RZ] ;  /* 0x00000000fffff984 */ /* 0x000fe20000000800 */
[----:B------:R0:W-:Y:S02]  /*10130*/  @P3 LDGSTS.E.BYPASS.LTC128B.128 [R21+0x1ac00], desc[UR56][R2.64], !P6 ;  /* 0x1ac0000002153fae */ /* 0x0001e4000f101d78 */
[----:B0-----:R-:W-:Y:S05]  /*10140*/  WARPSYNC.COLLECTIVE R15, `(.L_x_120) ;  /* 0x000000000f087348 */ /* 0x001fea0003c00000 */
[----:B------:R1:W2:Y:S02]  /*10150*/  SHFL.IDX P6, R14, R13, R12, R11 ;  /* 0x0000000c0d0e7389 */ /* 0x0002a400000c000b */
[----:B012---:R-:W-:Y:S01]  /*10160*/  ENDCOLLECTIVE ;  /* 0x000000000000791b */ /* 0x007fe20003800000 */
.L_x_120:
[----:B------:R-:W-:Y:S01]  /*10170*/  @!PT LDS RZ, [RZ] ;  /* 0x00000000fffff984 */ /* 0x000fe20000000800 */
[----:B------:R-:W-:Y:S01]  /*10180*/  @!PT LDS RZ, [RZ] ;  /* 0x00000000fffff984 */ /* 0x000fe20000000800 */
[----:B------:R-:W-:Y:S01]  /*10190*/  @!PT LDS RZ, [RZ] ;  /* 0x00000000fffff984 */ /* 0x000fe20000000800 */
[----:B------:R-:W-:Y:S04]  /*101a0*/  @P3 LDGSTS.E.BYPASS.LTC128B.128 [R21+0x1d400], desc[UR56][R2.64+0x40], !P4 ;  /* 0x1d40004002153fae */ /* 0x000fe8000e101d78 */
[----:B------:R0:W-:Y:S01]  /*101b0*/  @P3 LDGSTS.E.BYPASS.LTC128B.128 [R21+0x1fc00], desc[UR56][R2.64+0x80], !P5 ;  /* 0x1fc0008002153fae */ /* 0x0001e2000e901d78 */
[----:B------:R-:W-:Y:S01]  /*101c0*/  LOP3.LUT P3, RZ, R16, 0x10, RZ, 0xc0, !PT ;  /* 0x0000001010ff7812 */ /* 0x000fe2000786c0ff */
[----:B------:R-:W-:Y:S02]  /*101d0*/  IMAD.MOV.U32 R13, RZ, RZ, R5 ;  /* 0x000000ffff0d7224 */ /* 0x000fe400078e0005 */
[----:B0-----:R-:W-:Y:S02]  /*101e0*/  @P1 VIADD R21, R36, UR41 ;  /* 0x0000002924151c36 */ /* 0x001fe40008000000 */
[----:B------:R-:W-:-:S08]  /*101f0*/  IMAD.MOV.U32 R8, RZ, RZ, R14 ;  /* 0x000000ffff087224 */ /* 0x000fd000078e000e */
[----:B------:R-:W-:Y:S05]  /*10200*/  WARPSYNC.COLLECTIVE R15, `(.L_x_121) ;  /* 0x000000000f087348 */ /* 0x000fea0003c00000 */
[----:B------:R0:W1:Y:S02]  /*10210*/  SHFL.IDX P6, R14, R13, R12, R11 ;  /* 0x0000000c0d0e7389 */ /* 0x00006400000c000b */
[----:B01----:R-:W-:Y:S01]  /*10220*/  ENDCOLLECTIVE ;  /* 0x000000000000791b */ /* 0x003fe20003800000 */
.L_x_121:
[----:B------:R-:W-:Y:S02]  /*10230*/  IMAD.MOV.U32 R13, RZ, RZ, R6 ;  /* 0x000000ffff0d7224 */ /* 0x000fe400078e0006 */
[----:B------:R-:W-:Y:S01]  /*10240*/  IMAD.MOV.U32 R12, RZ, RZ, 0x3 ;  /* 0x00000003ff0c7424 */ /* 0x000fe200078e00ff */
[----:B------:R-:W-:-:S05]  /*10250*/  @P2 IADD3 R14, P0, R35, R14, RZ ;  /* 0x0000000e230e2210 */ /* 0x000fca0007f1e0ff */
[----:B------:R-:W-:-:S08]  /*10260*/  @P2 IMAD.MOV.U32 R2, RZ, RZ, R14 ;  /* 0x000000ffff022224 */ /* 0x000fd000078e000e */
[----:B------:R-:W-:Y:S05]  /*10270*/  WARPSYNC.COLLECTIVE R15, `(.L_x_122) ;  /* 0x000000000f087348 */ /* 0x000fea0003c00000 */
[----:B------:R0:W1:Y:S02]  /*10280*/  SHFL.IDX P6, R14, R13, R12, R11 ;  /* 0x0000000c0d0e7389 */ /* 0x00006400000c000b */
[----:B01----:R-:W-:Y:S01]  /*10290*/  ENDCOLLECTIVE ;  /* 0x000000000000791b */ /* 0x003fe20003800000 */
.L_x_122:
[----:B------:R-:W-:-:S04]  /*102a0*/  @P2 IMAD.X R9, RZ, RZ, R8, P0 ;  /* 0x000000ffff092224 */ /* 0x000fc800000e0608 */
[----:B------:R-:W-:-:S05]  /*102b0*/  @P2 IMAD.MOV.U32 R3, RZ, RZ, R9 ;  /* 0x000000ffff032224 */ /* 0x000fca00078e0009 */
[----:B------:R-:W-:Y:S01]  /*102c0*/  @!PT LDS RZ, [RZ] ;  /* 0x00000000fffff984 */ /* 0x000fe20000000800 */
[----:B------:R-:W-:Y:S01]  /*102d0*/  @!PT LDS RZ, [RZ] ;  /* 0x00000000fffff984 */ /* 0x000fe20000000800 */
[----:B------:R-:W-:Y:S01]  /*102e0*/  @!PT LDS RZ, [RZ] ;  /* 0x00000000fffff984 */ /* 0x000fe20000000800 */
[----:B------:R0:W-:Y:S01]  /*102f0*/  @P2 LDGSTS.E.BYPASS.LTC128B.128 [R19+0x1b400], desc[UR56][R2.64], !P3 ;  /* 0x1b40000002132fae */ /* 0x0001e2000d901d78 */
[----:B------:R-:W-:-:S03]  /*10300*/  IMAD.MOV.U32 R13, RZ, RZ, R5 ;  /* 0x000000ffff0d7224 */ /* 0x000fc600078e0005 */
[----:B------:R0:W-:Y:S04]  /*10310*/  @P2 LDGSTS.E.BYPASS.LTC128B.128 [R19+0x1dc00], desc[UR56][R2.64+0x40], !P4 ;  /* 0x1dc0004002132fae */ /* 0x0001e8000e101d78 */
[----:B------:R0:W-:Y:S01]  /*10320*/  @P2 LDGSTS.E.BYPASS.LTC128B.128 [R19+0x20400], desc[UR56][R2.64+0x80], !P5 ;  /* 0x2040008002132fae */ /* 0x0001e2000e901d78 */
[----:B------:R-:W-:-:S07]  /*10330*/  IMAD.MOV.U32 R8, RZ, RZ, R14 ;  /* 0x000000ffff087224 */ /* 0x000fce00078e000e */
[----:B0-----:R-:W-:Y:S05]  /*10340*/  WARPSYNC.COLLECTIVE R15, `(.L_x_123) ;  /* 0x000000000f087348 */ /* 0x001fea0003c00000 */
[----:B------:R1:W2:Y:S02]  /*10350*/  SHFL.IDX P6, R14, R13, R12, R11 ;  /* 0x0000000c0d0e7389 */ /* 0x0002a400000c000b */
[----:B012---:R-:W-:Y:S01]  /*10360*/  ENDCOLLECTIVE ;  /* 0x000000000000791b */ /* 0x007fe20003800000 */
.L_x_123:
[----:B------:R-:W-:Y:S02]  /*10370*/  IMAD.MOV.U32 R13, RZ, RZ, R7 ;  /* 0x000000ffff0d7224 */ /* 0x000fe400078e0007 */
[----:B------:R-:W-:Y:S01]  /*10380*/  IMAD.MOV.U32 R12, RZ, RZ, RZ ;  /* 0x000000ffff0c7224 */ /* 0x000fe200078e00ff */
[----:B------:R-:W-:-:S05]  /*10390*/  @P1 IADD3 R14, P0, R35, R14, RZ ;  /* 0x0000000e230e1210 */ /* 0x000fca0007f1e0ff */
[----:B------:R-:W-:-:S08]  /*103a0*/  @P1 IMAD.MOV.U32 R2, RZ, RZ, R14 ;  /* 0x000000ffff021224 */ /* 0x000fd000078e000e */
[----:B------:R-:W-:Y:S05]  /*103b0*/  WARPSYNC.COLLECTIVE R15, `(.L_x_124) ;  /* 0x000000000f087348 */ /* 0x000fea0003c00000 */
[----:B------:R0:W1:Y:S02]  /*103c0*/  SHFL.IDX P6, R14, R13, R12, R11 ;  /* 0x0000000c0d0e7389 */ /* 0x00006400000c000b */
[----:B01----:R-:W-:Y:S01]  /*103d0*/  ENDCOLLECTIVE ;  /* 0x000000000000791b */ /* 0x003fe20003800000 */
.L_x_124:
        /* <DEDUP_REMOVED lines=9> */
[----:B------:R-:W-:Y:S01]  /*10470*/  ISETP.NE.AND P5, PT, R4, RZ, PT ;  /* 0x000000ff0400720c */ /* 0x000fe20003fa5270 */
[----:B------:R-:W-:-:S12]  /*10480*/  IMAD.MOV.U32 R7, RZ, RZ, R14 ;  /* 0x000000ffff077224 */ /* 0x000fd800078e000e */
[----:B0-----:R-:W-:Y:S05]  /*10490*/  WARPSYNC.COLLECTIVE R15, `(.L_x_125) ;  /* 0x000000000f087348 */ /* 0x001fea0003c00000 */
[----:B------:R1:W2:Y:S02]  /*104a0*/  SHFL.IDX P6, R14, R13, R12, R11 ;  /* 0x0000000c0d0e7389 */ /* 0x0002a400000c000b */
[----:B012---:R-:W-:Y:S01]  /*104b0*/  ENDCOLLECTIVE ;  /* 0x000000000000791b */ /* 0x007fe20003800000 */
.L_x_125:
[----:B------:R-:W-:Y:S05]  /*104c0*/  BRA `(.L_x_126) ;  /* 0xffffffc000d87947 */ /* 0x000fea000383ffff */
.L_x_58:
[----:B------:R-:W-:Y:S02]  /*104d0*/  IMAD.MOV.U32 R13, RZ, RZ, R5 ;  /* 0x000000ffff0d7224 */ /* 0x000fe400078e0005 */
[----:B------:R-:W-:Y:S02]  /*104e0*/  IMAD.MOV.U32 R12, RZ, RZ, RZ ;  /* 0x000000ffff0c7224 */ /* 0x000fe400078e00ff */
[----:B------:R-:W-:Y:S02]  /*104f0*/  IMAD.MOV.U32 R11, RZ, RZ, 0x1c1f ;  /* 0x00001c1fff0b7424 */ /* 0x000fe400078e00ff */
[----:B------:R-:W-:Y:S02]  /*10500*/  IMAD.MOV.U32 R15, RZ, RZ, -0x1 ;  /* 0xffffffffff0f7424 */ /* 0x000fe400078e00ff */
[----:B------:R-:W-:-:S07]  /*10510*/  IMAD R29, R29, 0x80, R28 ;  /* 0x000000801d1d7824 */ /* 0x000fce00078e021c */
[----:B0-2---:R-:W-:Y:S05]  /*10520*/  WARPSYNC.COLLECTIVE R15, `(.L_x_127) ;  /* 0x000000000f087348 */ /* 0x005fea0003c00000 */
[----:B--2---:R1:W2:Y:S02]  /*10530*/  SHFL.IDX P6, R14, R13, R12, R11 ;  /* 0x0000000c0d0e7389 */ /* 0x0042a400000c000b */
[----:B012---:R-:W-:Y:S01]  /*10540*/  ENDCOLLECTIVE ;  /* 0x000000000000791b */ /* 0x007fe20003800000 */
.L_x_127:
[----:B------:R-:W-:Y:S02]  /*10550*/  VIADD R7, R29, 0x20 ;  /* 0x000000201d077836 */ /* 0x000fe40000000000 */
[----:B------:R-:W-:Y:S01]  /*10560*/  IMAD.MOV.U32 R13, RZ, RZ, R4 ;  /* 0x000000ffff0d7224 */ /* 0x000fe200078e0004 */
[----:B------:R-:W-:-:S07]  /*10570*/  MOV R2, R14 ;  /* 0x0000000e00027202 */ /* 0x000fce0000000f00 */
[----:B------:R-:W-:Y:S05]  /*10580*/  WARPSYNC.COLLECTIVE R15, `(.L_x_128) ;  /* 0x000000000f087348 */ /* 0x000fea0003c00000 */
[----:B------:R0:W1:Y:S02]  /*10590*/  SHFL.IDX P6, R14, R13, R12, R11 ;  /* 0x0000000c0d0e7389 */ /* 0x00006400000c000b */
[----:B01----:R-:W-:Y:S01]  /*105a0*/  ENDCOLLECTIVE ;  /* 0x000000000000791b */ /* 0x003fe20003800000 */
.L_x_128:
[----:B------:R-:W-:Y:S02]  /*105b0*/  ULDC UR4, c[0x0][0x288] ;  /* 0x0000a20000047ab9 */ /* 0x000fe40000000800 */
[----:B------:R-:W-:-:S05]  /*105c0*/  IMAD R0, R0, UR4, RZ ;  /* 0x0000000400007c24 */ /* 0x000fca000f8e02ff */
[----:B------:R-:W-:Y:S01]  /*105d0*/  ISETP.GE.AND P0, PT, R29, R0, PT ;  /* 0x000000001d00720c */ /* 0x000fe20003f06270 */
[----:B------:R-:W-:Y:S02]  /*105e0*/  IMAD.MOV.U32 R13, RZ, RZ, R5 ;  /* 0x000000ffff0d7224 */ /* 0x000fe400078e0005 */
[----:B------:R-:W-:-:S10]  /*105f0*/  IMAD.MOV.U32 R12, RZ, RZ, 0x1 ;  /* 0x00000001ff0c7424 */ /* 0x000fd400078e00ff */
[----:B------:R-:W-:Y:S01]  /*10600*/  @!P0 VIADD R9, R36, UR41 ;  /* 0x0000002924098c36 */ /* 0x000fe20008000000 */
[----:B------:R-:W-:-:S05]  /*10610*/  @!P0 IADD3 R14, P4, R35, R14, RZ ;  /* 0x0000000e230e8210 */ /* 0x000fca0007f9e0ff */
[----:B------:R-:W-:Y:S02]  /*10620*/  @!P0 IMAD.X R3, RZ, RZ, R2, P4 ;  /* 0x000000ffff038224 */ /* 0x000fe400020e0602 */
[----:B------:R-:W-:-:S07]  /*10630*/  @!P0 IMAD.MOV.U32 R2, RZ, RZ, R14 ;  /* 0x000000ffff028224 */ /* 0x000fce00078e000e */
[----:B------:R-:W-:Y:S05]  /*10640*/  WARPSYNC.COLLECTIVE R15, `(.L_x_129) ;  /* 0x000000000f087348 */ /* 0x000fea0003c00000 */
[----:B------:R0:W1:Y:S02]  /*10650*/  SHFL.IDX P6, R14, R13, R12, R11 ;  /* 0x0000000c0d0e7389 */ /* 0x00006400000c000b */
[----:B01----:R-:W-:Y:S01]  /*10660*/  ENDCOLLECTIVE ;  /* 0x000000000000791b */ /* 0x003fe20003800000 */
.L_x_129:
[----:B------:R-:W-:Y:S01]  /*10670*/  @!PT LDS RZ, [RZ] ;  /* 0x00000000fffff984 */ /* 0x000fe20000000800 */
[----:B------:R-:W-:Y:S01]  /*10680*/  @!PT LDS RZ, [RZ] ;  /* 0x00000000fffff984 */ /* 0x000fe20000000800 */
[----:B------:R-:W-:Y:S01]  /*10690*/  @!PT LDS RZ, [RZ] ;  /* 0x00000000fffff984 */ /* 0x000fe20000000800 */
[----:B------:R0:W-:Y:S04]  /*106a0*/  @!P0 LDGSTS.E.BYPASS.LTC128B.128 [R9+0x14400], desc[UR56][R2.64], !P3 ;  /* 0x1440000002098fae */ /* 0x0001e8000d901d78 */
[----:B------:R0:W-:Y:S04]  /*106b0*/  @!P0 LDGSTS.E.BYPASS.LTC128B.128 [R9+0x16400], desc[UR56][R2.64+0x40], !P2 ;  /* 0x1640004002098fae */ /* 0x0001e8000d101d78 */
[----:B------:R0:W-:Y:S01]  /*106c0*/  @!P0 LDGSTS.E.BYPASS.LTC128B.128 [R9+0x18400], desc[UR56][R2.64+0x80], !P1 ;  /* 0x1840008002098fae */ /* 0x0001e2000c901d78 */
[----:B------:R-:W-:Y:S01]  /*106d0*/  ISETP.GE.AND P0, PT, R7, R0, PT ;  /* 0x000000000700720c */ /* 0x000fe20003f06270 */
[----:B------:R-:W-:-:S02]  /*106e0*/  IMAD.MOV.U32 R13, RZ, RZ, R4 ;  /* 0x000000ffff0d7224 */ /* 0x000fc400078e0004 */
[----:B------:R-:W-:-:S10]  /*106f0*/  IMAD.MOV.U32 R6, RZ, RZ, R14 ;  /* 0x000000ffff067224 */ /* 0x000fd400078e000e */
[----:B0-----:R-:W-:Y:S05]  /*10700*/  WARPSYNC.COLLECTIVE R15, `(.L_x_130) ;  /* 0x000000000f087348 */ /* 0x001fea0003c00000 */
[----:B------:R1:W2:Y:S02]  /*10710*/  SHFL.IDX P6, R14, R13, R12, R11 ;  /* 0x0000000c0d0e7389 */ /* 0x0002a400000c000b */
[----:B012---:R-:W-:Y:S01]  /*10720*/  ENDCOLLECTIVE ;  /* 0x000000000000791b */ /* 0x007fe20003800000 */
.L_x_130:
[----:B------:R-:W-:Y:S02]  /*10730*/  @!P0 VIADD R19, R36, UR41 ;  /* 0x0000002924138c36 */ /* 0x000fe40008000000 */
[----:B------:R-:W-:Y:S02]  /*10740*/  IMAD.MOV.U32 R13, RZ, RZ, R5 ;  /* 0x000000ffff0d7224 */ /* 0x000fe400078e0005 */
[----:B------:R-:W-:Y:S01]  /*10750*/  IMAD.MOV.U32 R12, RZ, RZ, 0x2 ;  /* 0x00000002ff0c7424 */ /* 0x000fe200078e00ff */
[----:B------:R-:W-:-:S05]  /*10760*/  @!P0 IADD3 R14, P4, R35, R14, RZ ;  /* 0x0000000e230e8210 */ /* 0x000fca0007f9e0ff */
[----:B------:R-:W-:-:S08]  /*10770*/  @!P0 IMAD.MOV.U32 R2, RZ, RZ, R14 ;  /* 0x000000ffff028224 */ /* 0x000fd000078e000e */
[----:B------:R-:W-:Y:S05]  /*10780*/  WARPSYNC.COLLECTIVE R15, `(.L_x_131) ;  /* 0x000000000f087348 */ /* 0x000fea0003c00000 */
[----:B------:R0:W1:Y:S02]  /*10790*/  SHFL.IDX P6, R14, R13, R12, R11 ;  /* 0x0000000c0d0e7389 */ /* 0x00006400000c000b */
[----:B01----:R-:W-:Y:S01]  /*107a0*/  ENDCOLLECTIVE ;  /* 0x000000000000791b */ /* 0x003fe20003800000 */
.L_x_131:
[----:B------:R-:W-:-:S04]  /*107b0*/  @!P0 IMAD.X R7, RZ, RZ, R6, P4 ;  /* 0x000000ffff078224 */ /* 0x000fc800020e0606 */
[----:B------:R-:W-:Y:S02]  /*107c0*/  @!P0 IMAD.MOV.U32 R3, RZ, RZ, R7 ;  /* 0x000000ffff038224 */ /* 0x000fe400078e0007 */
[----:B------:R-:W-:-:S03]  /*107d0*/  VIADD R7, R29, 0x40 ;  /* 0x000000401d077836 */ /* 0x000fc60000000000 */
[----:B------:R-:W-:Y:S01]  /*107e0*/  @!PT LDS RZ, [RZ] ;  /* 0x00000000fffff984 */ /* 0x000fe20000000800 */
[----:B------:R-:W-:Y:S01]  /*107f0*/  @!PT LDS RZ, [RZ] ;  /* 0x00000000fffff984 */ /* 0x000fe20000000800 */
[----:B------:R-:W-:Y:S01]  /*10800*/  @!PT LDS RZ, [RZ] ;  /* 0x00000000fffff984 */ /* 0x000fe20000000800 */
[----:B------:R0:W-:Y:S01]  /*10810*/  @!P0 LDGSTS.E.BYPASS.LTC128B.128 [R19+0x14c00], desc[UR56][R2.64], !P3 ;  /* 0x14c0000002138fae */ /* 0x0001e2000d901d78 */
[----:B------:R-:W-:-:S03]  /*10820*/  MOV R13, R4 ;  /* 0x00000004000d7202 */ /* 0x000fc60000000f00 */
[----:B------:R0:W-:Y:S04]  /*10830*/  @!P0 LDGSTS.E.BYPASS.LTC128B.128 [R19+0x16c00], desc[UR56][R2.64+0x40], !P2 ;  /* 0x16c0004002138fae */ /* 0x0001e8000d101d78 */
[----:B------:R0:W-:Y:S01]  /*10840*/  @!P0 LDGSTS.E.BYPASS.LTC128B.128 [R19+0x18c00], desc[UR56][R2.64+0x80], !P1 ;  /* 0x18c0008002138fae */ /* 0x0001e2000c901d78 */
[----:B------:R-:W-:Y:S01]  /*10850*/  ISETP.GE.AND P0, PT, R7, R0, PT ;  /* 0x000000000700720c */ /* 0x000fe20003f06270 */
[----:B------:R-:W-:-:S12]  /*10860*/  IMAD.MOV.U32 R6, RZ, RZ, R14 ;  /* 0x000000ffff067224 */ /* 0x000fd800078e000e */
[----:B0-----:R-:W-:Y:S05]  /*10870*/  WARPSYNC.COLLECTIVE R15, `(.L_x_132) ;  /* 0x000000000f087348 */ /* 0x001fea0003c00000 */
[----:B------:R1:W2:Y:S02]  /*10880*/  SHFL.IDX P6, R14, R13, R12, R11 ;  /* 0x0000000c0d0e7389 */ /* 0x0002a400000c000b */
[----:B012---:R-:W-:Y:S01]  /*10890*/  ENDCOLLECTIVE ;  /* 0x000000000000791b */ /* 0x007fe20003800000 */
.L_x_132:
        /* <DEDUP_REMOVED lines=8> */
.L_x_133:
[----:B------:R-:W-:-:S04]  /*10920*/  @!P0 IMAD.X R7, RZ, RZ, R6, P4 ;  /* 0x000000ffff078224 */ /* 0x000fc800020e0606 */
[----:B------:R-:W-:-:S05]  /*10930*/  @!P0 IMAD.MOV.U32 R3, RZ, RZ, R7 ;  /* 0x000000ffff038224 */ /* 0x000fca00078e0007 */
[----:B------:R-:W-:Y:S01]  /*10940*/  @!PT LDS RZ, [RZ] ;  /* 0x00000000fffff984 */ /* 0x000fe20000000800 */
[----:B------:R-:W-:Y:S01]  /*10950*/  @!PT LDS RZ, [RZ] ;  /* 0x00000000fffff984 */ /* 0x000fe20000000800 */
[----:B------:R-:W-:Y:S01]  /*10960*/  @!PT LDS RZ, [RZ] ;  /* 0x00000000fffff984 */ /* 0x000fe20000000800 */
[----:B------:R0:W-:Y:S01]  /*10970*/  @!P0 LDGSTS.E.BYPASS.LTC128B.128 [R9+0x15400], desc[UR56][R2.64], !P3 ;  /* 0x1540000002098fae */ /* 0x0001e2000d901d78 */
[----:B------:R-:W-:-:S03]  /*10980*/  IMAD.MOV.U32 R13, RZ, RZ, R4 ;  /* 0x000000ffff0d7224 */ /* 0x000fc600078e0004 */
[----:B------:R0:W-:Y:S04]  /*10990*/  @!P0 LDGSTS.E.BYPASS.LTC128B.128 [R9+0x17400], desc[UR56][R2.64+0x40], !P2 ;  /* 0x1740004002098fae */ /* 0x0001e8000d101d78 */
[----:B------:R0:W-:Y:S01]  /*109a0*/  @!P0 LDGSTS.E.BYPASS.LTC128B.128 [R9+0x19400], desc[UR56][R2.64+0x80], !P1 ;  /* 0x1940008002098fae */ /* 0x0001e2000c901d78 */
[----:B------:R-:W-:-:S07]  /*109b0*/  IMAD.MOV.U32 R6, RZ, RZ, R14 ;  /* 0x000000ffff067224 */ /* 0x000fce00078e000e */
[----:B0-----:R-:W-:Y:S05]  /*109c0*/  WARPSYNC.COLLECTIVE R15, `(.L_x_134) ;  /* 0x000000000f087348 */ /* 0x001fea0003c00000 */
[----:B------:R1:W2:Y:S02]  /*109d0*/  SHFL.IDX P6, R14, R13, R12, R11 ;  /* 0x0000000c0d0e7389 */ /* 0x0002a400000c000b */
[----:B012---:R-:W-:Y:S01]  /*109e0*/  ENDCOLLECTIVE ;  /* 0x000000000000791b */ /* 0x007fe20003800000 */
.L_x_134:
[----:B------:R-:W-:Y:S05]  /*109f0*/  BRA `(.L_x_135) ;  /* 0xffffffc400a07947 */ /* 0x000fea000383ffff */
.L_x_61:
[----:B-1--4-:R-:W-:-:S04]  /*10a00*/  IMAD.U32 R3, RZ, RZ, UR41 ;  /* 0x00000029ff037e24 */ /* 0x012fc8000f8e00ff */
[----:B------:R1:W4:Y:S03]  /*10a10*/  SYNCS.PHASECHK.TRANS64.TRYWAIT P0, [R3+URZ+0x29820], R0 ;  /* 0x02982000030075a7 */ /* 0x000326000800017f */
[----:B----4-:R-:W-:Y:S05]  /*10a20*/  @!P0 NANOSLEEP.SYNCS 0x989680 ;  /* 0x009896800000895d */ /* 0x010fea0003900000 */
[----:B------:R-:W4:Y:S02]  /*10a30*/  @!P0 SYNCS.PHASECHK.TRANS64 P0, [R3+URZ+0x29820], R0 ;  /* 0x02982000030085a7 */ /* 0x000f24000800007f */
[----:B----4-:R-:W-:Y:S05]  /*10a40*/  @!P0 BRA `(.L_x_61) ;  /* 0xfffffffc00ec8947 */ /* 0x010fea000383ffff */
[----:B------:R-:W-:Y:S05]  /*10a50*/  BRA `(.L_x_136) ;  /* 0xffffffc400e47947 */ /* 0x000fea000383ffff */
.L_x_64:
[----:B0-----:R0:W1:Y:S02]  /*10a60*/  SYNCS.PHASECHK.TRANS64.TRYWAIT P0, [R10+URZ+0x29880], R26 ;  /* 0x0298801a0a0075a7 */ /* 0x001064000800017f */
[----:B-1----:R-:W-:Y:S05]  /*10a70*/  @!P0 NANOSLEEP.SYNCS 0x989680 ;  /* 0x009896800000895d */ /* 0x002fea0003900000 */
[----:B------:R-:W1:Y:S02]  /*10a80*/  @!P0 SYNCS.PHASECHK.TRANS64 P0, [R10+URZ+0x29880], R26 ;  /* 0x0298801a0a0085a7 */ /* 0x000e64000800007f */
[----:B-1----:R-:W-:Y:S05]  /*10a90*/  @!P0 BRA `(.L_x_64) ;  /* 0xfffffffc00f08947 */ /* 0x002fea000383ffff */
[----:B------:R-:W-:Y:S05]  /*10aa0*/  BRA `(.L_x_137) ;  /* 0xffffffc800e47947 */ /* 0x000fea000383ffff */
.L_x_65:
[----:B------:R-:W-:Y:S01]  /*10ab0*/  BSSY B0, `(.L_x_138) ;  /* 0x0000008000007945 */ /* 0x000fe20003800000 */
[----:B------:R-:W-:Y:S02]  /*10ac0*/  IMAD.MOV.U32 R13, RZ, RZ, R25 ;  /* 0x000000ffff0d7224 */ /* 0x000fe400078e0019 */
[----:B------:R-:W-:Y:S02]  /*10ad0*/  IMAD.MOV.U32 R12, RZ, RZ, RZ ;  /* 0x000000ffff0c7224 */ /* 0x000fe400078e00ff */
[----:B------:R-:W-:Y:S02]  /*10ae0*/  IMAD.MOV.U32 R11, RZ, RZ, 0x1c1f ;  /* 0x00001c1fff0b7424 */ /* 0x000fe400078e00ff */
[----:B------:R-:W-:-:S07]  /*10af0*/  IMAD.MOV.U32 R15, RZ, RZ, -0x1 ;  /* 0xffffffffff0f7424 */ /* 0x000fce00078e00ff */
[----:B0--3--:R-:W-:Y:S05]  /*10b00*/  WARPSYNC.COLLECTIVE R15, `(.L_x_139) ;  /* 0x000000000f087348 */ /* 0x009fea0003c00000 */
[----:B---3--:R1:W2:Y:S02]  /*10b10*/  SHFL.IDX P6, R14, R13, R12, R11 ;  /* 0x0000000c0d0e7389 */ /* 0x0082a400000c000b */
[----:B012---:R-:W-:Y:S01]  /*10b20*/  ENDCOLLECTIVE ;  /* 0x000000000000791b */ /* 0x007fe20003800000 */
.L_x_139:
[----:B------:R-:W-:Y:S05]  /*10b30*/  BSYNC B0 ;  /* 0x0000000000007941 */ /* 0x000fea0003800000 */
.L_x_138:
[----:B------:R-:W-:Y:S02]  /*10b40*/  IMAD.MOV.U32 R13, RZ, RZ, R22 ;  /* 0x000000ffff0d7224 */ /* 0x000fe400078e0016 */
[----:B------:R-:W-:Y:S02]  /*10b50*/  IMAD.MOV.U32 R12, RZ, RZ, RZ ;  /* 0x000000ffff0c7224 */ /* 0x000fe400078e00ff */
[----:B------:R-:W-:Y:S02]  /*10b60*/  IMAD.MOV.U32 R11, RZ, RZ, 0x1c1f ;  /* 0x00001c1fff0b7424 */ /* 0x000fe400078e00ff */
[----:B------:R-:W-:Y:S02]  /*10b70*/  IMAD.MOV.U32 R15, RZ, RZ, -0x1 ;  /* 0xffffffffff0f7424 */ /* 0x000fe400078e00ff */
[----:B------:R-:W-:Y:S02]  /*10b80*/  IMAD.MOV.U32 R3, RZ, RZ, R14 ;  /* 0x000000ffff037224 */ /* 0x000fe400078e000e */
[----:B------:R-:W-:-:S07]  /*10b90*/  IMAD R9, R18, 0x5000, R34 ;  /* 0x0000500012097824 */ /* 0x000fce00078e0222 */
[----:B------:R-:W-:Y:S05]  /*10ba0*/  WARPSYNC.COLLECTIVE R15, `(.L_x_140) ;  /* 0x000000000f087348 */ /* 0x000fea0003c00000 */
[----:B------:R0:W1:Y:S02]  /*10bb0*/  SHFL.IDX P6, R14, R13, R12, R11 ;  /* 0x0000000c0d0e7389 */ /* 0x00006400000c000b */
[----:B01----:R-:W-:Y:S01]  /*10bc0*/  ENDCOLLECTIVE ;  /* 0x000000000000791b */ /* 0x003fe20003800000 */
.L_x_140:
[----:B------:R-:W-:Y:S02]  /*10bd0*/  IMAD.IADD R21, R33, 0x1, R9 ;  /* 0x0000000121157824 */ /* 0x000fe400078e0209 */
[----:B------:R-:W-:Y:S02]  /*10be0*/  IMAD.MOV.U32 R13, RZ, RZ, R25 ;  /* 0x000000ffff0d7224 */ /* 0x000fe400078e0019 */
[----:B------:R-:W-:Y:S01]  /*10bf0*/  IMAD.MOV.U32 R12, RZ, RZ, 0x1 ;  /* 0x00000001ff0c7424 */ /* 0x000fe200078e00ff */
[----:B------:R-:W-:-:S07]  /*10c00*/  MOV R2, R14 ;  /* 0x0000000e00027202 */ /* 0x000fce0000000f00 */
[----:B------:R-:W-:Y:S05]  /*10c10*/  WARPSYNC.COLLECTIVE R15, `(.L_x_141) ;  /* 0x000000000f087348 */ /* 0x000fea0003c00000 */
[----:B------:R0:W1:Y:S02]  /*10c20*/  SHFL.IDX P6, R14, R13, R12, R11 ;  /* 0x0000000c0d0e7389 */ /* 0x00006400000c000b */
[----:B01----:R-:W-:Y:S01]  /*10c30*/  ENDCOLLECTIVE ;  /* 0x000000000000791b */ /* 0x003fe20003800000 */
.L_x_141:
[----:B------:R-:W-:-:S05]  /*10c40*/  IADD3 R2, P0, R35, R2, RZ ;  /* 0x0000000223027210 */ /* 0x000fca0007f1e0ff */
[----:B------:R-:W-:-:S05]  /*10c50*/  IMAD.X R3, RZ, RZ, R3, P0 ;  /* 0x000000ffff037224 */ /* 0x000fca00000e0603 */
[----:B------:R-:W-:Y:S01]  /*10c60*/  @!PT LDS RZ, [RZ] ;  /* 0x00000000fffff984 */ /* 0x000fe20000000800 */
[----:B------:R-:W-:Y:S01]  /*10c70*/  @!PT LDS RZ, [RZ] ;  /* 0x00000000fffff984 */ /* 0x000fe20000000800 */
[----:B------:R-:W-:Y:S01]  /*10c80*/  @!PT LDS RZ, [RZ] ;  /* 0x00000000fffff984 */ /* 0x000fe20000000800 */
[----:B------:R-:W-:Y:S01]  /*10c90*/  LDGSTS.E.BYPASS.LTC128B.128 [R9], desc[UR56][R2.64], !P3 ;  /* 0x0000000002097fae */ /* 0x000fe2000d901d78 */
[----:B------:R-:W-:-:S03]  /*10ca0*/  IMAD.MOV.U32 R13, RZ, RZ, R22 ;  /* 0x000000ffff0d7224 */ /* 0x000fc600078e0016 */
[----:B------:R0:W-:Y:S02]  /*10cb0*/  LDGSTS.E.BYPASS.LTC128B.128 [R21], desc[UR56][R2.64+0x40], !P1 ;  /* 0x0000004002157fae */ /* 0x0001e4000c901d78 */
[----:B0-----:R-:W-:-:S07]  /*10cc0*/  IMAD.MOV.U32 R3, RZ, RZ, R14 ;  /* 0x000000ffff037224 */ /* 0x001fce00078e000e */
[----:B------:R-:W-:Y:S05]  /*10cd0*/  WARPSYNC.COLLECTIVE R15, `(.L_x_142) ;  /* 0x000000000f087348 */ /* 0x000fea0003c00000 */
[----:B------:R0:W1:Y:S02]  /*10ce0*/  SHFL.IDX P6, R14, R13, R12, R11 ;  /* 0x0000000c0d0e7389 */ /* 0x00006400000c000b */
[----:B01----:R-:W-:Y:S01]  /*10cf0*/  ENDCOLLECTIVE ;  /* 0x000000000000791b */ /* 0x003fe20003800000 */
.L_x_142:
[----:B------:R-:W-:Y:S02]  /*10d00*/  IMAD.MOV.U32 R13, RZ, RZ, R25 ;  /* 0x000000ffff0d7224 */ /* 0x000fe400078e0019 */
[----:B------:R-:W-:Y:S02]  /*10d10*/  IMAD.MOV.U32 R12, RZ, RZ, 0x2 ;  /* 0x00000002ff0c7424 */ /* 0x000fe400078e00ff */
[----:B------:R-:W-:-:S07]  /*10d20*/  IMAD.MOV.U32 R2, RZ, RZ, R14 ;  /* 0x000000ffff027224 */ /* 0x000fce00078e000e */
[----:B------:R-:W-:Y:S05]  /*10d30*/  WARPSYNC.COLLECTIVE R15, `(.L_x_143) ;  /* 0x000000000f087348 */ /* 0x000fea0003c00000 */
[----:B------:R0:W1:Y:S02]  /*10d40*/  SHFL.IDX P6, R14, R13, R12, R11 ;  /* 0x0000000c0d0e7389 */ /* 0x00006400000c000b */
[----:B01----:R-:W-:Y:S01]  /*10d50*/  ENDCOLLECTIVE ;  /* 0x000000000000791b */ /* 0x003fe20003800000 */
.L_x_143:
[----:B------:R-:W-:-:S05]  /*10d60*/  IADD3 R2, P0, R35, R2, RZ ;  /* 0x0000000223027210 */ /* 0x000fca0007f1e0ff */
[----:B------:R-:W-:-:S05]  /*10d70*/  IMAD.X R3, RZ, RZ, R3, P0 ;  /* 0x000000ffff037224 */ /* 0x000fca00000e0603 */
[----:B------:R-:W-:Y:S01]  /*10d80*/  @!PT LDS RZ, [RZ] ;  /* 0x00000000fffff984 */ /* 0x000fe20000000800 */
[----:B------:R-:W-:Y:S01]  /*10d90*/  @!PT LDS RZ, [RZ] ;  /* 0x00000000fffff984 */ /* 0x000fe20000000800 */
[----:B------:R-:W-:Y:S01]  /*10da0*/  @!PT LDS RZ, [RZ] ;  /* 0x00000000fffff984 */ /* 0x000fe20000000800 */
[----:B------:R-:W-:Y:S01]  /*10db0*/  LDGSTS.E.BYPASS.LTC128B.128 [R9+0x1000], desc[UR56][R2.64], !P3 ;  /* 0x0100000002097fae */ /* 0x000fe2000d901d78 */
[----:B------:R-:W-:-:S03]  /*10dc0*/  IMAD.MOV.U32 R13, RZ, RZ, R22 ;  /* 0x000000ffff0d7224 */ /* 0x000fc600078e0016 */
[----:B------:R0:W-:Y:S02]  /*10dd0*/  LDGSTS.E.BYPASS.LTC128B.128 [R21+0x1000], desc[UR56][R2.64+0x40], !P1 ;  /* 0x0100004002157fae */ /* 0x0001e4000c901d78 */
[----:B0-----:R-:W-:-:S07]  /*10de0*/  IMAD.MOV.U32 R3, RZ, RZ, R14 ;  /* 0x000000ffff037224 */ /* 0x001fce00078e000e */
[----:B------:R-:W-:Y:S05]  /*10df0*/  WARPSYNC.COLLECTIVE R15, `(.L_x_144) ;  /* 0x000000000f087348 */ /* 0x000fea0003c00000 */
[----:B------:R0:W1:Y:S02]  /*10e00*/  SHFL.IDX P6, R14, R13, R12, R11 ;  /* 0x0000000c0d0e7389 */ /* 0x00006400000c000b */
[----:B01----:R-:W-:Y:S01]  /*10e10*/  ENDCOLLECTIVE ;  /* 0x000000000000791b */ /* 0x003fe20003800000 */
.L_x_144:
[----:B------:R-:W-:Y:S02]  /*10e20*/  IMAD.MOV.U32 R13, RZ, RZ, R25 ;  /* 0x000000ffff0d7224 */ /* 0x000fe400078e0019 */
[----:B------:R-:W-:Y:S02]  /*10e30*/  IMAD.MOV.U32 R12, RZ, RZ, 0x3 ;  /* 0x00000003ff0c7424 */ /* 0x000fe400078e00ff */
[----:B------:R-:W-:-:S07]  /*10e40*/  IMAD.MOV.U32 R2, RZ, RZ, R14 ;  /* 0x000000ffff027224 */ /* 0x000fce00078e000e */
[----:B------:R-:W-:Y:S05]  /*10e50*/  WARPSYNC.COLLECTIVE R15, `(.L_x_145) ;  /* 0x000000000f087348 */ /* 0x000fea0003c00000 */
[----:B------:R0:W1:Y:S02]  /*10e60*/  SHFL.IDX P6, R14, R13, R12, R11 ;  /* 0x0000000c0d0e7389 */ /* 0x00006400000c000b */
[----:B01----:R-:W-:Y:S01]  /*10e70*/  ENDCOLLECTIVE ;  /* 0x000000000000791b */ /* 0x003fe20003800000 */
.L_x_145:
[----:B------:R-:W-:-:S05]  /*10e80*/  IADD3 R2, P0, R35, R2, RZ ;  /* 0x0000000223027210 */ /* 0x000fca0007f1e0ff */
[----:B------:R-:W-:-:S05]  /*10e90*/  IMAD.X R3, RZ, RZ, R3, P0 ;  /* 0x000000ffff037224 */ /* 0x000fca00000e0603 */
[----:B------:R-:W-:Y:S01]  /*10ea0*/  @!PT LDS RZ, [RZ] ;  /* 0x00000000fffff984 */ /* 0x000fe20000000800 */
[----:B------:R-:W-:Y:S01]  /*10eb0*/  @!PT LDS RZ, [RZ] ;  /* 0x00000000fffff984 */ /* 0x000fe20000000800 */
[----:B------:R-:W-:Y:S01]  /*10ec0*/  @!PT LDS RZ, [RZ] ;  /* 0x00000000fffff984 */ /* 0x000fe20000000800 */
[----:B------:R0:W-:Y:S01]  /*10ed0*/  LDGSTS.E.BYPASS.LTC128B.128 [R9+0x2000], desc[UR56][R2.64], !P3 ;  /* 0x0200000002097fae */ /* 0x0001e2000d901d78 */
[----:B------:R-:W-:-:S03]  /*10ee0*/  IMAD.MOV.U32 R13, RZ, RZ, R22 ;  /* 0x000000ffff0d7224 */ /* 0x000fc600078e0016 */
[----:B------:R0:W-:Y:S01]  /*10ef0*/  LDGSTS.E.BYPASS.LTC128B.128 [R21+0x2000], desc[UR56][R2.64+0x40], !P1 ;  /* 0x0200004002157fae */ /* 0x0001e2000c901d78 */
[----:B------:R-:W-:-:S07]  /*10f00*/  IMAD.MOV.U32 R25, RZ, RZ, R14 ;  /* 0x000000ffff197224 */ /* 0x000fce00078e000e */
[----:B0-----:R-:W-:Y:S05]  /*10f10*/  WARPSYNC.COLLECTIVE R15, `(.L_x_146) ;  /* 0x000000000f087348 */ /* 0x001fea0003c00000 */
[----:B------:R1:W2:Y:S02]  /*10f20*/  SHFL.IDX P6, R14, R13, R12, R11 ;  /* 0x0000000c0d0e7389 */ /* 0x0002a400000c000b */
[----:B012---:R-:W-:Y:S01]  /*10f30*/  ENDCOLLECTIVE ;  /* 0x000000000000791b */ /* 0x007fe20003800000 */
.L_x_146:
[----:B------:R-:W-:Y:S02]  /*10f40*/  IMAD.MOV.U32 R13, RZ, RZ, R23 ;  /* 0x000000ffff0d7224 */ /* 0x000fe400078e0017 */
[----:B------:R-:W-:Y:S01]  /*10f50*/  IMAD.MOV.U32 R12, RZ, RZ, RZ ;  /* 0x000000ffff0c7224 */ /* 0x000fe200078e00ff */
[----:B------:R-:W-:-:S07]  /*10f60*/  MOV R2, R14 ;  /* 0x0000000e00027202 */ /* 0x000fce0000000f00 */
[----:B------:R-:W-:Y:S05]  /*10f70*/  WARPSYNC.COLLECTIVE R15, `(.L_x_147) ;  /* 0x000000000f087348 */ /* 0x000fea0003c00000 */
[----:B------:R0:W1:Y:S02]  /*10f80*/  SHFL.IDX P6, R14, R13, R12, R11 ;  /* 0x0000000c0d0e7389 */ /* 0x00006400000c000b */
[----:B01----:R-:W-:Y:S01]  /*10f90*/  ENDCOLLECTIVE ;  /* 0x000000000000791b */ /* 0x003fe20003800000 */
.L_x_147:
        /* <DEDUP_REMOVED lines=12> */
.L_x_148:
[----:B------:R-:W-:Y:S05]  /*11060*/  BRA `(.L_x_149) ;  /* 0xffffffc800907947 */ /* 0x000fea000383ffff */
.L_x_68:
[----:B--2---:R2:W3:Y:S02]  /*11070*/  SYNCS.PHASECHK.TRANS64.TRYWAIT P0, [R10+URZ+0x29840], R26 ;  /* 0x0298401a0a0075a7 */ /* 0x0044e4000800017f */
[----:B---3--:R-:W-:Y:S05]  /*11080*/  @!P0 NANOSLEEP.SYNCS 0x989680 ;  /* 0x009896800000895d */ /* 0x008fea0003900000 */
[----:B------:R-:W3:Y:S02]  /*11090*/  @!P0 SYNCS.PHASECHK.TRANS64 P0, [R10+URZ+0x29840], R26 ;  /* 0x0298401a0a0085a7 */ /* 0x000ee4000800007f */
[----:B---3--:R-:W-:Y:S05]  /*110a0*/  @!P0 BRA `(.L_x_68) ;  /* 0xfffffffc00f08947 */ /* 0x008fea000383ffff */
[----:B------:R-:W-:Y:S05]  /*110b0*/  BRA `(.L_x_150) ;  /* 0xffffffc800d47947 */ /* 0x000fea000383ffff */
.L_x_69:
[----:B------:R-:W-:Y:S01]  /*110c0*/  BSSY B0, `(.L_x_151) ;  /* 0x0000008000007945 */ /* 0x000fe20003800000 */
[----:B------:R-:W-:Y:S02]  /*110d0*/  IMAD.MOV.U32 R13, RZ, RZ, R21 ;  /* 0x000000ffff0d7224 */ /* 0x000fe400078e0015 */
[----:B------:R-:W-:Y:S02]  /*110e0*/  IMAD.MOV.U32 R12, RZ, RZ, RZ ;  /* 0x000000ffff0c7224 */ /* 0x000fe400078e00ff */
[----:B------:R-:W-:Y:S02]  /*110f0*/  IMAD.MOV.U32 R11, RZ, RZ, 0x1c1f ;  /* 0x00001c1fff0b7424 */ /* 0x000fe400078e00ff */
[----:B------:R-:W-:-:S07]  /*11100*/  IMAD.MOV.U32 R15, RZ, RZ, -0x1 ;  /* 0xffffffffff0f7424 */ /* 0x000fce00078e00ff */
[----:B012---:R-:W-:Y:S05]  /*11110*/  WARPSYNC.COLLECTIVE R15, `(.L_x_152) ;  /* 0x000000000f087348 */ /* 0x007fea0003c00000 */
[----:B------:R3:W4:Y:S02]  /*11120*/  SHFL.IDX P6, R14, R13, R12, R11 ;  /* 0x0000000c0d0e7389 */ /* 0x00072400000c000b */
[----:B01234-:R-:W-:Y:S01]  /*11130*/  ENDCOLLECTIVE ;  /* 0x000000000000791b */ /* 0x01ffe20003800000 */
.L_x_152:
[----:B------:R-:W-:Y:S05]  /*11140*/  BSYNC B0 ;  /* 0x0000000000007941 */ /* 0x000fea0003800000 */
.L_x_151:
[----:B------:R-:W-:Y:S02]  /*11150*/  IMAD.MOV.U32 R13, RZ, RZ, R19 ;  /* 0x000000ffff0d7224 */ /* 0x000fe400078e0013 */
[----:B------:R-:W-:Y:S02]  /*11160*/  IMAD.MOV.U32 R12, RZ, RZ, RZ ;  /* 0x000000ffff0c7224 */ /* 0x000fe400078e00ff */
[----:B------:R-:W-:Y:S02]  /*11170*/  IMAD.MOV.U32 R11, RZ, RZ, 0x1c1f ;  /* 0x00001c1fff0b7424 */ /* 0x000fe400078e00ff */
[----:B------:R-:W-:Y:S02]  /*11180*/  IMAD.MOV.U32 R15, RZ, RZ, -0x1 ;  /* 0xffffffffff0f7424 */ /* 0x000fe400078e00ff */
[----:B------:R-:W-:Y:S02]  /*11190*/  IMAD.MOV.U32 R3, RZ, RZ, R14 ;  /* 0x000000ffff037224 */ /* 0x000fe400078e000e */
[----:B------:R-:W-:-:S07]  /*111a0*/  VIADD R23, R23, UR41 ;  /* 0x0000002917177c36 */ /* 0x000fce0008000000 */
[----:B------:R-:W-:Y:S05]  /*111b0*/  WARPSYNC.COLLECTIVE R15, `(.L_x_153) ;  /* 0x000000000f087348 */ /* 0x000fea0003c00000 */
[----:B------:R0:W1:Y:S02]  /*111c0*/  SHFL.IDX P6, R14, R13, R12, R11 ;  /* 0x0000000c0d0e7389 */ /* 0x00006400000c000b */
[----:B01----:R-:W-:Y:S01]  /*111d0*/  ENDCOLLECTIVE ;  /* 0x000000000000791b */ /* 0x003fe20003800000 */
.L_x_153:
[----:B------:R-:W-:Y:S02]  /*111e0*/  IMAD.MOV.U32 R13, RZ, RZ, R21 ;  /* 0x000000ffff0d7224 */ /* 0x000fe400078e0015 */
[----:B------:R-:W-:Y:S01]  /*111f0*/  IMAD.MOV.U32 R12, RZ, RZ, 0x1 ;  /* 0x00000001ff0c7424 */ /* 0x000fe200078e00ff */
[----:B------:R-:W-:-:S13]  /*11200*/  IADD3 R2, P0, R35, R14, RZ ;  /* 0x0000000e23027210 */ /* 0x000fda0007f1e0ff */
[----:B------:R-:W-:Y:S05]  /*11210*/  WARPSYNC.COLLECTIVE R15, `(.L_x_154) ;  /* 0x000000000f087348 */ /* 0x000fea0003c00000 */
[----:B------:R0:W1:Y:S02]  /*11220*/  SHFL.IDX P6, R14, R13, R12, R11 ;  /* 0x0000000c0d0e7389 */ /* 0x00006400000c000b */
[----:B01----:R-:W-:Y:S01]  /*11230*/  ENDCOLLECTIVE ;  /* 0x000000000000791b */ /* 0x003fe20003800000 */
.L_x_154:
[----:B------:R-:W-:-:S05]  /*11240*/  IMAD.X R3, RZ, RZ, R3, P0 ;  /* 0x000000ffff037224 */ /* 0x000fca00000e0603 */
[----:B------:R-:W-:Y:S01]  /*11250*/  @!PT LDS RZ, [RZ] ;  /* 0x00000000fffff984 */ /* 0x000fe20000000800 */
[----:B------:R-:W-:Y:S01]  /*11260*/  @!PT LDS RZ, [RZ] ;  /* 0x00000000fffff984 */ /* 0x000fe20000000800 */
[----:B------:R-:W-:Y:S01]  /*11270*/  @!PT LDS RZ, [RZ] ;  /* 0x00000000fffff984 */ /* 0x000fe20000000800 */
[----:B------:R-:W-:Y:S04]  /*11280*/  LDGSTS.E.BYPASS.LTC128B.128 [R23+0x1a400], desc[UR56][R2.64], !P4 ;  /* 0x1a40000002177fae */ /* 0x000fe8000e101d78 */
[----:B------:R-:W-:Y:S01]  /*11290*/  LDGSTS.E.BYPASS.LTC128B.128 [R23+0x1cc00], desc[UR56][R2.64+0x40], !P3 ;  /* 0x1cc0004002177fae */ /* 0x000fe2000d901d78 */
[----:B------:R-:W-:-:S03]  /*112a0*/  IMAD.MOV.U32 R13, RZ, RZ, R19 ;  /* 0x000000ffff0d7224 */ /* 0x000fc600078e0013 */
[----:B------:R0:W-:Y:S02]  /*112b0*/  LDGSTS.E.BYPASS.LTC128B.128 [R23+0x1f400], desc[UR56][R2.64+0x80], !P1 ;  /* 0x1f40008002177fae */ /* 0x0001e4000c901d78 */
[----:B0-----:R-:W-:-:S07]  /*112c0*/  MOV R3, R14 ;  /* 0x0000000e00037202 */ /* 0x001fce0000000f00 */
[----:B------:R-:W-:Y:S05]  /*112d0*/  WARPSYNC.COLLECTIVE R15, `(.L_x_155) ;  /* 0x000000000f087348 */ /* 0x000fea0003c00000 */
[----:B------:R0:W1:Y:S02]  /*112e0*/  SHFL.IDX P6, R14, R13, R12, R11 ;  /* 0x0000000c0d0e7389 */ /* 0x00006400000c000b */
[----:B01----:R-:W-:Y:S01]  /*112f0*/  ENDCOLLECTIVE ;  /* 0x000000000000791b */ /* 0x003fe20003800000 */
.L_x_155:
[----:B------:R-:W-:Y:S02]  /*11300*/  IMAD.MOV.U32 R13, RZ, RZ, R21 ;  /* 0x000000ffff0d7224 */ /* 0x000fe400078e0015 */
[----:B------:R-:W-:Y:S01]  /*11310*/  IMAD.MOV.U32 R12, RZ, RZ, 0x2 ;  /* 0x00000002ff0c7424 */ /* 0x000fe200078e00ff */
[----:B------:R-:W-:-:S13]  /*11320*/  IADD3 R2, P0, R35, R14, RZ ;  /* 0x0000000e23027210 */ /* 0x000fda0007f1e0ff */
[----:B------:R-:W-:Y:S05]  /*11330*/  WARPSYNC.COLLECTIVE R15, `(.L_x_156) ;  /* 0x000000000f087348 */ /* 0x000fea0003c00000 */
[----:B------:R0:W1:Y:S02]  /*11340*/  SHFL.IDX P6, R14, R13, R12, R11 ;  /* 0x0000000c0d0e7389 */ /* 0x00006400000c000b */
[----:B01----:R-:W-:Y:S01]  /*11350*/  ENDCOLLECTIVE ;  /* 0x000000000000791b */ /* 0x003fe20003800000 */
.L_x_156:
        /* <DEDUP_REMOVED lines=8> */
[----:B0-----:R-:W-:-:S07]  /*113e0*/  IMAD.MOV.U32 R3, RZ, RZ, R14 ;  /* 0x000000ffff037224 */ /* 0x001fce00078e000e */
[----:B------:R-:W-:Y:S05]  /*113f0*/  WARPSYNC.COLLECTIVE R15, `(.L_x_157) ;  /* 0x000000000f087348 */ /* 0x000fea0003c00000 */
[----:B------:R0:W1:Y:S02]  /*11400*/  SHFL.IDX P6, R14, R13, R12, R11 ;  /* 0x0000000c0d0e7389 */ /* 0x00006400000c000b */
[----:B01----:R-:W-:Y:S01]  /*11410*/  ENDCOLLECTIVE ;  /* 0x000000000000791b */ /* 0x003fe20003800000 */
.L_x_157:
[----:B------:R-:W-:Y:S02]  /*11420*/  IMAD.MOV.U32 R13, RZ, RZ, R21 ;  /* 0x000000ffff0d7224 */ /* 0x000fe400078e0015 */
[----:B------:R-:W-:Y:S01]  /*11430*/  IMAD.MOV.U32 R12, RZ, RZ, 0x3 ;  /* 0x00000003ff0c7424 */ /* 0x000fe200078e00ff */
[----:B------:R-:W-:-:S13]  /*11440*/  IADD3 R2, P0, R35, R14, RZ ;  /* 0x0000000e23027210 */ /* 0x000fda0007f1e0ff */
[----:B------:R-:W-:Y:S05]  /*11450*/  WARPSYNC.COLLECTIVE R15, `(.L_x_158) ;  /* 0x000000000f087348 */ /* 0x000fea0003c00000 */
[----:B------:R0:W1:Y:S02]  /*11460*/  SHFL.IDX P6, R14, R13, R12, R11 ;  /* 0x0000000c0d0e7389 */ /* 0x00006400000c000b */
[----:B01----:R-:W-:Y:S01]  /*11470*/  ENDCOLLECTIVE ;  /* 0x000000000000791b */ /* 0x003fe20003800000 */
.L_x_158:
[----:B------:R-:W-:-:S05]  /*11480*/  IMAD.X R3, RZ, RZ, R3, P0 ;  /* 0x000000ffff037224 */ /* 0x000fca00000e0603 */
[----:B------:R-:W-:Y:S01]  /*11490*/  @!PT LDS RZ, [RZ] ;  /* 0x00000000fffff984 */ /* 0x000fe20000000800 */
[----:B------:R-:W-:Y:S01]  /*114a0*/  @!PT LDS RZ, [RZ] ;  /* 0x00000000fffff984 */ /* 0x000fe20000000800 */
[----:B------:R-:W-:Y:S01]  /*114b0*/  @!PT LDS RZ, [RZ] ;  /* 0x00000000fffff984 */ /* 0x000fe20000000800 */
[----:B------:R0:W-:Y:S04]  /*114c0*/  LDGSTS.E.BYPASS.LTC128B.128 [R23+0x1b400], desc[UR56][R2.64], !P4 ;  /* 0x1b40000002177fae */ /* 0x0001e8000e101d78 */
[----:B------:R0:W-:Y:S01]  /*114d0*/  LDGSTS.E.BYPASS.LTC128B.128 [R23+0x1dc00], desc[UR56][R2.64+0x40], !P3 ;  /* 0x1dc0004002177fae */ /* 0x0001e2000d901d78 */
[----:B------:R-:W-:-:S03]  /*114e0*/  IMAD.MOV.U32 R13, RZ, RZ, R19 ;  /* 0x000000ffff0d7224 */ /* 0x000fc600078e0013 */
[----:B------:R0:W-:Y:S01]  /*114f0*/  LDGSTS.E.BYPASS.LTC128B.128 [R23+0x20400], desc[UR56][R2.64+0x80], !P1 ;  /* 0x2040008002177fae */ /* 0x0001e2000c901d78 */
[----:B------:R-:W-:-:S07]  /*11500*/  IMAD.MOV.U32 R21, RZ, RZ, R14 ;  /* 0x000000ffff157224 */ /* 0x000fce00078e000e */
[----:B0-----:R-:W-:Y:S05]  /*11510*/  WARPSYNC.COLLECTIVE R15, `(.L_x_159) ;  /* 0x000000000f087348 */ /* 0x001fea0003c00000 */
[----:B------:R1:W2:Y:S02]  /*11520*/  SHFL.IDX P6, R14, R13, R12, R11 ;  /* 0x0000000c0d0e7389 */ /* 0x0002a400000c000b */
[----:B012---:R-:W-:Y:S01]  /*11530*/  ENDCOLLECTIVE ;  /* 0x000000000000791b */ /* 0x007fe20003800000 */
.L_x_159:
[----:B------:R-:W-:Y:S02]  /*11540*/  IMAD.MOV.U32 R13, RZ, RZ, R24 ;  /* 0x000000ffff0d7224 */ /* 0x000fe400078e0018 */
[----:B------:R-:W-:Y:S01]  /*11550*/  IMAD.MOV.U32 R12, RZ, RZ, RZ ;  /* 0x000000ffff0c7224 */ /* 0x000fe200078e00ff */
[----:B------:R-:W-:-:S13]  /*11560*/  IADD3 R2, P0, R35, R14, RZ ;  /* 0x0000000e23027210 */ /* 0x000fda0007f1e0ff */
[----:B------:R-:W-:Y:S05]  /*11570*/  WARPSYNC.COLLECTIVE R15, `(.L_x_160) ;  /* 0x000000000f087348 */ /* 0x000fea0003c00000 */
[----:B------:R0:W1:Y:S02]  /*11580*/  SHFL.IDX P6, R14, R13, R12, R11 ;  /* 0x0000000c0d0e7389 */ /* 0x00006400000c000b */
[----:B01----:R-:W-:Y:S01]  /*11590*/  ENDCOLLECTIVE ;  /* 0x000000000000791b */ /* 0x003fe20003800000 */
.L_x_160:
        /* <DEDUP_REMOVED lines=12> */
.L_x_161:
[----:B------:R-:W-:Y:S05]  /*11660*/  BRA `(.L_x_162) ;  /* 0xffffffc800787947 */ /* 0x000fea000383ffff */
.L_x_72:
[----:B0-----:R0:W3:Y:S02]  /*11670*/  SYNCS.PHASECHK.TRANS64.TRYWAIT P0, [R19+URZ+0x29870], R2 ;  /* 0x02987002130075a7 */ /* 0x0010e4000800017f */
[----:B---3--:R-:W-:Y:S05]  /*11680*/  @!P0 NANOSLEEP.SYNCS 0x989680 ;  /* 0x009896800000895d */ /* 0x008fea0003900000 */
[----:B------:R-:W3:Y:S02]  /*11690*/  @!P0 SYNCS.PHASECHK.TRANS64 P0, [R19+URZ+0x29870], R2 ;  /* 0x02987002130085a7 */ /* 0x000ee4000800007f */
[----:B---3--:R-:W-:Y:S05]  /*116a0*/  @!P0 BRA `(.L_x_72) ;  /* 0xfffffffc00f08947 */ /* 0x008fea000383ffff */
[----:B------:R-:W-:Y:S05]  /*116b0*/  BRA `(.L_x_163) ;  /* 0xffffffc800d87947 */ /* 0x000fea000383ffff */
.L_x_74:
[----:B0-----:R0:W1:Y:S02]  /*116c0*/  SYNCS.PHASECHK.TRANS64.TRYWAIT P0, [R19+URZ+0x29860], R2 ;  /* 0x02986002130075a7 */ /* 0x001064000800017f */
[----:B-1----:R-:W-:Y:S05]  /*116d0*/  @!P0 NANOSLEEP.SYNCS 0x989680 ;  /* 0x009896800000895d */ /* 0x002fea0003900000 */
[----:B------:R-:W1:Y:S02]  /*116e0*/  @!P0 SYNCS.PHASECHK.TRANS64 P0, [R19+URZ+0x29860], R2 ;  /* 0x02986002130085a7 */ /* 0x000e64000800007f */
[----:B-1----:R-:W-:Y:S05]  /*116f0*/  @!P0 BRA `(.L_x_74) ;  /* 0xfffffffc00f08947 */ /* 0x002fea000383ffff */
[----:B------:R-:W-:Y:S05]  /*11700*/  BRA `(.L_x_164) ;  /* 0xffffffc800e87947 */ /* 0x000fea000383ffff */
.L_x_81:
[----:B-1----:R1:W4:Y:S02]  /*11710*/  SYNCS.PHASECHK.TRANS64.TRYWAIT P0, [R16+URZ+0x29870], R3 ;  /* 0x02987003100075a7 */ /* 0x002324000800017f */
[----:B----4-:R-:W-:Y:S05]  /*11720*/  @!P0 NANOSLEEP.SYNCS 0x989680 ;  /* 0x009896800000895d */ /* 0x010fea0003900000 */
[----:B------:R-:W4:Y:S02]  /*11730*/  @!P0 SYNCS.PHASECHK.TRANS64 P0, [R16+URZ+0x29870], R3 ;  /* 0x02987003100085a7 */ /* 0x000f24000800007f */
[----:B----4-:R-:W-:Y:S05]  /*11740*/  @!P0 BRA `(.L_x_81) ;  /* 0xfffffffc00f08947 */ /* 0x010fea000383ffff */
[----:B------:R-:W-:Y:S05]  /*11750*/  BRA `(.L_x_165) ;  /* 0xffffffd000787947 */ /* 0x000fea000383ffff */
.L_x_83:
[----:B-1----:R1:W4:Y:S02]  /*11760*/  SYNCS.PHASECHK.TRANS64.TRYWAIT P0, [R16+URZ+0x29860], R5 ;  /* 0x02986005100075a7 */ /* 0x002324000800017f */
[----:B----4-:R-:W-:Y:S05]  /*11770*/  @!P0 NANOSLEEP.SYNCS 0x989680 ;  /* 0x009896800000895d */ /* 0x010fea0003900000 */
[----:B------:R-:W4:Y:S02]  /*11780*/  @!P0 SYNCS.PHASECHK.TRANS64 P0, [R16+URZ+0x29860], R5 ;  /* 0x02986005100085a7 */ /* 0x000f24000800007f */
[----:B----4-:R-:W-:Y:S05]  /*11790*/  @!P0 BRA `(.L_x_83) ;  /* 0xfffffffc00f08947 */ /* 0x010fea000383ffff */
[----:B------:R-:W-:Y:S05]  /*117a0*/  BRA `(.L_x_166) ;  /* 0xffffffd000a07947 */ /* 0x000fea000383ffff */
.L_x_86:
[----:B--2---:R2:W3:Y:S02]  /*117b0*/  SYNCS.PHASECHK.TRANS64.TRYWAIT P0, [R6+URZ+0x29820], R3 ;  /* 0x02982003060075a7 */ /* 0x0044e4000800017f */
[----:B---3--:R-:W-:Y:S05]  /*117c0*/  @!P0 NANOSLEEP.SYNCS 0x989680 ;  /* 0x009896800000895d */ /* 0x008fea0003900000 */
[----:B------:R-:W3:Y:S02]  /*117d0*/  @!P0 SYNCS.PHASECHK.TRANS64 P0, [R6+URZ+0x29820], R3 ;  /* 0x02982003060085a7 */ /* 0x000ee4000800007f */
[----:B---3--:R-:W-:Y:S05]  /*117e0*/  @!P0 BRA `(.L_x_86) ;  /* 0xfffffffc00f08947 */ /* 0x008fea000383ffff */
[----:B------:R-:W-:Y:S05]  /*117f0*/  BRA `(.L_x_167) ;  /* 0xffffffd800087947 */ /* 0x000fea000383ffff */
.L_x_88:
[----:B--2---:R2:W3:Y:S02]  /*11800*/  SYNCS.PHASECHK.TRANS64.TRYWAIT P1, [R5+URZ+0x29840], R4 ;  /* 0x02984004050075a7 */ /* 0x0044e4000802017f */
[----:B---3--:R-:W-:Y:S05]  /*11810*/  @!P1 NANOSLEEP.SYNCS 0x989680 ;  /* 0x009896800000995d */ /* 0x008fea0003900000 */
[----:B------:R-:W3:Y:S02]  /*11820*/  @!P1 SYNCS.PHASECHK.TRANS64 P1, [R5+URZ+0x29840], R4 ;  /* 0x02984004050095a7 */ /* 0x000ee4000802007f */
[----:B---3--:R-:W-:Y:S05]  /*11830*/  @!P1 BRA `(.L_x_88) ;  /* 0xfffffffc00f09947 */ /* 0x008fea000383ffff */
[----:B------:R-:W-:Y:S05]  /*11840*/  BRA `(.L_x_168) ;  /* 0xffffffd800447947 */ /* 0x000fea000383ffff */
.L_x_90:
[----:B---3--:R3:W4:Y:S02]  /*11850*/  SYNCS.PHASECHK.TRANS64.TRYWAIT P1, [R3+URZ+0x29840], R0 ;  /* 0x02984000030075a7 */ /* 0x008724000802017f */
[----:B----4-:R-:W-:Y:S05]  /*11860*/  @!P1 NANOSLEEP.SYNCS 0x989680 ;  /* 0x009896800000995d */ /* 0x010fea0003900000 */
[----:B------:R-:W4:Y:S02]  /*11870*/  @!P1 SYNCS.PHASECHK.TRANS64 P1, [R3+URZ+0x29840], R0 ;  /* 0x02984000030095a7 */ /* 0x000f24000802007f */
[----:B----4-:R-:W-:Y:S05]  /*11880*/  @!P1 BRA `(.L_x_90) ;  /* 0xfffffffc00f09947 */ /* 0x010fea000383ffff */
[----:B------:R-:W-:Y:S05]  /*11890*/  BRA `(.L_x_169) ;  /* 0xffffffd800507947 */ /* 0x000fea000383ffff */
.L_x_92:
[----:B----4-:R4:W0:Y:S02]  /*118a0*/  SYNCS.PHASECHK.TRANS64.TRYWAIT P1, [R5+URZ+0x29860], R4 ;  /* 0x02986004050075a7 */ /* 0x010824000802017f */
[----:B0-----:R-:W-:Y:S05]  /*118b0*/  @!P1 NANOSLEEP.SYNCS 0x989680 ;  /* 0x009896800000995d */ /* 0x001fea0003900000 */
[----:B------:R-:W0:Y:S02]  /*118c0*/  @!P1 SYNCS.PHASECHK.TRANS64 P1, [R5+URZ+0x29860], R4 ;  /* 0x02986004050095a7 */ /* 0x000e24000802007f */
[----:B0-----:R-:W-:Y:S05]  /*118d0*/  @!P1 BRA `(.L_x_92) ;  /* 0xfffffffc00f09947 */ /* 0x001fea000383ffff */
[----:B------:R-:W-:Y:S05]  /*118e0*/  BRA `(.L_x_170) ;  /* 0xffffffd8004c7947 */ /* 0x000fea000383ffff */
.L_x_94:
[----:B------:R0:W0:Y:S02]  /*118f0*/  SYNCS.PHASECHK.TRANS64.TRYWAIT P1, [R3+URZ+0x29860], R0 ;  /* 0x02986000030075a7 */ /* 0x000024000802017f */
[----:B0-----:R-:W-:Y:S05]  /*11900*/  @!P1 NANOSLEEP.SYNCS 0x989680 ;  /* 0x009896800000995d */ /* 0x001fea0003900000 */
[----:B------:R-:W0:Y:S02]  /*11910*/  @!P1 SYNCS.PHASECHK.TRANS64 P1, [R3+URZ+0x29860], R0 ;  /* 0x02986000030095a7 */ /* 0x000e24000802007f */
[----:B0-----:R-:W-:Y:S05]  /*11920*/  @!P1 BRA `(.L_x_94) ;  /* 0xfffffffc00f09947 */ /* 0x001fea000383ffff */
[----:B------:R-:W-:Y:S05]  /*11930*/  BRA `(.L_x_171) ;  /* 0xffffffd800487947 */ /* 0x000fea000383ffff */
.L_x_96:
[----:B------:R0:W0:Y:S02]  /*11940*/  SYNCS.PHASECHK.TRANS64.TRYWAIT P1, [R5+URZ+0x29880], R4 ;  /* 0x02988004050075a7 */ /* 0x000024000802017f */
[----:B0-----:R-:W-:Y:S05]  /*11950*/  @!P1 NANOSLEEP.SYNCS 0x989680 ;  /* 0x009896800000995d */ /* 0x001fea0003900000 */
[----:B------:R-:W0:Y:S02]  /*11960*/  @!P1 SYNCS.PHASECHK.TRANS64 P1, [R5+URZ+0x29880], R4 ;  /* 0x02988004050095a7 */ /* 0x000e24000802007f */
[----:B0-----:R-:W-:Y:S05]  /*11970*/  @!P1 BRA `(.L_x_96) ;  /* 0xfffffffc00f09947 */ /* 0x001fea000383ffff */
[----:B------:R-:W-:Y:S05]  /*11980*/  BRA `(.L_x_172) ;  /* 0xffffffd800447947 */ /* 0x000fea000383ffff */
.L_x_173:
[----:B------:R-:W-:-:S00]  /*11990*/  BRA `(.L_x_173) ;  /* 0xfffffffc00fc7947 */ /* 0x000fc0000383ffff */
[----:B------:R-:W-:-:S00]  /*119a0*/  NOP ;  /* 0x0000000000007918 */ /* 0x000fc00000000000 */
        /* <DEDUP_REMOVED lines=13> */
.L_x_3314:


//--------------------- .text._ZN7cutlass13device_kernelIN5flash11enable_sm90INS1_16FlashAttnFwdSm90INS1_25CollectiveMainloopFwdSm90ILi2EN4cute5tupleIJNS5_1CILi1EEES8_S8_EEENS6_IJNS7_ILi128EEENS7_ILi160EEENS7_ILi192EEEEEELi128ENS_12float_e4m3_tEfNS_4arch4Sm90ELb0ELb0ELb0ELb1ELb1ELb0ELb0ELb1ELb1ELb1ELb1ELb0EEENS1_21CollectiveEpilogueFwdINS6_IJSA_SA_SB_EEES9_NS_10bfloat16_tESG_Li256ELb1ELb1ELb1ELb1EEENS1_36VarlenDynamicPersistentTileSchedulerILi128ELi160ELi256ELi128ELb1ELb1ELb1ELb0ELb1ELb1EEEEEEEEEvNT_6ParamsE --------------------------
	.section	.text._ZN7cutlass13device_kernelIN5flash11enable_sm90INS1_16FlashAttnFwdSm90INS1_25CollectiveMainloopFwdSm90ILi2EN4cute5tupleIJNS5_1CILi1EEES8_S8_EEENS6_IJNS7_ILi128EEENS7_ILi160EEENS7_ILi192EEEEEELi128ENS_12float_e4m3_tEfNS_4arch4Sm90ELb0ELb0ELb0ELb1ELb1ELb0ELb0ELb1ELb1ELb1ELb1ELb0EEENS1_21CollectiveEpilogueFwdINS6_IJSA_SA_SB_EEES9_NS_10bfloat16_tESG_Li256ELb1ELb1ELb1ELb1EEENS1_36VarlenDynamicPersistentTileSchedulerILi128ELi160ELi256ELi128ELb1ELb1ELb1ELb0ELb1ELb1EEEEEEEEEvNT_6ParamsE,"ax",@progbits
	.align	128
.text._ZN7cutlass13device_kernelIN5flash11enable_sm90INS1_16FlashAttnFwdSm90INS1_25CollectiveMainloopFwdSm90ILi2EN4cute5tupleIJNS5_1CILi1EEES8_S8_EEENS6_IJNS7_ILi128EEENS7_ILi160EEENS7_ILi192EEEEEELi128ENS_12float_e4m3_tEfNS_4arch4Sm90ELb0ELb0ELb0ELb1ELb1ELb0ELb0ELb1ELb1ELb1ELb1ELb0EEENS1_21CollectiveEpilogueFwdINS6_IJSA_SA_SB_EEES9_NS_10bfloat16_tESG_Li256ELb1ELb1ELb1ELb1EEENS1_36VarlenDynamicPersistentTileSchedulerILi128ELi160ELi256ELi128ELb1ELb1ELb1ELb0ELb1ELb1EEEEEEEEEvNT_6ParamsE:
        .type           _ZN7cutlass13device_kernelIN5flash11enable_sm90INS1_16FlashAttnFwdSm90INS1_25CollectiveMainloopFwdSm90ILi2EN4cute5tupleIJNS5_1CILi1EEES8_S8_EEENS6_IJNS7_ILi128EEENS7_ILi160EEENS7_ILi192EEEEEELi128ENS_12float_e4m3_tEfNS_4arch4Sm90ELb0ELb0ELb0ELb1ELb1ELb0ELb0ELb1ELb1ELb1ELb1ELb0EEENS1_21CollectiveEpilogueFwdINS6_IJSA_SA_SB_EEES9_NS_10bfloat16_tESG_Li256ELb1ELb1ELb1ELb1EEENS1_36VarlenDynamicPersistentTileSchedulerILi128ELi160ELi256ELi128ELb1ELb1ELb1ELb0ELb1ELb1EEEEEEEEEvNT_6ParamsE,@function
        .size           _ZN7cutlass13device_kernelIN5flash11enable_sm90INS1_16FlashAttnFwdSm90INS1_25CollectiveMainloopFwdSm90ILi2EN4cute5tupleIJNS5_1CILi1EEES8_S8_EEENS6_IJNS7_ILi128EEENS7_ILi160EEENS7_ILi192EEEEEELi128ENS_12float_e4m3_tEfNS_4arch4Sm90ELb0ELb0ELb0ELb1ELb1ELb0ELb0ELb1ELb1ELb1ELb1ELb0EEENS1_21CollectiveEpilogueFwdINS6_IJSA_SA_SB_EEES9_NS_10bfloat16_tESG_Li256ELb1ELb1ELb1ELb1EEENS1_36VarlenDynamicPersistentTileSchedulerILi128ELi160ELi256ELi128ELb1ELb1ELb1ELb0ELb1ELb1EEEEEEEEEvNT_6ParamsE,(.L_x_3315 - _ZN7cutlass13device_kernelIN5flash11enable_sm90INS1_16FlashAttnFwdSm90INS1_25CollectiveMainloopFwdSm90ILi2EN4cute5tupleIJNS5_1CILi1EEES8_S8_EEENS6_IJNS7_ILi128EEENS7_ILi160EEENS7_ILi192EEEEEELi128ENS_12float_e4m3_tEfNS_4arch4Sm90ELb0ELb0ELb0ELb1ELb1ELb0ELb0ELb1ELb1ELb1ELb1ELb0EEENS1_21CollectiveEpilogueFwdINS6_IJSA_SA_SB_EEES9_NS_10bfloat16_tESG_Li256ELb1ELb1ELb1ELb1EEENS1_36VarlenDynamicPersistentTileSchedulerILi128ELi160ELi256ELi128ELb1ELb1ELb1ELb0ELb1ELb1EEEEEEEEEvNT_6ParamsE)
        .other          _ZN7cutlass13device_kernelIN5flash11enable_sm90INS1_16FlashAttnFwdSm90INS1_25CollectiveMainloopFwdSm90ILi2EN4cute5tupleIJNS5_1CILi1EEES8_S8_EEENS6_IJNS7_ILi128EEENS7_ILi160EEENS7_ILi192EEEEEELi128ENS_12float_e4m3_tEfNS_4arch4Sm90ELb0ELb0ELb0ELb1ELb1ELb0ELb0ELb1ELb1ELb1ELb1ELb0EEENS1_21CollectiveEpilogueFwdINS6_IJSA_SA_SB_EEES9_NS_10bfloat16_tESG_Li256ELb1ELb1ELb1ELb1EEENS1_36VarlenDynamicPersistentTileSchedulerILi128ELi160ELi256ELi128ELb1ELb1ELb1ELb0ELb1ELb1EEEEEEEEEvNT_6ParamsE,@"STO_CUDA_ENTRY STV_DEFAULT"
_ZN7cutlass13device_kernelIN5flash11enable_sm90INS1_16FlashAttnFwdSm90INS1_25CollectiveMainloopFwdSm90ILi2EN4cute5tupleIJNS5_1CILi1EEES8_S8_EEENS6_IJNS7_ILi128EEENS7_ILi160EEENS7_ILi192EEEEEELi128ENS_12float_e4m3_tEfNS_4arch4Sm90ELb0ELb0ELb0ELb1ELb1ELb0ELb0ELb1ELb1ELb1ELb1ELb0EEENS1_21CollectiveEpilogueFwdINS6_IJSA_SA_SB_EEES9_NS_10bfloat16_tESG_Li256ELb1ELb1ELb1ELb1EEENS1_36VarlenDynamicPersistentTileSchedulerILi128ELi160ELi256ELi128ELb1ELb1ELb1ELb0ELb1ELb1EEEEEEEEEvNT_6ParamsE:
[----:B------:R-:W0:Y:S02]  /*0000*/  LDC R1, c[0x0][0x28] ;  /* 0x00000a00ff017b82 */ /* 0x000e240000000800 */
[----:B0-----:R-:W-:Y:S01]  /*0010*/  VIADD R1, R1, 0xffffffd0 ;  /* 0xffffffd001017836 */ /* 0x001fe20000000000 */
[----:B------:R-:W0:Y:S01]  /*0020*/  S2R R3, SR_TID.X ;  /* 0x0000000000037919 */ /* 0x000e220000002100 */
[----:B------:R-:W-:Y:S01]  /*0030*/  ELECT P0, URZ, PT ;  /* 0x00000000003f782f */ /* 0x000fe20003800000 */
[----:B------:R-:W-:Y:S01]  /*0040*/  UMOV UR4, 0x80 ;  /* 0x0000008000047882 */ /* 0x000fe20000000000 */
[----:B------:R-:W-:Y:S01]  /*0050*/  UMOV UR7, 0x100 ;  /* 0x0000010000077882 */ /* 0x000fe20000000000 */
[--C-:B0-----:R-:W-:Y:S02]  /*0060*/  SHF.R.U32.HI R0, RZ, 0x5, R3.reuse ;  /* 0x00000005ff007819 */ /* 0x101fe40000011603 */
[----:B------:R-:W-:-:S03]  /*0070*/  SHF.R.U32.HI R3, RZ, 0x7, R3 ;  /* 0x00000007ff037819 */ /* 0x000fc60000011603 */
[----:B------:R-:W0:Y:S04]  /*0080*/  SHFL.IDX PT, R2, R0, RZ, 0x1f ;  /* 0x00001fff00027589 */ /* 0x000e2800000e0000 */
[----:B------:R1:W2:Y:S01]  /*0090*/  SHFL.IDX PT, R4, R3, RZ, 0x1f ;  /* 0x00001fff03047589 */ /* 0x0002a200000e0000 */
[C---:B0-----:R-:W-:Y:S02]  /*00a0*/  ISETP.NE.OR P0, PT, R2.reuse, RZ, !P0 ;  /* 0x000000ff0200720c */ /* 0x041fe40004705670 */
[----:B------:R-:W-:-:S11]  /*00b0*/  ISETP.NE.AND P1, PT, R2, RZ, PT ;  /* 0x000000ff0200720c */ /* 0x000fd60003f25270 */
[----:B------:R-:W-:Y:S01]  /*00c0*/  VOTEU.ALL UP0, P0 ;  /* 0x00000000003f7886 */ /* 0x000fe20000000000 */
[----:B------:R-:W-:-:S04]  /*00d0*/  VOTEU.ALL UP1, P0 ;  /* 0x00000000003f7886 */ /* 0x000fc80000020000 */
[----:B------:R-:W0:Y:S01]  /*00e0*/  @!UP0 S2UR UR8, SR_CgaCtaId ;  /* 0x00000000000889c3 */ /* 0x000e220000008800 */
[----:B------:R-:W-:Y:S01]  /*00f0*/  @!UP0 UMOV UR6, 0x400 ;  /* 0x0000040000068882 */ /* 0x000fe20000000000 */
[----:B------:R-:W-:-:S04]  /*0100*/  @!UP0 UIADD3 UR4, -UR4, 0x100000, URZ ;  /* 0x0010000004048890 */ /* 0x000fc8000fffe13f */
[----:B------:R-:W-:Y:S02]  /*0110*/  @!UP0 USHF.L.U32 UR5, UR4, 0xb, URZ ;  /* 0x0000000b04058899 */ /* 0x000fe4000800063f */
[----:B------:R-:W-:Y:S02]  /*0120*/  @!UP0 USHF.L.U32 UR4, UR4, 0x1, URZ ;  /* 0x0000000104048899 */ /* 0x000fe4000800063f */
[----:B0-----:R-:W-:Y:S02]  /*0130*/  @!UP0 ULEA UR8, UR8, UR6, 0x18 ;  /* 0x0000000608088291 */ /* 0x001fe4000f8ec03f */
[----:B------:R-:W-:-:S04]  /*0140*/  @!UP0 UIADD3 UR6, -UR7, 0x100000, URZ ;  /* 0x0010000007068890 */ /* 0x000fc8000fffe13f */
[----:B------:R-:W-:Y:S02]  /*0150*/  @!UP0 USHF.L.U32 UR7, UR6, 0xb, URZ ;  /* 0x0000000b06078899 */ /* 0x000fe4000800063f */
[----:B------:R-:W-:Y:S01]  /*0160*/  @!UP0 USHF.L.U32 UR6, UR6, 0x1, URZ ;  /* 0x0000000106068899 */ /* 0x000fe2000800063f */
[----:B------:R-:W-:-:S05]  /*0170*/  VOTEU.ALL UP0, P0 ;  /* 0x00000000003f7886 */ /* 0x000fca0000000000 */
[----:B------:R1:W0:Y:S06]  /*0180*/  @!UP0 SYNCS.EXCH.64 URZ, [UR8+0x29800], UR4 ;  /* 0x02980004083f85b2 */ /* 0x00022c0008000100 */
[----:B------:R1:W3:Y:S02]  /*0190*/  @!UP1 SYNCS.EXCH.64 URZ, [UR8+0x29820], UR6 ;  /* 0x02982006083f95b2 */ /* 0x0002e40008000100 */
[----:B-12---:R-:W-:Y:S05]  /*01a0*/  @P1 BRA `(.L_x_174) ;  /* 0x0000000000481947 */ /* 0x006fea0003800000 */
[----:B------:R-:W1:Y:S01]  /*01b0*/  S2UR UR5, SR_CgaCtaId ;  /* 0x00000000000579c3 */ /* 0x000e620000008800 */
[----:B------:R-:W-:Y:S01]  /*01c0*/  UMOV UR4, 0x400 ;  /* 0x0000040000047882 */ /* 0x000fe20000000000 */
[----:B------:R-:W-:Y:S01]  /*01d0*/  UMOV UR6, 0x80 ;  /* 0x0000008000067882 */ /* 0x000fe20000000000 */
[----:B------:R-:W-:Y:S01]  /*01e0*/  UMOV UR7, 0x100 ;  /* 0x0000010000077882 */ /* 0x000fe20000000000 */
[----:B------:R-:W-:Y:S01]  /*01f0*/  ELECT P0, URZ, PT ;  /* 0x00000000003f782f */ /* 0x000fe20003800000 */
[----:B-1----:R-:W-:Y:S02]  /*0200*/  ULEA UR8, UR5, UR4, 0x18 ;  /* 0x0000000405087291 */ /* 0x002fe4000f8ec03f */
[----:B------:R-:W-:-:S04]  /*0210*/  UIADD3 UR4, -UR6, 0x100000, URZ ;  /* 0x0010000006047890 */ /* 0x000fc8000fffe13f */
[----:B------:R-:W-:Y:S02]  /*0220*/  USHF.L.U32 UR5, UR4, 0xb, URZ ;  /* 0x0000000b04057899 */ /* 0x000fe4000800063f */
[----:B------:R-:W-:Y:S02]  /*0230*/  USHF.L.U32 UR4, UR4, 0x1, URZ ;  /* 0x0000000104047899 */ /* 0x000fe4000800063f */
[----:B------:R-:W-:-:S04]  /*0240*/  UIADD3 UR6, -UR7, 0x100000, URZ ;  /* 0x0010000007067890 */ /* 0x000fc8000fffe13f */
[----:B------:R-:W-:Y:S02]  /*0250*/  USHF.L.U32 UR7, UR6, 0xb, URZ ;  /* 0x0000000b06077899 */ /* 0x000fe4000800063f */
[----:B------:R-:W-:Y:S01]  /*0260*/  USHF.L.U32 UR6, UR6, 0x1, URZ ;  /* 0x0000000106067899 */ /* 0x000fe2000800063f */
[----:B------:R-:W1:Y:S03]  /*0270*/  FENCE.VIEW.ASYNC.S ;  /* 0x00000000000073c6 */ /* 0x000e660000000000 */
[----:B-1----:R1:W2:Y:S08]  /*0280*/  SYNCS.EXCH.64 URZ, [UR8+0x29830], UR4 ;  /* 0x02983004083f75b2 */ /* 0x0022b00008000100 */
[----:B------:R1:W4:Y:S01]  /*0290*/  SYNCS.EXCH.64 URZ, [UR8+0x29840], UR6 ;  /* 0x02984006083f75b2 */ /* 0x0003220008000100 */
[----:B------:R1:W0:Y:S01]  /*02a0*/  SYNCS.EXCH.64 URZ, [UR8+0x29838], UR4 ;  /* 0x02983804083f75b2 */ /* 0x0002220008000100 */
[----:B------:R1:W0:Y:S01]  /*02b0*/  SYNCS.EXCH.64 URZ, [UR8+0x29848], UR6 ;  /* 0x02984806083f75b2 */ /* 0x0002220008000100 */
[----:B------:R-:W-:Y:S01]  /*02c0*/  NOP ;  /* 0x0000000000007918 */ /* 0x000fe20000000000 */
.L_x_174:
[----:B------:R-:W5:Y:S01]  /*02d0*/  SHFL.IDX PT, R2, R0, RZ, 0x1f ;  /* 0x00001fff00027589 */ /* 0x000f6200000e0000 */
[----:B------:R-:W-:Y:S01]  /*02e0*/  NOP ;  /* 0x0000000000007918 */ /* 0x000fe20000000000 */
[----:B-----5:R-:W-:-:S13]  /*02f0*/  ISETP.NE.AND P0, PT, R2, RZ, PT ;  /* 0x000000ff0200720c */ /* 0x020fda0003f05270 */
[----:B------:R-:W-:Y:S05]  /*0300*/  @P0 BRA `(.L_x_175) ;  /* 0x0000000000480947 */ /* 0x000fea0003800000 */
[----:B-1----:R-:W1:Y:S01]  /*0310*/  S2UR UR5, SR_CgaCtaId ;  /* 0x00000000000579c3 */ /* 0x002e620000008800 */
        /* <DEDUP_REMOVED lines=12> */
[----:B-1----:R1:W0:Y:S08]  /*03e0*/  SYNCS.EXCH.64 URZ, [UR8+0x29850], UR4 ;  /* 0x02985004083f75b2 */ /* 0x0022300008000100 */
[----:B------:R1:W0:Y:S01]  /*03f0*/  SYNCS.EXCH.64 URZ, [UR8+0x29860], UR6 ;  /* 0x02986006083f75b2 */ /* 0x0002220008000100 */
[----:B------:R1:W0:Y:S01]  /*0400*/  SYNCS.EXCH.64 URZ, [UR8+0x29858], UR4 ;  /* 0x02985804083f75b2 */ /* 0x0002220008000100 */
[----:B------:R1:W0:Y:S01]  /*0410*/  SYNCS.EXCH.64 URZ, [UR8+0x29868], UR6 ;  /* 0x02986806083f75b2 */ /* 0x0002220008000100 */
[----:B------:R-:W-:Y:S01]  /*0420*/  NOP ;  /* 0x0000000000007918 */ /* 0x000fe20000000000 */
.L_x_175:
[----:B------:R-:W5:Y:S01]  /*0430*/  SHFL.IDX PT, R2, R0, RZ, 0x1f ;  /* 0x00001fff00027589 */ /* 0x000f6200000e0000 */
[----:B------:R-:W-:Y:S01]  /*0440*/  NOP ;  /* 0x0000000000007918 */ /* 0x000fe20000000000 */
[----:B-----5:R-:W-:-:S13]  /*0450*/  ISETP.NE.AND P0, PT, R2, RZ, PT ;  /* 0x000000ff0200720c */ /* 0x020fda0003f05270 */
[----:B------:R-:W-:Y:S05]  /*0460*/  @P0 BRA `(.L_x_176) ;  /* 0x0000000000380947 */ /* 0x000fea0003800000 */
[----:B-1----:R-:W1:Y:S01]  /*0470*/  S2UR UR5, SR_CgaCtaId ;  /* 0x00000000000579c3 */ /* 0x002e620000008800 */
[----:B------:R-:W-:Y:S01]  /*0480*/  UMOV UR4, 0x400 ;  /* 0x0000040000047882 */ /* 0x000fe20000000000 */
[----:B------:R-:W-:Y:S01]  /*0490*/  UMOV UR7, 0x80 ;  /* 0x0000008000077882 */ /* 0x000fe20000000000 */
[----:B------:R-:W-:Y:S01]  /*04a0*/  ELECT P0, URZ, PT ;  /* 0x00000000003f782f */ /* 0x000fe20003800000 */
[----:B-1----:R-:W-:Y:S02]  /*04b0*/  ULEA UR6, UR5, UR4, 0x18 ;  /* 0x0000000405067291 */ /* 0x002fe4000f8ec03f */
[----:B------:R-:W-:-:S04]  /*04c0*/  UIADD3 UR4, -UR7, 0x100000, URZ ;  /* 0x0010000007047890 */ /* 0x000fc8000fffe13f */
[----:B------:R-:W-:Y:S02]  /*04d0*/  USHF.L.U32 UR5, UR4, 0xb, URZ ;  /* 0x0000000b04057899 */ /* 0x000fe4000800063f */
[----:B------:R-:W-:Y:S01]  /*04e0*/  USHF.L.U32 UR4, UR4, 0x1, URZ ;  /* 0x0000000104047899 */ /* 0x000fe2000800063f */
[----:B------:R-:W1:Y:S11]  /*04f0*/  FENCE.VIEW.ASYNC.S ;  /* 0x00000000000073c6 */ /* 0x000e760000000000 */
[----:B-1----:R1:W0:Y:S01]  /*0500*/  SYNCS.EXCH.64 URZ, [UR6+0x29870], UR4 ;  /* 0x02987004063f75b2 */ /* 0x0022220008000100 */
[----:B------:R1:W0:Y:S01]  /*0510*/  SYNCS.EXCH.64 URZ, [UR6+0x29880], UR4 ;  /* 0x02988004063f75b2 */ /* 0x0002220008000100 */
[----:B------:R1:W0:Y:S01]  /*0520*/  SYNCS.EXCH.64 URZ, [UR6+0x29878], UR4 ;  /* 0x02987804063f75b2 */ /* 0x0002220008000100 */
[----:B------:R1:W0:Y:S01]  /*0530*/  SYNCS.EXCH.64 URZ, [UR6+0x29888], UR4 ;  /* 0x02988804063f75b2 */ /* 0x0002220008000100 */
[----:B------:R-:W-:Y:S01]  /*0540*/  NOP ;  /* 0x0000000000007918 */ /* 0x000fe20000000000 */
.L_x_176:
        /* <DEDUP_REMOVED lines=22> */
.L_x_177:
[----:B------:R-:W5:Y:S01]  /*06b0*/  SHFL.IDX PT, R3, R0, RZ, 0x1f ;  /* 0x00001fff00037589 */ /* 0x000f6200000e0000 */
[----:B------:R-:W-:Y:S01]  /*06c0*/  R2UR UR9, R4 ;  /* 0x00000000040972ca */ /* 0x000fe200000e0000 */
[----:B------:R-:W-:Y:S01]  /*06d0*/  NOP ;  /* 0x0000000000007918 */ /* 0x000fe20000000000 */
[----:B------:R-:W0:Y:S01]  /*06e0*/  S2R R2, SR_CgaCtaId ;  /* 0x0000000000027919 */ /* 0x000e220000008800 */
[----:B-----5:R-:W-:-:S13]  /*06f0*/  ISETP.NE.AND P0, PT, R3, RZ, PT ;  /* 0x000000ff0300720c */ /* 0x020fda0003f05270 */
[----:B0-----:R-:W-:Y:S05]  /*0700*/  @P0 BRA `(.L_x_178) ;  /* 0x0000000000480947 */ /* 0x001fea0003800000 */
[----:B-1----:R-:W0:Y:S01]  /*0710*/  S2UR UR5, SR_CgaCtaId ;  /* 0x00000000000579c3 */ /* 0x002e220000008800 */
        /* <DEDUP_REMOVED lines=13> */
[----:B------:R0:W0:Y:S01]  /*07f0*/  SYNCS.EXCH.64 URZ, [UR8+0x298c0], UR6 ;  /* 0x0298c006083f75b2 */ /* 0x0000220008000100 */
[----:B------:R0:W0:Y:S01]  /*0800*/  SYNCS.EXCH.64 URZ, [UR8+0x298b8], UR4 ;  /* 0x0298b804083f75b2 */ /* 0x0000220008000100 */
[----:B------:R0:W0:Y:S01]  /*0810*/  SYNCS.EXCH.64 URZ, [UR8+0x298c8], UR6 ;  /* 0x0298c806083f75b2 */ /* 0x0000220008000100 */
[----:B------:R-:W-:Y:S01]  /*0820*/  NOP ;  /* 0x0000000000007918 */ /* 0x000fe20000000000 */
.L_x_178:
[----:B------:R-:W-:Y:S01]  /*0830*/  UISETP.NE.AND UP0, UPT, UR9, URZ, UPT ;  /* 0x0000003f0900728c */ /* 0x000fe2000bf05270 */
[----:B------:R-:W-:Y:S01]  /*0840*/  NOP ;  /* 0x0000000000007918 */ /* 0x000fe20000000000 */
[----:B------:R-:W-:Y:S01]  /*0850*/  UMOV UR43, 0x1 ;  /* 0x00000001002b7882 */ /* 0x000fe20000000000 */
[----:B------:R-:W-:Y:S01]  /*0860*/  ULDC.64 UR52, c[0x0][0x208] ;  /* 0x0000820000347ab9 */ /* 0x000fe20000000a00 */
[----:B------:R-:W-:Y:S01]  /*0870*/  USEL UR43, UR43, 0x2, !UP0 ;  /* 0x000000022b2b7887 */ /* 0x000fe2000c000000 */
[----:B01234-:R-:W-:Y:S01]  /*0880*/  BAR.SYNC.DEFER_BLOCKING 0x0 ;  /* 0x0000000000007b1d */ /* 0x01ffe20000010000 */
[----:B------:R-:W-:-:S13]  /*0890*/  PLOP3.LUT P0, PT, PT, PT, UP0, 0x80, 0x0 ;  /* 0x000000000000781c */ /* 0x000fda0003f0f008 */
[----:B------:R-:W-:Y:S05]  /*08a0*/  @!P0 BRA `(.L_x_179) ;  /* 0x000000b800e48947 */ /* 0x000fea0003800000 */
.L_x_180:
[----:B------:R-:W-:-:S08]  /*08b0*/  NOP ;  /* 0x0000000000007918 */ /* 0x000fd00000000000 */
[----:B------:R-:W0:Y:S02]  /*08c0*/  USETMAXREG.TRY_ALLOC.CTAPOOL UP0, 0xe8 ;  /* 0x000000e8000079c8 */ /* 0x000e240008000600 */
[----:B0-----:R-:W-:-:S13]  /*08d0*/  PLOP3.LUT P0, PT, PT, PT, UP0, 0x80, 0x0 ;  /* 0x000000000000781c */ /* 0x001fda0003f0f008 */
[----:B------:R-:W-:Y:S05]  /*08e0*/  @!P0 BRA `(.L_x_180) ;  /* 0xfffffffc00f08947 */ /* 0x000fea000383ffff */
[----:B------:R-:W0:Y:S01]  /*08f0*/  S2R R2, SR_TID.X ;  /* 0x0000000000027919 */ /* 0x000e220000002100 */
[----:B------:R-:W1:Y:S01]  /*0900*/  S2UR UR5, SR_CgaCtaId ;  /* 0x00000000000579c3 */ /* 0x000e620000008800 */
[----:B------:R-:W-:-:S07]  /*0910*/  UMOV UR4, 0x400 ;  /* 0x0000040000047882 */ /* 0x000fce0000000000 */
[----:B------:R-:W-:Y:S06]  /*0920*/  BAR.ARV 0x8, 0x180 ;  /* 0x0206000000007b1d */ /* 0x000fec0000002000 */
[----:B-1----:R-:W-:Y:S01]  /*0930*/  ULEA UR4, UR5, UR4, 0x18 ;  /* 0x0000000405047291 */ /* 0x002fe2000f8ec03f */
[----:B0-----:R-:W-:-:S04]  /*0940*/  LOP3.LUT R0, R2, 0xffffff80, RZ, 0xc0, !PT ;  /* 0xffffff8002007812 */ /* 0x001fc800078ec0ff */
[----:B------:R-:W-:-:S13]  /*0950*/  ISETP.NE.AND P0, PT, R0, 0x80, PT ;  /* 0x000000800000780c */ /* 0x000fda0003f05270 */
[----:B------:R-:W-:Y:S08]  /*0960*/  @!P0 BAR.ARV 0x9, 0x100 ;  /* 0x0244000000008b1d */ /* 0x000ff00000002000 */
[----:B------:R-:W-:Y:S06]  /*0970*/  BAR.SYNC.DEFER_BLOCKING 0x5, 0x180 ;  /* 0x0146000000007b1d */ /* 0x000fec0000010000 */
[----:B------:R-:W0:Y:S01]  /*0980*/  LDS.128 R32, [UR4+0x298d0] ;  /* 0x0298d004ff207984 */ /* 0x000e220008000c00 */
[----:B------:R-:W-:Y:S01]  /*0990*/  ULDC UR4, c[0x0][0xc3c] ;  /* 0x00030f0000047ab9 */ /* 0x000fe20000000800 */
[----:B------:R-:W-:Y:S06]  /*09a0*/  BAR.ARV 0x4, 0x180 ;  /* 0x0106000000007b1d */ /* 0x000fec0000002000 */
[----:B0-----:R-:W-:-:S13]  /*09b0*/  ISETP.GE.AND P0, PT, R35, UR4, PT ;  /* 0x0000000423007c0c */ /* 0x001fda000bf06270 */
[----:B------:R-:W-:Y:S05]  /*09c0*/  @P0 EXIT ;  /* 0x000000000000094d */ /* 0x000fea0003800000 */
[----:B------:R-:W-:Y:S01]  /*09d0*/  VIADD R223, R2, 0xffffff80 ;  /* 0xffffff8002df7836 */ /* 0x000fe20000000000 */
[----:B------:R-:W-:Y:S01]  /*09e0*/  R2UR UR6, R33 ;  /* 0x00000000210672ca */ /* 0x000fe200000e0000 */
[----:B------:R-:W-:Y:S01]  /*09f0*/  ULOP3.LUT UR49, UR43, 0x1, URZ, 0xfc, !UPT ;  /* 0x000000012b317892 */ /* 0x000fe2000f8efc3f */
[----:B------:R-:W-:Y:S01]  /*0a00*/  R2UR UR5, R34 ;  /* 0x00000000220572ca */ /* 0x000fe200000e0000 */
[----:B------:R-:W-:Y:S01]  /*0a10*/  UMOV UR48, URZ ;  /* 0x0000003f00307c82 */ /* 0x000fe20008000000 */
[----:B------:R-:W-:Y:S01]  /*0a20*/  SHF.R.S32.HI R0, RZ, 0x1f, R223 ;  /* 0x0000001fff007819 */ /* 0x000fe200000114df */
[----:B------:R-:W-:Y:S01]  /*0a30*/  UMOV UR47, URZ ;  /* 0x0000003f002f7c82 */ /* 0x000fe20008000000 */
[----:B------:R-:W-:Y:S02]  /*0a40*/  UMOV UR46, URZ ;  /* 0x0000003f002e7c82 */ /* 0x000fe40008000000 */
[CC--:B------:R-:W-:Y:S02]  /*0a50*/  LEA.HI R2, R0.reuse, R223.reuse, RZ, 0x7 ;  /* 0x000000df00027211 */ /* 0x0c0fe400078f38ff */
[----:B------:R-:W-:-:S02]  /*0a60*/  LEA.HI R3, R0, R223, RZ, 0x4 ;  /* 0x000000df00037211 */ /* 0x000fc400078f20ff */
[----:B------:R-:W-:Y:S02]  /*0a70*/  LOP3.LUT R4, R2, 0xffffff80, RZ, 0xc0, !PT ;  /* 0xffffff8002047812 */ /* 0x000fe400078ec0ff */
[----:B------:R-:W-:Y:S02]  /*0a80*/  SHF.R.S32.HI R6, RZ, 0x4, R3 ;  /* 0x00000004ff067819 */ /* 0x000fe40000011403 */
[----:B------:R-:W-:Y:S01]  /*0a90*/  SHF.R.S32.HI R217, RZ, 0x7, R2 ;  /* 0x00000007ffd97819 */ /* 0x000fe20000011402 */
[----:B------:R-:W-:Y:S01]  /*0aa0*/  IMAD.IADD R201, R223, 0x1, -R4 ;  /* 0x00000001dfc97824 */ /* 0x000fe200078e0a04 */
[----:B------:R-:W-:Y:S02]  /*0ab0*/  LEA.HI R4, R0, R223, RZ, 0x5 ;  /* 0x000000df00047211 */ /* 0x000fe400078f28ff */
[----:B------:R-:W-:Y:S02]  /*0ac0*/  LEA.HI R2, R2, R217, RZ, 0x1 ;  /* 0x000000d902027211 */ /* 0x000fe400078f08ff */
[----:B------:R-:W-:Y:S01]  /*0ad0*/  SHF.R.S32.HI R8, RZ, 0x1f, R201 ;  /* 0x0000001fff087819 */ /* 0x000fe200000114c9 */
[----:B------:R-:W-:Y:S01]  /*0ae0*/  IMAD.SHL.U32 R5, R4, 0x20, RZ ;  /* 0x0000002004057824 */ /* 0x000fe200078e00ff */
[----:B------:R-:W-:-:S02]  /*0af0*/  LOP3.LUT R4, R3, 0x3fffff0, RZ, 0xc0, !PT ;  /* 0x03fffff003047812 */ /* 0x000fc400078ec0ff */
[----:B------:R-:W-:Y:S02]  /*0b00*/  LEA.HI R3, R3, R6, RZ, 0x1 ;  /* 0x0000000603037211 */ /* 0x000fe400078f08ff */
[----:B------:R-:W-:Y:S01]  /*0b10*/  LOP3.LUT R5, R5, 0xfffffc00, RZ, 0xc0, !PT ;  /* 0xfffffc0005057812 */ /* 0x000fe200078ec0ff */
[----:B------:R-:W-:Y:S01]  /*0b20*/  IMAD.IADD R4, R223, 0x1, -R4 ;  /* 0x00000001df047824 */ /* 0x000fe200078e0a04 */
[----:B------:R-:W-:Y:S02]  /*0b30*/  LOP3.LUT R3, R3, 0x1ffffffe, RZ, 0xc0, !PT ;  /* 0x1ffffffe03037812 */ /* 0x000fe400078ec0ff */
[----:B------:R-:W-:Y:S01]  /*0b40*/  LEA.HI R7, R8, R201, RZ, 0x2 ;  /* 0x000000c908077211 */ /* 0x000fe200078f10ff */
[----:B------:R-:W-:Y:S01]  /*0b50*/  IMAD R4, R4, 0x40, R5 ;  /* 0x0000004004047824 */ /* 0x000fe200078e0205 */
[----:B------:R-:W-:Y:S01]  /*0b60*/  LEA.HI R5, R0, R223, RZ, 0x2 ;  /* 0x000000df00057211 */ /* 0x000fe200078f10ff */
[----:B------:R-:W-:Y:S01]  /*0b70*/  IMAD.IADD R3, R6, 0x1, -R3 ;  /* 0x0000000106037824 */ /* 0x000fe200078e0a03 */
[----:B------:R-:W-:-:S02]  /*0b80*/  SHF.R.S32.HI R9, RZ, 0x2, R7 ;  /* 0x00000002ff097819 */ /* 0x000fc40000011407 */
[----:B------:R-:W-:Y:S01]  /*0b90*/  LOP3.LUT R6, R5, 0xfffffffc, RZ, 0xc0, !PT ;  /* 0xfffffffc05067812 */ /* 0x000fe200078ec0ff */
[----:B------:R-:W-:Y:S01]  /*0ba0*/  IMAD R220, R3, 0x8, R4 ;  /* 0x0000000803dc7824 */ /* 0x000fe200078e0204 */
[----:B------:R-:W-:Y:S02]  /*0bb0*/  SHF.R.S32.HI R10, RZ, 0x1f, R7 ;  /* 0x0000001fff0a7819 */ /* 0x000fe40000011407 */
[----:B------:R-:W-:Y:S01]  /*0bc0*/  LEA.HI R0, R0, R223, RZ, 0x3 ;  /* 0x000000df00007211 */ /* 0x000fe200078f18ff */
[----:B------:R-:W-:Y:S01]  /*0bd0*/  IMAD.IADD R6, R223, 0x1, -R6 ;  /* 0x00000001df067824 */ /* 0x000fe200078e0a06 */
[----:B------:R-:W-:Y:S02]  /*0be0*/  LEA.HI R10, R10, R9, RZ, 0x3 ;  /* 0x000000090a0a7211 */ /* 0x000fe400078f18ff */
[----:B------:R-:W-:Y:S02]  /*0bf0*/  LOP3.LUT R4, R2, 0x3fffffe, RZ, 0xc0, !PT ;  /* 0x03fffffe02047812 */ /* 0x000fe400078ec0ff */
[----:B------:R-:W-:-:S02]  /*0c00*/  LEA.HI R3, R6, R6, RZ, 0x1 ;  /* 0x0000000606037211 */ /* 0x000fc400078f08ff */
[----:B------:R-:W-:Y:S01]  /*0c10*/  LOP3.LUT R2, R0, 0xfffffff8, RZ, 0xc0, !PT ;  /* 0xfffffff800027812 */ /* 0x000fe200078ec0ff */
[----:B------:R-:W-:Y:S01]  /*0c20*/  IMAD.IADD R4, R217, 0x1, -R4 ;  /* 0x00000001d9047824 */ /* 0x000fe200078e0a04 */
[----:B------:R-:W-:Y:S02]  /*0c30*/  LOP3.LUT R3, R3, 0x1ffffffe, RZ, 0xc0, !PT ;  /* 0x1ffffffe03037812 */ /* 0x000fe400078ec0ff */
[----:B------:R-:W-:Y:S01]  /*0c40*/  LOP3.LUT R10, R10, 0xfffffff8, RZ, 0xc0, !PT ;  /* 0xfffffff80a0a7812 */ /* 0x000fe200078ec0ff */
[----:B------:R-:W-:Y:S01]  /*0c50*/  IMAD.IADD R17, R223, 0x1, -R2 ;  /* 0x00000001df117824 */ /* 0x000fe200078e0a02 */
[----:B------:R-:W-:Y:S01]  /*0c60*/  LEA.HI R8, R8, R201, RZ, 0x5 ;  /* 0x000000c908087211 */ /* 0x000fe200078f28ff */
[----:B------:R-:W-:Y:S01]  /*0c70*/  IMAD.IADD R3, R6, 0x1, -R3 ;  /* 0x0000000106037824 */ /* 0x000fe200078e0a03 */
[----:B------:R-:W-:Y:S01]  /*0c80*/  LOP3.LUT R6, R7, 0x7ffffffc, RZ, 0xc0, !PT ;  /* 0x7ffffffc07067812 */ /* 0x000fe200078ec0ff */
[----:B------:R-:W-:Y:S01]  /*0c90*/  IMAD.IADD R9, R9, 0x1, -R10 ;  /* 0x0000000109097824 */ /* 0x000fe200078e0a0a */
[----:B------:R-:W-:Y:S01]  /*0ca0*/  SHF.R.S32.HI R8, RZ, 0x5, R8 ;  /* 0x00000005ff087819 */ /* 0x000fe20000011408 */
[----:B------:R-:W-:Y:S01]  /*0cb0*/  IMAD.SHL.U32 R2, R17, 0x8, RZ ;  /* 0x0000000811027824 */ /* 0x000fe200078e00ff */
[----:B------:R-:W-:Y:S01]  /*0cc0*/  SHF.R.S32.HI R200, RZ, 0x3, R0 ;  /* 0x00000003ffc87819 */ /* 0x000fe20000011400 */
[----:B------:R-:W-:-:S02]  /*0cd0*/  IMAD.IADD R6, R201, 0x1, -R6 ;  /* 0x00000001c9067824 */ /* 0x000fc400078e0a06 */
[----:B------:R-:W-:Y:S01]  /*0ce0*/  IMAD R9, R8, 0x10, R9 ;  /* 0x0000001008097824 */ /* 0x000fe200078e0209 */
[----:B------:R-:W-:Y:S01]  /*0cf0*/  SHF.R.S32.HI R222, RZ, 0x1f, R2 ;  /* 0x0000001fffde7819 */ /* 0x000fe20000011402 */
[----:B------:R-:W-:Y:S02]  /*0d00*/  IMAD.SHL.U32 R199, R6, 0x2, RZ ;  /* 0x0000000206c77824 */ /* 0x000fe400078e00ff */
[----:B------:R-:W-:Y:S02]  /*0d10*/  VIADD R16, R2, 0x40 ;  /* 0x0000004002107836 */ /* 0x000fe40000000000 */
[C---:B------:R-:W-:Y:S02]  /*0d20*/  VIADD R198, R199.reuse, 0x8 ;  /* 0x00000008c7c67836 */ /* 0x040fe40000000000 */
[C---:B------:R-:W-:Y:S01]  /*0d30*/  VIADD R197, R199.reuse, 0x10 ;  /* 0x00000010c7c57836 */ /* 0x040fe20000000000 */
[----:B------:R-:W-:Y:S01]  /*0d40*/  SHF.R.S32.HI R221, RZ, 0x1f, R16 ;  /* 0x0000001fffdd7819 */ /* 0x000fe20000011410 */
        /* <DEDUP_REMOVED lines=24> */
[----:B------:R-:W-:Y:S01]  /*0ed0*/  VIADD R18, R199, 0x78 ;  /* 0x00000078c7127836 */ /* 0x000fe20000000000 */
[----:B------:R-:W-:Y:S01]  /*0ee0*/  SHF.R.S32.HI R204, RZ, 0x1f, R22 ;  /* 0x0000001fffcc7819 */ /* 0x000fe20000011416 */
[----:B------:R-:W-:Y:S01]  /*0ef0*/  IMAD R218, R4, 0x40, R9 ;  /* 0x0000004004da7824 */ /* 0x000fe200078e0209 */
[----:B------:R-:W-:-:S02]  /*0f00*/  SHF.R.S32.HI R203, RZ, 0x1f, R19 ;  /* 0x0000001fffcb7819 */ /* 0x000fc40000011413 */
[----:B------:R-:W-:Y:S01]  /*0f10*/  SHF.R.S32.HI R202, RZ, 0x1f, R18 ;  /* 0x0000001fffca7819 */ /* 0x000fe20000011412 */
[----:B------:R-:W-:-:S07]  /*0f20*/  IMAD R219, R3, 0x8, R218 ;  /* 0x0000000803db7824 */ /* 0x000fce00078e02da */
.L_x_230:
[----:B0-2-4-:R-:W0:Y:S01]  /*0f30*/  LDC.64 R4, c[0x0][0xc88] ;  /* 0x00032200ff047b82 */ /* 0x015e220000000a00 */
[----:B------:R-:W-:Y:S01]  /*0f40*/  ULDC.64 UR14, c[0x0][0x998] ;  /* 0x00026600000e7ab9 */ /* 0x000fe20000000a00 */
[----:B------:R-:W-:Y:S01]  /*0f50*/  ULDC.64 UR12, c[0x0][0x990] ;  /* 0x00026400000c7ab9 */ /* 0x000fe20000000a00 */
[----:B------:R-:W-:Y:S01]  /*0f60*/  ULDC.64 UR8, c[0x0][0xa28] ;  /* 0x00028a0000087ab9 */ /* 0x000fe20000000a00 */
[----:B------:R-:W-:Y:S01]  /*0f70*/  ULDC.64 UR10, c[0x0][0xa20] ;  /* 0x00028800000a7ab9 */ /* 0x000fe20000000a00 */
[----:B------:R-:W-:Y:S01]  /*0f80*/  ULOP3.LUT UR38, UR5, 0xffff, URZ, 0xc0, !UPT ;  /* 0x0000ffff05267892 */ /* 0x000fe2000f8ec03f */
[----:B------:R-:W-:Y:S01]  /*0f90*/  ULDC UR4, c[0x0][0x424] ;  /* 0x0001090000047ab9 */ /* 0x000fe20000000800 */
[----:B------:R-:W-:Y:S01]  /*0fa0*/  ULDC UR7, c[0x0][0x2f0] ;  /* 0x0000bc0000077ab9 */ /* 0x000fe20000000800 */
[----:B0-----:R-:W-:-:S06]  /*0fb0*/  IMAD.WIDE R4, R35, 0x4, R4 ;  /* 0x0000000423047825 */ /* 0x001fcc00078e0204 */
[----:B------:R-:W2:Y:S01]  /*0fc0*/  LDG.E R4, desc[UR52][R4.64] ;  /* 0x0000003404047981 */ /* 0x000ea2000c1e1900 */
[----:B------:R-:W-:Y:S01]  /*0fd0*/  ISETP.NE.U32.AND P1, PT, RZ, UR14, PT ;  /* 0x0000000eff007c0c */ /* 0x000fe2000bf25070 */
[----:B------:R-:W-:Y:S01]  /*0fe0*/  UISETP.NE.U32.AND UP0, UPT, UR8, URZ, UPT ;  /* 0x0000003f0800728c */ /* 0x000fe2000bf05070 */
[----:B------:R-:W-:Y:S01]  /*0ff0*/  ISETP.NE.U32.AND P0, PT, RZ, UR12, PT ;  /* 0x0000000cff007c0c */ /* 0x000fe2000bf05070 */
[----:B------:R-:W-:Y:S01]  /*1000*/  UISETP.NE.U32.AND UP1, UPT, UR10, URZ, UPT ;  /* 0x0000003f0a00728c */ /* 0x000fe2000bf25070 */
[----:B------:R-:W-:Y:S01]  /*1010*/  ISETP.NE.AND.EX P1, PT, RZ, UR15, PT, P1 ;  /* 0x0000000fff007c0c */ /* 0x000fe2000bf25310 */
[----:B------:R-:W-:Y:S01]  /*1020*/  UISETP.NE.AND.EX UP0, UPT, UR9, URZ, UPT, UP0 ;  /* 0x0000003f0900728c */ /* 0x000fe2000bf05300 */
[----:B------:R-:W-:Y:S01]  /*1030*/  ISETP.NE.AND.EX P0, PT, RZ, UR13, PT, P0 ;  /* 0x0000000dff007c0c */ /* 0x000fe2000bf05300 */
[----:B------:R-:W-:-:S04]  /*1040*/  UISETP.NE.AND.EX UP1, UPT, UR11, URZ, UPT, UP1 ;  /* 0x0000003f0b00728c */ /* 0x000fc8000bf25310 */
[----:B------:R-:W-:Y:S02]  /*1050*/  PLOP3.LUT P4, PT, PT, PT, UP0, 0x80, 0x0 ;  /* 0x000000000000781c */ /* 0x000fe40003f8f008 */
[----:B------:R-:W-:-:S04]  /*1060*/  PLOP3.LUT P5, PT, PT, PT, UP1, 0x80, 0x0 ;  /* 0x000000000000781c */ /* 0x000fc80003faf018 */
[----:B------:R-:W0:Y:S08]  /*1070*/  @P1 LDC.64 R8, c[0x0][0x9b8] ;  /* 0x00026e00ff081b82 */ /* 0x000e300000000a00 */
[----:B-1-3--:R-:W1:Y:S08]  /*1080*/  @P0 LDC.64 R6, c[0x0][0x9a8] ;  /* 0x00026a00ff060b82 */ /* 0x00ae700000000a00 */
[----:B------:R-:W3:Y:S08]  /*1090*/  @P0 LDC.64 R10, c[0x0][0x9b0] ;  /* 0x00026c00ff0a0b82 */ /* 0x000ef00000000a00 */
[----:B------:R-:W4:Y:S01]  /*10a0*/  @P1 LDC.64 R20, c[0x0][0x9c0] ;  /* 0x00027000ff141b82 */ /* 0x000f220000000a00 */
[----:B--2---:R-:W-:-:S13]  /*10b0*/  R2UR UR36, R4 ;  /* 0x00000000042472ca */ /* 0x004fda00000e0000 */
[----:B------:R-:W-:Y:S02]  /*10c0*/  USHF.R.S32.HI UR37, URZ, 0x1f, UR36 ;  /* 0x0000001f3f257899 */ /* 0x000fe40008011424 */
[----:B------:R-:W-:-:S04]  /*10d0*/  @UP0 ULEA UR8, UP2, UR36, UR8, 0x2 ;  /* 0x0000000824080291 */ /* 0x000fc8000f84103f */
[----:B0-----:R-:W-:Y:S01]  /*10e0*/  @P1 IMAD R4, R8, UR37, RZ ;  /* 0x0000002508041c24 */ /* 0x001fe2000f8e02ff */
[----:B------:R-:W-:Y:S02]  /*10f0*/  @UP0 ULEA.HI.X UR9, UR36, UR9, UR37, 0x2, UP2 ;  /* 0x0000000924090291 */ /* 0x000fe400090f1425 */
[C---:B-1---5:R-:W-:Y:S01]  /*1100*/  @P0 IMAD R0, R6.reuse, UR37, RZ ;  /* 0x0000002506000c24 */ /* 0x062fe2000f8e02ff */
[----:B------:R-:W-:Y:S02]  /*1110*/  @UP1 ULEA UR10, UP0, UR36, UR10, 0x2 ;  /* 0x0000000a240a1291 */ /* 0x000fe4000f80103f */
[----:B------:R-:W-:Y:S02]  /*1120*/  @P1 IMAD R9, R9, UR36, R4 ;  /* 0x0000002409091c24 */ /* 0x000fe4000f8e0204 */
[----:B------:R-:W-:Y:S01]  /*1130*/  @P0 IMAD R3, R7, UR36, R0 ;  /* 0x0000002407030c24 */ /* 0x000fe2000f8e0200 */
[----:B------:R-:W-:Y:S02]  /*1140*/  @UP1 ULEA.HI.X UR11, UR36, UR11, UR37, 0x2, UP0 ;  /* 0x0000000b240b1291 */ /* 0x000fe400080f1425 */
[----:B------:R-:W-:-:S04]  /*1150*/  @P0 IMAD.WIDE.U32 R4, R6, UR36, RZ ;  /* 0x0000002406040c25 */ /* 0x000fc8000f8e00ff */
[----:B------:R-:W-:-:S04]  /*1160*/  @P1 IMAD.WIDE.U32 R6, R8, UR36, RZ ;  /* 0x0000002408061c25 */ /* 0x000fc8000f8e00ff */
[----:B------:R-:W-:Y:S02]  /*1170*/  @P0 IMAD.IADD R5, R5, 0x1, R3 ;  /* 0x0000000105050824 */ /* 0x000fe400078e0203 */
[----:B------:R-:W-:Y:S02]  /*1180*/  @P1 IMAD.IADD R7, R7, 0x1, R9 ;  /* 0x0000000107071824 */ /* 0x000fe400078e0209 */
[----:B---3--:R-:W-:-:S04]  /*1190*/  @P0 IMAD.WIDE.U32 R4, R10, UR38, R4 ;  /* 0x000000260a040c25 */ /* 0x008fc8000f8e0004 */
[----:B----4-:R-:W-:Y:S01]  /*11a0*/  @P1 IMAD.WIDE.U32 R8, R20, UR38, R6 ;  /* 0x0000002614081c25 */ /* 0x010fe2000f8e0006 */
[----:B------:R-:W-:-:S03]  /*11b0*/  @P0 LEA R6, P2, R4, UR12, 0x2 ;  /* 0x0000000c04060c11 */ /* 0x000fc6000f8410ff */
[----:B------:R-:W-:Y:S02]  /*11c0*/  IMAD.U32 R12, RZ, RZ, UR8 ;  /* 0x00000008ff0c7e24 */ /* 0x000fe4000f8e00ff */
[----:B------:R-:W-:Y:S02]  /*11d0*/  IMAD.U32 R14, RZ, RZ, UR10 ;  /* 0x0000000aff0e7e24 */ /* 0x000fe4000f8e00ff */
[----:B------:R-:W-:Y:S02]  /*11e0*/  IMAD.U32 R13, RZ, RZ, UR9 ;  /* 0x00000009ff0d7e24 */ /* 0x000fe4000f8e00ff */
[----:B------:R-:W-:Y:S02]  /*11f0*/  IMAD.U32 R15, RZ, RZ, UR11 ;  /* 0x0000000bff0f7e24 */ /* 0x000fe4000f8e00ff */
[----:B------:R-:W-:Y:S01]  /*1200*/  @P0 IMAD R3, R11, UR38, R5 ;  /* 0x000000260b030c24 */ /* 0x000fe2000f8e0205 */
[----:B------:R-:W-:Y:S01]  /*1210*/  @P1 LEA R10, P3, R8, UR14, 0x2 ;  /* 0x0000000e080a1c11 */ /* 0x000fe2000f8610ff */
[----:B------:R-:W-:Y:S01]  /*1220*/  @P1 IMAD R5, R21, UR38, R9 ;  /* 0x0000002615051c24 */ /* 0x000fe2000f8e0209 */
[----:B------:R-:W2:Y:S01]  /*1230*/  @P4 LDG.E R12, desc[UR52][R12.64] ;  /* 0x000000340c0c4981 */ /* 0x000ea2000c1e1900 */
[----:B------:R-:W-:Y:S01]  /*1240*/  IMAD.MOV.U32 R0, RZ, RZ, 0x3f800000 ;  /* 0x3f800000ff007424 */ /* 0x000fe200078e00ff */
[----:B------:R-:W-:Y:S01]  /*1250*/  @P0 LEA.HI.X R7, R4, UR13, R3, 0x2, P2 ;  /* 0x0000000d04070c11 */ /* 0x000fe200090f1403 */
[----:B------:R-:W-:Y:S01]  /*1260*/  IMAD.MOV.U32 R3, RZ, RZ, 0x3f800000 ;  /* 0x3f800000ff037424 */ /* 0x000fe200078e00ff */
[----:B------:R-:W3:Y:S01]  /*1270*/  @P5 LDG.E R14, desc[UR52][R14.64] ;  /* 0x000000340e0e5981 */ /* 0x000ee2000c1e1900 */
[----:B------:R-:W-:Y:S01]  /*1280*/  @P1 LEA.HI.X R11, R8, UR15, R5, 0x2, P3 ;  /* 0x0000000f080b1c11 */ /* 0x000fe200098f1405 */
[----:B------:R-:W-:-:S03]  /*1290*/  ULDC.64 UR8, c[0x0][0x418] ;  /* 0x0001060000087ab9 */ /* 0x000fc60000000a00 */
[----:B------:R0:W5:Y:S04]  /*12a0*/  @P0 LDG.E R3, desc[UR52][R6.64] ;  /* 0x0000003406030981 */ /* 0x000168000c1e1900 */
[----:B------:R0:W5:Y:S01]  /*12b0*/  @P1 LDG.E R0, desc[UR52][R10.64] ;  /* 0x000000340a001981 */ /* 0x000162000c1e1900 */
[----:B------:R-:W-:Y:S01]  /*12c0*/  UISETP.NE.U32.AND UP0, UPT, UR8, URZ, UPT ;  /* 0x0000003f0800728c */ /* 0x000fe2000bf05070 */
[----:B------:R-:W-:Y:S01]  /*12d0*/  UMOV UR55, URZ ;  /* 0x0000003f00377c82 */ /* 0x000fe20008000000 */
[----:B------:R-:W-:Y:S02]  /*12e0*/  ULOP3.LUT UR8, UR5, 0xff000000, URZ, 0xc0, !UPT ;  /* 0xff00000005087892 */ /* 0x000fe4000f8ec03f */
[----:B------:R-:W-:Y:S01]  /*12f0*/  UISETP.NE.AND.EX UP0, UPT, UR9, URZ, UPT, UP0 ;  /* 0x0000003f0900728c */ /* 0x000fe2000bf05300 */
[----:B------:R-:W-:-:S03]  /*1300*/  UMOV UR42, UR6 ;  /* 0x00000006002a7c82 */ /* 0x000fc60008000000 */
[----:B------:R-:W-:-:S04]  /*1310*/  USEL UR4, UR4, 0x1, UP0 ;  /* 0x0000000104047887 */ /* 0x000fc80008000000 */
[----:B------:R-:W-:Y:S01]  /*1320*/  UIMAD UR4, UR4, UR7, URZ ;  /* 0x00000007040472a4 */ /* 0x000fe2000f8e023f */
[----:B--2---:R-:W-:-:S06]  /*1330*/  @P4 R2UR UR55, R12 ;  /* 0x000000000c3742ca */ /* 0x004fcc00000e0000 */
[----:B---3--:R-:W-:Y:S01]  /*1340*/  @P5 R2UR UR4, R14 ;  /* 0x000000000e0452ca */ /* 0x008fe200000e0000 */
[----:B0-----:R-:W-:-:S14]  /*1350*/  @P5 BRA `(.L_x_181) ;  /* 0x0000000000345947 */ /* 0x001fdc0003800000 */
[----:B------:R-:W-:Y:S02]  /*1360*/  ULDC.64 UR6, c[0x0][0xa08] ;  /* 0x0002820000067ab9 */ /* 0x000fe40000000a00 */
[----:B------:R-:W-:-:S04]  /*1370*/  ISETP.NE.U32.AND P0, PT, RZ, UR6, PT ;  /* 0x00000006ff007c0c */ /* 0x000fc8000bf05070 */
[----:B------:R-:W-:-:S13]  /*1380*/  ISETP.NE.AND.EX P0, PT, RZ, UR7, PT, P0 ;  /* 0x00000007ff007c0c */ /* 0x000fda000bf05300 */
[----:B------:R-:W-:Y:S05]  /*1390*/  @!P0 BRA `(.L_x_181) ;  /* 0x0000000000248947 */ /* 0x000fea0003800000 */
[----:B------:R-:W-:Y:S02]  /*13a0*/  ULDC.64 UR6, c[0x0][0xa08] ;  /* 0x0002820000067ab9 */ /* 0x000fe40000000a00 */
[----:B------:R-:W-:-:S06]  /*13b0*/  UIMAD.WIDE UR6, UR36, 0x4, UR6 ;  /* 0x00000004240678a5 */ /* 0x000fcc000f8e0206 */
[----:B------:R-:W-:Y:S02]  /*13c0*/  IMAD.U32 R4, RZ, RZ, UR6 ;  /* 0x00000006ff047e24 */ /* 0x000fe4000f8e00ff */
[----:B------:R-:W-:-:S05]  /*13d0*/  IMAD.U32 R5, RZ, RZ, UR7 ;  /* 0x00000007ff057e24 */ /* 0x000fca000f8e00ff */
[----:B------:R-:W2:Y:S04]  /*13e0*/  LDG.E R7, desc[UR52][R4.64] ;  /* 0x0000003404077981 */ /* 0x000ea8000c1e1900 */
[----:B------:R-:W3:Y:S01]  /*13f0*/  LDG.E R6, desc[UR52][R4.64+0x4] ;  /* 0x0000043404067981 */ /* 0x000ee2000c1e1900 */
[----:B--2---:R-:W-:Y:S02]  /*1400*/  R2UR UR4, R7 ;  /* 0x00000000070472ca */ /* 0x004fe400000e0000 */
[----:B---3--:R-:W-:-:S13]  /*1410*/  R2UR UR6, R6 ;  /* 0x00000000060672ca */ /* 0x008fda00000e0000 */
[----:B------:R-:W-:-:S12]  /*1420*/  UIADD3 UR4, -UR4, UR6, URZ ;  /* 0x0000000604047290 */ /* 0x000fd8000fffe13f */
.L_x_181:
[----:B------:R-:W-:Y:S01]  /*1430*/  UIADD3 UR55, -UR55, UR4, URZ ;  /* 0x0000000437377290 */ /* 0x000fe2000fffe13f */
[----:B-----5:R-:W-:Y:S01]  /*1440*/  FMUL.FTZ R0, R3, R0 ;  /* 0x0000000003007220 */ /* 0x020fe20000410000 */
[----:B------:R-:W-:Y:S02]  /*1450*/  ULOP3.LUT UR5, UR5, 0xff0000, URZ, 0xc0, !UPT ;  /* 0x00ff000005057892 */ /* 0x000fe4000f8ec03f */
[----:B------:R-:W-:Y:S02]  /*1460*/  UISETP.GE.AND UP0, UPT, UR55, 0x1, UPT ;  /* 0x000000013700788c */ /* 0x000fe4000bf06270 */
[----:B------:R-:W-:Y:S02]  /*1470*/  UIADD3 UR6, UR55, 0x9f, URZ ;  /* 0x0000009f37067890 */ /* 0x000fe4000fffe03f */
[----:B------:R-:W-:Y:S02]  /*1480*/  USHF.R.U32.HI UR8, URZ, 0x8, UR8 ;  /* 0x000000083f087899 */ /* 0x000fe40008011608 */
[----:B------:R-:W-:Y:S01]  /*1490*/  PLOP3.LUT P0, PT, PT, PT, UP0, 0x80, 0x0 ;  /* 0x000000000000781c */ /* 0x000fe20003f0f008 */
[----:B------:R-:W-:-:S02]  /*14a0*/  UIMAD.WIDE UR6, UR6, 0x66666667, URZ ;  /* 0x66666667060678a5 */ /* 0x000fc4000f8e023f */
[----:B------:R-:W-:Y:S02]  /*14b0*/  ULEA.HI UR5, UR5, UR8, URZ, 0x10 ;  /* 0x0000000805057291 */ /* 0x000fe4000f8f803f */
[----:B------:R-:W-:Y:S01]  /*14c0*/  USHF.R.U32.HI UR6, URZ, 0x1f, UR7 ;  /* 0x0000001f3f067899 */ /* 0x000fe20008011607 */
[----:B------:R-:W-:Y:S01]  /*14d0*/  ULDC UR11, c[0x0][0x988] ;  /* 0x00026200000b7ab9 */ /* 0x000fe20000000800 */
[----:B------:R-:W-:Y:S01]  /*14e0*/  UMOV UR4, URZ ;  /* 0x0000003f00047c82 */ /* 0x000fe20008000000 */
[----:B------:R-:W-:Y:S02]  /*14f0*/  ULOP3.LUT UR39, UR5, 0xff, URZ, 0xc0, !UPT ;  /* 0x000000ff05277892 */ /* 0x000fe4000f8ec03f */
[----:B------:R-:W-:Y:S02]  /*1500*/  USHF.R.U32.HI UR45, URZ, 0x10, UR5 ;  /* 0x000000103f2d7899 */ /* 0x000fe40008011605 */
[----:B------:R-:W-:Y:S01]  /*1510*/  ULEA.HI.SX32 UR9, UR7, UR6, 0x1a ;  /* 0x0000000607097291 */ /* 0x000fe2000f8fd23f */
[----:B------:R-:W-:Y:S11]  /*1520*/  @!P0 BRA `(.L_x_182) ;  /* 0x0000000000908947 */ /* 0x000ff60003800000 */
[----:B------:R-:W-:Y:S01]  /*1530*/  UISETP.NE.AND UP0, UPT, UR45, URZ, UPT ;  /* 0x0000003f2d00728c */ /* 0x000fe2000bf05270 */
[----:B------:R-:W-:-:S03]  /*1540*/  ULDC UR4, c[0x0][0x9f0] ;  /* 0x00027c0000047ab9 */ /* 0x000fc60000000800 */
[----:B------:R-:W-:-:S03]  /*1550*/  USEL UR10, UR45, UR4, UP0 ;  /* 0x000000042d0a7287 */ /* 0x000fc60008000000 */
[----:B------:R-:W-:Y:S01]  /*1560*/  UMOV UR4, URZ ;  /* 0x0000003f00047c82 */ /* 0x000fe20008000000 */
[----:B------:R-:W-:Y:S02]  /*1570*/  UIADD3 UR6, UR9, -0x1, UR10 ;  /* 0xffffffff09067890 */ /* 0x000fe4000fffe00a */
[----:B------:R-:W-:-:S04]  /*1580*/  IMAD.U32 R5, RZ, RZ, UR10 ;  /* 0x0000000aff057e24 */ /* 0x000fc8000f8e00ff */
[----:B------:R-:W-:Y:S01]  /*1590*/  IMAD.U32 R6, RZ, RZ, UR6 ;  /* 0x00000006ff067e24 */ /* 0x000fe2000f8e00ff */
[-C--:B------:R-:W-:Y:S01]  /*15a0*/  IABS R3, R5.reuse ;  /* 0x0000000500037213 */ /* 0x080fe20000000000 */
[----:B------:R-:W-:Y:S01]  /*15b0*/  ULOP3.LUT UR6, UR6, UR10, URZ, 0x3c, !UPT ;  /* 0x0000000a06067292 */ /* 0x000fe2000f8e3c3f */
[----:B------:R-:W-:Y:S02]  /*15c0*/  IABS R7, R5 ;  /* 0x0000000500077213 */ /* 0x000fe40000000000 */
        /* <DEDUP_REMOVED lines=26> */
.L_x_182:
[----:B------:R-:W-:Y:S01]  /*1770*/  UIMAD UR40, UR39, UR4, URZ ;  /* 0x00000004272872a4 */ /* 0x000fe2000f8e023f */
[----:B------:R-:W-:Y:S02]  /*1780*/  IMAD.U32 R3, RZ, RZ, UR9 ;  /* 0x00000009ff037e24 */ /* 0x000fe4000f8e00ff */
[----:B------:R-:W-:Y:S01]  /*1790*/  FMUL.FTZ R0, R0, UR11 ;  /* 0x0000000b00007c20 */ /* 0x000fe20008410000 */
[----:B------:R-:W-:Y:S01]  /*17a0*/  IMAD.U32 R4, RZ, RZ, UR4 ;  /* 0x00000004ff047e24 */ /* 0x000fe2000f8e00ff */
[----:B------:R-:W-:Y:S02]  /*17b0*/  PLOP3.LUT P0, PT, PT, PT, PT, 0x80, 0x0 ;  /* 0x000000000000781c */ /* 0x000fe40003f0f070 */
[----:B------:R-:W-:Y:S02]  /*17c0*/  CS2R R28, SRZ ;  /* 0x00000000001c7805 */ /* 0x000fe4000001ff00 */
[----:B------:R-:W-:Y:S02]  /*17d0*/  CS2R R20, SRZ ;  /* 0x0000000000147805 */ /* 0x000fe4000001ff00 */
[----:B------:R-:W-:-:S02]  /*17e0*/  R2UR UR41, R0 ;  /* 0x00000000002972ca */ /* 0x000fc400000e0000 */
[----:B------:R-:W-:Y:S02]  /*17f0*/  CS2R R48, SRZ ;  /* 0x0000000000307805 */ /* 0x000fe4000001ff00 */
[----:B------:R-:W-:Y:S02]  /*1800*/  VIADDMNMX R3, R4, UR40, R3, PT ;  /* 0x0000002804037c46 */ /* 0x000fe4000b800103 */
[----:B------:R-:W-:Y:S02]  /*1810*/  CS2R R26, SRZ ;  /* 0x00000000001a7805 */ /* 0x000fe4000001ff00 */
[----:B------:R-:W-:Y:S02]  /*1820*/  CS2R R6, SRZ ;  /* 0x0000000000067805 */ /* 0x000fe4000001ff00 */
[----:B------:R-:W-:Y:S02]  /*1830*/  CS2R R8, SRZ ;  /* 0x0000000000087805 */ /* 0x000fe4000001ff00 */
[----:B------:R-:W-:Y:S01]  /*1840*/  R2UR UR54, R3 ;  /* 0x00000000033672ca */ /* 0x000fe200000e0000 */
[----:B------:R-:W-:Y:S01]  /*1850*/  IMAD.MOV.U32 R3, RZ, RZ, RZ ;  /* 0x000000ffff037224 */ /* 0x000fe200078e00ff */
        /* <DEDUP_REMOVED lines=10> */
[----:B------:R-:W-:Y:S01]  /*1900*/  CS2R R58, SRZ ;  /* 0x00000000003a7805 */ /* 0x000fe2000001ff00 */
[----:B------:R-:W-:Y:S01]  /*1910*/  UISETP.GT.AND UP0, UPT, UR54, UR40, UPT ;  /* 0x000000283600728c */ /* 0x000fe2000bf04270 */
[----:B------:R-:W-:Y:S01]  /*1920*/  IMAD.MOV.U32 R60, RZ, RZ, RZ ;  /* 0x000000ffff3c7224 */ /* 0x000fe200078e00ff */
[----:B------:R-:W-:Y:S02]  /*1930*/  CS2R R88, SRZ ;  /* 0x0000000000587805 */ /* 0x000fe4000001ff00 */
[----:B------:R-:W-:-:S02]  /*1940*/  CS2R R62, SRZ ;  /* 0x00000000003e7805 */ /* 0x000fc4000001ff00 */
[----:B------:R-:W-:Y:S02]  /*1950*/  CS2R R68, SRZ ;  /* 0x0000000000447805 */ /* 0x000fe4000001ff00 */
[----:B------:R-:W-:Y:S02]  /*1960*/  CS2R R72, SRZ ;  /* 0x0000000000487805 */ /* 0x000fe4000001ff00 */
[----:B------:R-:W-:Y:S02]  /*1970*/  PLOP3.LUT P1, PT, PT, PT, UP0, 0x80, 0x0 ;  /* 0x000000000000781c */ /* 0x000fe40003f2f008 */
        /* <DEDUP_REMOVED lines=11> */
[----:B------:R-:W-:Y:S06]  /*1a30*/  @!P1 BRA `(.L_x_183) ;  /* 0x0000006c00989947 */ /* 0x000fec0003800000 */
[----:B------:R-:W0:Y:S01]  /*1a40*/  SHFL.IDX PT, R0, R217, RZ, 0x1f ;  /* 0x00001fffd9007589 */ /* 0x000e2200000e0000 */
[----:B------:R-:W1:Y:S01]  /*1a50*/  S2UR UR51, SR_CgaCtaId ;  /* 0x00000000003379c3 */ /* 0x000e620000008800 */
[----:B------:R-:W-:Y:S01]  /*1a60*/  UMOV UR50, 0x400 ;  /* 0x0000040000327882 */ /* 0x000fe20000000000 */
[----:B0-----:R-:W-:Y:S01]  /*1a70*/  R2UR UR44, R0 ;  /* 0x00000000002c72ca */ /* 0x001fe200000e0000 */
[----:B-1----:R-:W-:-:S04]  /*1a80*/  ULEA UR50, UR51, UR50, 0x18 ;  /* 0x0000003233327291 */ /* 0x002fc8000f8ec03f */
[----:B------:R-:W-:-:S04]  /*1a90*/  UIADD3 UR5, UR50, 0x14400, URZ ;  /* 0x0001440032057890 */ /* 0x000fc8000fffe03f */
[----:B------:R-:W-:-:S04]  /*1aa0*/  ULOP3.LUT UP0, URZ, UR5, 0x9f, URZ, 0xc0, !UPT ;  /* 0x0000009f053f7892 */ /* 0x000fc8000f80c03f */
[----:B------:R-:W-:Y:S02]  /*1ab0*/  ULEA.HI UR4, UR44, UR44, URZ, 0x1 ;  /* 0x0000002c2c047291 */ /* 0x000fe4000f8f083f */
[----:B------:R-:W-:Y:S02]  /*1ac0*/  PLOP3.LUT P0, PT, PT, PT, UP0, 0x80, 0x0 ;  /* 0x000000000000781c */ /* 0x000fe40003f0f008 */
        /* <DEDUP_REMOVED lines=13> */
[----:B------:R-:W-:Y:S02]  /*1ba0*/  IMAD.U32 R10, RZ, RZ, UR6 ;  /* 0x00000006ff0a7e24 */ /* 0x000fe4000f8e00ff */
[----:B------:R-:W-:Y:S02]  /*1bb0*/  IMAD.U32 R6, RZ, RZ, UR4 ;  /* 0x00000004ff067e24 */ /* 0x000fe4000f8e00ff */
[----:B------:R-:W-:-:S02]  /*1bc0*/  IMAD.U32 R7, RZ, RZ, UR5 ;  /* 0x00000005ff077e24 */ /* 0x000fc4000f8e00ff */
[----:B------:R-:W-:Y:S02]  /*1bd0*/  IMAD.U32 R11, RZ, RZ, UR7 ;  /* 0x00000007ff0b7e24 */ /* 0x000fe4000f8e00ff */
[----:B------:R-:W-:Y:S02]  /*1be0*/  IMAD.MOV.U32 R8, RZ, RZ, 0x70 ;  /* 0x00000070ff087424 */ /* 0x000fe400078e00ff */
[----:B------:R-:W-:Y:S02]  /*1bf0*/  IMAD.MOV.U32 R12, RZ, RZ, 0x1 ;  /* 0x00000001ff0c7424 */ /* 0x000fe400078e00ff */
[----:B0-----:R-:W-:-:S07]  /*1c00*/  IMAD.MOV.U32 R13, RZ, RZ, RZ ;  /* 0x000000ffff0d7224 */ /* 0x001fce00078e00ff */
[----:B------:R-:W-:-:S07]  /*1c10*/  LEPC R20, `(.L_x_184) ;  /* 0x000000001014794e */ /* 0x000fce0000000000 */
[----:B-1----:R-:W-:Y:S05]  /*1c20*/  CALL.ABS.NOINC R14 ;  /* 0x000000000e007343 */ /* 0x002fea0003c00000 */
.L_x_184:
[----:B------:R-:W-:Y:S01]  /*1c30*/  ULEA.HI UR4, UR48, UR48, URZ, 0x1 ;  /* 0x0000003030047291 */ /* 0x000fe2000f8f083f */
[----:B------:R-:W-:-:S03]  /*1c40*/  IMAD.U32 R3, RZ, RZ, UR49 ;  /* 0x00000031ff037e24 */ /* 0x000fc6000f8e00ff */
[----:B------:R-:W-:Y:S02]  /*1c50*/  ULOP3.LUT UR4, UR4, 0xfffffffe, URZ, 0xc0, !UPT ;  /* 0xfffffffe04047892 */ /* 0x000fe4000f8ec03f */
[----:B------:R-:W-:Y:S02]  /*1c60*/  ISETP.NE.AND P0, PT, R3, 0x3, PT ;  /* 0x000000030300780c */ /* 0x000fe40003f05270 */
[----:B------:R-:W-:-:S06]  /*1c70*/  UIADD3 UR4, UR48, -UR4, URZ ;  /* 0x8000000430047290 */ /* 0x000fcc000fffe03f */
[----:B------:R-:W-:-:S05]  /*1c80*/  IMAD.U32 R0, RZ, RZ, UR4 ;  /* 0x00000004ff007e24 */ /* 0x000fca000f8e00ff */
[----:B------:R-:W-:-:S04]  /*1c90*/  SHF.L.U32 R0, R0, 0x1f, RZ ;  /* 0x0000001f00007819 */ /* 0x000fc800000006ff */
[----:B------:R-:W0:Y:S02]  /*1ca0*/  SYNCS.PHASECHK.TRANS64.TRYWAIT P1, [UR50+0x29800], R0 ;  /* 0x02980000ff0075a7 */ /* 0x000e240008020172 */
[----:B0-----:R-:W-:Y:S05]  /*1cb0*/  @!P1 BRA `(.L_x_185) ;  /* 0x0000011400489947 */ /* 0x001fea0003800000 */
.L_x_331:
[----:B------:R-:W-:Y:S05]  /*1cc0*/  @!P0 BRA `(.L_x_186) ;  /* 0x0000000000048947 */ /* 0x000fea0003800000 */
[----:B------:R-:W-:Y:S01]  /*1cd0*/  BPT.TRAP 0x1 ;  /* 0x000000040000795c */ /* 0x000fe20000300000 */
.L_x_186:
[----:B------:R-:W-:Y:S02]  /*1ce0*/  IMAD.U32 R4, RZ, RZ, UR46 ;  /* 0x0000002eff047e24 */ /* 0x000fe4000f8e00ff */
[----:B0-----:R-:W-:-:S03]  /*1cf0*/  IMAD.U32 R3, RZ, RZ, UR47 ;  /* 0x0000002fff037e24 */ /* 0x001fc6000f8e00ff */
[----:B------:R-:W-:Y:S02]  /*1d00*/  LEA R4, R4, UR50, 0x3 ;  /* 0x0000003204047c11 */ /* 0x000fe4000f8e18ff */
[----:B------:R-:W-:-:S04]  /*1d10*/  SHF.L.U32 R3, R3, 0x1f, RZ ;  /* 0x0000001f03037819 */ /* 0x000fc800000006ff */
[----:B------:R0:W1:Y:S01]  /*1d20*/  SYNCS.PHASECHK.TRANS64.TRYWAIT P1, [R4+URZ+0x29830], R3 ;  /* 0x02983003040075a7 */ /* 0x000062000802017f */
[----:B------:R-:W-:Y:S05]  /*1d30*/  @!P0 BRA `(.L_x_187) ;  /* 0x0000000000048947 */ /* 0x000fea0003800000 */
[----:B------:R-:W-:Y:S01]  /*1d40*/  BPT.TRAP 0x1 ;  /* 0x000000040000795c */ /* 0x000fe20000300000 */
.L_x_187:
[----:B------:R-:W-:Y:S01]  /*1d50*/  IMAD.MOV.U32 R25, RZ, RZ, RZ ;  /* 0x000000ffff197224 */ /* 0x000fe200078e00ff */
[----:B-1----:R-:W-:Y:S06]  /*1d60*/  @P1 BRA `(.L_x_188) ;  /* 0x0000000000081947 */ /* 0x002fec0003800000 */
[----:B------:R-:W1:Y:S02]  /*1d70*/  SYNCS.PHASECHK.TRANS64.TRYWAIT P1, [R4+URZ+0x29830], R3 ;  /* 0x02983003040075a7 */ /* 0x000e64000802017f */
[----:B-1----:R-:W-:Y:S05]  /*1d80*/  @!P1 BRA `(.L_x_189) ;  /* 0x00000114002c9947 */ /* 0x002fea0003800000 */
.L_x_188:
[----:B------:R-:W-:Y:S05]  /*1d90*/  WARPSYNC.ALL ;  /* 0x0000000000007948 */ /* 0x000fea0003800000 */
[----:B------:R-:W-:Y:S01]  /*1da0*/  UIADD3 UR50, UR50, 0x1a400, URZ ;  /* 0x0001a40032327890 */ /* 0x000fe2000fffe03f */
[----:B------:R-:W-:Y:S01]  /*1db0*/  WARPGROUP.ARRIVE ;  /* 0x00000000000079c5 */ /* 0x000fe20000000000 */
[----:B------:R-:W-:Y:S02]  /*1dc0*/  ULOP3.LUT UR28, UR56, 0x10000, URZ, 0xfc, !UPT ;  /* 0x00010000381c7892 */ /* 0x000fe4000f8efc3f */
[----:B------:R-:W-:Y:S01]  /*1dd0*/  USHF.R.U32.HI UR50, URZ, 0x4, UR50 ;  /* 0x000000043f327899 */ /* 0x000fe20008011632 */
[----:B------:R-:W-:Y:S01]  /*1de0*/  UMOV UR25, 0x80000020 ;  /* 0x8000002000197882 */ /* 0x000fe20000000000 */
[----:B------:R-:W-:-:S02]  /*1df0*/  UMOV UR27, 0x80000020 ;  /* 0x80000020001b7882 */ /* 0x000fc40000000000 */
[----:B------:R-:W-:Y:S01]  /*1e00*/  ULOP3.LUT UR50, UR50, 0x3fff, URZ, 0xc0, !UPT ;  /* 0x00003fff32327892 */ /* 0x000fe2000f8ec03f */
[----:B------:R-:W-:Y:S01]  /*1e10*/  UMOV UR24, UR28 ;  /* 0x0000001c00187c82 */ /* 0x000fe20008000000 */
[----:B------:R-:W-:Y:S02]  /*1e20*/  UMOV UR5, UR25 ;  /* 0x0000001900057c82 */ /* 0x000fe40008000000 */
[----:B------:R-:W-:Y:S01]  /*1e30*/  ULOP3.LUT UR50, UR50, 0x10000, URZ, 0xfc, !UPT ;  /* 0x0001000032327892 */ /* 0x000fe2000f8efc3f */
[----:B------:R-:W-:Y:S01]  /*1e40*/  UMOV UR4, UR24 ;  /* 0x0000001800047c82 */ /* 0x000fe20008000000 */
[----:B------:R-:W-:Y:S02]  /*1e50*/  UMOV UR7, 0x80000020 ;  /* 0x8000002000077882 */ /* 0x000fe40000000000 */
[----:B------:R-:W-:Y:S01]  /*1e60*/  UIMAD UR30, UR46, 0x780, UR50 ;  /* 0x000007802e1e78a4 */ /* 0x000fe2000f8e0232 */
[----:B------:R-:W-:Y:S01]  /*1e70*/  UMOV UR11, 0x80000020 ;  /* 0x80000020000b7882 */ /* 0x000fe20000000000 */
[----:B------:R-:W-:-:S02]  /*1e80*/  UMOV UR15, 0x80000020 ;  /* 0x80000020000f7882 */ /* 0x000fc40000000000 */
[----:B------:R-:W-:Y:S02]  /*1e90*/  UIADD3 UR6, UR30, 0x80, URZ ;  /* 0x000000801e067890 */ /* 0x000fe4000fffe03f */
[----:B------:R-:W-:Y:S02]  /*1ea0*/  UIADD3 UR8, UR30, 0x100, URZ ;  /* 0x000001001e087890 */ /* 0x000fe4000fffe03f */
[----:B------:R-:W-:Y:S01]  /*1eb0*/  UMOV UR26, UR30 ;  /* 0x0000001e001a7c82 */ /* 0x000fe20008000000 */
[----:B------:R-:W-:Y:S01]  /*1ec0*/  UIADD3 UR9, UR30, 0x180, URZ ;  /* 0x000001801e097890 */ /* 0x000fe2000fffe03f */
[----:B------:R-:W-:Y:S01]  /*1ed0*/  QGMMA.64x32x32.F32.E4M3.E4M3 R92, gdesc[UR24], RZ, !UPT, gsb0 ;  /* 0x00600000185c79f3 */ /* 0x000fe2000c0008ff */
[----:B------:R-:W-:Y:S01]  /*1ee0*/  UMOV UR26, UR6 ;  /* 0x00000006001a7c82 */ /* 0x000fe20008000000 */
[----:B------:R-:W-:Y:S01]  /*1ef0*/  UMOV UR27, 0x80000020 ;  /* 0x80000020001b7882 */ /* 0x000fe20000000000 */
[----:B------:R-:W-:Y:S01]  /*1f00*/  UMOV UR6, UR8 ;  /* 0x0000000800067c82 */ /* 0x000fe20008000000 */
[----:B------:R-:W-:-:S02]  /*1f10*/  UIADD3 UR10, UR30, 0x200, URZ ;  /* 0x000002001e0a7890 */ /* 0x000fc4000fffe03f */
[----:B------:R-:W-:Y:S02]  /*1f20*/  UIADD3 UR12, UR30, 0x102, URZ ;  /* 0x000001021e0c7890 */ /* 0x000fe4000fffe03f */
[----:B------:R-:W-:Y:S02]  /*1f30*/  UIADD3 UR13, UR30, 0x182, URZ ;  /* 0x000001821e0d7890 */ /* 0x000fe4000fffe03f */
[----:B------:R-:W-:Y:S02]  /*1f40*/  UIADD3 UR14, UR30, 0x202, URZ ;  /* 0x000002021e0e7890 */ /* 0x000fe4000fffe03f */
[----:B------:R-:W-:Y:S01]  /*1f50*/  UIADD3 UR18, UR30, 0x382, URZ ;  /* 0x000003821e127890 */ /* 0x000fe2000fffe03f */
[----:B------:R-:W-:Y:S01]  /*1f60*/  UMOV UR19, 0x80000020 ;  /* 0x8000002000137882 */ /* 0x000fe20000000000 */
[----:B------:R-:W-:Y:S01]  /*1f70*/  UIADD3 UR22, UR30, 0x600, URZ ;  /* 0x000006001e167890 */ /* 0x000fe2000fffe03f */
[----:B------:R-:W-:Y:S01]  /*1f80*/  UMOV UR23, 0x80000020 ;  /* 0x8000002000177882 */ /* 0x000fe20000000000 */
[----:B------:R-:W-:Y:S01]  /*1f90*/  UMOV UR31, 0x80000020 ;  /* 0x80000020001f7882 */ /* 0x000fe20000000000 */
[----:B------:R-:W-:-:S02]  /*1fa0*/  WARPGROUP.DEPBAR.LE gsb0, 0x0 ;  /* 0x00008000000079c5 */ /* 0x000fc40000010000 */
[----:B------:R-:W-:-:S06]  /*1fb0*/  WARPGROUP.ARRIVE ;  /* 0x00000000000079c5 */ /* 0x000fcc0000000000 */
[----:B------:R-:W-:Y:S01]  /*1fc0*/  QGMMA.64x32x32.F32.E4M3.E4M3 R76, gdesc[UR24], RZ, !UPT, gsb0 ;  /* 0x00600000184c79f3 */ /* 0x000fe2000c0008ff */
[----:B------:R-:W-:Y:S01]  /*1fd0*/  UMOV UR26, UR9 ;  /* 0x00000009001a7c82 */ /* 0x000fe20008000000 */
[----:B------:R-:W-:Y:S01]  /*1fe0*/  UMOV UR27, 0x80000020 ;  /* 0x80000020001b7882 */ /* 0x000fe20000000000 */
[----:B------:R-:W-:Y:S02]  /*1ff0*/  WARPGROUP.DEPBAR.LE gsb0, 0x0 ;  /* 0x00008000000079c5 */ /* 0x000fe40000010000 */
[----:B------:R-:W-:-:S06]  /*2000*/  WARPGROUP.ARRIVE ;  /* 0x00000000000079c5 */ /* 0x000fcc0000000000 */
[----:B------:R-:W-:Y:S01]  /*2010*/  QGMMA.64x32x32.F32.E4M3.E4M3 R60, gdesc[UR4], RZ, !UPT, gsb0 ;  /* 0x00600000043c79f3 */ /* 0x000fe2000c0008ff */
[----:B------:R-:W-:Y:S02]  /*2020*/  UIADD3 UR4, UR28, 0x2, URZ ;  /* 0x000000021c047890 */ /* 0x000fe4000fffe03f */
[----:B------:R-:W-:Y:S01]  /*2030*/  UIADD3 UR6, UR30, 0x2, URZ ;  /* 0x000000021e067890 */ /* 0x000fe2000fffe03f */
[----:B------:R-:W-:Y:S01]  /*2040*/  UMOV UR5, 0x80000020 ;  /* 0x8000002000057882 */ /* 0x000fe20000000000 */
[----:B------:R-:W-:Y:S01]  /*2050*/  UMOV UR7, 0x80000020 ;  /* 0x8000002000077882 */ /* 0x000fe20000000000 */
[----:B------:R-:W-:Y:S02]  /*2060*/  UMOV UR9, UR5 ;  /* 0x0000000500097c82 */ /* 0x000fe40008000000 */
[----:B------:R-:W-:Y:S01]  /*2070*/  UMOV UR8, UR4 ;  /* 0x0000000400087c82 */ /* 0x000fe20008000000 */
[----:B------:R-:W-:Y:S02]  /*2080*/  WARPGROUP.DEPBAR.LE gsb0, 0x0 ;  /* 0x00008000000079c5 */ /* 0x000fe40000010000 */
[----:B------:R-:W-:-:S06]  /*2090*/  WARPGROUP.ARRIVE ;  /* 0x00000000000079c5 */ /* 0x000fcc0000000000 */
[----:B------:R-:W-:Y:S01]  /*20a0*/  QGMMA.64x32x32.F32.E4M3.E4M3 R44, gdesc[UR24], RZ, !UPT, gsb0 ;  /* 0x00600000182c79f3 */ /* 0x000fe2000c0008ff */
[----:B------:R-:W-:Y:S01]  /*20b0*/  UMOV UR26, UR10 ;  /* 0x0000000a001a7c82 */ /* 0x000fe20008000000 */
[----:B------:R-:W-:Y:S01]  /*20c0*/  UMOV UR27, 0x80000020 ;  /* 0x80000020001b7882 */ /* 0x000fe20000000000 */
[----:B------:R-:W-:Y:S01]  /*20d0*/  UIADD3 UR10, UR30, 0x82, URZ ;  /* 0x000000821e0a7890 */ /* 0x000fe2000fffe03f */
        /* <DEDUP_REMOVED lines=16> */
[----:B------:R-:W-:Y:S01]  /*21e0*/  QGMMA.64x32x32.F32.E4M3.E4M3 R60, gdesc[UR8], R60, gsb0 ;  /* 0x00600000083c79f3 */ /* 0x000fe2000800083c */
        /* <DEDUP_REMOVED lines=15> */
[----:B------:R-:W-:Y:S02]  /*22e0*/  UIADD3 UR6, UR30, 0x300, URZ ;  /* 0x000003001e067890 */ /* 0x000fe4000fffe03f */
        /* <DEDUP_REMOVED lines=97> */
[----:B------:R-:W-:-:S03]  /*2900*/  UIADD3 UR6, UR30, 0x702, URZ ;  /* 0x000007021e067890 */ /* 0x000fc6000fffe03f */
        /* <DEDUP_REMOVED lines=20> */
.L_x_190:
[----:B------:R-:W-:Y:S01]  /*2a50*/  IMAD.U32 R0, RZ, RZ, UR55 ;  /* 0x00000037ff007e24 */ /* 0x000fe2000f8e00ff */
[----:B------:R-:W-:Y:S01]  /*2a60*/  P2R R7, PR, RZ, 0x1 ;  /* 0x00000001ff077803 */ /* 0x000fe20000000000 */
[----:B------:R-:W-:Y:S01]  /*2a70*/  IMAD.U32 R6, RZ, RZ, UR54 ;  /* 0x00000036ff067e24 */ /* 0x000fe2000f8e00ff */
[----:B------:R-:W-:Y:S01]  /*2a80*/  R2UR UR6, R4 ;  /* 0x00000000040672ca */ /* 0x000fe200000e0000 */
[----:B------:R-:W-:Y:S01]  /*2a90*/  UIADD3 UR54, UR54, -0x2, URZ ;  /* 0xfffffffe36367890 */ /* 0x000fe2000fffe03f */
[----:B01----:R-:W-:-:S03]  /*2aa0*/  IADD3 R3, R0, 0xa0, -R199 ;  /* 0x000000a000037810 */ /* 0x003fc60007ffe8c7 */
[----:B------:R-:W-:Y:S02]  /*2ab0*/  UISETP.GE.AND UP0, UPT, UR54, UR40, UPT ;  /* 0x000000283600728c */ /* 0x000fe4000bf06270 */
[----:B------:R-:W-:-:S05]  /*2ac0*/  IMAD R3, R6, -0xa0, R3 ;  /* 0xffffff6006037824 */ /* 0x000fca00078e0203 */
[C---:B------:R-:W-:Y:S01]  /*2ad0*/  ISETP.GT.AND P6, PT, R3.reuse, RZ, PT ;  /* 0x000000ff0300720c */ /* 0x040fe20003fc4270 */
[----:B------:R-:W-:Y:S01]  /*2ae0*/  UIADD3 UR6, UR6, 0x29840, URZ ;  /* 0x0002984006067890 */ /* 0x000fe2000fffe03f */
[C---:B------:R-:W-:Y:S02]  /*2af0*/  ISETP.GT.AND P5, PT, R3.reuse, 0x1, PT ;  /* 0x000000010300780c */ /* 0x040fe40003fa4270 */
[----:B------:R-:W-:Y:S01]  /*2b00*/  ISETP.GT.AND P4, PT, R3, 0x8, PT ;  /* 0x000000080300780c */ /* 0x000fe20003f84270 */
[----:B------:R-:W-:Y:S01]  /*2b10*/  UPRMT UR6, UR51, 0x654, UR6 ;  /* 0x0000065433067896 */ /* 0x000fe20008000006 */
[----:B------:R-:W-:Y:S02]  /*2b20*/  FSEL R94, R94, -INF , P6 ;  /* 0xff8000005e5e7808 */ /* 0x000fe40003000000 */
[----:B------:R-:W-:Y:S02]  /*2b30*/  FSEL R95, R95, -INF , P5 ;  /* 0xff8000005f5f7808 */ /* 0x000fe40002800000 */
[----:B------:R-:W-:-:S02]  /*2b40*/  ISETP.GT.AND P3, PT, R3, 0x9, PT ;  /* 0x000000090300780c */ /* 0x000fc40003f64270 */
[----:B------:R-:W-:Y:S02]  /*2b50*/  FSEL R98, R98, -INF , P4 ;  /* 0xff80000062627808 */ /* 0x000fe40002000000 */
[----:B------:R-:W-:Y:S01]  /*2b60*/  FMNMX.FTZ R5, R94, R95, !PT ;  /* 0x0000005f5e057209 */ /* 0x000fe20007810000 */
[----:B------:R-:W-:Y:S01]  /*2b70*/  SYNCS.ARRIVE.TRANS64.RED.A1T0 RZ, [UR6], RZ ;  /* 0x000000ffffff79a7 */ /* 0x000fe20008100406 */
        /* <DEDUP_REMOVED lines=106> */
[----:B------:R-:W-:Y:S02]  /*3220*/  ISETP.GT.AND P0, PT, R3, 0x79, PT ;  /* 0x000000790300780c */ /* 0x000fe40003f04270 */
[----:B------:R-:W-:Y:S02]  /*3230*/  FSEL R58, R58, -INF , P6 ;  /* 0xff8000003a3a7808 */ /* 0x000fe40003000000 */
[----:B------:R-:W-:Y:S02]  /*3240*/  FMNMX.FTZ R5, R10, R5, !PT ;  /* 0x000000050a057209 */ /* 0x000fe40007810000 */
[----:B------:R-:W-:Y:S02]  /*3250*/  FSEL R45, R45, -INF , P5 ;  /* 0xff8000002d2d7808 */ /* 0x000fe40002800000 */
[----:B------:R-:W-:Y:S02]  /*3260*/  ISETP.GT.AND P5, PT, R3, 0x80, PT ;  /* 0x000000800300780c */ /* 0x000fe40003fa4270 */
[----:B------:R-:W-:-:S02]  /*3270*/  FSEL R14, R59, -INF , P0 ;  /* 0xff8000003b0e7808 */ /* 0x000fc40000000000 */
[----:B------:R-:W-:Y:S02]  /*3280*/  FMNMX.FTZ R5, R58, R5, !PT ;  /* 0x000000053a057209 */ /* 0x000fe40007810000 */
[C---:B------:R-:W-:Y:S02]  /*3290*/  ISETP.GT.AND P0, PT, R3.reuse, 0x81, PT ;  /* 0x000000810300780c */ /* 0x040fe40003f04270 */
        /* <DEDUP_REMOVED lines=11> */
[----:B------:R-:W-:Y:S02]  /*3350*/  FSEL R108, R35, -INF , P2 ;  /* 0xff800000236c7808 */ /* 0x000fe40001000000 */
[----:B------:R-:W-:Y:S02]  /*3360*/  FMNMX.FTZ R5, R34, R5, !PT ;  /* 0x0000000522057209 */ /* 0x000fe40007810000 */
[----:B------:R-:W-:Y:S02]  /*3370*/  ISETP.GT.AND P3, PT, R3, 0x90, PT ;  /* 0x000000900300780c */ /* 0x000fe40003f64270 */
[----:B------:R-:W-:Y:S02]  /*3380*/  FSEL R48, R48, -INF , P4 ;  /* 0xff80000030307808 */ /* 0x000fe40002000000 */
[----:B------:R-:W-:-:S02]  /*3390*/  FSEL R38, R38, -INF , P3 ;  /* 0xff80000026267808 */ /* 0x000fc40001800000 */
[----:B------:R-:W-:Y:S02]  /*33a0*/  FMNMX.FTZ R5, R108, R5, !PT ;  /* 0x000000056c057209 */ /* 0x000fe40007810000 */
[----:B------:R-:W-:Y:S02]  /*33b0*/  ISETP.GT.AND P4, PT, R3, 0x91, PT ;  /* 0x000000910300780c */ /* 0x000fe40003f84270 */
[----:B------:R-:W-:Y:S02]  /*33c0*/  FMNMX.FTZ R5, R38, R5, !PT ;  /* 0x0000000526057209 */ /* 0x000fe40007810000 */
[----:B------:R-:W-:Y:S02]  /*33d0*/  FSEL R110, R39, -INF , P4 ;  /* 0xff800000276e7808 */ /* 0x000fe40002000000 */
[----:B------:R-:W-:Y:S02]  /*33e0*/  ISETP.GT.AND P5, PT, R3, 0x98, PT ;  /* 0x000000980300780c */ /* 0x000fe40003fa4270 */
[----:B------:R-:W-:-:S02]  /*33f0*/  FMNMX.FTZ R5, R110, R5, !PT ;  /* 0x000000056e057209 */ /* 0x000fc40007810000 */
[----:B------:R-:W-:Y:S02]  /*3400*/  FSEL R42, R42, -INF , P5 ;  /* 0xff8000002a2a7808 */ /* 0x000fe40002800000 */
[----:B------:R-:W-:Y:S02]  /*3410*/  ISETP.GT.AND P6, PT, R3, 0x99, PT ;  /* 0x000000990300780c */ /* 0x000fe40003fc4270 */
[----:B------:R-:W-:Y:S01]  /*3420*/  FMNMX.FTZ R0, R42, R5, !PT ;  /* 0x000000052a007209 */ /* 0x000fe20007810000 */
[----:B------:R-:W-:Y:S01]  /*3430*/  IMAD.U32 R5, RZ, RZ, UR41 ;  /* 0x00000029ff057e24 */ /* 0x000fe2000f8e00ff */
[----:B------:R-:W-:Y:S02]  /*3440*/  FSEL R43, R43, -INF , P6 ;  /* 0xff8000002b2b7808 */ /* 0x000fe40003000000 */
[----:B------:R-:W-:Y:S02]  /*3450*/  P2R R20, PR, RZ, 0x1 ;  /* 0x00000001ff147803 */ /* 0x000fe40000000000 */
[----:B------:R-:W-:-:S02]  /*3460*/  FMNMX.FTZ R9, R43, R0, !PT ;  /* 0x000000002b097209 */ /* 0x000fc40007810000 */
[----:B------:R-:W-:Y:S02]  /*3470*/  ISETP.GT.AND P0, PT, R3, 0x80, PT ;  /* 0x000000800300780c */ /* 0x000fe40003f04270 */
[----:B------:R-:W-:Y:S01]  /*3480*/  P2R R12, PR, RZ, 0x8 ;  /* 0x00000008ff0c7803 */ /* 0x000fe20000000000 */
[----:B------:R-:W0:Y:S01]  /*3490*/  SHFL.BFLY PT, R0, R9, 0x2, 0x1f ;  /* 0x0c401f0009007f89 */ /* 0x000e2200000e0000 */
[----:B------:R-:W-:Y:S02]  /*34a0*/  FSEL R28, R28, -INF , P0 ;  /* 0xff8000001c1c7808 */ /* 0x000fe40000000000 */
[----:B------:R-:W-:Y:S02]  /*34b0*/  ISETP.NE.AND P0, PT, R20, RZ, PT ;  /* 0x000000ff1400720c */ /* 0x000fe40003f05270 */
[----:B------:R-:W-:Y:S02]  /*34c0*/  P2R R15, PR, RZ, 0x2 ;  /* 0x00000002ff0f7803 */ /* 0x000fe40000000000 */
[----:B------:R-:W-:-:S02]  /*34d0*/  P2R R13, PR, RZ, 0x4 ;  /* 0x00000004ff0d7803 */ /* 0x000fc40000000000 */
[C---:B------:R-:W-:Y:S02]  /*34e0*/  ISETP.GT.AND P2, PT, R3.reuse, 0x78, PT ;  /* 0x000000780300780c */ /* 0x040fe40003f44270 */
[----:B------:R-:W-:Y:S02]  /*34f0*/  ISETP.GT.AND P1, PT, R3, 0x79, PT ;  /* 0x000000790300780c */ /* 0x000fe40003f24270 */
[----:B------:R-:W-:Y:S02]  /*3500*/  FMNMX.FTZ R3, R92, R93, !PT ;  /* 0x0000005d5c037209 */ /* 0x000fe40007810000 */
[----:B------:R-:W-:Y:S02]  /*3510*/  FSEL R29, R29, -INF , P0 ;  /* 0xff8000001d1d7808 */ /* 0x000fe40000000000 */
[----:B------:R-:W-:Y:S02]  /*3520*/  ISETP.NE.AND P0, PT, R7, RZ, PT ;  /* 0x000000ff0700720c */ /* 0x000fe40003f05270 */
[----:B------:R-:W-:-:S02]  /*3530*/  FSEL R57, R57, -INF , P1 ;  /* 0xff80000039397808 */ /* 0x000fc40000800000 */
[----:B------:R-:W-:Y:S02]  /*3540*/  ISETP.NE.AND P1, PT, R15, RZ, PT ;  /* 0x000000ff0f00720c */ /* 0x000fe40003f25270 */
[----:B------:R-:W-:Y:S02]  /*3550*/  FSEL R56, R56, -INF , P2 ;  /* 0xff80000038387808 */ /* 0x000fe40001000000 */
[----:B0-----:R-:W-:Y:S02]  /*3560*/  FMNMX.FTZ R11, R9, R0, !PT ;  /* 0x00000000090b7209 */ /* 0x001fe40007810000 */
[----:B------:R-:W-:Y:S02]  /*3570*/  ISETP.NE.AND P2, PT, R13, RZ, PT ;  /* 0x000000ff0d00720c */ /* 0x000fe40003f45270 */
[----:B------:R-:W-:Y:S01]  /*3580*/  FSEL R55, R32, -INF , P1 ;  /* 0xff80000020377808 */ /* 0x000fe20000800000 */
[----:B------:R-:W0:Y:S01]  /*3590*/  SHFL.BFLY PT, R0, R11, 0x1, 0x1f ;  /* 0x0c201f000b007f89 */ /* 0x000e2200000e0000 */
[----:B------:R-:W-:-:S02]  /*35a0*/  FSEL R59, R33, -INF , P2 ;  /* 0xff800000213b7808 */ /* 0x000fc40001000000 */
[----:B0-----:R-:W-:-:S04]  /*35b0*/  FMNMX.FTZ R0, R11, R0, !PT ;  /* 0x000000000b007209 */ /* 0x001fc80007810000 */
[C---:B------:R-:W-:Y:S01]  /*35c0*/  FSETP.NEU.FTZ.AND P3, PT, R0.reuse, -INF , PT ;  /* 0xff8000000000780b */ /* 0x040fe20003f7d000 */
[----:B------:R-:W-:-:S05]  /*35d0*/  FFMA.FTZ R5, R0, R5, -8 ;  /* 0xc100000000057423 */ /* 0x000fca0000010005 */
[----:B------:R-:W-:Y:S02]  /*35e0*/  FSEL R5, R5, RZ, P3 ;  /* 0x000000ff05057208 */ /* 0x000fe40001800000 */
[----:B------:R-:W-:-:S03]  /*35f0*/  ISETP.NE.AND P3, PT, R12, RZ, PT ;  /* 0x000000ff0c00720c */ /* 0x000fc60003f65270 */
[--C-:B------:R-:W-:Y:S01]  /*3600*/  FFMA.FTZ R7, R94, UR41, -R5.reuse ;  /* 0x000000295e077c23 */ /* 0x100fe20008010805 */
[----:B------:R-:W-:Y:S01]  /*3610*/  FMNMX.FTZ R94, R96, R3, !PT ;  /* 0x00000003605e7209 */ /* 0x000fe20007810000 */
[--C-:B------:R-:W-:Y:S01]  /*3620*/  FFMA.FTZ R9, R98, UR41, -R5.reuse ;  /* 0x0000002962097c23 */ /* 0x100fe20008010805 */
[----:B------:R-:W-:-:S01]  /*3630*/  FFMA.FTZ R15, R78, UR41, -R5 ;  /* 0x000000294e0f7c23 */ /* 0x000fc20008010805 */
        /* <DEDUP_REMOVED lines=12> */
[----:B------:R0:W-:Y:S01]  /*3700*/  MUFU.EX2 R32, R71 ;  /* 0x0000004700207308 */ /* 0x0001e20000000800 */
[----:B------:R-:W-:Y:S01]  /*3710*/  FMNMX.FTZ R78, R104, R3, !PT ;  /* 0x00000003684e7209 */ /* 0x000fe20007810000 */
[--C-:B------:R-:W-:Y:S01]  /*3720*/  FFMA.FTZ R20, R99, UR41, -R5.reuse ;  /* 0x0000002963147c23 */ /* 0x100fe20008010805 */
[----:B------:R-:W-:-:S01]  /*3730*/  FFMA.FTZ R11, R102, UR41, -R5 ;  /* 0x00000029660b7c23 */ /* 0x000fc20008010805 */
[--C-:B------:R-:W-:Y:S01]  /*3740*/  FFMA.FTZ R26, R103, UR41, -R5.reuse ;  /* 0x00000029671a7c23 */ /* 0x100fe20008010805 */
[----:B------:R-:W-:Y:S01]  /*3750*/  FMNMX.FTZ R3, R105, R78, !PT ;  /* 0x0000004e69037209 */ /* 0x000fe20007810000 */
[--C-:B------:R-:W-:Y:S01]  /*3760*/  FFMA.FTZ R78, R79, UR41, -R5.reuse ;  /* 0x000000294f4e7c23 */ /* 0x100fe20008010805 */
[----:B------:R-:W-:-:S01]  /*3770*/  FFMA.FTZ R79, R24, UR41, -R5 ;  /* 0x00000029184f7c23 */ /* 0x000fc20008010805 */
[----:B------:R-:W-:Y:S01]  /*3780*/  MUFU.EX2 R7, R7 ;  /* 0x0000000700077308 */ /* 0x000fe20000000800 */
[----:B------:R-:W-:Y:S01]  /*3790*/  FMNMX.FTZ R98, R76, R3, !PT ;  /* 0x000000034c627209 */ /* 0x000fe20007810000 */
[--C-:B------:R-:W-:Y:S01]  /*37a0*/  FFMA.FTZ R24, R34, UR41, -R5.reuse ;  /* 0x0000002922187c23 */ /* 0x100fe20008010805 */
[----:B0-----:R-:W-:Y:S01]  /*37b0*/  FSEL R71, R41, -INF , P6 ;  /* 0xff80000029477808 */ /* 0x001fe20003000000 */
[--C-:B------:R-:W-:Y:S01]  /*37c0*/  FFMA.FTZ R41, R8, UR41, -R5.reuse ;  /* 0x0000002908297c23 */ /* 0x100fe20008010805 */
[----:B------:R-:W-:Y:S01]  /*37d0*/  FMNMX.FTZ R3, R77, R98, !PT ;  /* 0x000000624d037209 */ /* 0x000fe20007810000 */
[--C-:B------:R-:W-:Y:S01]  /*37e0*/  FFMA.FTZ R8, R54, UR41, -R5.reuse ;  /* 0x0000002936087c23 */ /* 0x100fe20008010805 */
[----:B------:R-:W-:-:S01]  /*37f0*/  FFMA.FTZ R34, R42, UR41, -R5 ;  /* 0x000000292a227c23 */ /* 0x000fc20008010805 */
[----:B------:R-:W-:Y:S01]  /*3800*/  MUFU.EX2 R12, R12 ;  /* 0x0000000c000c7308 */ /* 0x000fe20000000800 */
        /* <DEDUP_REMOVED lines=10> */
[----:B------:R-:W-:-:S02]  /*38b0*/  FFMA.FTZ R83, R108, UR41, -R5 ;  /* 0x000000296c537c23 */ /* 0x000fc40008010805 */
[----:B------:R-:W-:-:S03]  /*38c0*/  FMNMX.FTZ R3, R85, R98, !PT ;  /* 0x0000006255037209 */ /* 0x000fc60007810000 */
[----:B------:R-:W0:Y:S01]  /*38d0*/  MUFU.EX2 R20, R20 ;  /* 0x0000001400147308 */ /* 0x000e220000000800 */
[----:B------:R-:W-:-:S04]  /*38e0*/  FMNMX.FTZ R86, R88, R3, !PT ;  /* 0x0000000358567209 */ /* 0x000fc80007810000 */
[----:B------:R-:W-:Y:S01]  /*38f0*/  FMNMX.FTZ R3, R89, R86, !PT ;  /* 0x0000005659037209 */ /* 0x000fe20007810000 */
[----:B------:R-:W-:-:S01]  /*3900*/  FFMA.FTZ R86, R87, UR41, -R5 ;  /* 0x0000002957567c23 */ /* 0x000fc20008010805 */
[----:B------:R-:W-:Y:S01]  /*3910*/  FFMA.FTZ R87, R110, UR41, -R5 ;  /* 0x000000296e577c23 */ /* 0x000fe20008010805 */
[----:B------:R-:W-:Y:S01]  /*3920*/  MUFU.EX2 R11, R11 ;  /* 0x0000000b000b7308 */ /* 0x000fe20000000800 */
[----:B------:R-:W-:-:S04]  /*3930*/  FMNMX.FTZ R98, R60, R3, !PT ;  /* 0x000000033c627209 */ /* 0x000fc80007810000 */
[----:B------:R-:W-:-:S03]  /*3940*/  FMNMX.FTZ R3, R61, R98, !PT ;  /* 0x000000623d037209 */ /* 0x000fc60007810000 */
[----:B------:R-:W-:Y:S01]  /*3950*/  MUFU.EX2 R26, R26 ;  /* 0x0000001a001a7308 */ /* 0x000fe20000000800 */
[----:B------:R-:W-:Y:S02]  /*3960*/  FMNMX.FTZ R90, R64, R3, !PT ;  /* 0x00000003405a7209 */ /* 0x000fe40007810000 */
[----:B0-----:R-:W-:Y:S02]  /*3970*/  F2FP.SATFINITE.E4M3.F32.PACK_AB_MERGE_C R173, R20, R9, RZ ;  /* 0x0000000914ad723e */ /* 0x001fe400048070ff */
[----:B------:R-:W-:Y:S01]  /*3980*/  FMNMX.FTZ R3, R65, R90, !PT ;  /* 0x0000005a41037209 */ /* 0x000fe20007810000 */
[----:B------:R-:W-:Y:S01]  /*3990*/  FFMA.FTZ R90, R91, UR41, -R5 ;  /* 0x000000295b5a7c23 */ /* 0x000fe20008010805 */
[----:B------:R-:W-:Y:S01]  /*39a0*/  F2FP.SATFINITE.E4M3.F32.PACK_AB_MERGE_C R173, R12, R7, R173 ;  /* 0x000000070cad723e */ /* 0x000fe200048070ad */
[----:B------:R-:W-:Y:S01]  /*39b0*/  MUFU.EX2 R13, R13 ;  /* 0x0000000d000d7308 */ /* 0x000fe20000000800 */
[----:B------:R-:W-:-:S04]  /*39c0*/  FMNMX.FTZ R98, R68, R3, !PT ;  /* 0x0000000344627209 */ /* 0x000fc80007810000 */
[----:B------:R-:W-:-:S03]  /*39d0*/  FMNMX.FTZ R3, R69, R98, !PT ;  /* 0x0000006245037209 */ /* 0x000fc60007810000 */
[----:B------:R-:W0:Y:S01]  /*39e0*/  MUFU.EX2 R94, R94 ;  /* 0x0000005e005e7308 */ /* 0x000e220000000800 */
[----:B------:R-:W-:-:S04]  /*39f0*/  FMNMX.FTZ R62, R72, R3, !PT ;  /* 0x00000003483e7209 */ /* 0x000fc80007810000 */
[----:B------:R-:W-:Y:S01]  /*3a00*/  FMNMX.FTZ R3, R73, R62, !PT ;  /* 0x0000003e49037209 */ /* 0x000fe20007810000 */
[----:B------:R-:W-:-:S01]  /*3a10*/  FFMA.FTZ R62, R63, UR41, -R5 ;  /* 0x000000293f3e7c23 */ /* 0x000fc20008010805 */
[----:B------:R-:W-:Y:S01]  /*3a20*/  FSEL R63, R36, -INF , P3 ;  /* 0xff800000243f7808 */ /* 0x000fe20001800000 */
[----:B------:R-:W-:Y:S01]  /*3a30*/  MUFU.EX2 R15, R15 ;  /* 0x0000000f000f7308 */ /* 0x000fe20000000800 */
[----:B------:R-:W-:-:S04]  /*3a40*/  FMNMX.FTZ R98, R44, R3, !PT ;  /* 0x000000032c627209 */ /* 0x000fc80007810000 */
[----:B------:R-:W-:-:S03]  /*3a50*/  FMNMX.FTZ R3, R45, R98, !PT ;  /* 0x000000622d037209 */ /* 0x000fc60007810000 */
[----:B------:R-:W-:Y:S01]  /*3a60*/  MUFU.EX2 R78, R78 ;  /* 0x0000004e004e7308 */ /* 0x000fe20000000800 */
[----:B------:R-:W-:Y:S02]  /*3a70*/  FMNMX.FTZ R66, R48, R3, !PT ;  /* 0x0000000330427209 */ /* 0x000fe40007810000 */
[----:B0-----:R-:W-:Y:S02]  /*3a80*/  F2FP.SATFINITE.E4M3.F32.PACK_AB_MERGE_C R175, R94, R13, RZ ;  /* 0x0000000d5eaf723e */ /* 0x001fe400048070ff */
[----:B------:R-:W-:Y:S01]  /*3a90*/  FMNMX.FTZ R3, R49, R66, !PT ;  /* 0x0000004231037209 */ /* 0x000fe20007810000 */
[--C-:B------:R-:W-:Y:S01]  /*3aa0*/  FFMA.FTZ R66, R67, UR41, -R5.reuse ;  /* 0x0000002943427c23 */ /* 0x100fe20008010805 */
[----:B------:R-:W-:Y:S01]  /*3ab0*/  FSEL R67, R37, -INF , P4 ;  /* 0xff80000025437808 */ /* 0x000fe20002000000 */
[--C-:B------:R-:W-:Y:S01]  /*3ac0*/  FFMA.FTZ R37, R6, UR41, -R5.reuse ;  /* 0x0000002906257c23 */ /* 0x100fe20008010805 */
[----:B------:R-:W-:Y:S01]  /*3ad0*/  FMNMX.FTZ R98, R52, R3, !PT ;  /* 0x0000000334627209 */ /* 0x000fe20007810000 */
[----:B------:R-:W-:Y:S01]  /*3ae0*/  FFMA.FTZ R6, R50, UR41, -R5 ;  /* 0x0000002932067c23 */ /* 0x000fe20008010805 */
[----:B------:R-:W-:Y:S01]  /*3af0*/  MUFU.EX2 R21, R21 ;  /* 0x0000001500157308 */ /* 0x000fe20000000800 */
[----:B------:R-:W-:-:S02]  /*3b00*/  F2FP.SATFINITE.E4M3.F32.PACK_AB_MERGE_C R175, R26, R11, R175 ;  /* 0x0000000b1aaf723e */ /* 0x000fc400048070af */
[----:B------:R-:W-:-:S04]  /*3b10*/  FMNMX.FTZ R3, R53, R98, !PT ;  /* 0x0000006235037209 */ /* 0x000fc80007810000 */
[----:B------:R-:W-:Y:S01]  /*3b20*/  FMNMX.FTZ R70, R56, R3, !PT ;  /* 0x0000000338467209 */ /* 0x000fe20007810000 */
[----:B------:R-:W0:Y:S03]  /*3b30*/  MUFU.EX2 R82, R82 ;  /* 0x0000005200527308 */ /* 0x000e260000000800 */
[----:B------:R-:W-:-:S04]  /*3b40*/  FMNMX.FTZ R3, R57, R70, !PT ;  /* 0x0000004639037209 */ /* 0x000fc80007810000 */
[----:B------:R-:W-:Y:S01]  /*3b50*/  FMNMX.FTZ R70, R28, R3, !PT ;  /* 0x000000031c467209 */ /* 0x000fe20007810000 */
[----:B------:R-:W-:Y:S03]  /*3b60*/  MUFU.EX2 R27, R27 ;  /* 0x0000001b001b7308 */ /* 0x000fe60000000800 */
[----:B------:R-:W-:-:S04]  /*3b70*/  FMNMX.FTZ R70, R29, R70, !PT ;  /* 0x000000461d467209 */ /* 0x000fc80007810000 */
[----:B------:R-:W-:Y:S01]  /*3b80*/  FMNMX.FTZ R70, R55, R70, !PT ;  /* 0x0000004637467209 */ /* 0x000fe20007810000 */
[----:B------:R-:W-:Y:S01]  /*3b90*/  MUFU.EX2 R86, R86 ;  /* 0x0000005600567308 */ /* 0x000fe20000000800 */
[----:B0-----:R-:W-:Y:S02]  /*3ba0*/  F2FP.SATFINITE.E4M3.F32.PACK_AB_MERGE_C R177, R82, R21, RZ ;  /* 0x0000001552b1723e */ /* 0x001fe400048070ff */
[----:B------:R-:W-:Y:S02]  /*3bb0*/  FMNMX.FTZ R70, R59, R70, !PT ;  /* 0x000000463b467209 */ /* 0x000fe40007810000 */
[----:B------:R-:W-:Y:S02]  /*3bc0*/  F2FP.SATFINITE.E4M3.F32.PACK_AB_MERGE_C R177, R78, R15, R177 ;  /* 0x0000000f4eb1723e */ /* 0x000fe400048070b1 */
[----:B------:R-:W-:Y:S01]  /*3bd0*/  FMNMX.FTZ R36, R63, R70, !PT ;  /* 0x000000463f247209 */ /* 0x000fe20007810000 */
[----:B------:R-:W-:Y:S01]  /*3be0*/  MUFU.EX2 R31, R31 ;  /* 0x0000001f001f7308 */ /* 0x000fe20000000800 */
[----:B------:R-:W-:-:S02]  /*3bf0*/  FSEL R70, R40, -INF , P5 ;  /* 0xff80000028467808 */ /* 0x000fc40002800000 */
[----:B------:R-:W-:Y:S01]  /*3c00*/  FMNMX.FTZ R3, R67, R36, !PT ;  /* 0x0000002443037209 */ /* 0x000fe20007810000 */
[----:B------:R-:W-:-:S03]  /*3c10*/  FFMA.FTZ R36, R46, UR41, -R5 ;  /* 0x000000292e247c23 */ /* 0x000fc60008010805 */
[----:B------:R-:W-:Y:S01]  /*3c20*/  FMNMX.FTZ R46, R70, R3, !PT ;  /* 0x00000003462e7209 */ /* 0x000fe20007810000 */
[----:B------:R0:W-:Y:S03]  /*3c30*/  MUFU.EX2 R40, R75 ;  /* 0x0000004b00287308 */ /* 0x0001e60000000800 */
[----:B------:R-:W-:-:S05]  /*3c40*/  FMNMX.FTZ R46, R71, R46, !PT ;  /* 0x0000002e472e7209 */ /* 0x000fca0007810000 */
[----:B------:R-:W1:Y:S01]  /*3c50*/  SHFL.BFLY PT, R3, R46, 0x2, 0x1f ;  /* 0x0c401f002e037f89 */ /* 0x000e6200000e0000 */
[----:B0-----:R-:W-:-:S01]  /*3c60*/  FFMA.FTZ R75, R14, UR41, -R5 ;  /* 0x000000290e4b7c23 */ /* 0x001fc20008010805 */
[--C-:B------:R-:W-:Y:S01]  /*3c70*/  FFMA.FTZ R14, R30, UR41, -R5.reuse ;  /* 0x000000291e0e7c23 */ /* 0x100fe20008010805 */
[----:B------:R-:W-:-:S01]  /*3c80*/  FFMA.FTZ R30, R38, UR41, -R5 ;  /* 0x00000029261e7c23 */ /* 0x000fc20008010805 */
[----:B------:R-:W-:Y:S01]  /*3c90*/  FFMA.FTZ R5, R43, UR41, -R5 ;  /* 0x000000292b057c23 */ /* 0x000fe20008010805 */
[----:B------:R-:W0:Y:S08]  /*3ca0*/  MUFU.EX2 R90, R90 ;  /* 0x0000005a005a7308 */ /* 0x000e300000000800 */
[----:B------:R-:W-:Y:S08]  /*3cb0*/  MUFU.EX2 R35, R35 ;  /* 0x0000002300237308 */ /* 0x000ff00000000800 */
[----:B------:R-:W-:Y:S01]  /*3cc0*/  MUFU.EX2 R62, R62 ;  /* 0x0000003e003e7308 */ /* 0x000fe20000000800 */
[----:B0-----:R-:W-:-:S02]  /*3cd0*/  F2FP.SATFINITE.E4M3.F32.PACK_AB_MERGE_C R179, R90, R31, RZ ;  /* 0x0000001f5ab3723e */ /* 0x001fc400048070ff */
[----:B-1----:R-:W-:Y:S01]  /*3ce0*/  FMNMX.FTZ R50, R46, R3, !PT ;  /* 0x000000032e327209 */ /* 0x002fe20007810000 */
[----:B------:R-:W-:Y:S01]  /*3cf0*/  IMAD.U32 R46, RZ, RZ, UR41 ;  /* 0x00000029ff2e7e24 */ /* 0x000fe2000f8e00ff */
[----:B------:R-:W-:-:S03]  /*3d00*/  F2FP.SATFINITE.E4M3.F32.PACK_AB_MERGE_C R179, R86, R27, R179 ;  /* 0x0000001b56b3723e */ /* 0x000fc600048070b3 */
[----:B------:R-:W0:Y:S01]  /*3d10*/  SHFL.BFLY PT, R3, R50, 0x1, 0x1f ;  /* 0x0c201f0032037f89 */ /* 0x000e2200000e0000 */
[----:B------:R-:W-:Y:S08]  /*3d20*/  MUFU.EX2 R39, R39 ;  /* 0x0000002700277308 */ /* 0x000ff00000000800 */
[----:B------:R-:W1:Y:S08]  /*3d30*/  MUFU.EX2 R66, R66 ;  /* 0x0000004200427308 */ /* 0x000e700000000800 */
[----:B------:R-:W-:Y:S01]  /*3d40*/  MUFU.EX2 R47, R47 ;  /* 0x0000002f002f7308 */ /* 0x000fe20000000800 */
[----:B0-----:R-:W-:-:S07]  /*3d50*/  FMNMX.FTZ R3, R50, R3, !PT ;  /* 0x0000000332037209 */ /* 0x001fce0007810000 */
[----:B------:R-:W-:Y:S01]  /*3d60*/  MUFU.EX2 R33, R33 ;  /* 0x0000002100217308 */ /* 0x000fe20000000800 */
[----:B-1----:R-:W-:Y:S02]  /*3d70*/  F2FP.SATFINITE.E4M3.F32.PACK_AB_MERGE_C R181, R66, R39, RZ ;  /* 0x0000002742b5723e */ /* 0x002fe400048070ff */
[C---:B------:R-:W-:Y:S01]  /*3d80*/  FSETP.NEU.FTZ.AND P1, PT, R3.reuse, -INF , PT ;  /* 0xff8000000300780b */ /* 0x040fe20003f3d000 */
[----:B------:R-:W-:-:S01]  /*3d90*/  FFMA.FTZ R46, R3, R46, -8 ;  /* 0xc1000000032e7423 */ /* 0x000fc2000001002e */
[----:B------:R-:W-:-:S03]  /*3da0*/  F2FP.SATFINITE.E4M3.F32.PACK_AB_MERGE_C R181, R62, R35, R181 ;  /* 0x000000233eb5723e */ /* 0x000fc600048070b5 */
[----:B------:R-:W-:Y:S01]  /*3db0*/  MUFU.EX2 R36, R36 ;  /* 0x0000002400247308 */ /* 0x000fe20000000800 */
[----:B------:R-:W-:Y:S02]  /*3dc0*/  FSEL R46, R46, RZ, P1 ;  /* 0x000000ff2e2e7208 */ /* 0x000fe40000800000 */
[----:B------:R-:W-:-:S03]  /*3dd0*/  PLOP3.LUT P1, PT, PT, PT, UP0, 0x80, 0x0 ;  /* 0x000000000000781c */ /* 0x000fc60003f2f008 */
[--C-:B------:R-:W-:Y:S01]  /*3de0*/  FFMA.FTZ R38, R92, UR41, -R46.reuse ;  /* 0x000000295c267c23 */ /* 0x100fe2000801082e */
[----:B------:R-:W-:-:S01]  /*3df0*/  FFMA.FTZ R91, R93, UR41, -R46 ;  /* 0x000000295d5b7c23 */ /* 0x000fc2000801082e */
[--C-:B------:R-:W-:Y:S01]  /*3e00*/  FFMA.FTZ R54, R96, UR41, -R46.reuse ;  /* 0x0000002960367c23 */ /* 0x100fe2000801082e */
[----:B------:R-:W-:-:S01]  /*3e10*/  FFMA.FTZ R95, R97, UR41, -R46 ;  /* 0x00000029615f7c23 */ /* 0x000fc2000801082e */
[--C-:B------:R-:W-:Y:S01]  /*3e20*/  FFMA.FTZ R42, R100, UR41, -R46.reuse ;  /* 0x00000029642a7c23 */ /* 0x100fe2000801082e */
        /* <DEDUP_REMOVED lines=9> */
[----:B------:R-:W0:Y:S01]  /*3ec0*/  MUFU.EX2 R91, R91 ;  /* 0x0000005b005b7308 */ /* 0x000e220000000800 */
        /* <DEDUP_REMOVED lines=8> */
[----:B------:R-:W-:-:S01]  /*3f50*/  FFMA.FTZ R72, R72, UR41, -R46 ;  /* 0x0000002948487c23 */ /* 0x000fc2000801082e */
[--C-:B------:R-:W-:Y:S01]  /*3f60*/  FFMA.FTZ R73, R73, UR41, -R46.reuse ;  /* 0x0000002949497c23 */ /* 0x100fe2000801082e */
[----:B------:R-:W-:-:S01]  /*3f70*/  FFMA.FTZ R44, R44, UR41, -R46 ;  /* 0x000000292c2c7c23 */ /* 0x000fc2000801082e */
[--C-:B------:R-:W-:Y:S01]  /*3f80*/  FFMA.FTZ R45, R45, UR41, -R46.reuse ;  /* 0x000000292d2d7c23 */ /* 0x100fe2000801082e */
[----:B------:R-:W-:-:S01]  /*3f90*/  FFMA.FTZ R48, R48, UR41, -R46 ;  /* 0x0000002930307c23 */ /* 0x000fc2000801082e */
[--C-:B------:R-:W-:Y:S01]  /*3fa0*/  FFMA.FTZ R49, R49, UR41, -R46.reuse ;  /* 0x0000002931317c23 */ /* 0x100fe2000801082e */
[----:B------:R-:W-:-:S01]  /*3fb0*/  FFMA.FTZ R53, R53, UR41, -R46 ;  /* 0x0000002935357c23 */ /* 0x000fc2000801082e */
[----:B------:R-:W2:Y:S01]  /*3fc0*/  MUFU.EX2 R95, R95 ;  /* 0x0000005f005f7308 */ /* 0x000ea20000000800 */
[----:B0-----:R-:W-:-:S01]  /*3fd0*/  FADD.FTZ R69, R38, R91 ;  /* 0x0000005b26457221 */ /* 0x001fc20000010000 */
        /* <DEDUP_REMOVED lines=10> */
[----:B------:R-:W-:-:S04]  /*4080*/  F2FP.SATFINITE.E4M3.F32.PACK_AB_MERGE_C R183, R40, R33, RZ ;  /* 0x0000002128b7723e */ /* 0x000fc800048070ff */
[----:B------:R3:W-:Y:S01]  /*4090*/  MUFU.EX2 R97, R76 ;  /* 0x0000004c00617308 */ /* 0x0007e20000000800 */
[----:B------:R-:W-:-:S07]  /*40a0*/  F2FP.SATFINITE.E4M3.F32.PACK_AB_MERGE_C R183, R32, R47, R183 ;  /* 0x0000002f20b7723e */ /* 0x000fce00048070b7 */
[----:B------:R-:W4:Y:S01]  /*40b0*/  MUFU.EX2 R93, R93 ;  /* 0x0000005d005d7308 */ /* 0x000f220000000800 */
[----:B---3--:R-:W-:-:S01]  /*40c0*/  FFMA.FTZ R76, R64, UR41, -R46 ;  /* 0x00000029404c7c23 */ /* 0x008fc2000801082e */
[----:B------:R-:W-:Y:S01]  /*40d0*/  FFMA.FTZ R64, R68, UR41, -R46 ;  /* 0x0000002944407c23 */ /* 0x000fe2000801082e */
[----:B------:R-:W-:-:S04]  /*40e0*/  FADD.FTZ R68, R7, R12 ;  /* 0x0000000c07447221 */ /* 0x000fc80000010000 */
[----:B------:R-:W-:Y:S01]  /*40f0*/  FADD.FTZ R99, R9, R68 ;  /* 0x0000004409637221 */ /* 0x000fe20000010000 */
[----:B------:R-:W3:Y:S01]  /*4100*/  MUFU.EX2 R74, R74 ;  /* 0x0000004a004a7308 */ /* 0x000ee20000000800 */
[----:B-1----:R-:W-:-:S01]  /*4110*/  FADD.FTZ R68, R54, R69 ;  /* 0x0000004536447221 */ /* 0x002fc20000010000 */
[----:B--2---:R-:W-:-:S03]  /*4120*/  F2FP.SATFINITE.E4M3.F32.PACK_AB_MERGE_C R54, R95, R54, RZ ;  /* 0x000000365f36723e */ /* 0x004fc600048070ff */
[----:B------:R-:W-:Y:S01]  /*4130*/  FADD.FTZ R69, R95, R68 ;  /* 0x000000445f457221 */ /* 0x000fe20000010000 */
[----:B------:R-:W-:Y:S01]  /*4140*/  F2FP.SATFINITE.E4M3.F32.PACK_AB_MERGE_C R172, R91, R38, R54 ;  /* 0x000000265bac723e */ /* 0x000fe20004807036 */
[----:B------:R-:W-:Y:S01]  /*4150*/  IMAD.MOV.U32 R38, RZ, RZ, R25 ;  /* 0x000000ffff267224 */ /* 0x000fe200078e0019 */
[----:B------:R1:W-:Y:S01]  /*4160*/  MUFU.EX2 R85, R84 ;  /* 0x0000005400557308 */ /* 0x0003e20000000800 */
[----:B0-----:R-:W-:-:S01]  /*4170*/  FADD.FTZ R4, R42, R69 ;  /* 0x000000452a047221 */ /* 0x001fc20000010000 */
[----:B------:R-:W-:-:S03]  /*4180*/  IMAD.MOV.U32 R54, RZ, RZ, R25 ;  /* 0x000000ffff367224 */ /* 0x000fc600078e0019 */
[----:B----4-:R-:W-:Y:S01]  /*4190*/  FADD.FTZ R43, R93, R4 ;  /* 0x000000045d2b7221 */ /* 0x010fe20000010000 */
[----:B------:R-:W-:-:S01]  /*41a0*/  FFMA.FTZ R4, R52, UR41, -R46 ;  /* 0x0000002934047c23 */ /* 0x000fc2000801082e */
[----:B------:R-:W-:Y:S01]  /*41b0*/  FFMA.FTZ R46, R71, UR41, -R46 ;  /* 0x00000029472e7c23 */ /* 0x000fe2000801082e */
[----:B------:R-:W0:Y:S01]  /*41c0*/  MUFU.EX2 R105, R105 ;  /* 0x0000006900697308 */ /* 0x000e220000000800 */
[----:B-1----:R-:W-:-:S01]  /*41d0*/  FADD.FTZ R84, R20, R99 ;  /* 0x0000006314547221 */ /* 0x002fc20000010000 */
[----:B------:R-:W-:-:S03]  /*41e0*/  IMAD.MOV.U32 R71, RZ, RZ, R25 ;  /* 0x000000ffff477224 */ /* 0x000fc600078e0019 */
[----:B------:R-:W-:Y:S01]  /*41f0*/  FADD.FTZ R99, R11, R84 ;  /* 0x000000540b637221 */ /* 0x000fe20000010000 */
[----:B------:R-:W-:Y:S02]  /*4200*/  IMAD.MOV.U32 R84, RZ, RZ, R25 ;  /* 0x000000ffff547224 */ /* 0x000fe400078e0019 */
[----:B------:R-:W1:Y:S01]  /*4210*/  MUFU.EX2 R50, R50 ;  /* 0x0000003200327308 */ /* 0x000e620000000800 */
[----:B------:R-:W-:-:S04]  /*4220*/  FADD.FTZ R68, R26, R99 ;  /* 0x000000631a447221 */ /* 0x000fc80000010000 */
[----:B------:R-:W-:Y:S01]  /*4230*/  FADD.FTZ R69, R13, R68 ;  /* 0x000000440d457221 */ /* 0x000fe20000010000 */
[----:B---3--:R-:W-:-:S02]  /*4240*/  FADD.FTZ R68, R74, R43 ;  /* 0x0000002b4a447221 */ /* 0x008fc40000010000 */
[----:B------:R-:W2:Y:S01]  /*4250*/  MUFU.EX2 R77, R77 ;  /* 0x0000004d004d7308 */ /* 0x000ea20000000800 */
[----:B------:R-:W-:-:S01]  /*4260*/  FADD.FTZ R52, R94, R69 ;  /* 0x000000455e347221 */ /* 0x000fc20000010000 */
[C---:B0-----:R-:W-:Y:S01]  /*4270*/  FADD.FTZ R43, R105.reuse, R68 ;  /* 0x00000044692b7221 */ /* 0x041fe20000010000 */
[----:B------:R-:W-:Y:S02]  /*4280*/  F2FP.SATFINITE.E4M3.F32.PACK_AB_MERGE_C R74, R105, R74, RZ ;  /* 0x0000004a694a723e */ /* 0x000fe400048070ff */
[----:B------:R-:W-:Y:S02]  /*4290*/  FADD.FTZ R69, R15, R52 ;  /* 0x000000340f457221 */ /* 0x000fe40000010000 */
[----:B------:R-:W-:Y:S01]  /*42a0*/  F2FP.SATFINITE.E4M3.F32.PACK_AB_MERGE_C R174, R93, R42, R74 ;  /* 0x0000002a5dae723e */ /* 0x000fe2000480704a */
[----:B------:R-:W0:Y:S01]  /*42b0*/  MUFU.EX2 R80, R80 ;  /* 0x0000005000507308 */ /* 0x000e220000000800 */
[----:B-1----:R-:W-:-:S01]  /*42c0*/  FADD.FTZ R52, R50, R43 ;  /* 0x0000002b32347221 */ /* 0x002fc20000010000 */
[----:B------:R-:W-:Y:S01]  /*42d0*/  FADD.FTZ R68, R78, R69 ;  /* 0x000000454e447221 */ /* 0x000fe20000010000 */
[----:B------:R-:W-:-:S02]  /*42e0*/  IMAD.MOV.U32 R42, RZ, RZ, R25 ;  /* 0x000000ffff2a7224 */ /* 0x000fc400078e0019 */
[----:B------:R-:W-:Y:S02]  /*42f0*/  IMAD.MOV.U32 R74, RZ, RZ, R25 ;  /* 0x000000ffff4a7224 */ /* 0x000fe400078e0019 */
[----:B------:R-:W-:-:S01]  /*4300*/  FADD.FTZ R69, R21, R68 ;  /* 0x0000004415457221 */ /* 0x000fc20000010000 */
[----:B------:R-:W-:Y:S01]  /*4310*/  IMAD.MOV.U32 R78, RZ, RZ, R25 ;  /* 0x000000ffff4e7224 */ /* 0x000fe200078e0019 */
[----:B------:R-:W1:Y:S01]  /*4320*/  MUFU.EX2 R58, R58 ;  /* 0x0000003a003a7308 */ /* 0x000e620000000800 */
[----:B--2---:R-:W-:-:S01]  /*4330*/  FADD.FTZ R43, R77, R52 ;  /* 0x000000344d2b7221 */ /* 0x004fc20000010000 */
[----:B------:R-:W-:Y:S01]  /*4340*/  FADD.FTZ R68, R82, R69 ;  /* 0x0000004552447221 */ /* 0x000fe20000010000 */
[----:B------:R-:W-:-:S03]  /*4350*/  IMAD.MOV.U32 R82, RZ, RZ, R25 ;  /* 0x000000ffff527224 */ /* 0x000fc600078e0019 */
[----:B------:R-:W-:Y:S01]  /*4360*/  FADD.FTZ R69, R27, R68 ;  /* 0x000000441b457221 */ /* 0x000fe20000010000 */
[----:B------:R-:W-:Y:S01]  /*4370*/  IMAD.MOV.U32 R27, RZ, RZ, R25 ;  /* 0x000000ffff1b7224 */ /* 0x000fe200078e0019 */
[----:B------:R-:W2:Y:S01]  /*4380*/  MUFU.EX2 R81, R81 ;  /* 0x0000005100517308 */ /* 0x000ea20000000800 */
[----:B0-----:R-:W-:-:S01]  /*4390*/  FADD.FTZ R52, R80, R43 ;  /* 0x0000002b50347221 */ /* 0x001fc20000010000 */
[----:B------:R-:W-:Y:S01]  /*43a0*/  FADD.FTZ R68, R86, R69 ;  /* 0x0000004556447221 */ /* 0x000fe20000010000 */
[C---:B------:R-:W-:Y:S01]  /*43b0*/  F2FP.SATFINITE.E4M3.F32.PACK_AB_MERGE_C R80, R97.reuse, R80, RZ ;  /* 0x000000506150723e */ /* 0x040fe200048070ff */
[----:B------:R-:W-:Y:S02]  /*43c0*/  IMAD.MOV.U32 R86, RZ, RZ, R25 ;  /* 0x000000ffff567224 */ /* 0x000fe400078e0019 */
[----:B------:R-:W-:-:S01]  /*43d0*/  FADD.FTZ R43, R97, R52 ;  /* 0x00000034612b7221 */ /* 0x000fc20000010000 */
[----:B------:R-:W-:Y:S01]  /*43e0*/  FADD.FTZ R69, R31, R68 ;  /* 0x000000441f457221 */ /* 0x000fe20000010000 */
        /* <DEDUP_REMOVED lines=10> */
[--C-:B------:R-:W-:Y:S02]  /*4490*/  IMAD.MOV.U32 R69, RZ, RZ, R25.reuse ;  /* 0x000000ffff457224 */ /* 0x100fe400078e0019 */
[--C-:B------:R-:W-:Y:S02]  /*44a0*/  IMAD.MOV.U32 R68, RZ, RZ, R25.reuse ;  /* 0x000000ffff447224 */ /* 0x100fe400078e0019 */
[----:B------:R-:W-:-:S02]  /*44b0*/  IMAD.MOV.U32 R77, RZ, RZ, R25 ;  /* 0x000000ffff4d7224 */ /* 0x000fc400078e0019 */
[----:B------:R-:W2:Y:S01]  /*44c0*/  MUFU.EX2 R60, R60 ;  /* 0x0000003c003c7308 */ /* 0x000ea20000000800 */
[----:B0-----:R-:W-:-:S01]  /*44d0*/  FADD.FTZ R52, R88, R43 ;  /* 0x0000002b58347221 */ /* 0x001fc20000010000 */
[--C-:B------:R-:W-:Y:S02]  /*44e0*/  IMAD.MOV.U32 R43, RZ, RZ, R25.reuse ;  /* 0x000000ffff2b7224 */ /* 0x100fe400078e0019 */
[----:B------:R-:W-:-:S04]  /*44f0*/  IMAD.MOV.U32 R80, RZ, RZ, R25 ;  /* 0x000000ffff507224 */ /* 0x000fc800078e0019 */
[----:B------:R-:W0:Y:S01]  /*4500*/  MUFU.EX2 R61, R61 ;  /* 0x0000003d003d7308 */ /* 0x000e220000000800 */
[----:B-1----:R-:W-:-:S01]  /*4510*/  FADD.FTZ R9, R89, R52 ;  /* 0x0000003459097221 */ /* 0x002fc20000010000 */
[----:B------:R-:W-:Y:S01]  /*4520*/  FADD.FTZ R52, R62, R13 ;  /* 0x0000000d3e347221 */ /* 0x000fe20000010000 */
[----:B------:R-:W-:Y:S01]  /*4530*/  F2FP.SATFINITE.E4M3.F32.PACK_AB_MERGE_C R88, R89, R88, RZ ;  /* 0x000000585958723e */ /* 0x000fe200048070ff */
[----:B------:R-:W-:Y:S02]  /*4540*/  IMAD.MOV.U32 R62, RZ, RZ, R25 ;  /* 0x000000ffff3e7224 */ /* 0x000fe400078e0019 */
[----:B------:R-:W-:-:S01]  /*4550*/  FADD.FTZ R13, R39, R52 ;  /* 0x00000034270d7221 */ /* 0x000fc20000010000 */
[----:B------:R-:W-:Y:S01]  /*4560*/  F2FP.SATFINITE.E4M3.F32.PACK_AB_MERGE_C R178, R81, R58, R88 ;  /* 0x0000003a51b2723e */ /* 0x000fe20004807058 */
[----:B------:R-:W1:Y:S01]  /*4570*/  MUFU.EX2 R76, R76 ;  /* 0x0000004c004c7308 */ /* 0x000e620000000800 */
[----:B--2---:R-:W-:-:S01]  /*4580*/  FADD.FTZ R20, R60, R9 ;  /* 0x000000093c147221 */ /* 0x004fc20000010000 */
[----:B------:R-:W-:Y:S01]  /*4590*/  FADD.FTZ R66, R66, R13 ;  /* 0x0000000d42427221 */ /* 0x000fe20000010000 */
[----:B------:R-:W-:-:S02]  /*45a0*/  IMAD.MOV.U32 R39, RZ, RZ, R25 ;  /* 0x000000ffff277224 */ /* 0x000fc400078e0019 */
[----:B------:R-:W-:Y:S02]  /*45b0*/  IMAD.MOV.U32 R58, RZ, RZ, R25 ;  /* 0x000000ffff3a7224 */ /* 0x000fe400078e0019 */
[----:B------:R-:W-:-:S01]  /*45c0*/  FADD.FTZ R13, R47, R66 ;  /* 0x000000422f0d7221 */ /* 0x000fc20000010000 */
[----:B------:R-:W-:Y:S01]  /*45d0*/  IMAD.MOV.U32 R47, RZ, RZ, R25 ;  /* 0x000000ffff2f7224 */ /* 0x000fe200078e0019 */
[----:B------:R-:W2:Y:S01]  /*45e0*/  MUFU.EX2 R64, R64 ;  /* 0x0000004000407308 */ /* 0x000ea20000000800 */
[----:B0-----:R-:W-:-:S01]  /*45f0*/  FADD.FTZ R9, R61, R20 ;  /* 0x000000143d097221 */ /* 0x001fc20000010000 */
[----:B------:R-:W-:Y:S01]  /*4600*/  FADD.FTZ R52, R32, R13 ;  /* 0x0000000d20347221 */ /* 0x000fe20000010000 */
[--C-:B------:R-:W-:Y:S02]  /*4610*/  IMAD.MOV.U32 R32, RZ, RZ, R25.reuse ;  /* 0x000000ffff207224 */ /* 0x100fe400078e0019 */
[--C-:B------:R-:W-:Y:S02]  /*4620*/  IMAD.MOV.U32 R66, RZ, RZ, R25.reuse ;  /* 0x000000ffff427224 */ /* 0x100fe400078e0019 */
[----:B------:R-:W-:Y:S01]  /*4630*/  IMAD.MOV.U32 R81, RZ, RZ, R25 ;  /* 0x000000ffff517224 */ /* 0x000fe200078e0019 */
[----:B------:R-:W0:Y:S01]  /*4640*/  MUFU.EX2 R65, R65 ;  /* 0x0000004100417308 */ /* 0x000e220000000800 */
[----:B-1----:R-:W-:-:S01]  /*4650*/  FADD.FTZ R20, R76, R9 ;  /* 0x000000094c147221 */ /* 0x002fc20000010000 */
[----:B------:R-:W-:-:S03]  /*4660*/  F2FP.SATFINITE.E4M3.F32.PACK_AB_MERGE_C R76, R85, R76, RZ ;  /* 0x0000004c554c723e */ /* 0x000fc600048070ff */
[----:B------:R-:W-:Y:S01]  /*4670*/  FADD.FTZ R9, R85, R20 ;  /* 0x0000001455097221 */ /* 0x000fe20000010000 */
[----:B------:R-:W-:Y:S01]  /*4680*/  F2FP.SATFINITE.E4M3.F32.PACK_AB_MERGE_C R180, R61, R60, R76 ;  /* 0x0000003c3db4723e */ /* 0x000fe2000480704c */
[----:B------:R-:W-:Y:S01]  /*4690*/  IMAD.MOV.U32 R61, RZ, RZ, R25 ;  /* 0x000000ffff3d7224 */ /* 0x000fe200078e0019 */
[----:B------:R-:W1:Y:S01]  /*46a0*/  MUFU.EX2 R72, R72 ;  /* 0x0000004800487308 */ /* 0x000e620000000800 */
[----:B--2---:R-:W-:-:S01]  /*46b0*/  FADD.FTZ R20, R64, R9 ;  /* 0x0000000940147221 */ /* 0x004fc20000010000 */
[----:B------:R-:W-:Y:S01]  /*46c0*/  FADD.FTZ R9, R33, R52 ;  /* 0x0000003421097221 */ /* 0x000fe20000010000 */
[--C-:B------:R-:W-:Y:S02]  /*46d0*/  IMAD.MOV.U32 R33, RZ, RZ, R25.reuse ;  /* 0x000000ffff217224 */ /* 0x100fe400078e0019 */
[----:B------:R-:W-:Y:S02]  /*46e0*/  IMAD.MOV.U32 R52, RZ, RZ, R25 ;  /* 0x000000ffff347224 */ /* 0x000fe400078e0019 */
[----:B------:R-:W-:-:S01]  /*46f0*/  FADD.FTZ R9, R40, R9 ;  /* 0x0000000928097221 */ /* 0x000fc20000010000 */
[----:B------:R-:W-:Y:S01]  /*4700*/  IMAD.MOV.U32 R40, RZ, RZ, R25 ;  /* 0x000000ffff287224 */ /* 0x000fe200078e0019 */
[----:B------:R-:W2:Y:S01]  /*4710*/  MUFU.EX2 R73, R73 ;  /* 0x0000004900497308 */ /* 0x000ea20000000800 */
[----:B0-----:R-:W-:-:S01]  /*4720*/  FADD.FTZ R7, R65, R20 ;  /* 0x0000001441077221 */ /* 0x001fc20000010000 */
[----:B------:R-:W-:Y:S01]  /*4730*/  FADD.FTZ R26, R36, R9 ;  /* 0x00000009241a7221 */ /* 0x000fe20000010000 */
[----:B------:R-:W-:-:S02]  /*4740*/  IMAD.MOV.U32 R60, RZ, RZ, R25 ;  /* 0x000000ffff3c7224 */ /* 0x000fc400078e0019 */
[--C-:B------:R-:W-:Y:S02]  /*4750*/  IMAD.MOV.U32 R76, RZ, RZ, R25.reuse ;  /* 0x000000ffff4c7224 */ /* 0x100fe400078e0019 */
[----:B------:R-:W-:Y:S01]  /*4760*/  IMAD.MOV.U32 R85, RZ, RZ, R25 ;  /* 0x000000ffff557224 */ /* 0x000fe200078e0019 */
[----:B------:R-:W0:Y:S01]  /*4770*/  MUFU.EX2 R44, R44 ;  /* 0x0000002c002c7308 */ /* 0x000e220000000800 */
[----:B-1----:R-:W-:-:S07]  /*4780*/  FADD.FTZ R12, R72, R7 ;  /* 0x00000007480c7221 */ /* 0x002fce0000010000 */
[----:B------:R-:W1:Y:S01]  /*4790*/  MUFU.EX2 R37, R37 ;  /* 0x0000002500257308 */ /* 0x000e620000000800 */
[C---:B--2---:R-:W-:Y:S01]  /*47a0*/  F2FP.SATFINITE.E4M3.F32.PACK_AB_MERGE_C R72, R73.reuse, R72, RZ ;  /* 0x000000484948723e */ /* 0x044fe200048070ff */
[----:B------:R-:W-:-:S03]  /*47b0*/  FADD.FTZ R73, R73, R12 ;  /* 0x0000000c49497221 */ /* 0x000fc60000010000 */
[----:B------:R-:W-:Y:S01]  /*47c0*/  F2FP.SATFINITE.E4M3.F32.PACK_AB_MERGE_C R182, R65, R64, R72 ;  /* 0x0000004041b6723e */ /* 0x000fe20004807048 */
[----:B------:R-:W-:Y:S02]  /*47d0*/  IMAD.MOV.U32 R65, RZ, RZ, R25 ;  /* 0x000000ffff417224 */ /* 0x000fe400078e0019 */
[----:B------:R-:W2:Y:S01]  /*47e0*/  MUFU.EX2 R45, R45 ;  /* 0x0000002d002d7308 */ /* 0x000ea20000000800 */
[----:B0-----:R-:W-:-:S01]  /*47f0*/  FADD.FTZ R20, R44, R73 ;  /* 0x000000492c147221 */ /* 0x001fc20000010000 */
[--C-:B------:R-:W-:Y:S02]  /*4800*/  IMAD.MOV.U32 R64, RZ, RZ, R25.reuse ;  /* 0x000000ffff407224 */ /* 0x100fe400078e0019 */
[--C-:B------:R-:W-:Y:S02]  /*4810*/  IMAD.MOV.U32 R73, RZ, RZ, R25.reuse ;  /* 0x000000ffff497224 */ /* 0x100fe400078e0019 */
[----:B------:R-:W-:Y:S02]  /*4820*/  IMAD.MOV.U32 R72, RZ, RZ, R25 ;  /* 0x000000ffff487224 */ /* 0x000fe400078e0019 */
        /* <DEDUP_REMOVED lines=9> */
[C---:B--2---:R-:W-:Y:S01]  /*48c0*/  F2FP.SATFINITE.E4M3.F32.PACK_AB_MERGE_C R7, R41.reuse, R6, RZ ;  /* 0x000000062907723e */ /* 0x044fe200048070ff */
[----:B------:R-:W-:-:S03]  /*48d0*/  FADD.FTZ R41, R41, R26 ;  /* 0x0000001a29297221 */ /* 0x000fc60000010000 */
[----:B------:R-:W-:Y:S01]  /*48e0*/  F2FP.SATFINITE.E4M3.F32.PACK_AB_MERGE_C R185, R37, R36, R7 ;  /* 0x0000002425b9723e */ /* 0x000fe20004807007 */
[--C-:B------:R-:W-:Y:S02]  /*48f0*/  IMAD.MOV.U32 R37, RZ, RZ, R25.reuse ;  /* 0x000000ffff257224 */ /* 0x100fe400078e0019 */
[----:B------:R-:W2:Y:S01]  /*4900*/  MUFU.EX2 R4, R4 ;  /* 0x0000000400047308 */ /* 0x000ea20000000800 */
[C---:B0-----:R-:W-:Y:S01]  /*4910*/  F2FP.SATFINITE.E4M3.F32.PACK_AB_MERGE_C R48, R49.reuse, R48, RZ ;  /* 0x000000303130723e */ /* 0x041fe200048070ff */
[----:B------:R-:W-:Y:S01]  /*4920*/  FADD.FTZ R49, R49, R20 ;  /* 0x0000001431317221 */ /* 0x000fe20000010000 */
[--C-:B------:R-:W-:Y:S02]  /*4930*/  IMAD.MOV.U32 R36, RZ, RZ, R25.reuse ;  /* 0x000000ffff247224 */ /* 0x100fe400078e0019 */
[----:B------:R-:W-:Y:S01]  /*4940*/  F2FP.SATFINITE.E4M3.F32.PACK_AB_MERGE_C R184, R45, R44, R48 ;  /* 0x0000002c2db8723e */ /* 0x000fe20004807030 */
[----:B------:R-:W-:Y:S02]  /*4950*/  IMAD.MOV.U32 R45, RZ, RZ, R25 ;  /* 0x000000ffff2d7224 */ /* 0x000fe400078e0019 */
[----:B------:R-:W0:Y:S01]  /*4960*/  MUFU.EX2 R51, R51 ;  /* 0x0000003300337308 */ /* 0x000e220000000800 */
[----:B-1----:R-:W-:-:S01]  /*4970*/  FADD.FTZ R26, R8, R41 ;  /* 0x00000029081a7221 */ /* 0x002fc20000010000 */
[----:B------:R-:W-:-:S02]  /*4980*/  IMAD.MOV.U32 R41, RZ, RZ, R25 ;  /* 0x000000ffff297224 */ /* 0x000fc400078e0019 */
[--C-:B------:R-:W-:Y:S02]  /*4990*/  IMAD.MOV.U32 R44, RZ, RZ, R25.reuse ;  /* 0x000000ffff2c7224 */ /* 0x100fe400078e0019 */
[----:B------:R-:W-:Y:S02]  /*49a0*/  IMAD.MOV.U32 R48, RZ, RZ, R25 ;  /* 0x000000ffff307224 */ /* 0x000fe400078e0019 */
[----:B------:R-:W-:Y:S01]  /*49b0*/  MUFU.EX2 R10, R10 ;  /* 0x0000000a000a7308 */ /* 0x000fe20000000800 */
[----:B--2---:R-:W-:-:S01]  /*49c0*/  FADD.FTZ R20, R4, R49 ;  /* 0x0000003104147221 */ /* 0x004fc20000010000 */
[----:B------:R-:W-:-:S06]  /*49d0*/  IMAD.MOV.U32 R49, RZ, RZ, R25 ;  /* 0x000000ffff317224 */ /* 0x000fcc00078e0019 */
[----:B------:R-:W1:Y:S01]  /*49e0*/  MUFU.EX2 R75, R75 ;  /* 0x0000004b004b7308 */ /* 0x000e620000000800 */
[----:B0-----:R-:W-:-:S01]  /*49f0*/  FADD.FTZ R9, R51, R26 ;  /* 0x0000001a33097221 */ /* 0x001fc20000010000 */
[----:B------:R-:W-:-:S06]  /*4a00*/  IMAD.MOV.U32 R26, RZ, RZ, R25 ;  /* 0x000000ffff1a7224 */ /* 0x000fcc00078e0019 */
[----:B------:R-:W0:Y:S08]  /*4a10*/  MUFU.EX2 R53, R53 ;  /* 0x0000003500357308 */ /* 0x000e300000000800 */
[----:B------:R-:W2:Y:S01]  /*4a20*/  MUFU.EX2 R56, R56 ;  /* 0x0000003800387308 */ /* 0x000ea20000000800 */
[----:B-1----:R-:W-:Y:S01]  /*4a30*/  F2FP.SATFINITE.E4M3.F32.PACK_AB_MERGE_C R11, R75, R10, RZ ;  /* 0x0000000a4b0b723e */ /* 0x002fe200048070ff */
[----:B------:R-:W-:-:S03]  /*4a40*/  FADD.FTZ R10, R10, R9 ;  /* 0x000000090a0a7221 */ /* 0x000fc60000010000 */
[----:B------:R-:W-:Y:S01]  /*4a50*/  F2FP.SATFINITE.E4M3.F32.PACK_AB_MERGE_C R187, R51, R8, R11 ;  /* 0x0000000833bb723e */ /* 0x000fe2000480700b */
[----:B------:R-:W-:-:S01]  /*4a60*/  FADD.FTZ R75, R75, R10 ;  /* 0x0000000a4b4b7221 */ /* 0x000fc20000010000 */
[----:B------:R-:W-:Y:S01]  /*4a70*/  IMAD.MOV.U32 R51, RZ, RZ, R25 ;  /* 0x000000ffff337224 */ /* 0x000fe200078e0019 */
        /* <DEDUP_REMOVED lines=8> */
[----:B------:R-:W-:Y:S02]  /*4b00*/  IMAD.MOV.U32 R53, RZ, RZ, R25 ;  /* 0x000000ffff357224 */ /* 0x000fe400078e0019 */
[----:B------:R-:W1:Y:S01]  /*4b10*/  MUFU.EX2 R79, R79 ;  /* 0x0000004f004f7308 */ /* 0x000e620000000800 */
[----:B0-----:R-:W-:-:S01]  /*4b20*/  FADD.FTZ R10, R14, R75 ;  /* 0x0000004b0e0a7221 */ /* 0x001fc20000010000 */
[--C-:B------:R-:W-:Y:S02]  /*4b30*/  IMAD.MOV.U32 R56, RZ, RZ, R25.reuse ;  /* 0x000000ffff387224 */ /* 0x100fe400078e0019 */
[----:B------:R-:W-:-:S04]  /*4b40*/  IMAD.MOV.U32 R75, RZ, RZ, R25 ;  /* 0x000000ffff4b7224 */ /* 0x000fc800078e0019 */
[----:B------:R-:W0:Y:S01]  /*4b50*/  MUFU.EX2 R29, R29 ;  /* 0x0000001d001d7308 */ /* 0x000e220000000800 */
[----:B--2---:R-:W-:-:S01]  /*4b60*/  FADD.FTZ R8, R28, R57 ;  /* 0x000000391c087221 */ /* 0x004fc20000010000 */
[----:B------:R-:W-:-:S06]  /*4b70*/  IMAD.MOV.U32 R57, RZ, RZ, R25 ;  /* 0x000000ffff397224 */ /* 0x000fcc00078e0019 */
[----:B------:R-:W2:Y:S01]  /*4b80*/  MUFU.EX2 R24, R24 ;  /* 0x0000001800187308 */ /* 0x000ea20000000800 */
[----:B-1----:R-:W-:-:S07]  /*4b90*/  FADD.FTZ R9, R79, R10 ;  /* 0x0000000a4f097221 */ /* 0x002fce0000010000 */
[----:B------:R-:W1:Y:S01]  /*4ba0*/  MUFU.EX2 R55, R55 ;  /* 0x0000003700377308 */ /* 0x000e620000000800 */
[----:B0-----:R-:W-:-:S07]  /*4bb0*/  FADD.FTZ R8, R29, R8 ;  /* 0x000000081d087221 */ /* 0x001fce0000010000 */
[----:B------:R-:W0:Y:S01]  /*4bc0*/  MUFU.EX2 R83, R83 ;  /* 0x0000005300537308 */ /* 0x000e220000000800 */
[----:B--2---:R-:W-:-:S07]  /*4bd0*/  FADD.FTZ R10, R24, R9 ;  /* 0x00000009180a7221 */ /* 0x004fce0000010000 */
[----:B------:R2:W3:Y:S01]  /*4be0*/  MUFU.EX2 R12, R59 ;  /* 0x0000003b000c7308 */ /* 0x0004e20000000800 */
[----:B-1----:R-:W-:-:S07]  /*4bf0*/  FADD.FTZ R9, R55, R8 ;  /* 0x0000000837097221 */ /* 0x002fce0000010000 */
[----:B------:R-:W1:Y:S01]  /*4c00*/  MUFU.EX2 R30, R30 ;  /* 0x0000001e001e7308 */ /* 0x000e620000000800 */
[C---:B0-----:R-:W-:Y:S01]  /*4c10*/  F2FP.SATFINITE.E4M3.F32.PACK_AB_MERGE_C R24, R83.reuse, R24, RZ ;  /* 0x000000185318723e */ /* 0x041fe200048070ff */
[----:B------:R-:W-:Y:S01]  /*4c20*/  FADD.FTZ R83, R83, R10 ;  /* 0x0000000a53537221 */ /* 0x000fe20000010000 */
[--C-:B--2---:R-:W-:Y:S02]  /*4c30*/  IMAD.MOV.U32 R59, RZ, RZ, R25.reuse ;  /* 0x000000ffff3b7224 */ /* 0x104fe400078e0019 */
[----:B------:R-:W-:Y:S01]  /*4c40*/  F2FP.SATFINITE.E4M3.F32.PACK_AB_MERGE_C R189, R79, R14, R24 ;  /* 0x0000000e4fbd723e */ /* 0x000fe20004807018 */
[----:B------:R-:W-:Y:S02]  /*4c50*/  IMAD.MOV.U32 R24, RZ, RZ, R25 ;  /* 0x000000ffff187224 */ /* 0x000fe400078e0019 */
[----:B------:R-:W0:Y:S01]  /*4c60*/  MUFU.EX2 R63, R63 ;  /* 0x0000003f003f7308 */ /* 0x000e220000000800 */
[C---:B---3--:R-:W-:Y:S01]  /*4c70*/  F2FP.SATFINITE.E4M3.F32.PACK_AB_MERGE_C R55, R12.reuse, R55, RZ ;  /* 0x000000370c37723e */ /* 0x048fe200048070ff */
[----:B------:R-:W-:Y:S01]  /*4c80*/  FADD.FTZ R12, R12, R9 ;  /* 0x000000090c0c7221 */ /* 0x000fe20000010000 */
[----:B------:R-:W-:-:S02]  /*4c90*/  IMAD.MOV.U32 R79, RZ, RZ, R25 ;  /* 0x000000ffff4f7224 */ /* 0x000fc400078e0019 */
[----:B------:R-:W-:Y:S01]  /*4ca0*/  F2FP.SATFINITE.E4M3.F32.PACK_AB_MERGE_C R188, R29, R28, R55 ;  /* 0x0000001c1dbc723e */ /* 0x000fe20004807037 */
[----:B------:R-:W-:Y:S02]  /*4cb0*/  IMAD.MOV.U32 R29, RZ, RZ, R25 ;  /* 0x000000ffff1d7224 */ /* 0x000fe400078e0019 */
[----:B------:R-:W2:Y:S01]  /*4cc0*/  MUFU.EX2 R87, R87 ;  /* 0x0000005700577308 */ /* 0x000ea20000000800 */
[----:B-1----:R-:W-:-:S01]  /*4cd0*/  FADD.FTZ R4, R30, R83 ;  /* 0x000000531e047221 */ /* 0x002fc20000010000 */
[--C-:B------:R-:W-:Y:S02]  /*4ce0*/  IMAD.MOV.U32 R28, RZ, RZ, R25.reuse ;  /* 0x000000ffff1c7224 */ /* 0x100fe400078e0019 */
[--C-:B------:R-:W-:Y:S02]  /*4cf0*/  IMAD.MOV.U32 R55, RZ, RZ, R25.reuse ;  /* 0x000000ffff377224 */ /* 0x100fe400078e0019 */
[----:B------:R-:W-:Y:S02]  /*4d00*/  IMAD.MOV.U32 R83, RZ, RZ, R25 ;  /* 0x000000ffff537224 */ /* 0x000fe400078e0019 */
[----:B------:R1:W3:Y:S01]  /*4d10*/  MUFU.EX2 R6, R67 ;  /* 0x0000004300067308 */ /* 0x0002e20000000800 */
[----:B0-----:R-:W-:-:S07]  /*4d20*/  FADD.FTZ R9, R63, R12 ;  /* 0x0000000c3f097221 */ /* 0x001fce0000010000 */
[----:B------:R-:W-:Y:S01]  /*4d30*/  MUFU.EX2 R34, R34 ;  /* 0x0000002200227308 */ /* 0x000fe20000000800 */
[----:B--2---:R-:W-:-:S01]  /*4d40*/  FADD.FTZ R11, R87, R4 ;  /* 0x00000004570b7221 */ /* 0x004fc20000010000 */
[----:B-1----:R-:W-:-:S06]  /*4d50*/  IMAD.MOV.U32 R67, RZ, RZ, R25 ;  /* 0x000000ffff437224 */ /* 0x002fcc00078e0019 */
[----:B------:R-:W0:Y:S01]  /*4d60*/  MUFU.EX2 R5, R5 ;  /* 0x0000000500057308 */ /* 0x000e220000000800 */
[----:B---3--:R-:W-:-:S07]  /*4d70*/  FADD.FTZ R9, R6, R9 ;  /* 0x0000000906097221 */ /* 0x008fce0000010000 */
[----:B------:R-:W1:Y:S08]  /*4d80*/  MUFU.EX2 R70, R70 ;  /* 0x0000004600467308 */ /* 0x000e700000000800 */
[----:B------:R2:W3:Y:S01]  /*4d90*/  MUFU.EX2 R7, R46 ;  /* 0x0000002e00077308 */ /* 0x0004e20000000800 */
[----:B0-----:R-:W-:Y:S01]  /*4da0*/  F2FP.SATFINITE.E4M3.F32.PACK_AB_MERGE_C R10, R5, R34, RZ ;  /* 0x00000022050a723e */ /* 0x001fe200048070ff */
[----:B------:R-:W-:-:S03]  /*4db0*/  FADD.FTZ R34, R34, R11 ;  /* 0x0000000b22227221 */ /* 0x000fc60000010000 */
[----:B------:R-:W-:Y:S01]  /*4dc0*/  F2FP.SATFINITE.E4M3.F32.PACK_AB_MERGE_C R191, R87, R30, R10 ;  /* 0x0000001e57bf723e */ /* 0x000fe2000480700a */
[----:B------:R-:W-:-:S01]  /*4dd0*/  FADD.FTZ R5, R5, R34 ;  /* 0x0000002205057221 */ /* 0x000fc20000010000 */
[----:B------:R-:W-:Y:S02]  /*4de0*/  IMAD.MOV.U32 R30, RZ, RZ, R25 ;  /* 0x000000ffff1e7224 */ /* 0x000fe400078e0019 */
[----:B-1----:R-:W-:-:S01]  /*4df0*/  FADD.FTZ R4, R70, R9 ;  /* 0x0000000946047221 */ /* 0x002fc20000010000 */
[--C-:B------:R-:W-:Y:S02]  /*4e00*/  IMAD.MOV.U32 R34, RZ, RZ, R25.reuse ;  /* 0x000000ffff227224 */ /* 0x100fe400078e0019 */
[--C-:B--2---:R-:W-:Y:S02]  /*4e10*/  IMAD.MOV.U32 R46, RZ, RZ, R25.reuse ;  /* 0x000000ffff2e7224 */ /* 0x104fe400078e0019 */
[--C-:B------:R-:W-:Y:S01]  /*4e20*/  IMAD.MOV.U32 R87, RZ, RZ, R25.reuse ;  /* 0x000000ffff577224 */ /* 0x100fe200078e0019 */
[C---:B---3--:R-:W-:Y:S01]  /*4e30*/  F2FP.SATFINITE.E4M3.F32.PACK_AB_MERGE_C R8, R7.reuse, R70, RZ ;  /* 0x000000460708723e */ /* 0x048fe200048070ff */
[----:B------:R-:W-:Y:S01]  /*4e40*/  FADD.FTZ R4, R7, R4 ;  /* 0x0000000407047221 */ /* 0x000fe20000010000 */
[----:B------:R-:W-:-:S02]  /*4e50*/  IMAD.MOV.U32 R70, RZ, RZ, R25 ;  /* 0x000000ffff467224 */ /* 0x000fc400078e0019 */
[----:B------:R-:W-:Y:S01]  /*4e60*/  F2FP.SATFINITE.E4M3.F32.PACK_AB_MERGE_C R190, R6, R63, R8 ;  /* 0x0000003f06be723e */ /* 0x000fe20004807008 */
        /* <DEDUP_REMOVED lines=36> */
[----:B------:R-:W-:Y:S01]  /*50b0*/  UMOV UR55, UR47 ;  /* 0x0000002f00377c82 */ /* 0x000fe20008000000 */
[----:B------:R-:W-:-:S05]  /*50c0*/  UMOV UR51, UR46 ;  /* 0x0000002e00337c82 */ /* 0x000fca0008000000 */
.L_x_202:
[----:B------:R-:W-:Y:S01]  /*50d0*/  ISETP.NE.AND P2, PT, RZ, UR44, PT ;  /* 0x0000002cff007c0c */ /* 0x000fe2000bf45270 */
[----:B------:R-:W-:-:S04]  /*50e0*/  UISETP.NE.AND UP0, UPT, UR51, 0x1, UPT ;  /* 0x000000013300788c */ /* 0x000fc8000bf05270 */
[----:B------:R-:W-:-:S04]  /*50f0*/  USEL UR47, URZ, 0x1, UP0 ;  /* 0x000000013f2f7887 */ /* 0x000fc80008000000 */
[----:B------:R-:W-:-:S04]  /*5100*/  ULOP3.LUT UR47, UR55, UR47, URZ, 0x3c, !UPT ;  /* 0x0000002f372f7292 */ /* 0x000fc8000f8e3c3f */
[----:B------:R-:W-:Y:S08]  /*5110*/  @P2 BRA `(.L_x_192) ;  /* 0x0000000000442947 */ /* 0x000ff00003800000 */
[----:B------:R-:W-:Y:S05]  /*5120*/  @!P0 BRA `(.L_x_193) ;  /* 0x0000000000048947 */ /* 0x000fea0003800000 */
[----:B------:R-:W-:Y:S01]  /*5130*/  BPT.TRAP 0x1 ;  /* 0x000000040000795c */ /* 0x000fe20000300000 */
.L_x_193:
[----:B------:R-:W0:Y:S01]  /*5140*/  S2UR UR10, SR_CgaCtaId ;  /* 0x00000000000a79c3 */ /* 0x000e220000008800 */
[----:B------:R-:W-:Y:S01]  /*5150*/  UIADD3 UR6, UR51, 0x1, URZ ;  /* 0x0000000133067890 */ /* 0x000fe2000fffe03f */
[----:B------:R-:W-:Y:S01]  /*5160*/  IMAD.U32 R0, RZ, RZ, UR47 ;  /* 0x0000002fff007e24 */ /* 0x000fe2000f8e00ff */
[----:B------:R-:W-:Y:S02]  /*5170*/  UMOV UR7, 0x400 ;  /* 0x0000040000077882 */ /* 0x000fe40000000000 */
[----:B------:R-:W-:Y:S02]  /*5180*/  UISETP.NE.AND UP0, UPT, UR6, 0x2, UPT ;  /* 0x000000020600788c */ /* 0x000fe4000bf05270 */
[----:B------:R-:W-:Y:S02]  /*5190*/  SHF.L.U32 R0, R0, 0x1f, RZ ;  /* 0x0000001f00007819 */ /* 0x000fe400000006ff */
[----:B------:R-:W-:Y:S02]  /*51a0*/  USEL UR6, UR6, URZ, UP0 ;  /* 0x0000003f06067287 */ /* 0x000fe40008000000 */
[----:B0-----:R-:W-:-:S04]  /*51b0*/  ULEA UR7, UR10, UR7, 0x18 ;  /* 0x000000070a077291 */ /* 0x001fc8000f8ec03f */
[----:B------:R-:W-:-:S09]  /*51c0*/  ULEA UR6, UR6, UR7, 0x3 ;  /* 0x0000000706067291 */ /* 0x000fd2000f8e183f */
[----:B------:R0:W1:Y:S01]  /*51d0*/  SYNCS.PHASECHK.TRANS64.TRYWAIT P1, [UR6+0x29830], R0 ;  /* 0x02983000ff0075a7 */ /* 0x0000620008020146 */
[----:B------:R-:W-:Y:S05]  /*51e0*/  @!P0 BRA `(.L_x_194) ;  /* 0x0000000000048947 */ /* 0x000fea0003800000 */
[----:B------:R-:W-:Y:S01]  /*51f0*/  BPT.TRAP 0x1 ;  /* 0x000000040000795c */ /* 0x000fe20000300000 */
.L_x_194:
[----:B-1----:R-:W-:Y:S05]  /*5200*/  @P1 BRA `(.L_x_192) ;  /* 0x0000000000081947 */ /* 0x002fea0003800000 */
[----:B------:R-:W1:Y:S02]  /*5210*/  SYNCS.PHASECHK.TRANS64.TRYWAIT P1, [UR6+0x29830], R0 ;  /* 0x02983000ff0075a7 */ /* 0x000e640008020146 */
[----:B-1----:R-:W-:Y:S05]  /*5220*/  @!P1 BRA `(.L_x_195) ;  /* 0x000000e000189947 */ /* 0x002fea0003800000 */
.L_x_192:
[----:B-1----:R-:W1:Y:S01]  /*5230*/  S2R R3, SR_TID.X ;  /* 0x0000000000037919 */ /* 0x002e620000002100 */
[----:B------:R-:W-:Y:S01]  /*5240*/  UIADD3 UR46, UR51, 0x1, URZ ;  /* 0x00000001332e7890 */ /* 0x000fe2000fffe03f */
[----:B------:R-:W-:Y:S01]  /*5250*/  UMOV UR27, 0x80000020 ;  /* 0x80000020001b7882 */ /* 0x000fe20000000000 */
[----:B------:R-:W-:Y:S02]  /*5260*/  UMOV UR28, UR24 ;  /* 0x00000018001c7c82 */ /* 0x000fe40008000000 */
[----:B------:R-:W-:Y:S01]  /*5270*/  UISETP.NE.AND UP0, UPT, UR46, 0x2, UPT ;  /* 0x000000022e00788c */ /* 0x000fe2000bf05270 */
[----:B------:R-:W-:Y:S01]  /*5280*/  UMOV UR29, UR25 ;  /* 0x00000019001d7c82 */ /* 0x000fe20008000000 */
[----:B------:R-:W-:Y:S02]  /*5290*/  UMOV UR31, 0x80000020 ;  /* 0x80000020001f7882 */ /* 0x000fe40000000000 */
[----:B------:R-:W-:Y:S01]  /*52a0*/  USEL UR46, UR46, URZ, UP0 ;  /* 0x0000003f2e2e7287 */ /* 0x000fe20008000000 */
[----:B------:R-:W-:Y:S01]  /*52b0*/  UMOV UR32, UR24 ;  /* 0x0000001800207c82 */ /* 0x000fe20008000000 */
[----:B------:R-:W-:-:S02]  /*52c0*/  UMOV UR33, UR25 ;  /* 0x0000001900217c82 */ /* 0x000fc40008000000 */
[----:B------:R-:W-:Y:S01]  /*52d0*/  UIMAD UR56, UR46, 0x780, UR50 ;  /* 0x000007802e3878a4 */ /* 0x000fe2000f8e0232 */
[----:B------:R-:W-:Y:S01]  /*52e0*/  UMOV UR35, 0x80000020 ;  /* 0x8000002000237882 */ /* 0x000fe20000000000 */
[----:B------:R-:W-:Y:S02]  /*52f0*/  UMOV UR7, 0x80000020 ;  /* 0x8000002000077882 */ /* 0x000fe40000000000 */
[----:B------:R-:W-:Y:S02]  /*5300*/  UIADD3 UR30, UR56, 0x80, URZ ;  /* 0x00000080381e7890 */ /* 0x000fe4000fffe03f */
[----:B------:R-:W-:Y:S02]  /*5310*/  UIADD3 UR34, UR56, 0x100, URZ ;  /* 0x0000010038227890 */ /* 0x000fe4000fffe03f */
[----:B------:R-:W-:Y:S01]  /*5320*/  UMOV UR26, UR56 ;  /* 0x00000038001a7c82 */ /* 0x000fe20008000000 */
[----:B------:R-:W-:Y:S02]  /*5330*/  UIADD3 UR6, UR56, 0x200, URZ ;  /* 0x0000020038067890 */ /* 0x000fe4000fffe03f */
[----:B------:R-:W-:Y:S01]  /*5340*/  UIADD3 UR10, UR56, 0x202, URZ ;  /* 0x00000202380a7890 */ /* 0x000fe2000fffe03f */
[----:B------:R-:W-:Y:S01]  /*5350*/  UMOV UR11, 0x80000020 ;  /* 0x80000020000b7882 */ /* 0x000fe20000000000 */
[----:B------:R-:W-:Y:S01]  /*5360*/  UIADD3 UR14, UR56, 0x282, URZ ;  /* 0x00000282380e7890 */ /* 0x000fe2000fffe03f */
[----:B------:R-:W-:Y:S01]  /*5370*/  UMOV UR15, 0x80000020 ;  /* 0x80000020000f7882 */ /* 0x000fe20000000000 */
[----:B------:R-:W-:Y:S01]  /*5380*/  UIADD3 UR18, UR56, 0x500, URZ ;  /* 0x0000050038127890 */ /* 0x000fe2000fffe03f */
[----:B-1----:R-:W-:Y:S01]  /*5390*/  SHF.R.U32.HI R3, RZ, 0x7, R3 ;  /* 0x00000007ff037819 */ /* 0x002fe20000011603 */
[----:B------:R-:W-:Y:S01]  /*53a0*/  UMOV UR19, 0x80000020 ;  /* 0x8000002000137882 */ /* 0x000fe20000000000 */
[----:B------:R-:W-:Y:S01]  /*53b0*/  UIADD3 UR22, UR56, 0x502, URZ ;  /* 0x0000050238167890 */ /* 0x000fe2000fffe03f */
[----:B------:R-:W-:-:S02]  /*53c0*/  UMOV UR23, 0x80000020 ;  /* 0x8000002000177882 */ /* 0x000fc40000000000 */
[----:B0-----:R-:W-:-:S05]  /*53d0*/  VIADD R0, R3, 0x8 ;  /* 0x0000000803007836 */ /* 0x001fca0000000000 */
[----:B------:R0:W-:Y:S06]  /*53e0*/  BAR.SYNC.DEFER_BLOCKING R0, 0x100 ;  /* 0x000400000000751d */ /* 0x0001ec0000010000 */
[----:B------:R-:W-:-:S06]  /*53f0*/  WARPGROUP.ARRIVE ;  /* 0x00000000000079c5 */ /* 0x000fcc0000000000 */
[----:B------:R-:W-:Y:S01]  /*5400*/  QGMMA.64x32x32.F32.E4M3.E4M3 R152, gdesc[UR24], RZ, !UPT, gsb0 ;  /* 0x00600000189879f3 */ /* 0x000fe2000c0008ff */
[----:B------:R-:W-:Y:S01]  /*5410*/  UIADD3 UR26, UR56, 0x180, URZ ;  /* 0x00000180381a7890 */ /* 0x000fe2000fffe03f */
[----:B------:R-:W-:Y:S01]  /*5420*/  UMOV UR27, 0x80000020 ;  /* 0x80000020001b7882 */ /* 0x000fe20000000000 */
[----:B------:R-:W-:Y:S02]  /*5430*/  WARPGROUP.DEPBAR.LE gsb0, 0x0 ;  /* 0x00008000000079c5 */ /* 0x000fe40000010000 */
[----:B------:R-:W-:-:S06]  /*5440*/  WARPGROUP.ARRIVE ;  /* 0x00000000000079c5 */ /* 0x000fcc0000000000 */
[----:B------:R-:W-:Y:S01]  /*5450*/  QGMMA.64x32x32.F32.E4M3.E4M3 R136, gdesc[UR28], RZ, !UPT, gsb0 ;  /* 0x006000001c8879f3 */ /* 0x000fe2000c0008ff */
[----:B------:R-:W-:Y:S01]  /*5460*/  UIADD3 UR30, UR56, 0x82, URZ ;  /* 0x00000082381e7890 */ /* 0x000fe2000fffe03f */
[----:B------:R-:W-:Y:S01]  /*5470*/  UMOV UR28, UR4 ;  /* 0x00000004001c7c82 */ /* 0x000fe20008000000 */
[----:B------:R-:W-:Y:S01]  /*5480*/  UMOV UR29, UR5 ;  /* 0x00000005001d7c82 */ /* 0x000fe20008000000 */
        /* <DEDUP_REMOVED lines=134> */
[----:B------:R-:W-:Y:S01]  /*5cf0*/  UIADD3 UR56, UR56, 0x702, URZ ;  /* 0x0000070238387890 */ /* 0x000fe2000fffe03f */
[----:B------:R-:W-:Y:S02]  /*5d00*/  WARPGROUP.DEPBAR.LE gsb0, 0x0 ;  /* 0x00008000000079c5 */ /* 0x000fe40000010000 */
[----:B------:R-:W-:-:S06]  /*5d10*/  WARPGROUP.ARRIVE ;  /* 0x00000000000079c5 */ /* 0x000fcc0000000000 */
[----:B------:R-:W-:Y:S03]  /*5d20*/  QGMMA.64x32x32.F32.E4M3.E4M3 R136, gdesc[UR28], R136, gsb0 ;  /* 0x006000001c8879f3 */ /* 0x000fe60008000888 */
        /* <DEDUP_REMOVED lines=15> */
.L_x_197:
[----:B------:R-:W0:Y:S01]  /*5e20*/  S2UR UR7, SR_CgaCtaId ;  /* 0x00000000000779c3 */ /* 0x000e220000008800 */
[----:B------:R-:W-:Y:S01]  /*5e30*/  UMOV UR6, 0x400 ;  /* 0x0000040000067882 */ /* 0x000fe20000000000 */
[----:B------:R-:W-:-:S05]  /*5e40*/  IMAD.U32 R0, RZ, RZ, UR55 ;  /* 0x00000037ff007e24 */ /* 0x000fca000f8e00ff */
[----:B------:R-:W-:Y:S01]  /*5e50*/  SHF.L.U32 R0, R0, 0x1f, RZ ;  /* 0x0000001f00007819 */ /* 0x000fe200000006ff */
[----:B0-----:R-:W-:-:S04]  /*5e60*/  ULEA UR6, UR7, UR6, 0x18 ;  /* 0x0000000607067291 */ /* 0x001fc8000f8ec03f */
[----:B------:R-:W-:-:S09]  /*5e70*/  ULEA UR6, UR51, UR6, 0x3 ;  /* 0x0000000633067291 */ /* 0x000fd2000f8e183f */
[----:B------:R0:W1:Y:S01]  /*5e80*/  SYNCS.PHASECHK.TRANS64.TRYWAIT P1, [UR6+0x29850], R0 ;  /* 0x02985000ff0075a7 */ /* 0x0000620008020146 */
[----:B------:R-:W-:Y:S05]  /*5e90*/  @!P0 BRA `(.L_x_198) ;  /* 0x0000000000048947 */ /* 0x000fea0003800000 */
[----:B------:R-:W-:Y:S01]  /*5ea0*/  BPT.TRAP 0x1 ;  /* 0x000000040000795c */ /* 0x000fe20000300000 */
.L_x_198:
[----:B-1----:R-:W-:Y:S05]  /*5eb0*/  @P1 BRA `(.L_x_196) ;  /* 0x0000000000081947 */ /* 0x002fea0003800000 */
[----:B------:R-:W1:Y:S02]  /*5ec0*/  SYNCS.PHASECHK.TRANS64.TRYWAIT P1, [UR6+0x29850], R0 ;  /* 0x02985000ff0075a7 */ /* 0x000e640008020146 */
[----:B-1----:R-:W-:Y:S05]  /*5ed0*/  @!P1 BRA `(.L_x_199) ;  /* 0x000000d400049947 */ /* 0x002fea0003800000 */
.L_x_196:
[----:B------:R-:W2:Y:S01]  /*5ee0*/  S2UR UR11, SR_CgaCtaId ;  /* 0x00000000000b79c3 */ /* 0x000ea20000008800 */
[----:B------:R-:W-:Y:S01]  /*5ef0*/  UMOV UR6, 0x400 ;  /* 0x0000040000067882 */ /* 0x000fe20000000000 */
[----:B------:R-:W-:Y:S01]  /*5f00*/  WARPGROUP.ARRIVE ;  /* 0x00000000000079c5 */ /* 0x000fe20000000000 */
[----:B------:R-:W-:-:S05]  /*5f10*/  UMOV UR7, 0xc0000010 ;  /* 0xc000001000077882 */ /* 0x000fca0000000000 */
[----:B-1----:R-:W1:Y:S01]  /*5f20*/  S2R R3, SR_TID.X ;  /* 0x0000000000037919 */ /* 0x002e620000002100 */
[----:B--2---:R-:W-:-:S04]  /*5f30*/  ULEA UR14, UR11, UR6, 0x18 ;  /* 0x000000060b0e7291 */ /* 0x004fc8000f8ec03f */
[----:B------:R-:W-:-:S04]  /*5f40*/  UIADD3 UR6, UR14, 0x400, URZ ;  /* 0x000004000e067890 */ /* 0x000fc8000fffe03f */
[----:B------:R-:W-:-:S04]  /*5f50*/  USHF.R.U32.HI UR6, URZ, 0x4, UR6 ;  /* 0x000000043f067899 */ /* 0x000fc80008011606 */
[----:B------:R-:W-:Y:S01]  /*5f60*/  ULOP3.LUT UR6, UR6, 0x3fff, URZ, 0xc0, !UPT ;  /* 0x00003fff06067892 */ /* 0x000fe2000f8ec03f */
[----:B-1----:R-:W-:-:S03]  /*5f70*/  SHF.R.U32.HI R3, RZ, 0x7, R3 ;  /* 0x00000007ff037819 */ /* 0x002fc60000011603 */
[----:B------:R-:W-:Y:S01]  /*5f80*/  ULOP3.LUT UR6, UR6, 0x10000, URZ, 0xfc, !UPT ;  /* 0x0001000006067892 */ /* 0x000fe2000f8efc3f */
[----:B0-----:R-:W-:-:S03]  /*5f90*/  IADD3 R0, -R3, 0xb, RZ ;  /* 0x0000000b03007810 */ /* 0x001fc60007ffe1ff */
        /* <DEDUP_REMOVED lines=27> */
.L_x_200:
[----:B0-----:R-:W-:Y:S01]  /*6150*/  FMNMX.FTZ R0, R152, R6, !PT ;  /* 0x0000000698007209 */ /* 0x001fe20007810000 */
[----:B------:R-:W-:Y:S01]  /*6160*/  IMAD.U32 R14, RZ, RZ, UR41 ;  /* 0x00000029ff0e7e24 */ /* 0x000fe2000f8e00ff */
[----:B------:R-:W-:Y:S01]  /*6170*/  FMNMX.FTZ R8, R154, R7, !PT ;  /* 0x000000079a087209 */ /* 0x000fe20007810000 */
[----:B------:R-:W-:Y:S01]  /*6180*/  ULEA UR6, UR46, UR14, 0x3 ;  /* 0x0000000e2e067291 */ /* 0x000fe2000f8e183f */
[----:B------:R-:W-:Y:S02]  /*6190*/  FMNMX.FTZ R3, R153, R0, !PT ;  /* 0x0000000099037209 */ /* 0x000fe40007810000 */
[----:B------:R-:W-:Y:S01]  /*61a0*/  FMNMX.FTZ R9, R155, R8, !PT ;  /* 0x000000089b097209 */ /* 0x000fe20007810000 */
[----:B------:R-:W-:Y:S01]  /*61b0*/  UIADD3 UR6, UR6, 0x29840, URZ ;  /* 0x0002984006067890 */ /* 0x000fe2000fffe03f */
[----:B------:R-:W-:Y:S02]  /*61c0*/  FMNMX.FTZ R0, R156, R3, !PT ;  /* 0x000000039c007209 */ /* 0x000fe40007810000 */
[----:B------:R-:W-:Y:S01]  /*61d0*/  FMNMX.FTZ R8, R158, R9, !PT ;  /* 0x000000099e087209 */ /* 0x000fe20007810000 */
[----:B------:R-:W-:Y:S01]  /*61e0*/  UPRMT UR6, UR11, 0x654, UR6 ;  /* 0x000006540b067896 */ /* 0x000fe20008000006 */
[----:B------:R-:W-:-:S02]  /*61f0*/  FMNMX.FTZ R3, R157, R0, !PT ;  /* 0x000000009d037209 */ /* 0x000fc40007810000 */
[----:B------:R-:W-:Y:S02]  /*6200*/  FMNMX.FTZ R9, R159, R8, !PT ;  /* 0x000000089f097209 */ /* 0x000fe40007810000 */
[----:B------:R-:W-:Y:S02]  /*6210*/  FMNMX.FTZ R0, R160, R3, !PT ;  /* 0x00000003a0007209 */ /* 0x000fe40007810000 */
[----:B------:R-:W-:Y:S02]  /*6220*/  FMNMX.FTZ R8, R162, R9, !PT ;  /* 0x00000009a2087209 */ /* 0x000fe40007810000 */
[----:B------:R-:W-:Y:S01]  /*6230*/  FMNMX.FTZ R3, R161, R0, !PT ;  /* 0x00000000a1037209 */ /* 0x000fe20007810000 */
[----:B------:R-:W-:Y:S01]  /*6240*/  SYNCS.ARRIVE.TRANS64.RED.A1T0 RZ, [UR6], RZ ;  /* 0x000000ffffff79a7 */ /* 0x000fe20008100406 */
        /* <DEDUP_REMOVED lines=68> */
[----:B------:R-:W-:-:S03]  /*6690*/  FMNMX.FTZ R8, R103, R8, !PT ;  /* 0x0000000867087209 */ /* 0x000fc60007810000 */
[----:B------:R-:W0:Y:S04]  /*66a0*/  SHFL.BFLY PT, R0, R9, 0x2, 0x1f ;  /* 0x0c401f0009007f89 */ /* 0x000e2800000e0000 */
[----:B------:R-:W1:Y:S01]  /*66b0*/  SHFL.BFLY PT, R3, R8, 0x2, 0x1f ;  /* 0x0c401f0008037f89 */ /* 0x000e6200000e0000 */
[----:B0-----:R-:W-:Y:S02]  /*66c0*/  FMNMX.FTZ R10, R9, R0, !PT ;  /* 0x00000000090a7209 */ /* 0x001fe40007810000 */
[----:B-1----:R-:W-:-:S03]  /*66d0*/  FMNMX.FTZ R11, R8, R3, !PT ;  /* 0x00000003080b7209 */ /* 0x002fc60007810000 */
[----:B------:R-:W0:Y:S04]  /*66e0*/  SHFL.BFLY PT, R3, R10, 0x1, 0x1f ;  /* 0x0c201f000a037f89 */ /* 0x000e2800000e0000 */
[----:B------:R-:W1:Y:S01]  /*66f0*/  SHFL.BFLY PT, R0, R11, 0x1, 0x1f ;  /* 0x0c201f000b007f89 */ /* 0x000e6200000e0000 */
[----:B0-----:R-:W-:Y:S02]  /*6700*/  FMNMX.FTZ R3, R10, R3, !PT ;  /* 0x000000030a037209 */ /* 0x001fe40007810000 */
[----:B-1----:R-:W-:-:S03]  /*6710*/  FMNMX.FTZ R0, R11, R0, !PT ;  /* 0x000000000b007209 */ /* 0x002fc60007810000 */
[C---:B------:R-:W-:Y:S01]  /*6720*/  FFMA.FTZ R8, R3.reuse, R14, -8 ;  /* 0xc100000003087423 */ /* 0x040fe2000001000e */
[----:B------:R-:W-:-:S03]  /*6730*/  FADD.FTZ R6, -R3, R6 ;  /* 0x0000000603067221 */ /* 0x000fc60000010100 */
[--C-:B------:R-:W-:Y:S01]  /*6740*/  FFMA.FTZ R21, R136, UR41, -R8.reuse ;  /* 0x0000002988157c23 */ /* 0x100fe20008010808 */
[----:B------:R-:W-:-:S01]  /*6750*/  FFMA.FTZ R136, R137, UR41, -R8 ;  /* 0x0000002989887c23 */ /* 0x000fc20008010808 */
[--C-:B------:R-:W-:Y:S01]  /*6760*/  FFMA.FTZ R137, R140, UR41, -R8.reuse ;  /* 0x000000298c897c23 */ /* 0x100fe20008010808 */
[----:B------:R-:W-:-:S01]  /*6770*/  FFMA.FTZ R140, R141, UR41, -R8 ;  /* 0x000000298d8c7c23 */ /* 0x000fc20008010808 */
[--C-:B------:R-:W-:Y:S01]  /*6780*/  FFMA.FTZ R141, R144, UR41, -R8.reuse ;  /* 0x00000029908d7c23 */ /* 0x100fe20008010808 */
[----:B------:R-:W-:-:S01]  /*6790*/  FFMA.FTZ R144, R145, UR41, -R8 ;  /* 0x0000002991907c23 */ /* 0x000fc20008010808 */
[--C-:B------:R-:W-:Y:S01]  /*67a0*/  FFMA.FTZ R145, R148, UR41, -R8.reuse ;  /* 0x0000002994917c23 */ /* 0x100fe20008010808 */
[----:B------:R-:W-:-:S01]  /*67b0*/  FFMA.FTZ R148, R149, UR41, -R8 ;  /* 0x0000002995947c23 */ /* 0x000fc20008010808 */
[----:B------:R-:W-:Y:S02]  /*67c0*/  IMAD.U32 R149, RZ, RZ, UR41 ;  /* 0x00000029ff957e24 */ /* 0x000fe4000f8e00ff */
[----:B------:R-:W-:Y:S01]  /*67d0*/  FMUL.FTZ R12, R6, UR41 ;  /* 0x00000029060c7c20 */ /* 0x000fe20008410000 */
        /* <DEDUP_REMOVED lines=32> */
[C---:B------:R-:W-:Y:S01]  /*69e0*/  FADD.FTZ R6, -R0.reuse, R7 ;  /* 0x0000000700067221 */ /* 0x040fe20000010100 */
[----:B------:R-:W-:-:S01]  /*69f0*/  FFMA.FTZ R8, R0, R149, -8 ;  /* 0xc100000000087423 */ /* 0x000fc20000010095 */
[----:B------:R-:W-:Y:S02]  /*6a00*/  MUFU.EX2 R7, R12 ;  /* 0x0000000c00077308 */ /* 0x000fe40000000800 */
[----:B------:R-:W-:Y:S01]  /*6a10*/  FMUL.FTZ R6, R6, UR41 ;  /* 0x0000002906067c20 */ /* 0x000fe20008410000 */
[--C-:B------:R-:W-:Y:S01]  /*6a20*/  FFMA.FTZ R149, R154, UR41, -R8.reuse ;  /* 0x000000299a957c23 */ /* 0x100fe20008010808 */
[----:B------:R-:W-:-:S01]  /*6a30*/  FFMA.FTZ R152, R155, UR41, -R8 ;  /* 0x000000299b987c23 */ /* 0x000fc20008010808 */
[--C-:B------:R-:W-:Y:S01]  /*6a40*/  FFMA.FTZ R153, R158, UR41, -R8.reuse ;  /* 0x000000299e997c23 */ /* 0x100fe20008010808 */
[----:B------:R-:W-:-:S01]  /*6a50*/  FFMA.FTZ R154, R159, UR41, -R8 ;  /* 0x000000299f9a7c23 */ /* 0x000fc20008010808 */
[--C-:B------:R-:W-:Y:S01]  /*6a60*/  FFMA.FTZ R155, R162, UR41, -R8.reuse ;  /* 0x00000029a29b7c23 */ /* 0x100fe20008010808 */
        /* <DEDUP_REMOVED lines=33> */
[----:B-1----:R-:W-:-:S01]  /*6c80*/  FFMA.FTZ R5, R6, R5, R149 ;  /* 0x0000000506057223 */ /* 0x002fc20000010095 */
[--C-:B------:R-:W-:Y:S01]  /*6c90*/  FFMA.FTZ R91, R91, UR41, -R8.reuse ;  /* 0x000000295b5b7c23 */ /* 0x100fe20008010808 */
[----:B------:R-:W-:-:S01]  /*6ca0*/  FFMA.FTZ R94, R94, UR41, -R8 ;  /* 0x000000295e5e7c23 */ /* 0x000fc20008010808 */
[--C-:B------:R-:W-:Y:S01]  /*6cb0*/  FFMA.FTZ R95, R95, UR41, -R8.reuse ;  /* 0x000000295f5f7c23 */ /* 0x100fe20008010808 */
[----:B------:R-:W-:-:S01]  /*6cc0*/  FFMA.FTZ R98, R98, UR41, -R8 ;  /* 0x0000002962627c23 */ /* 0x000fc20008010808 */
[--C-:B------:R-:W-:Y:S01]  /*6cd0*/  FFMA.FTZ R99, R99, UR41, -R8.reuse ;  /* 0x0000002963637c23 */ /* 0x100fe20008010808 */
[----:B------:R-:W-:-:S01]  /*6ce0*/  FFMA.FTZ R102, R102, UR41, -R8 ;  /* 0x0000002966667c23 */ /* 0x000fc20008010808 */
[----:B------:R-:W1:Y:S01]  /*6cf0*/  MUFU.EX2 R11, R11 ;  /* 0x0000000b000b7308 */ /* 0x000e620000000800 */
[----:B0-----:R-:W-:-:S07]  /*6d00*/  FADD.FTZ R4, R9, R4 ;  /* 0x0000000409047221 */ /* 0x001fce0000010000 */
[----:B------:R-:W0:Y:S01]  /*6d10*/  MUFU.EX2 R153, R153 ;  /* 0x0000009900997308 */ /* 0x000e220000000800 */
[----:B--2---:R-:W-:-:S07]  /*6d20*/  FADD.FTZ R160, R152, R5 ;  /* 0x0000000598a07221 */ /* 0x004fce0000010000 */
[----:B------:R2:W3:Y:S01]  /*6d30*/  MUFU.EX2 R12, R157 ;  /* 0x0000009d000c7308 */ /* 0x0004e20000000800 */
[----:B-1----:R-:W-:-:S07]  /*6d40*/  FADD.FTZ R5, R11, R4 ;  /* 0x000000040b057221 */ /* 0x002fce0000010000 */
[----:B------:R-:W1:Y:S01]  /*6d50*/  MUFU.EX2 R154, R154 ;  /* 0x0000009a009a7308 */ /* 0x000e620000000800 */
[----:B--2---:R-:W-:-:S01]  /*6d60*/  FFMA.FTZ R157, R166, UR41, -R8 ;  /* 0x00000029a69d7c23 */ /* 0x004fc20008010808 */
[----:B0-----:R-:W-:Y:S01]  /*6d70*/  FADD.FTZ R159, R153, R160 ;  /* 0x000000a0999f7221 */ /* 0x001fe20000010000 */
[----:B------:R-:W-:-:S05]  /*6d80*/  FFMA.FTZ R8, R103, UR41, -R8 ;  /* 0x0000002967087c23 */ /* 0x000fca0008010808 */
[----:B------:R-:W0:Y:S01]  /*6d90*/  MUFU.EX2 R13, R13 ;  /* 0x0000000d000d7308 */ /* 0x000e220000000800 */
[----:B---3--:R-:W-:-:S07]  /*6da0*/  FADD.FTZ R4, R12, R5 ;  /* 0x000000050c047221 */ /* 0x008fce0000010000 */
[----:B------:R-:W2:Y:S01]  /*6db0*/  MUFU.EX2 R155, R155 ;  /* 0x0000009b009b7308 */ /* 0x000ea20000000800 */
[----:B-1----:R-:W-:-:S07]  /*6dc0*/  FADD.FTZ R160, R154, R159 ;  /* 0x0000009f9aa07221 */ /* 0x002fce0000010000 */
        /* <DEDUP_REMOVED lines=139> */
[----:B0-----:R-:W-:-:S01]  /*7680*/  FADD.FTZ R103, R102, R103 ;  /* 0x0000006766677221 */ /* 0x001fc20000010000 */
[----:B--2---:R-:W-:-:S03]  /*7690*/  FADD.FTZ R4, R101, R4 ;  /* 0x0000000465047221 */ /* 0x004fc60000010000 */
[----:B-1----:R-:W-:Y:S01]  /*76a0*/  FADD.FTZ R5, R8, R103 ;  /* 0x0000006708057221 */ /* 0x002fe20000010000 */
[----:B------:R-:W-:Y:S06]  /*76b0*/  @!P0 BRA `(.L_x_201) ;  /* 0x0000000000048947 */ /* 0x000fec0003800000 */
[----:B------:R-:W-:Y:S01]  /*76c0*/  BPT.TRAP 0x1 ;  /* 0x000000040000795c */ /* 0x000fe20000300000 */
.L_x_201:
        /* <DEDUP_REMOVED lines=12> */
[----:B------:R-:W-:Y:S01]  /*7790*/  UMOV UR51, UR46 ;  /* 0x0000002e00337c82 */ /* 0x000fe20008000000 */
        /* <DEDUP_REMOVED lines=81> */
[----:B------:R-:W-:Y:S01]  /*7cb0*/  IMAD.MOV.U32 R7, RZ, RZ, R0 ;  /* 0x000000ffff077224 */ /* 0x000fe200078e0000 */
[----:B------:R-:W-:Y:S01]  /*7cc0*/  F2FP.SATFINITE.E4M3.F32.PACK_AB_MERGE_C R173, R152, R149, R153 ;  /* 0x0000009598ad723e */ /* 0x000fe20004807099 */
[----:B------:R-:W-:Y:S01]  /*7cd0*/  IMAD.MOV.U32 R6, RZ, RZ, R3 ;  /* 0x000000ffff067224 */ /* 0x000fe200078e0003 */
[----:B------:R-:W-:-:S02]  /*7ce0*/  F2FP.SATFINITE.E4M3.F32.PACK_AB_MERGE_C R174, R14, R13, R15 ;  /* 0x0000000d0eae723e */ /* 0x000fc4000480700f */
[----:B------:R-:W-:Y:S02]  /*7cf0*/  F2FP.SATFINITE.E4M3.F32.PACK_AB_MERGE_C R175, R156, R155, R157 ;  /* 0x0000009b9caf723e */ /* 0x000fe4000480709d */
[----:B------:R-:W-:Y:S02]  /*7d00*/  F2FP.SATFINITE.E4M3.F32.PACK_AB_MERGE_C R176, R136, R21, R137 ;  /* 0x0000001588b0723e */ /* 0x000fe40004807089 */
[----:B------:R-:W-:Y:S02]  /*7d10*/  F2FP.SATFINITE.E4M3.F32.PACK_AB_MERGE_C R177, R139, R138, R142 ;  /* 0x0000008a8bb1723e */ /* 0x000fe4000480708e */
[----:B------:R-:W-:Y:S02]  /*7d20*/  F2FP.SATFINITE.E4M3.F32.PACK_AB_MERGE_C R178, R144, R141, R145 ;  /* 0x0000008d90b2723e */ /* 0x000fe40004807091 */
[----:B------:R-:W-:Y:S02]  /*7d30*/  F2FP.SATFINITE.E4M3.F32.PACK_AB_MERGE_C R179, R147, R146, R150 ;  /* 0x0000009293b3723e */ /* 0x000fe40004807096 */
        /* <DEDUP_REMOVED lines=11> */
[----:B------:R-:W-:Y:S01]  /*7df0*/  F2FP.SATFINITE.E4M3.F32.PACK_AB_MERGE_C R191, R99, R98, R102 ;  /* 0x0000006263bf723e */ /* 0x000fe20004807066 */
[----:B------:R-:W-:Y:S06]  /*7e00*/  @P1 BRA `(.L_x_202) ;  /* 0xffffffd000b01947 */ /* 0x000fec000383ffff */
.L_x_191:
[----:B------:R-:W-:Y:S06]  /*7e10*/  BAR.ARV 0x8, 0x180 ;  /* 0x0206000000007b1d */ /* 0x000fec0000002000 */
[----:B------:R-:W-:Y:S05]  /*7e20*/  @!P0 BRA `(.L_x_203) ;  /* 0x0000000000048947 */ /* 0x000fea0003800000 */
[----:B------:R-:W-:Y:S01]  /*7e30*/  BPT.TRAP 0x1 ;  /* 0x000000040000795c */ /* 0x000fe20000300000 */
.L_x_203:
        /* <DEDUP_REMOVED lines=9> */
.L_x_204:
[----:B-1----:R-:W-:Y:S05]  /*7ed0*/  @P1 BRA `(.L_x_205) ;  /* 0x0000000000081947 */ /* 0x002fea0003800000 */
[----:B------:R-:W1:Y:S02]  /*7ee0*/  SYNCS.PHASECHK.TRANS64.TRYWAIT P1, [UR5+0x29850], R6 ;  /* 0x02985006ff0075a7 */ /* 0x000e640008020145 */
[----:B-1----:R-:W-:Y:S05]  /*7ef0*/  @!P1 BRA `(.L_x_206) ;  /* 0x000000b400149947 */ /* 0x002fea0003800000 */
.L_x_205:
[----:B------:R-:W-:Y:S01]  /*7f00*/  UIADD3 UR4, UR4, 0x400, URZ ;  /* 0x0000040004047890 */ /* 0x000fe2000fffe03f */
[----:B------:R-:W-:Y:S01]  /*7f10*/  WARPGROUP.ARRIVE ;  /* 0x00000000000079c5 */ /* 0x000fe20000000000 */
[----:B------:R-:W-:Y:S02]  /*7f20*/  UMOV UR7, 0xc0000010 ;  /* 0xc000001000077882 */ /* 0x000fe40000000000 */
        /* <DEDUP_REMOVED lines=11> */
[----:B------:R-:W-:Y:S02]  /*7fe0*/  ULDC.64 UR6, c[0x0][0x9a0] ;  /* 0x0002680000067ab9 */ /* 0x000fe40000000a00 */
[----:B------:R-:W-:-:S04]  /*7ff0*/  ISETP.NE.U32.AND P1, PT, RZ, UR6, PT ;  /* 0x00000006ff007c0c */ /* 0x000fc8000bf25070 */
[----:B------:R-:W-:-:S13]  /*8000*/  ISETP.NE.AND.EX P1, PT, RZ, UR7, PT, P1 ;  /* 0x00000007ff007c0c */ /* 0x000fda000bf25310 */
[----:B------:R-:W0:Y:S08]  /*8010*/  @P1 LDC.64 R8, c[0x0][0x9c8] ;  /* 0x00027200ff081b82 */ /* 0x000e300000000a00 */
[----:B------:R-:W2:Y:S01]  /*8020*/  @P1 LDC.64 R10, c[0x0][0x9d0] ;  /* 0x00027400ff0a1b82 */ /* 0x000ea20000000a00 */
[----:B01----:R-:W-:-:S04]  /*8030*/  @P1 IMAD R6, R8, UR37, RZ ;  /* 0x0000002508061c24 */ /* 0x003fc8000f8e02ff */
[----:B------:R-:W-:Y:S02]  /*8040*/  @P1 IMAD R9, R9, UR36, R6 ;  /* 0x0000002409091c24 */ /* 0x000fe4000f8e0206 */
[----:B------:R-:W-:-:S04]  /*8050*/  @P1 IMAD.WIDE.U32 R6, R8, UR36, RZ ;  /* 0x0000002408061c25 */ /* 0x000fc8000f8e00ff */
[----:B------:R-:W-:Y:S02]  /*8060*/  @P1 IMAD.IADD R7, R7, 0x1, R9 ;  /* 0x0000000107071824 */ /* 0x000fe400078e0209 */
[----:B--2---:R-:W-:-:S04]  /*8070*/  @P1 IMAD.WIDE.U32 R6, R10, UR38, R6 ;  /* 0x000000260a061c25 */ /* 0x004fc8000f8e0006 */
[----:B------:R-:W-:Y:S01]  /*8080*/  @P1 IMAD R7, R11, UR38, R7 ;  /* 0x000000260b071c24 */ /* 0x000fe2000f8e0207 */
[----:B------:R-:W-:Y:S01]  /*8090*/  @P1 LEA R8, P2, R6, UR6, 0x2 ;  /* 0x0000000606081c11 */ /* 0x000fe2000f8410ff */
[----:B------:R-:W-:-:S03]  /*80a0*/  UIADD3 UR6, UR4, 0x200, URZ ;  /* 0x0000020004067890 */ /* 0x000fc6000fffe03f */
[----:B------:R-:W-:Y:S01]  /*80b0*/  @P1 LEA.HI.X R9, R6, UR7, R7, 0x2, P2 ;  /* 0x0000000706091c11 */ /* 0x000fe200090f1407 */
[----:B------:R-:W-:Y:S01]  /*80c0*/  UMOV UR7, 0xc0000010 ;  /* 0xc000001000077882 */ /* 0x000fe20000000000 */
[----:B------:R-:W-:-:S06]  /*80d0*/  IMAD.MOV.U32 R6, RZ, RZ, 0x3f800000 ;  /* 0x3f800000ff067424 */ /* 0x000fcc00078e00ff */
[----:B------:R0:W2:Y:S01]  /*80e0*/  @P1 LDG.E R6, desc[UR52][R8.64] ;  /* 0x0000003408061981 */ /* 0x0000a2000c1e1900 */
[----:B------:R-:W-:Y:S02]  /*80f0*/  WARPGROUP.DEPBAR.LE gsb0, 0x0 ;  /* 0x00008000000079c5 */ /* 0x000fe40000010000 */
[----:B------:R-:W-:-:S06]  /*8100*/  WARPGROUP.ARRIVE ;  /* 0x00000000000079c5 */ /* 0x000fcc0000000000 */
[----:B------:R-:W-:Y:S01]  /*8110*/  QGMMA.64x128x32.F32.E4M3.E4M3 R24, R180, gdesc[UR4], R24, gsb0 ;  /* 0x01e00004b4187df3 */ /* 0x000fe20008000818 */
[----:B------:R-:W-:Y:S01]  /*8120*/  UIADD3 UR6, UR4, 0x300, URZ ;  /* 0x0000030004067890 */ /* 0x000fe2000fffe03f */
        /* <DEDUP_REMOVED lines=9> */
[----:B-1----:R-:W-:-:S01]  /*81c0*/  FADD.FTZ R7, R7, R4 ;  /* 0x0000000407077221 */ /* 0x002fc20000010000 */
[----:B---3--:R-:W-:-:S04]  /*81d0*/  FADD.FTZ R10, R10, R5 ;  /* 0x000000050a0a7221 */ /* 0x008fc80000010000 */
[----:B0-----:R-:W0:Y:S04]  /*81e0*/  SHFL.BFLY PT, R8, R7, 0x1, 0x1f ;  /* 0x0c201f0007087f89 */ /* 0x001e2800000e0000 */
[----:B------:R-:W1:Y:S01]  /*81f0*/  SHFL.BFLY PT, R9, R10, 0x1, 0x1f ;  /* 0x0c201f000a097f89 */ /* 0x000e6200000e0000 */
[----:B------:R-:W-:Y:S02]  /*8200*/  IMAD.MOV.U32 R5, RZ, RZ, RZ ;  /* 0x000000ffff057224 */ /* 0x000fe400078e00ff */
[----:B0-----:R-:W-:Y:S01]  /*8210*/  FADD.FTZ R11, R7, R8 ;  /* 0x00000008070b7221 */ /* 0x001fe20000010000 */
[----:B-1----:R-:W-:-:S04]  /*8220*/  FADD.FTZ R12, R10, R9 ;  /* 0x000000090a0c7221 */ /* 0x002fc80000010000 */
[C---:B------:R-:W-:Y:S01]  /*8230*/  FSETP.NE.FTZ.AND P1, PT, R11.reuse, RZ, PT ;  /* 0x000000ff0b00720b */ /* 0x040fe20003f35000 */
[----:B------:R-:W-:Y:S01]  /*8240*/  FMUL.FTZ R13, R11, 0.00390625 ;  /* 0x3b8000000b0d7820 */ /* 0x000fe20000410000 */
[----:B------:R-:W-:-:S04]  /*8250*/  FMUL.FTZ R8, R12, 0.00390625 ;  /* 0x3b8000000c087820 */ /* 0x000fc80000410000 */
        /* <DEDUP_REMOVED lines=9> */
[----:B------:R-:W1:Y:S08]  /*82f0*/  @P2 MUFU.LG2 R7, R13 ;  /* 0x0000000d00072308 */ /* 0x000e700000000c00 */
[----:B------:R-:W3:Y:S01]  /*8300*/  @P1 MUFU.RCP R9, R12 ;  /* 0x0000000c00091308 */ /* 0x000ee20000001000 */
[----:B------:R-:W-:-:S02]  /*8310*/  IMAD.U32 R10, RZ, RZ, UR41 ;  /* 0x00000029ff0a7e24 */ /* 0x000fc4000f8e00ff */
[----:B------:R-:W-:Y:S02]  /*8320*/  IMAD.U32 R4, RZ, RZ, UR41 ;  /* 0x00000029ff047e24 */ /* 0x000fe4000f8e00ff */
[----:B0-----:R-:W-:Y:S01]  /*8330*/  @P3 FMUL.FTZ R11, R8, 0.69314718246459960938 ;  /* 0x3f317218080b3820 */ /* 0x001fe20000410000 */
[----:B------:R-:W-:Y:S01]  /*8340*/  @P3 FMUL.FTZ R10, R10, 0.69314718246459960938 ;  /* 0x3f3172180a0a3820 */ /* 0x000fe20000410000 */
[----:B------:R-:W-:Y:S01]  /*8350*/  @P2 FMUL.FTZ R4, R4, 0.69314718246459960938 ;  /* 0x3f31721804042820 */ /* 0x000fe20000410000 */
[----:B-1----:R-:W-:Y:S01]  /*8360*/  @P2 FMUL.FTZ R7, R7, 0.69314718246459960938 ;  /* 0x3f31721807072820 */ /* 0x002fe20000410000 */
[----:B------:R-:W-:Y:S02]  /*8370*/  IMAD.MOV.U32 R20, RZ, RZ, -0x800000 ;  /* 0xff800000ff147424 */ /* 0x000fe400078e00ff */
[----:B------:R-:W-:Y:S01]  /*8380*/  @P3 FFMA.FTZ R20, R10, R0, R11 ;  /* 0x000000000a143223 */ /* 0x000fe2000001000b */
[----:B------:R-:W-:Y:S02]  /*8390*/  IMAD.MOV.U32 R21, RZ, RZ, -0x800000 ;  /* 0xff800000ff157424 */ /* 0x000fe400078e00ff */
[----:B------:R-:W-:Y:S01]  /*83a0*/  @P2 FFMA.FTZ R21, R4, R3, R7 ;  /* 0x0000000304152223 */ /* 0x000fe20000010007 */
[-C--:B--2---:R-:W-:Y:S01]  /*83b0*/  FMUL.FTZ R5, R5, R6.reuse ;  /* 0x0000000605057220 */ /* 0x084fe20000410000 */
[----:B---3--:R-:W-:Y:S01]  /*83c0*/  FMUL.FTZ R0, R9, R6 ;  /* 0x0000000609007220 */ /* 0x008fe20000410000 */
[----:B------:R-:W-:-:S02]  /*83d0*/  WARPGROUP.DEPBAR.LE gsb0, 0x0 ;  /* 0x00008000000079c5 */ /* 0x000fc40000010000 */
[----:B------:R-:W-:Y:S05]  /*83e0*/  @!P0 BRA `(.L_x_207) ;  /* 0x0000000000048947 */ /* 0x000fea0003800000 */
[----:B------:R-:W-:Y:S01]  /*83f0*/  BPT.TRAP 0x1 ;  /* 0x000000040000795c */ /* 0x000fe20000300000 */
.L_x_207:
[----:B------:R-:W-:Y:S01]  /*8400*/  UIADD3 UR4, UR5, 0x29860, URZ ;  /* 0x0002986005047890 */ /* 0x000fe2000fffe03f */
[-C--:B------:R-:W-:Y:S01]  /*8410*/  FMUL.FTZ R13, R37, R5.reuse ;  /* 0x00000005250d7220 */ /* 0x080fe20000410000 */
[----:B------:R-:W-:Y:S01]  /*8420*/  UIADD3 UR46, UR46, 0x1, URZ ;  /* 0x000000012e2e7890 */ /* 0x000fe2000fffe03f */
[-C--:B------:R-:W-:Y:S01]  /*8430*/  FMUL.FTZ R15, R40, R5.reuse ;  /* 0x00000005280f7220 */ /* 0x080fe20000410000 */
[----:B------:R-:W-:Y:S01]  /*8440*/  UPRMT UR4, UR8, 0x654, UR4 ;  /* 0x0000065408047896 */ /* 0x000fe20008000004 */
[-C--:B------:R-:W-:Y:S01]  /*8450*/  FMUL.FTZ R40, R45, R5.reuse ;  /* 0x000000052d287220 */ /* 0x080fe20000410000 */
[----:B------:R-:W-:Y:S01]  /*8460*/  UISETP.NE.AND UP0, UPT, UR46, 0x2, UPT ;  /* 0x000000022e00788c */ /* 0x000fe2000bf05270 */
        /* <DEDUP_REMOVED lines=19> */
[----:B------:R-:W-:Y:S01]  /*85a0*/  USEL UR4, URZ, 0x1, UP0 ;  /* 0x000000013f047887 */ /* 0x000fe20008000000 */
        /* <DEDUP_REMOVED lines=43> */
[----:B------:R-:W-:Y:S01]  /*8860*/  FMUL.FTZ R83, R83, R0 ;  /* 0x0000000053537220 */ /* 0x000fe20000410000 */
[----:B------:R-:W-:-:S02]  /*8870*/  UIADD3 UR48, UR48, 0x1, URZ ;  /* 0x0000000130307890 */ /* 0x000fc4000fffe03f */
[----:B------:R-:W-:Y:S02]  /*8880*/  USEL UR46, UR46, URZ, UP0 ;  /* 0x0000003f2e2e7287 */ /* 0x000fe40008000000 */
[----:B------:R-:W-:-:S12]  /*8890*/  ULOP3.LUT UR47, UR47, UR4, URZ, 0x3c, !UPT ;  /* 0x000000042f2f7292 */ /* 0x000fd8000f8e3c3f */
.L_x_183:
[----:B------:R-:W0:Y:S01]  /*88a0*/  S2R R5, SR_CgaCtaId ;  /* 0x0000000000057919 */ /* 0x000e220000008800 */
[----:B------:R-:W-:Y:S01]  /*88b0*/  MOV R0, 0x400 ;  /* 0x0000040000007802 */ /* 0x000fe20000000f00 */
[----:B------:R-:W-:Y:S01]  /*88c0*/  UISETP.NE.AND UP0, UPT, UR45, URZ, UPT ;  /* 0x0000003f2d00728c */ /* 0x000fe2000bf05270 */
[----:B------:R-:W-:Y:S01]  /*88d0*/  BSSY B0, `(.L_x_208) ;  /* 0x00003b2000007945 */ /* 0x000fe20003800000 */
[----:B------:R-:W-:Y:S09]  /*88e0*/  BAR.SYNC.DEFER_BLOCKING 0x5, 0x180 ;  /* 0x0146000000007b1d */ /* 0x000ff20000010000 */
[----:B------:R-:W-:Y:S01]  /*88f0*/  @!UP0 ULDC UR45, c[0x0][0xad4] ;  /* 0x0002b500002d8ab9 */ /* 0x000fe20000000800 */
[----:B0-----:R-:W-:-:S05]  /*8900*/  LEA R0, R5, R0, 0x18 ;  /* 0x0000000005007211 */ /* 0x001fca00078ec0ff */
[----:B------:R-:W0:Y:S02]  /*8910*/  LDS.128 R32, [R0+0x298d0] ;  /* 0x0298d00000207984 */ /* 0x000e240000000c00 */
[----:B0-----:R-:W-:Y:S02]  /*8920*/  R2UR UR6, R33 ;  /* 0x00000000210672ca */ /* 0x001fe400000e0000 */
[----:B------:R-:W-:Y:S01]  /*8930*/  R2UR UR5, R34 ;  /* 0x00000000220572ca */ /* 0x000fe200000e0000 */
[----:B------:R-:W-:Y:S06]  /*8940*/  BAR.ARV 0x4, 0x180 ;  /* 0x0106000000007b1d */ /* 0x000fec0000002000 */
[----:B------:R-:W-:Y:S08]  /*8950*/  @P0 BRA `(.L_x_209) ;  /* 0x0000002c008c0947 */ /* 0x000ff00003800000 */
[----:B------:R-:W0:Y:S01]  /*8960*/  S2R R25, SR_TID.X ;  /* 0x0000000000197919 */ /* 0x000e220000002100 */
[----:B------:R-:W-:Y:S01]  /*8970*/  ULDC.64 UR8, c[0x4][0x40] ;  /* 0x0100100000087ab9 */ /* 0x000fe20000000a00 */
[----:B------:R-:W-:Y:S01]  /*8980*/  USHF.L.U32 UR4, UR36, 0x2, URZ ;  /* 0x0000000224047899 */ /* 0x000fe2000800063f */
[----:B------:R-:W-:Y:S01]  /*8990*/  ULDC.64 UR10, c[0x0][0xc00] ;  /* 0x00030000000a7ab9 */ /* 0x000fe20000000a00 */
[----:B0-----:R-:W-:-:S05]  /*89a0*/  IMAD.SHL.U32 R4, R25, 0x4, RZ ;  /* 0x0000000419047824 */ /* 0x001fca00078e00ff */
[----:B------:R-:W-:Y:S01]  /*89b0*/  LOP3.LUT R4, R4, 0xc, RZ, 0xc0, !PT ;  /* 0x0000000c04047812 */ /* 0x000fe200078ec0ff */
[----:B------:R-:W-:Y:S03]  /*89c0*/  BAR.SYNC.DEFER_BLOCKING 0x1, 0x100 ;  /* 0x0044000000007b1d */ /* 0x000fe60000010000 */
[----:B------:R-:W-:-:S05]  /*89d0*/  IADD3 R4, P0, R4, UR8, RZ ;  /* 0x0000000804047c10 */ /* 0x000fca000ff1e0ff */
[----:B------:R-:W-:-:S05]  /*89e0*/  IMAD.X R5, RZ, RZ, UR9, P0 ;  /* 0x00000009ff057e24 */ /* 0x000fca00080e06ff */
[----:B------:R0:W2:Y:S01]  /*89f0*/  LDG.E.CONSTANT R24, desc[UR52][R4.64] ;  /* 0x0000003404187981 */ /* 0x0000a2000c1e9900 */
[----:B------:R-:W-:Y:S01]  /*8a00*/  LOP3.LUT P0, R25, R25, 0x3, RZ, 0xc0, !PT ;  /* 0x0000000319197812 */ /* 0x000fe2000780c0ff */
[----:B------:R-:W-:Y:S02]  /*8a10*/  USHF.L.U64.HI UR12, UR36, 0x2, UR37 ;  /* 0x00000002240c7899 */ /* 0x000fe40008010225 */
[----:B------:R-:W-:Y:S01]  /*8a20*/  UIADD3 UR7, UP0, UR4, UR10, URZ ;  /* 0x0000000a04077290 */ /* 0x000fe2000ff1e03f */
[----:B------:R-:W-:-:S03]  /*8a30*/  ISETP.EQ.OR P0, PT, R25, 0x3, !P0 ;  /* 0x000000031900780c */ /* 0x000fc60004702670 */
[----:B------:R-:W-:Y:S01]  /*8a40*/  UIADD3.X UR8, UR12, UR11, URZ, UP0, !UPT ;  /* 0x0000000b0c087290 */ /* 0x000fe200087fe43f */
[----:B------:R-:W-:Y:S02]  /*8a50*/  SEL R61, R3, R8, P0 ;  /* 0x00000008033d7207 */ /* 0x000fe40000000000 */
[----:B------:R-:W-:Y:S02]  /*8a60*/  SEL R25, R8, R3, P0 ;  /* 0x0000000308197207 */ /* 0x000fe40000000000 */
[----:B------:R-:W1:Y:S01]  /*8a70*/  S2R R3, SR_SWINHI ;  /* 0x0000000000037919 */ /* 0x000e620000002f00 */
        /* <DEDUP_REMOVED lines=16> */
[----:B------:R-:W-:Y:S02]  /*8b80*/  MOV R32, R0 ;  /* 0x0000000000207202 */ /* 0x000fe40000000f00 */
[----:B-1----:R-:W-:Y:S02]  /*8b90*/  MOV R33, R3 ;  /* 0x0000000300217202 */ /* 0x002fe40000000f00 */
[----:B------:R-:W-:Y:S02]  /*8ba0*/  SEL R50, R55, R52, P0 ;  /* 0x0000003437327207 */ /* 0x000fe40000000000 */
[----:B------:R-:W-:Y:S01]  /*8bb0*/  SEL R37, R40, R37, P0 ;  /* 0x0000002528257207 */ /* 0x000fe20000000000 */
[----:B------:R-:W-:Y:S01]  /*8bc0*/  IMAD.WIDE R8, R220, 0x2, R32 ;  /* 0x00000002dc087825 */ /* 0x000fe200078e0220 */
[----:B------:R-:W-:-:S02]  /*8bd0*/  SEL R117, R76, R93, P0 ;  /* 0x0000005d4c757207 */ /* 0x000fc40000000000 */
[----:B------:R-:W-:Y:S02]  /*8be0*/  SEL R46, R93, R76, P0 ;  /* 0x0000004c5d2e7207 */ /* 0x000fe40000000000 */
[----:B------:R-:W-:Y:S02]  /*8bf0*/  LOP3.LUT R3, R8, 0x380, RZ, 0xc0, !PT ;  /* 0x0000038008037812 */ /* 0x000fe400078ec0ff */
[----:B------:R-:W-:Y:S02]  /*8c00*/  SEL R85, R54, R65, P0 ;  /* 0x0000004136557207 */ /* 0x000fe40000000000 */
[----:B------:R-:W-:Y:S02]  /*8c10*/  SEL R55, R65, R54, P0 ;  /* 0x0000003641377207 */ /* 0x000fe40000000000 */
[----:B------:R-:W-:Y:S02]  /*8c20*/  IADD3 R6, P6, R8, 0x20, RZ ;  /* 0x0000002008067810 */ /* 0x000fe40007fde0ff */
        /* <DEDUP_REMOVED lines=16> */
[----:B------:R-:W-:Y:S02]  /*8d30*/  IADD3 R71, P1, R8, 0x40, RZ ;  /* 0x0000004008477810 */ /* 0x000fe40007f3e0ff */
[----:B------:R-:W-:Y:S02]  /*8d40*/  SHF.R.U64 R3, R3, 0x3, RZ ;  /* 0x0000000303037819 */ /* 0x000fe400000012ff */
[----:B------:R-:W-:-:S02]  /*8d50*/  SEL R123, R88, R69, P0 ;  /* 0x00000045587b7207 */ /* 0x000fc40000000000 */
[----:B------:R-:W-:Y:S02]  /*8d60*/  SEL R38, R69, R88, P0 ;  /* 0x0000005845267207 */ /* 0x000fe40000000000 */
[----:B------:R-:W-:Y:S02]  /*8d70*/  SEL R121, R72, R91, P0 ;  /* 0x0000005b48797207 */ /* 0x000fe40000000000 */
[----:B------:R-:W-:Y:S02]  /*8d80*/  SEL R44, R91, R72, P0 ;  /* 0x000000485b2c7207 */ /* 0x000fe40000000000 */
[----:B------:R-:W-:Y:S02]  /*8d90*/  SEL R107, R26, R27, P0 ;  /* 0x0000001b1a6b7207 */ /* 0x000fe40000000000 */
[----:B------:R-:W-:Y:S01]  /*8da0*/  SEL R48, R27, R26, P0 ;  /* 0x0000001a1b307207 */ /* 0x000fe20000000000 */
[----:B------:R-:W-:Y:S01]  /*8db0*/  IMAD.X R27, RZ, RZ, R9, P6 ;  /* 0x000000ffff1b7224 */ /* 0x000fe200030e0609 */
[----:B------:R-:W-:-:S02]  /*8dc0*/  SEL R89, R62, R63, P0 ;  /* 0x0000003f3e597207 */ /* 0x000fc40000000000 */
[----:B------:R-:W-:Y:S02]  /*8dd0*/  SEL R57, R63, R62, P0 ;  /* 0x0000003e3f397207 */ /* 0x000fe40000000000 */
[----:B------:R-:W-:Y:S02]  /*8de0*/  SEL R95, R66, R67, P0 ;  /* 0x00000043425f7207 */ /* 0x000fe40000000000 */
[----:B------:R-:W-:Y:S02]  /*8df0*/  SEL R56, R67, R66, P0 ;  /* 0x0000004243387207 */ /* 0x000fe40000000000 */
[----:B0-----:R-:W-:Y:S02]  /*8e00*/  LOP3.LUT R4, R6, 0x380, RZ, 0xc0, !PT ;  /* 0x0000038006047812 */ /* 0x001fe400078ec0ff */
        /* <DEDUP_REMOVED lines=10> */
[C---:B------:R-:W-:Y:S02]  /*8eb0*/  IADD3 R75, P2, R8.reuse, 0x60, RZ ;  /* 0x00000060084b7810 */ /* 0x040fe40007f5e0ff */
[C---:B------:R-:W-:Y:S02]  /*8ec0*/  IADD3 R34, P3, R8.reuse, 0x4000, RZ ;  /* 0x0000400008227810 */ /* 0x040fe40007f7e0ff */
[C---:B------:R-:W-:Y:S01]  /*8ed0*/  IADD3 R79, P4, R8.reuse, 0x4020, RZ ;  /* 0x00004020084f7810 */ /* 0x040fe20007f9e0ff */
[--C-:B------:R-:W-:Y:S01]  /*8ee0*/  IMAD.X R15, RZ, RZ, R9.reuse, P2 ;  /* 0x000000ffff0f7224 */ /* 0x100fe200010e0609 */
[C---:B------:R-:W-:Y:S01]  /*8ef0*/  IADD3 R83, P5, R8.reuse, 0x4040, RZ ;  /* 0x0000404008537810 */ /* 0x040fe20007fbe0ff */
[----:B------:R-:W-:Y:S01]  /*8f00*/  IMAD.X R13, RZ, RZ, R9, P3 ;  /* 0x000000ffff0d7224 */ /* 0x000fe200018e0609 */
[----:B------:R-:W-:-:S02]  /*8f10*/  IADD3 R87, P6, R8, 0x4060, RZ ;  /* 0x0000406008577810 */ /* 0x000fc40007fde0ff */
[----:B------:R-:W-:Y:S01]  /*8f20*/  LOP3.LUT R10, R71, 0x380, RZ, 0xc0, !PT ;  /* 0x00000380470a7812 */ /* 0x000fe200078ec0ff */
[--C-:B------:R-:W-:Y:S01]  /*8f30*/  IMAD.X R101, RZ, RZ, R9.reuse, P5 ;  /* 0x000000ffff657224 */ /* 0x100fe200028e0609 */
[----:B------:R-:W-:Y:S01]  /*8f40*/  LOP3.LUT R8, R3, R8, RZ, 0x3c, !PT ;  /* 0x0000000803087212 */ /* 0x000fe200078e3cff */
[----:B------:R-:W-:Y:S01]  /*8f50*/  IMAD.X R5, RZ, RZ, R9, P6 ;  /* 0x000000ffff057224 */ /* 0x000fe200030e0609 */
[----:B------:R-:W-:Y:S02]  /*8f60*/  SHF.R.U64 R3, R4, 0x3, RZ ;  /* 0x0000000304037819 */ /* 0x000fe400000012ff */
[----:B------:R-:W-:Y:S02]  /*8f70*/  SHF.R.U64 R4, R10, 0x3, RZ ;  /* 0x000000030a047819 */ /* 0x000fe400000012ff */
[----:B------:R-:W-:Y:S02]  /*8f80*/  LOP3.LUT R12, R75, 0x380, RZ, 0xc0, !PT ;  /* 0x000003804b0c7812 */ /* 0x000fe400078ec0ff */
[----:B------:R-:W-:-:S02]  /*8f90*/  LOP3.LUT R26, R3, R6, RZ, 0x3c, !PT ;  /* 0x00000006031a7212 */ /* 0x000fc400078e3cff */
[----:B------:R-:W-:Y:S02]  /*8fa0*/  LOP3.LUT R3, R34, 0x380, RZ, 0xc0, !PT ;  /* 0x0000038022037812 */ /* 0x000fe400078ec0ff */
[----:B------:R-:W-:Y:S02]  /*8fb0*/  LOP3.LUT R10, R4, R71, RZ, 0x3c, !PT ;  /* 0x00000047040a7212 */ /* 0x000fe400078e3cff */
[----:B------:R-:W-:Y:S02]  /*8fc0*/  SHF.R.U64 R12, R12, 0x3, RZ ;  /* 0x000000030c0c7819 */ /* 0x000fe400000012ff */
[----:B------:R-:W-:Y:S02]  /*8fd0*/  LOP3.LUT R4, R79, 0x380, RZ, 0xc0, !PT ;  /* 0x000003804f047812 */ /* 0x000fe400078ec0ff */
[----:B------:R-:W-:Y:S02]  /*8fe0*/  LOP3.LUT R60, R83, 0x380, RZ, 0xc0, !PT ;  /* 0x00000380533c7812 */ /* 0x000fe400078ec0ff */
[----:B------:R-:W-:-:S02]  /*8ff0*/  LOP3.LUT R62, R87, 0x380, RZ, 0xc0, !PT ;  /* 0x00000380573e7812 */ /* 0x000fc400078ec0ff */
[----:B------:R-:W-:Y:S02]  /*9000*/  SHF.R.U64 R3, R3, 0x3, RZ ;  /* 0x0000000303037819 */ /* 0x000fe400000012ff */
[----:B------:R-:W-:Y:S02]  /*9010*/  SEL R105, R11, R14, P0 ;  /* 0x0000000e0b697207 */ /* 0x000fe40000000000 */
[----:B------:R-:W-:Y:S01]  /*9020*/  SEL R47, R14, R11, P0 ;  /* 0x0000000b0e2f7207 */ /* 0x000fe20000000000 */
[----:B------:R-:W-:Y:S01]  /*9030*/  IMAD.X R11, RZ, RZ, R9, P1 ;  /* 0x000000ffff0b7224 */ /* 0x000fe200008e0609 */
[----:B------:R-:W-:Y:S02]  /*9040*/  LOP3.LUT R14, R12, R75, RZ, 0x3c, !PT ;  /* 0x0000004b0c0e7212 */ /* 0x000fe400078e3cff */
[----:B------:R-:W-:Y:S02]  /*9050*/  SHF.R.U64 R4, R4, 0x3, RZ ;  /* 0x0000000304047819 */ /* 0x000fe400000012ff */
[----:B------:R-:W-:-:S02]  /*9060*/  SHF.R.U64 R60, R60, 0x3, RZ ;  /* 0x000000033c3c7819 */ /* 0x000fc400000012ff */
[----:B------:R-:W-:Y:S02]  /*9070*/  SHF.R.U64 R62, R62, 0x3, RZ ;  /* 0x000000033e3e7819 */ /* 0x000fe400000012ff */
[----:B------:R-:W-:Y:S02]  /*9080*/  LOP3.LUT R12, R3, R34, RZ, 0x3c, !PT ;  /* 0x00000022030c7212 */ /* 0x000fe400078e3cff */
[----:B------:R-:W-:Y:S02]  /*9090*/  SEL R135, R7, R28, P0 ;  /* 0x0000001c07877207 */ /* 0x000fe40000000000 */
[----:B------:R-:W-:Y:S01]  /*90a0*/  SEL R28, R28, R7, P0 ;  /* 0x000000071c1c7207 */ /* 0x000fe20000000000 */
[----:B------:R-:W-:Y:S01]  /*90b0*/  IMAD.X R7, RZ, RZ, R9, P4 ;  /* 0x000000ffff077224 */ /* 0x000fe200020e0609 */
[----:B------:R-:W-:Y:S02]  /*90c0*/  LOP3.LUT R6, R4, R79, RZ, 0x3c, !PT ;  /* 0x0000004f04067212 */ /* 0x000fe400078e3cff */
[----:B------:R-:W-:-:S02]  /*90d0*/  LOP3.LUT R100, R60, R83, RZ, 0x3c, !PT ;  /* 0x000000533c647212 */ /* 0x000fc400078e3cff */
[----:B------:R-:W-:Y:S02]  /*90e0*/  LOP3.LUT R4, R62, R87, RZ, 0x3c, !PT ;  /* 0x000000573e047212 */ /* 0x000fe400078e3cff */
[----:B------:R-:W-:Y:S02]  /*90f0*/  MOV R3, R12 ;  /* 0x0000000c00037202 */ /* 0x000fe40000000f00 */
[----:B------:R-:W-:Y:S02]  /*9100*/  MOV R8, R8 ;  /* 0x0000000800087202 */ /* 0x000fe40000000f00 */
[----:B------:R-:W-:Y:S02]  /*9110*/  MOV R10, R10 ;  /* 0x0000000a000a7202 */ /* 0x000fe40000000f00 */
[----:B------:R-:W-:Y:S02]  /*9120*/  MOV R100, R100 ;  /* 0x0000006400647202 */ /* 0x000fe40000000f00 */
[----:B------:R-:W-:-:S02]  /*9130*/  MOV R9, R26 ;  /* 0x0000001a00097202 */ /* 0x000fc40000000f00 */
[----:B------:R-:W-:Y:S02]  /*9140*/  MOV R11, R14 ;  /* 0x0000000e000b7202 */ /* 0x000fe40000000f00 */
[----:B------:R-:W-:Y:S02]  /*9150*/  MOV R34, R6 ;  /* 0x0000000600227202 */ /* 0x000fe40000000f00 */
[----:B------:R-:W-:Y:S02]  /*9160*/  MOV R101, R4 ;  /* 0x0000000400657202 */ /* 0x000fe40000000f00 */
[----:B--2---:R-:W-:Y:S01]  /*9170*/  LOP3.LUT R12, R24, 0x2, RZ, 0x3c, !PT ;  /* 0x00000002180c7812 */ /* 0x004fe200078e3cff */
        /* <DEDUP_REMOVED lines=32> */
[----:B------:R-:W0:Y:S04]  /*9380*/  SHFL.IDX PT, R66, R25, R12, 0x1c1f ;  /* 0x001c1f0c19427589 */ /* 0x000e2800000e0000 */
[----:B------:R-:W-:Y:S04]  /*9390*/  SHFL.IDX PT, R65, R65, R12, 0x1c1f ;  /* 0x001c1f0c41417589 */ /* 0x000fe800000e0000 */
[----:B------:R-:W-:Y:S04]  /*93a0*/  SHFL.IDX PT, R24, R44, R12, 0x1c1f ;  /* 0x001c1f0c2c187589 */ /* 0x000fe800000e0000 */
[----:B------:R-:W-:Y:S04]  /*93b0*/  SHFL.IDX PT, R25, R40, R12, 0x1c1f ;  /* 0x001c1f0c28197589 */ /* 0x000fe800000e0000 */
[----:B------:R-:W-:Y:S04]  /*93c0*/  SHFL.IDX PT, R63, R48, R12, 0x1c1f ;  /* 0x001c1f0c303f7589 */ /* 0x000fe800000e0000 */
[----:B------:R-:W1:Y:S04]  /*93d0*/  SHFL.IDX PT, R47, R47, R12, 0x1c1f ;  /* 0x001c1f0c2f2f7589 */ /* 0x000e6800000e0000 */
[----:B------:R-:W-:Y:S01]  /*93e0*/  SHFL.IDX PT, R75, R30, R12, 0x1c1f ;  /* 0x001c1f0c1e4b7589 */ /* 0x000fe200000e0000 */
[----:B0-----:R-:W-:-:S02]  /*93f0*/  SEL R64, R61, R66, P0 ;  /* 0x000000423d407207 */ /* 0x001fc40000000000 */
[----:B------:R-:W-:Y:S01]  /*9400*/  SEL R66, R66, R61, P0 ;  /* 0x0000003d42427207 */ /* 0x000fe20000000000 */
[----:B------:R-:W-:Y:S04]  /*9410*/  SHFL.IDX PT, R79, R36, R12, 0x1c1f ;  /* 0x001c1f0c244f7589 */ /* 0x000fe800000e0000 */
[----:B------:R-:W-:Y:S04]  /*9420*/  SHFL.IDX PT, R44, R54, R12, 0x1c1f ;  /* 0x001c1f0c362c7589 */ /* 0x000fe800000e0000 */
[----:B------:R1:W-:Y:S04]  /*9430*/  SHFL.IDX PT, R40, R56, R12, 0x1c1f ;  /* 0x001c1f0c38287589 */ /* 0x0003e800000e0000 */
[----:B------:R-:W-:Y:S04]  /*9440*/  SHFL.IDX PT, R71, R28, R12, 0x1c1f ;  /* 0x001c1f0c1c477589 */ /* 0x000fe800000e0000 */
[----:B------:R-:W-:Y:S01]  /*9450*/  SHFL.IDX PT, R84, R41, R12, 0x1c1f ;  /* 0x001c1f0c29547589 */ /* 0x000fe200000e0000 */
[----:B-1----:R-:W-:-:S03]  /*9460*/  SEL R56, R47, R76, P0 ;  /* 0x0000004c2f387207 */ /* 0x002fc60000000000 */
[----:B------:R-:W0:Y:S04]  /*9470*/  SHFL.IDX PT, R49, R49, R12, 0x1c1f ;  /* 0x001c1f0c31317589 */ /* 0x000e2800000e0000 */
[----:B------:R-:W1:Y:S04]  /*9480*/  SHFL.IDX PT, R30, R53, R12, 0x1c1f ;  /* 0x001c1f0c351e7589 */ /* 0x000e6800000e0000 */
[----:B------:R-:W2:Y:S04]  /*9490*/  SHFL.IDX PT, R50, R50, R12, 0x1c1f ;  /* 0x001c1f0c32327589 */ /* 0x000ea800000e0000 */
[----:B------:R-:W3:Y:S04]  /*94a0*/  SHFL.IDX PT, R29, R29, R12, 0x1c1f ;  /* 0x001c1f0c1d1d7589 */ /* 0x000ee800000e0000 */
[----:B------:R4:W-:Y:S04]  /*94b0*/  SHFL.IDX PT, R80, R39, R12, 0x1c1f ;  /* 0x001c1f0c27507589 */ /* 0x0009e800000e0000 */
[----:B------:R-:W3:Y:S04]  /*94c0*/  SHFL.IDX PT, R41, R52, R12, 0x1c1f ;  /* 0x001c1f0c34297589 */ /* 0x000ee800000e0000 */
[----:B------:R2:W3:Y:S01]  /*94d0*/  SHFL.IDX PT, R103, R68, R12, 0x1c1f ;  /* 0x001c1f0c44677589 */ /* 0x0004e200000e0000 */
[----:B0-----:R-:W-:-:S02]  /*94e0*/  SEL R61, R49, R72, P0 ;  /* 0x00000048313d7207 */ /* 0x001fc40000000000 */
[----:B----4-:R-:W-:Y:S01]  /*94f0*/  SEL R39, R62, R65, P0 ;  /* 0x000000413e277207 */ /* 0x010fe20000000000 */
[----:B------:R-:W0:Y:S01]  /*9500*/  SHFL.IDX PT, R14, R31, R12, 0x1c1f ;  /* 0x001c1f0c1f0e7589 */ /* 0x000e2200000e0000 */
[----:B-1----:R-:W-:-:S03]  /*9510*/  SEL R53, R30, R77, P0 ;  /* 0x0000004d1e357207 */ /* 0x002fc60000000000 */
[----:B------:R-:W-:Y:S01]  /*9520*/  SHFL.IDX PT, R83, R38, R12, 0x1c1f ;  /* 0x001c1f0c26537589 */ /* 0x000fe200000e0000 */
[----:B--2---:R-:W-:Y:S02]  /*9530*/  SEL R54, R81, R50, P0 ;  /* 0x0000003251367207 */ /* 0x004fe40000000000 */
[----:B------:R-:W-:Y:S01]  /*9540*/  SEL R68, R70, R71, P0 ;  /* 0x0000004746447207 */ /* 0x000fe20000000000 */
[----:B------:R1:W-:Y:S01]  /*9550*/  SHFL.IDX PT, R91, R42, R12, 0x1c1f ;  /* 0x001c1f0c2a5b7589 */ /* 0x0003e200000e0000 */
[----:B------:R-:W-:Y:S02]  /*9560*/  SEL R52, R50, R81, P0 ;  /* 0x0000005132347207 */ /* 0x000fe40000000000 */
[----:B---3--:R-:W-:Y:S01]  /*9570*/  SEL R67, R29, R6, P0 ;  /* 0x000000061d437207 */ /* 0x008fe20000000000 */
[----:B------:R-:W-:Y:S01]  /*9580*/  SHFL.IDX PT, R99, R43, R12, 0x1c1f ;  /* 0x001c1f0c2b637589 */ /* 0x000fe200000e0000 */
[----:B------:R-:W-:Y:S02]  /*9590*/  SEL R70, R71, R70, P0 ;  /* 0x0000004647467207 */ /* 0x000fe40000000000 */
[----:B------:R-:W-:Y:S01]  /*95a0*/  SEL R81, R27, R84, P0 ;  /* 0x000000541b517207 */ /* 0x000fe20000000000 */
[----:B------:R-:W2:Y:S01]  /*95b0*/  SHFL.IDX PT, R28, R51, R12, 0x1c1f ;  /* 0x001c1f0c331c7589 */ /* 0x000ea200000e0000 */
[----:B------:R-:W-:-:S02]  /*95c0*/  SEL R50, R88, R41, P0 ;  /* 0x0000002958327207 */ /* 0x000fc40000000000 */
[----:B-1----:R-:W-:Y:S01]  /*95d0*/  SEL R42, R95, R40, P0 ;  /* 0x000000285f2a7207 */ /* 0x002fe20000000000 */
[----:B------:R1:W3:Y:S01]  /*95e0*/  SHFL.IDX PT, R26, R37, R12, 0x1c1f ;  /* 0x001c1f0c251a7589 */ /* 0x0002e200000e0000 */
[----:B------:R-:W-:Y:S02]  /*95f0*/  SEL R40, R40, R95, P0 ;  /* 0x0000005f28287207 */ /* 0x000fe40000000000 */
[----:B------:R-:W-:Y:S01]  /*9600*/  SEL R48, R41, R88, P0 ;  /* 0x0000005829307207 */ /* 0x000fe20000000000 */
[----:B------:R-:W4:Y:S01]  /*9610*/  SHFL.IDX PT, R38, R57, R12, 0x1c1f ;  /* 0x001c1f0c39267589 */ /* 0x000f2200000e0000 */
[----:B------:R-:W-:Y:S02]  /*9620*/  SEL R95, R103, R96, P0 ;  /* 0x00000060675f7207 */ /* 0x000fe40000000000 */
[----:B0-----:R-:W-:Y:S01]  /*9630*/  SEL R71, R14, R7, P0 ;  /* 0x000000070e477207 */ /* 0x001fe20000000000 */
[----:B------:R-:W0:Y:S01]  /*9640*/  SHFL.IDX PT, R97, R59, R12, 0x1c1f ;  /* 0x001c1f0c3b617589 */ /* 0x000e2200000e0000 */
[----:B-1----:R-:W-:-:S03]  /*9650*/  SEL R37, R65, R62, P0 ;  /* 0x0000003e41257207 */ /* 0x002fc60000000000 */
[----:B------:R1:W-:Y:S01]  /*9660*/  SHFL.IDX PT, R92, R46, R12, 0x1c1f ;  /* 0x001c1f0c2e5c7589 */ /* 0x0003e200000e0000 */
[----:B------:R-:W-:Y:S02]  /*9670*/  SEL R62, R60, R63, P0 ;  /* 0x0000003f3c3e7207 */ /* 0x000fe40000000000 */
[----:B------:R-:W-:Y:S01]  /*9680*/  SEL R60, R63, R60, P0 ;  /* 0x0000003c3f3c7207 */ /* 0x000fe20000000000 */
[----:B------:R-:W-:Y:S01]  /*9690*/  SHFL.IDX PT, R31, R45, R12, 0x1c1f ;  /* 0x001c1f0c2d1f7589 */ /* 0x000fe200000e0000 */
[----:B------:R-:W-:Y:S02]  /*96a0*/  SEL R63, R72, R49, P0 ;  /* 0x00000031483f7207 */ /* 0x000fe40000000000 */
[----:B------:R-:W-:Y:S01]  /*96b0*/  SEL R65, R6, R29, P0 ;  /* 0x0000001d06417207 */ /* 0x000fe20000000000 */
[----:B------:R3:W0:Y:S01]  /*96c0*/  SHFL.IDX PT, R36, R55, R12, 0x1c1f ;  /* 0x001c1f0c37247589 */ /* 0x00062200000e0000 */
[----:B------:R-:W-:Y:S02]  /*96d0*/  SEL R72, R74, R75, P0 ;  /* 0x0000004b4a487207 */ /* 0x000fe40000000000 */
[----:B-1----:R-:W-:Y:S01]  /*96e0*/  SEL R46, R93, R44, P0 ;  /* 0x0000002c5d2e7207 */ /* 0x002fe20000000000 */
[----:B------:R1:W0:Y:S01]  /*96f0*/  SHFL.IDX PT, R105, R58, R12, 0x1c1f ;  /* 0x001c1f0c3a697589 */ /* 0x00022200000e0000 */
[----:B------:R-:W-:-:S02]  /*9700*/  SEL R44, R44, R93, P0 ;  /* 0x0000005d2c2c7207 */ /* 0x000fc40000000000 */
[----:B------:R-:W-:Y:S01]  /*9710*/  SEL R93, R96, R103, P0 ;  /* 0x00000067605d7207 */ /* 0x000fe20000000000 */
[----:B------:R4:W0:Y:S01]  /*9720*/  SHFL.IDX PT, R107, R69, R12, 0x1c1f ;  /* 0x001c1f0c456b7589 */ /* 0x00082200000e0000 */
[----:B--2---:R-:W-:Y:S01]  /*9730*/  SEL R59, R73, R28, P0 ;  /* 0x0000001c493b7207 */ /* 0x004fe20000000000 */
[----:B------:R-:W-:Y:S01]  /*9740*/  IMAD.U32 R103, RZ, RZ, UR8 ;  /* 0x00000008ff677e24 */ /* 0x000fe2000f8e00ff */
[----:B---3--:R-:W-:Y:S01]  /*9750*/  SEL R55, R77, R30, P0 ;  /* 0x0000001e4d377207 */ /* 0x008fe20000000000 */
[----:B------:R-:W-:Y:S01]  /*9760*/  ULDC.64 UR8, c[0x0][0xc08] ;  /* 0x0003020000087ab9 */ /* 0x000fe20000000a00 */
[----:B------:R-:W-:Y:S02]  /*9770*/  SEL R77, R15, R80, P0 ;  /* 0x000000500f4d7207 */ /* 0x000fe40000000000 */
[----:B-1----:R-:W-:Y:S02]  /*9780*/  SEL R58, R76, R47, P0 ;  /* 0x0000002f4c3a7207 */ /* 0x002fe40000000000 */
[----:B------:R-:W-:-:S02]  /*9790*/  SEL R76, R78, R79, P0 ;  /* 0x0000004f4e4c7207 */ /* 0x000fc40000000000 */
[----:B------:R-:W-:Y:S02]  /*97a0*/  SEL R78, R79, R78, P0 ;  /* 0x0000004e4f4e7207 */ /* 0x000fe40000000000 */
[----:B------:R-:W-:Y:S02]  /*97b0*/  SEL R79, R80, R15, P0 ;  /* 0x0000000f504f7207 */ /* 0x000fe40000000000 */
[----:B----4-:R-:W-:Y:S02]  /*97c0*/  SEL R69, R7, R14, P0 ;  /* 0x0000000e07457207 */ /* 0x010fe40000000000 */
        /* <DEDUP_REMOVED lines=10> */
[----:B0-----:R-:W-:Y:S02]  /*9870*/  SEL R43, R94, R97, P0 ;  /* 0x000000615e2b7207 */ /* 0x001fe40000000000 */
        /* <DEDUP_REMOVED lines=12> */
[----:B------:R-:W-:Y:S02]  /*9940*/  F2FP.BF16.F32.PACK_AB R4, R65, R64 ;  /* 0x000000404104723e */ /* 0x000fe400000010ff */
[----:B------:R-:W-:Y:S02]  /*9950*/  F2FP.BF16.F32.PACK_AB R5, R63, R62 ;  /* 0x0000003e3f05723e */ /* 0x000fe400000010ff */
[----:B------:R-:W-:Y:S02]  /*9960*/  F2FP.BF16.F32.PACK_AB R6, R67, R66 ;  /* 0x000000424306723e */ /* 0x000fe400000010ff */
[----:B------:R-:W-:-:S02]  /*9970*/  F2FP.BF16.F32.PACK_AB R7, R61, R60 ;  /* 0x0000003c3d07723e */ /* 0x000fc400000010ff */
[----:B------:R-:W-:Y:S02]  /*9980*/  SEL R86, R25, R86, P0 ;  /* 0x0000005619567207 */ /* 0x000fe40000000000 */
[----:B------:R-:W-:Y:S01]  /*9990*/  SEL R87, R24, R87, P0 ;  /* 0x0000005718577207 */ /* 0x000fe20000000000 */
[----:B------:R0:W-:Y:S01]  /*99a0*/  STSM.16.M88.4 [R8], R4 ;  /* 0x0000000408007844 */ /* 0x0001e20000000200 */
[----:B------:R-:W-:Y:S02]  /*99b0*/  F2FP.BF16.F32.PACK_AB R12, R69, R68 ;  /* 0x00000044450c723e */ /* 0x000fe400000010ff */
[----:B------:R-:W-:Y:S02]  /*99c0*/  F2FP.BF16.F32.PACK_AB R13, R59, R58 ;  /* 0x0000003a3b0d723e */ /* 0x000fe400000010ff */
[----:B------:R-:W-:Y:S02]  /*99d0*/  F2FP.BF16.F32.PACK_AB R14, R71, R70 ;  /* 0x00000046470e723e */ /* 0x000fe400000010ff */
[----:B------:R-:W-:-:S02]  /*99e0*/  F2FP.BF16.F32.PACK_AB R15, R57, R56 ;  /* 0x00000038390f723e */ /* 0x000fc400000010ff */
[----:B------:R-:W-:Y:S02]  /*99f0*/  F2FP.BF16.F32.PACK_AB R24, R73, R72 ;  /* 0x000000484918723e */ /* 0x000fe400000010ff */
[----:B------:R-:W-:Y:S01]  /*9a00*/  F2FP.BF16.F32.PACK_AB R25, R55, R54 ;  /* 0x000000363719723e */ /* 0x000fe200000010ff */
[----:B------:R1:W-:Y:S01]  /*9a10*/  STSM.16.M88.4 [R9], R12 ;  /* 0x0000000c09007844 */ /* 0x0003e20000000200 */
[----:B------:R-:W-:Y:S02]  /*9a20*/  F2FP.BF16.F32.PACK_AB R26, R75, R74 ;  /* 0x0000004a4b1a723e */ /* 0x000fe400000010ff */
[----:B------:R-:W-:Y:S02]  /*9a30*/  F2FP.BF16.F32.PACK_AB R27, R53, R52 ;  /* 0x00000034351b723e */ /* 0x000fe400000010ff */
[----:B------:R-:W-:Y:S02]  /*9a40*/  F2FP.BF16.F32.PACK_AB R28, R77, R76 ;  /* 0x0000004c4d1c723e */ /* 0x000fe400000010ff */
[----:B------:R-:W-:Y:S01]  /*9a50*/  F2FP.BF16.F32.PACK_AB R29, R51, R50 ;  /* 0x00000032331d723e */ /* 0x000fe200000010ff */
[----:B------:R2:W-:Y:S01]  /*9a60*/  STSM.16.M88.4 [R10], R24 ;  /* 0x000000180a007844 */ /* 0x0005e20000000200 */
[----:B------:R-:W-:-:S02]  /*9a70*/  F2FP.BF16.F32.PACK_AB R30, R79, R78 ;  /* 0x0000004e4f1e723e */ /* 0x000fc400000010ff */
[----:B------:R-:W-:Y:S02]  /*9a80*/  F2FP.BF16.F32.PACK_AB R31, R49, R48 ;  /* 0x00000030311f723e */ /* 0x000fe400000010ff */
[----:B------:R-:W-:Y:S02]  /*9a90*/  SEL R92, R102, R105, P0 ;  /* 0x00000069665c7207 */ /* 0x000fe40000000000 */
[----:B------:R-:W-:Y:S01]  /*9aa0*/  SEL R94, R105, R102, P0 ;  /* 0x00000066695e7207 */ /* 0x000fe20000000000 */
[----:B------:R3:W-:Y:S01]  /*9ab0*/  STSM.16.M88.4 [R11], R28 ;  /* 0x0000001c0b007844 */ /* 0x0007e20000000200 */
[----:B------:R-:W-:Y:S01]  /*9ac0*/  SEL R38, R104, R107, P0 ;  /* 0x0000006b68267207 */ /* 0x000fe20000000000 */
[----:B------:R-:W-:Y:S01]  /*9ad0*/  IMAD.U32 R102, RZ, RZ, UR7 ;  /* 0x00000007ff667e24 */ /* 0x000fe2000f8e00ff */
[----:B------:R-:W-:Y:S02]  /*9ae0*/  SEL R36, R107, R104, P0 ;  /* 0x000000686b247207 */ /* 0x000fe40000000000 */
[----:B0-----:R-:W-:-:S02]  /*9af0*/  F2FP.BF16.F32.PACK_AB R4, R81, R80 ;  /* 0x000000505104723e */ /* 0x001fc400000010ff */
[----:B------:R-:W-:Y:S02]  /*9b00*/  F2FP.BF16.F32.PACK_AB R5, R47, R46 ;  /* 0x0000002e2f05723e */ /* 0x000fe400000010ff */
[----:B------:R-:W-:Y:S02]  /*9b10*/  F2FP.BF16.F32.PACK_AB R6, R83, R82 ;  /* 0x000000525306723e */ /* 0x000fe400000010ff */
[----:B------:R-:W-:Y:S02]  /*9b20*/  F2FP.BF16.F32.PACK_AB R7, R45, R44 ;  /* 0x0000002c2d07723e */ /* 0x000fe400000010ff */
[----:B------:R-:W-:Y:S02]  /*9b30*/  F2FP.BF16.F32.PACK_AB R8, R85, R84 ;  /* 0x000000545508723e */ /* 0x000fe400000010ff */
[----:B-1----:R-:W-:Y:S01]  /*9b40*/  F2FP.BF16.F32.PACK_AB R9, R43, R42 ;  /* 0x0000002a2b09723e */ /* 0x002fe200000010ff */
[----:B------:R-:W-:Y:S01]  /*9b50*/  STSM.16.M88.4 [R3], R4 ;  /* 0x0000000403007844 */ /* 0x000fe20000000200 */
[----:B--2---:R-:W-:-:S02]  /*9b60*/  F2FP.BF16.F32.PACK_AB R10, R87, R86 ;  /* 0x00000056570a723e */ /* 0x004fc400000010ff */
[----:B---3--:R-:W-:Y:S02]  /*9b70*/  F2FP.BF16.F32.PACK_AB R11, R41, R40 ;  /* 0x00000028290b723e */ /* 0x008fe400000010ff */
[----:B------:R-:W-:Y:S02]  /*9b80*/  F2FP.BF16.F32.PACK_AB R12, R89, R88 ;  /* 0x00000058590c723e */ /* 0x000fe400000010ff */
[----:B------:R-:W-:Y:S01]  /*9b90*/  F2FP.BF16.F32.PACK_AB R13, R93, R92 ;  /* 0x0000005c5d0d723e */ /* 0x000fe200000010ff */
[----:B------:R0:W-:Y:S01]  /*9ba0*/  STSM.16.M88.4 [R34], R8 ;  /* 0x0000000822007844 */ /* 0x0001e20000000200 */
[----:B------:R-:W-:Y:S02]  /*9bb0*/  F2FP.BF16.F32.PACK_AB R14, R91, R90 ;  /* 0x0000005a5b0e723e */ /* 0x000fe400000010ff */
[----:B------:R-:W-:Y:S02]  /*9bc0*/  F2FP.BF16.F32.PACK_AB R15, R95, R94 ;  /* 0x0000005e5f0f723e */ /* 0x000fe400000010ff */
[----:B------:R-:W-:-:S02]  /*9bd0*/  F2FP.BF16.F32.PACK_AB R24, R97, R96 ;  /* 0x000000606118723e */ /* 0x000fc400000010ff */
[----:B------:R-:W-:Y:S01]  /*9be0*/  F2FP.BF16.F32.PACK_AB R25, R39, R38 ;  /* 0x000000262719723e */ /* 0x000fe200000010ff */
[----:B------:R1:W-:Y:S01]  /*9bf0*/  STSM.16.M88.4 [R100], R12 ;  /* 0x0000000c64007844 */ /* 0x0003e20000000200 */
[----:B------:R-:W-:Y:S02]  /*9c00*/  F2FP.BF16.F32.PACK_AB R26, R99, R98 ;  /* 0x00000062631a723e */ /* 0x000fe400000010ff */
[----:B------:R-:W-:Y:S02]  /*9c10*/  F2FP.BF16.F32.PACK_AB R27, R37, R36 ;  /* 0x00000024251b723e */ /* 0x000fe400000010ff */
[----:B------:R-:W-:-:S03]  /*9c20*/  ISETP.NE.U32.AND P0, PT, RZ, UR10, PT ;  /* 0x0000000aff007c0c */ /* 0x000fc6000bf05070 */
[----:B------:R1:W-:Y:S01]  /*9c30*/  STSM.16.M88.4 [R101], R24 ;  /* 0x0000001865007844 */ /* 0x0003e20000000200 */
[----:B------:R-:W-:Y:S01]  /*9c40*/  BAR.SYNC.DEFER_BLOCKING 0x1, 0x100 ;  /* 0x0044000000007b1d */ /* 0x000fe20000010000 */
[----:B------:R-:W-:-:S07]  /*9c50*/  ISETP.NE.AND.EX P0, PT, RZ, UR11, PT, P0 ;  /* 0x0000000bff007c0c */ /* 0x000fce000bf05300 */
[----:B0-----:R-:W0:Y:S06]  /*9c60*/  LDC R34, c[0x0][0xbe8] ;  /* 0x0002fa00ff227b82 */ /* 0x001e2c0000000800 */
[----:B------:R-:W2:Y:S01]  /*9c70*/  @P0 LDG.E R28, desc[UR52][R102.64] ;  /* 0x00000034661c0981 */ /* 0x000ea2000c1e1900 */
[----:B------:R-:W-:-:S04]  /*9c80*/  UISETP.NE.U32.AND UP0, UPT, UR8, URZ, UPT ;  /* 0x0000003f0800728c */ /* 0x000fc8000bf05070 */
[----:B------:R-:W-:Y:S01]  /*9c90*/  UISETP.NE.AND.EX UP0, UPT, UR9, URZ, UPT, UP0 ;  /* 0x0000003f0900728c */ /* 0x000fe2000bf05300 */
[----:B0-----:R-:W-:-:S05]  /*9ca0*/  ISETP.NE.AND P1, PT, R34, 0x1, PT ;  /* 0x000000012200780c */ /* 0x001fca0003f25270 */
[----:B------:R-:W-:-:S05]  /*9cb0*/  PLOP3.LUT P4, PT, PT, PT, UP0, 0x80, 0x0 ;  /* 0x000000000000781c */ /* 0x000fca0003f8f008 */
[----:B------:R-:W-:-:S03]  /*9cc0*/  @UP0 UIADD3 UR8, UP1, UR4, UR8, URZ ;  /* 0x0000000804080290 */ /* 0x000fc6000ff3e03f */
[----:B------:R-:W0:Y:S01]  /*9cd0*/  @P1 LDC R6, c[0x0][0xbec] ;  /* 0x0002fb00ff061b82 */ /* 0x000e220000000800 */
[----:B------:R-:W-:Y:S02]  /*9ce0*/  @UP0 UIADD3.X UR9, UR12, UR9, URZ, UP1, !UPT ;  /* 0x000000090c090290 */ /* 0x000fe40008ffe43f */
[----:B------:R-:W-:Y:S01]  /*9cf0*/  UISETP.GT.AND UP1, UPT, UR45, 0x1, UPT ;  /* 0x000000012d00788c */ /* 0x000fe2000bf24270 */
[----:B------:R-:W-:Y:S01]  /*9d00*/  IMAD.U32 R4, RZ, RZ, UR8 ;  /* 0x00000008ff047e24 */ /* 0x000fe2000f8e00ff */
[----:B------:R-:W-:Y:S01]  /*9d10*/  ULDC UR4, c[0x0][0xa88] ;  /* 0x0002a20000047ab9 */ /* 0x000fe20000000800 */
[----:B------:R-:W-:Y:S01]  /*9d20*/  UMOV UR16, 0x9b8 ;  /* 0x000009b800107882 */ /* 0x000fe20000000000 */
[----:B------:R-:W-:Y:S01]  /*9d30*/  IMAD.U32 R3, RZ, RZ, UR4 ;  /* 0x00000004ff037e24 */ /* 0x000fe2000f8e00ff */
[----:B------:R-:W3:Y:S01]  /*9d40*/  @P1 LDC R9, c[0x0][0xbf0] ;  /* 0x0002fc00ff091b82 */ /* 0x000ee20000000800 */
[----:B------:R-:W-:Y:S01]  /*9d50*/  USEL UR16, UR16, 0x978, UP1 ;  /* 0x0000097810107887 */ /* 0x000fe20008800000 */
[----:B------:R-:W-:Y:S01]  /*9d60*/  IMAD.U32 R5, RZ, RZ, UR9 ;  /* 0x00000009ff057e24 */ /* 0x000fe2000f8e00ff */
[----:B------:R-:W-:-:S04]  /*9d70*/  UISETP.NE.U32.AND UP0, UPT, UR10, URZ, UPT ;  /* 0x0000003f0a00728c */ /* 0x000fc8000bf05070 */
[----:B------:R4:W5:Y:S01]  /*9d80*/  @P4 LDG.E R3, desc[UR52][R4.64] ;  /* 0x0000003404034981 */ /* 0x000962000c1e1900 */
[----:B------:R-:W-:Y:S01]  /*9d90*/  UISETP.NE.AND.EX UP0, UPT, UR11, URZ, UPT, UP0 ;  /* 0x0000003f0b00728c */ /* 0x000fe2000bf05300 */
[----:B------:R-:W-:Y:S01]  /*9da0*/  UMOV UR4, URZ ;  /* 0x0000003f00047c82 */ /* 0x000fe20008000000 */
[----:B------:R-:W-:-:S03]  /*9db0*/  USEL UR7, UR39, URZ, UP1 ;  /* 0x0000003f27077287 */ /* 0x000fc60008800000 */
[----:B------:R-:W-:Y:S01]  /*9dc0*/  ULDC.64 UR10, c[0x0][UR16+0x218] ;  /* 0x00008600100a7abb */ /* 0x000fe20008000a00 */
[----:B------:R-:W-:Y:S01]  /*9dd0*/  ULDC.64 UR14, c[0x0][UR16+0x228] ;  /* 0x00008a00100e7abb */ /* 0x000fe20008000a00 */
[----:B------:R-:W-:Y:S01]  /*9de0*/  USEL UR36, UR36, URZ, !UP0 ;  /* 0x0000003f24247287 */ /* 0x000fe2000c000000 */
[----:B----4-:R-:W-:Y:S01]  /*9df0*/  IMAD.U32 R4, RZ, RZ, UR42 ;  /* 0x0000002aff047e24 */ /* 0x010fe2000f8e00ff */
[----:B------:R-:W-:Y:S01]  /*9e00*/  ULDC.64 UR12, c[0x0][UR16+0x220] ;  /* 0x00008800100c7abb */ /* 0x000fe20008000a00 */
[----:B------:R-:W-:Y:S02]  /*9e10*/  UIMAD.WIDE.U32 UR8, UR10, UR38, URZ ;  /* 0x000000260a0872a5 */ /* 0x000fe4000f8e003f */
[----:B------:R-:W-:Y:S01]  /*9e20*/  IMAD R11, R4, 0x80, R219 ;  /* 0x00000080040b7824 */ /* 0x000fe200078e02db */
[----:B------:R-:W-:Y:S02]  /*9e30*/  UIMAD.WIDE.U32 UR18, UR14, UR7, URZ ;  /* 0x000000070e1272a5 */ /* 0x000fe4000f8e003f */
[----:B------:R-:W-:Y:S01]  /*9e40*/  UIMAD UR10, UR11, UR38, URZ ;  /* 0x000000260b0a72a4 */ /* 0x000fe2000f8e023f */
[----:B0-----:R-:W-:Y:S01]  /*9e50*/  @P1 IMAD.HI.U32 R4, R11, R6, RZ ;  /* 0x000000060b041227 */ /* 0x001fe200078e00ff */
[----:B------:R-:W-:-:S02]  /*9e60*/  UIMAD UR14, UR15, UR7, URZ ;  /* 0x000000070f0e72a4 */ /* 0x000fc4000f8e023f */
[----:B------:R-:W-:Y:S01]  /*9e70*/  USEL UR37, UR37, URZ, !UP0 ;  /* 0x0000003f25257287 */ /* 0x000fe2000c000000 */
[----:B------:R-:W-:Y:S01]  /*9e80*/  IMAD.MOV.U32 R7, RZ, RZ, R11 ;  /* 0x000000ffff077224 */ /* 0x000fe200078e000b */
[----:B------:R-:W-:Y:S01]  /*9e90*/  UIMAD UR7, UR13, UR36, URZ ;  /* 0x000000240d0772a4 */ /* 0x000fe2000f8e023f */
[----:B---3--:R-:W-:Y:S01]  /*9ea0*/  @P1 SHF.R.U32.HI R7, RZ, R9, R4 ;  /* 0x00000009ff071219 */ /* 0x008fe20000011604 */
[----:B------:R-:W-:Y:S01]  /*9eb0*/  UIADD3 UR9, UR9, UR10, URZ ;  /* 0x0000000a09097290 */ /* 0x000fe2000fffe03f */
[----:B------:R-:W-:Y:S01]  /*9ec0*/  IMAD.U32 R4, RZ, RZ, UR18 ;  /* 0x00000012ff047e24 */ /* 0x000fe2000f8e00ff */
[----:B------:R-:W-:Y:S01]  /*9ed0*/  UIMAD.WIDE.U32 UR10, UR12, UR36, URZ ;  /* 0x000000240c0a72a5 */ /* 0x000fe2000f8e003f */
[----:B------:R-:W-:Y:S01]  /*9ee0*/  IMAD.U32 R5, RZ, RZ, UR19 ;  /* 0x00000013ff057e24 */ /* 0x000fe2000f8e00ff */
[----:B------:R-:W-:Y:S01]  /*9ef0*/  UIMAD UR7, UR12, UR37, UR7 ;  /* 0x000000250c0772a4 */ /* 0x000fe2000f8e0207 */
[--C-:B------:R-:W-:Y:S01]  /*9f00*/  IMAD.MOV R9, RZ, RZ, -R7.reuse ;  /* 0x000000ffff097224 */ /* 0x100fe200078e0a07 */
[----:B------:R-:W-:Y:S01]  /*9f10*/  UIADD3 UR14, UR19, UR14, URZ ;  /* 0x0000000e130e7290 */ /* 0x000fe2000fffe03f */
[----:B------:R-:W-:Y:S01]  /*9f20*/  SHF.R.S32.HI R5, RZ, 0x1f, R7 ;  /* 0x0000001fff057819 */ /* 0x000fe20000011407 */
[----:B------:R-:W-:Y:S01]  /*9f30*/  UIADD3 UR7, UR11, UR7, URZ ;  /* 0x000000070b077290 */ /* 0x000fe2000fffe03f */
[----:B------:R-:W-:-:S03]  /*9f40*/  IMAD R9, R34, R9, R11 ;  /* 0x0000000922097224 */ /* 0x000fc600078e020b */
[----:B------:R-:W-:Y:S02]  /*9f50*/  IMAD.U32 R8, RZ, RZ, UR14 ;  /* 0x0000000eff087e24 */ /* 0x000fe4000f8e00ff */
[----:B------:R-:W-:Y:S02]  /*9f60*/  SHF.R.S32.HI R6, RZ, 0x1f, R9 ;  /* 0x0000001fff067819 */ /* 0x000fe40000011409 */
[----:B--2---:R-:W-:-:S13]  /*9f70*/  @P0 R2UR UR4, R28 ;  /* 0x000000001c0402ca */ /* 0x004fda00000e0000 */
[----:B------:R-:W-:Y:S02]  /*9f80*/  UIADD3 UR8, UP0, UP2, UR10, UR8, UR4 ;  /* 0x000000080a087290 */ /* 0x000fe4000fa1e004 */
[----:B------:R-:W-:Y:S01]  /*9f90*/  USHF.R.S32.HI UR12, URZ, 0x1f, UR4 ;  /* 0x0000001f3f0c7899 */ /* 0x000fe20008011404 */
[----:B------:R-:W-:Y:S01]  /*9fa0*/  ULDC.64 UR10, c[0x0][0xba8] ;  /* 0x0002ea00000a7ab9 */ /* 0x000fe20000000a00 */
[----:B------:R-:W-:Y:S02]  /*9fb0*/  @!UP1 ULDC UR10, c[0x0][0xb50] ;  /* 0x0002d400000a9ab9 */ /* 0x000fe40000000800 */
[----:B------:R-:W-:Y:S01]  /*9fc0*/  UIADD3.X UR7, UR7, UR9, UR12, UP0, UP2 ;  /* 0x0000000907077290 */ /* 0x000fe200087e440c */
[----:B------:R-:W-:Y:S01]  /*9fd0*/  IADD3 R4, P2, P3, R7, UR8, R4 ;  /* 0x0000000807047c10 */ /* 0x000fe2000fb5e004 */
[----:B------:R-:W-:Y:S01]  /*9fe0*/  @!UP1 ULDC UR11, c[0x0][0xb54] ;  /* 0x0002d500000b9ab9 */ /* 0x000fe20000000800 */
[----:B------:R-:W-:Y:S02]  /*9ff0*/  ULDC.64 UR8, c[0x0][UR16+0x210] ;  /* 0x0000840010087abb */ /* 0x000fe40008000a00 */
[----:B------:R-:W-:Y:S01]  /*a000*/  IMAD R7, R9, UR9, RZ ;  /* 0x0000000909077c24 */ /* 0x000fe2000f8e02ff */
[----:B------:R-:W-:-:S03]  /*a010*/  IADD3.X R5, R5, UR7, R8, P2, P3 ;  /* 0x0000000705057c10 */ /* 0x000fc600097e6408 */
[----:B------:R-:W-:Y:S02]  /*a020*/  IMAD R7, R6, UR8, R7 ;  /* 0x0000000806077c24 */ /* 0x000fe4000f8e0207 */
[----:B------:R-:W-:-:S04]  /*a030*/  IMAD.WIDE.U32 R4, R9, UR8, R4 ;  /* 0x0000000809047c25 */ /* 0x000fc8000f8e0004 */
[----:B------:R-:W-:Y:S01]  /*a040*/  IMAD.IADD R5, R5, 0x1, R7 ;  /* 0x0000000105057824 */ /* 0x000fe200078e0207 */
[----:B------:R-:W-:-:S04]  /*a050*/  LEA R9, P2, R4, UR10, 0x2 ;  /* 0x0000000a04097c11 */ /* 0x000fc8000f8410ff */
[----:B------:R-:W-:Y:S01]  /*a060*/  LEA.HI.X R10, R4, UR11, R5, 0x2, P2 ;  /* 0x0000000b040a7c11 */ /* 0x000fe200090f1405 */
[----:B-1----:R-:W-:Y:S08]  /*a070*/  @P4 BRA `(.L_x_210) ;  /* 0x0000000000104947 */ /* 0x002ff00003800000 */
[----:B------:R-:W-:Y:S05]  /*a080*/  @!P0 BRA `(.L_x_210) ;  /* 0x00000000000c8947 */ /* 0x000fea0003800000 */
[----:B------:R-:W2:Y:S04]  /*a090*/  LDG.E R4, desc[UR52][R102.64] ;  /* 0x0000003466047981 */ /* 0x000ea8000c1e1900 */
[----:B-----5:R-:W2:Y:S02]  /*a0a0*/  LDG.E R3, desc[UR52][R102.64+0x4] ;  /* 0x0000043466037981 */ /* 0x020ea4000c1e1900 */
[----:B--2---:R-:W-:-:S07]  /*a0b0*/  IMAD.IADD R3, R3, 0x1, -R4 ;  /* 0x0000000103037824 */ /* 0x004fce00078e0a04 */
.L_x_210:
[----:B------:R-:W-:Y:S01]  /*a0c0*/  IMAD.U32 R13, RZ, RZ, UR42 ;  /* 0x0000002aff0d7e24 */ /* 0x000fe2000f8e00ff */
[----:B------:R-:W-:Y:S01]  /*a0d0*/  SHFL.IDX PT, R4, R9, RZ, 0x1c1f ;  /* 0x001c1fff09047589 */ /* 0x000fe200000e0000 */
[----:B-----5:R-:W-:Y:S01]  /*a0e0*/  IMAD R3, R3, R34, RZ ;  /* 0x0000002203037224 */ /* 0x020fe200078e02ff */
[----:B------:R-:W-:Y:S01]  /*a0f0*/  LOP3.LUT P0, RZ, R201, 0x3, RZ, 0xc0, !PT ;  /* 0x00000003c9ff7812 */ /* 0x000fe2000780c0ff */
[----:B------:R-:W-:Y:S01]  /*a100*/  IMAD R12, R13, 0x80, R218 ;  /* 0x000000800d0c7824 */ /* 0x000fe200078e02da */
[----:B------:R-:W0:Y:S01]  /*a110*/  SHFL.IDX PT, R5, R10, RZ, 0x1c1f ;  /* 0x001c1fff0a057589 */ /* 0x000e2200000e0000 */
[----:B------:R-:W-:Y:S02]  /*a120*/  PLOP3.LUT P3, PT, PT, PT, UP1, 0x80, 0x0 ;  /* 0x000000000000781c */ /* 0x000fe40003f6f018 */
[C---:B------:R-:W-:Y:S01]  /*a130*/  VIADD R8, R12.reuse, 0x8 ;  /* 0x000000080c087836 */ /* 0x040fe20000000000 */
[----:B------:R-:W-:Y:S01]  /*a140*/  SHFL.IDX PT, R6, R9, 0x1, 0x1c1f ;  /* 0x003c1f0009067f89 */ /* 0x000fe200000e0000 */
[----:B------:R-:W-:-:S03]  /*a150*/  ISETP.GE.OR P2, PT, R12, R3, P0 ;  /* 0x000000030c00720c */ /* 0x000fc60000746670 */
[----:B------:R-:W1:Y:S01]  /*a160*/  SHFL.IDX PT, R7, R10, 0x1, 0x1c1f ;  /* 0x003c1f000a077f89 */ /* 0x000e6200000e0000 */
[----:B------:R-:W-:-:S09]  /*a170*/  ISETP.GE.OR P0, PT, R8, R3, P0 ;  /* 0x000000030800720c */ /* 0x000fd20000706670 */
[----:B0-----:R0:W-:Y:S01]  /*a180*/  @!P2 ST.E desc[UR52][R4.64], R21 ;  /* 0x000000150400a985 */ /* 0x0011e2000c101934 */
[----:B------:R-:W-:-:S03]  /*a190*/  ISETP.GE.AND P2, PT, R12, R3, PT ;  /* 0x000000030c00720c */ /* 0x000fc60003f46270 */
[----:B-1----:R0:W-:Y:S01]  /*a1a0*/  @!P0 ST.E desc[UR52][R6.64], R20 ;  /* 0x0000001406008985 */ /* 0x0021e2000c101934 */
[----:B------:R-:W-:Y:S01]  /*a1b0*/  ISETP.GE.AND P0, PT, R8, R3, PT ;  /* 0x000000030800720c */ /* 0x000fe20003f06270 */
[----:B------:R-:W-:-:S12]  /*a1c0*/  @P3 BRA `(.L_x_211) ;  /* 0x0000000800903947 */ /* 0x000fd80003800000 */
[----:B0-----:R-:W-:Y:S01]  /*a1d0*/  IMAD R5, R200, 0x40, R2 ;  /* 0x00000040c8057824 */ /* 0x001fe200078e0202 */
[----:B------:R-:W0:Y:S01]  /*a1e0*/  @P1 LDC R21, c[0x0][0xbec] ;  /* 0x0002fb00ff151b82 */ /* 0x000e220000000800 */
[----:B------:R-:W-:Y:S02]  /*a1f0*/  ULDC.64 UR10, c[0x0][0xaa0] ;  /* 0x0002a800000a7ab9 */ /* 0x000fe40000000a00 */
[----:B------:R-:W-:-:S03]  /*a200*/  IMAD.WIDE R32, R5, 0x2, R32 ;  /* 0x0000000205207825 */ /* 0x000fc600078e0220 */
[C---:B------:R-:W-:Y:S02]  /*a210*/  IADD3 R9, P6, R32.reuse, 0x1000, RZ ;  /* 0x0000100020097810 */ /* 0x040fe40007fde0ff */
[----:B------:R-:W1:Y:S01]  /*a220*/  @P1 LDC R49, c[0x0][0xbf0] ;  /* 0x0002fc00ff311b82 */ /* 0x000e620000000800 */
[C---:B------:R-:W-:Y:S02]  /*a230*/  IADD3 R13, P5, R32.reuse, 0x2000, RZ ;  /* 0x00002000200d7810 */ /* 0x040fe40007fbe0ff */
[----:B------:R-:W-:Y:S02]  /*a240*/  LOP3.LUT R8, R9, 0x380, RZ, 0xc0, !PT ;  /* 0x0000038009087812 */ /* 0x000fe400078ec0ff */
[----:B------:R-:W-:Y:S02]  /*a250*/  IADD3 R25, P4, R32, 0x3000, RZ ;  /* 0x0000300020197810 */ /* 0x000fe40007f9e0ff */
[----:B------:R-:W-:Y:S02]  /*a260*/  SHF.R.U64 R8, R8, 0x3, RZ ;  /* 0x0000000308087819 */ /* 0x000fe400000012ff */
[----:B------:R-:W-:-:S02]  /*a270*/  IADD3 R29, P3, R32, 0x4000, RZ ;  /* 0x00004000201d7810 */ /* 0x000fc40007f7e0ff */
[----:B------:R-:W-:Y:S01]  /*a280*/  LOP3.LUT R8, R8, R9, RZ, 0x3c, !PT ;  /* 0x0000000908087212 */ /* 0x000fe200078e3cff */
[--C-:B------:R-:W-:Y:S01]  /*a290*/  IMAD.X R9, RZ, RZ, R33.reuse, P6 ;  /* 0x000000ffff097224 */ /* 0x100fe200030e0621 */
[C---:B------:R-:W-:Y:S02]  /*a2a0*/  IADD3 R5, P6, R32.reuse, 0x7000, RZ ;  /* 0x0000700020057810 */ /* 0x040fe40007fde0ff */
[C---:B------:R-:W-:Y:S02]  /*a2b0*/  IADD3 R37, P2, R32.reuse, 0x5000, RZ ;  /* 0x0000500020257810 */ /* 0x040fe40007f5e0ff */
[C---:B------:R-:W-:Y:S01]  /*a2c0*/  IADD3 R41, P0, R32.reuse, 0x6000, RZ ;  /* 0x0000600020297810 */ /* 0x040fe20007f1e0ff */
[----:B------:R-:W-:Y:S01]  /*a2d0*/  UIMAD UR7, UR12, UR10, URZ ;  /* 0x0000000a0c0772a4 */ /* 0x000fe2000f8e023f */
[----:B------:R-:W-:Y:S01]  /*a2e0*/  LOP3.LUT R7, R32, 0x380, RZ, 0xc0, !PT ;  /* 0x0000038020077812 */ /* 0x000fe200078ec0ff */
[----:B------:R-:W-:Y:S01]  /*a2f0*/  UIMAD.WIDE.U32 UR8, UR4, UR10, URZ ;  /* 0x0000000a040872a5 */ /* 0x000fe2000f8e003f */
[----:B------:R-:W-:Y:S01]  /*a300*/  LOP3.LUT R4, R5, 0x380, RZ, 0xc0, !PT ;  /* 0x0000038005047812 */ /* 0x000fe200078ec0ff */
[----:B------:R-:W-:Y:S01]  /*a310*/  IMAD.X R45, RZ, RZ, R33, P6 ;  /* 0x000000ffff2d7224 */ /* 0x000fe200030e0621 */
[----:B------:R-:W-:Y:S01]  /*a320*/  LOP3.LUT R12, R13, 0x380, RZ, 0xc0, !PT ;  /* 0x000003800d0c7812 */ /* 0x000fe200078ec0ff */
[----:B------:R-:W-:Y:S01]  /*a330*/  IMAD R20, R17, 0x20, R200 ;  /* 0x0000002011147824 */ /* 0x000fe200078e02c8 */
[----:B------:R-:W-:Y:S01]  /*a340*/  LOP3.LUT R24, R25, 0x380, RZ, 0xc0, !PT ;  /* 0x0000038019187812 */ /* 0x000fe200078ec0ff */
[----:B------:R-:W-:Y:S01]  /*a350*/  ULDC.64 UR12, c[0x0][0xaf0] ;  /* 0x0002bc00000c7ab9 */ /* 0x000fe20000000a00 */
[----:B------:R-:W-:Y:S01]  /*a360*/  LOP3.LUT R28, R29, 0x380, RZ, 0xc0, !PT ;  /* 0x000003801d1c7812 */ /* 0x000fe200078ec0ff */
[----:B------:R-:W5:Y:S01]  /*a370*/  LD.E.128 R8, desc[UR52][R8.64] ;  /* 0x0000003408087980 */ /* 0x000f62000c101d00 */
[----:B------:R-:W-:-:S02]  /*a380*/  LOP3.LUT R36, R37, 0x380, RZ, 0xc0, !PT ;  /* 0x0000038025247812 */ /* 0x000fc400078ec0ff */
[----:B------:R-:W-:Y:S02]  /*a390*/  LOP3.LUT R40, R41, 0x380, RZ, 0xc0, !PT ;  /* 0x0000038029287812 */ /* 0x000fe400078ec0ff */
[----:B------:R-:W-:Y:S02]  /*a3a0*/  SHF.R.U64 R7, R7, 0x3, RZ ;  /* 0x0000000307077819 */ /* 0x000fe400000012ff */
[----:B------:R-:W-:Y:S02]  /*a3b0*/  SHF.R.U64 R4, R4, 0x3, RZ ;  /* 0x0000000304047819 */ /* 0x000fe400000012ff */
[----:B------:R-:W-:Y:S02]  /*a3c0*/  SHF.R.U64 R12, R12, 0x3, RZ ;  /* 0x000000030c0c7819 */ /* 0x000fe400000012ff */
[----:B------:R-:W-:Y:S02]  /*a3d0*/  SHF.R.U64 R24, R24, 0x3, RZ ;  /* 0x0000000318187819 */ /* 0x000fe400000012ff */
[----:B------:R-:W-:-:S02]  /*a3e0*/  SHF.R.U64 R28, R28, 0x3, RZ ;  /* 0x000000031c1c7819 */ /* 0x000fc400000012ff */
[----:B------:R-:W-:Y:S02]  /*a3f0*/  SHF.R.U64 R36, R36, 0x3, RZ ;  /* 0x0000000324247819 */ /* 0x000fe400000012ff */
[----:B------:R-:W-:Y:S02]  /*a400*/  SHF.R.U64 R40, R40, 0x3, RZ ;  /* 0x0000000328287819 */ /* 0x000fe400000012ff */
[----:B------:R-:W-:Y:S01]  /*a410*/  LOP3.LUT R32, R7, R32, RZ, 0x3c, !PT ;  /* 0x0000002007207212 */ /* 0x000fe200078e3cff */
[----:B------:R-:W-:Y:S01]  /*a420*/  UIMAD UR7, UR4, UR11, UR7 ;  /* 0x0000000b040772a4 */ /* 0x000fe2000f8e0207 */
[----:B------:R-:W-:Y:S01]  /*a430*/  LOP3.LUT R12, R12, R13, RZ, 0x3c, !PT ;  /* 0x0000000d0c0c7212 */ /* 0x000fe200078e3cff */
[--C-:B------:R-:W-:Y:S01]  /*a440*/  IMAD.X R13, RZ, RZ, R33.reuse, P5 ;  /* 0x000000ffff0d7224 */ /* 0x100fe200028e0621 */
[----:B------:R-:W-:Y:S01]  /*a450*/  LOP3.LUT R24, R24, R25, RZ, 0x3c, !PT ;  /* 0x0000001918187212 */ /* 0x000fe200078e3cff */
[--C-:B------:R-:W-:Y:S01]  /*a460*/  IMAD.X R25, RZ, RZ, R33.reuse, P4 ;  /* 0x000000ffff197224 */ /* 0x100fe200020e0621 */
[----:B------:R-:W-:Y:S01]  /*a470*/  LOP3.LUT R28, R28, R29, RZ, 0x3c, !PT ;  /* 0x0000001d1c1c7212 */ /* 0x000fe200078e3cff */
[--C-:B------:R-:W-:Y:S01]  /*a480*/  IMAD.X R29, RZ, RZ, R33.reuse, P3 ;  /* 0x000000ffff1d7224 */ /* 0x100fe200018e0621 */
[----:B------:R-:W-:Y:S01]  /*a490*/  LOP3.LUT R36, R36, R37, RZ, 0x3c, !PT ;  /* 0x0000002524247212 */ /* 0x000fe200078e3cff */
[--C-:B------:R-:W-:Y:S01]  /*a4a0*/  IMAD.X R37, RZ, RZ, R33.reuse, P2 ;  /* 0x000000ffff257224 */ /* 0x100fe200010e0621 */
[----:B------:R-:W-:Y:S01]  /*a4b0*/  LOP3.LUT R40, R40, R41, RZ, 0x3c, !PT ;  /* 0x0000002928287212 */ /* 0x000fe200078e3cff */
[----:B------:R-:W-:Y:S01]  /*a4c0*/  IMAD.X R41, RZ, RZ, R33, P0 ;  /* 0x000000ffff297224 */ /* 0x000fe200000e0621 */
[----:B------:R-:W-:Y:S01]  /*a4d0*/  LOP3.LUT R44, R4, R5, RZ, 0x3c, !PT ;  /* 0x00000005042c7212 */ /* 0x000fe200078e3cff */
[----:B------:R-:W-:Y:S01]  /*a4e0*/  UIADD3 UR9, UR9, UR7, URZ ;  /* 0x0000000709097290 */ /* 0x000fe2000fffe03f */
[----:B------:R2:W5:Y:S01]  /*a4f0*/  LD.E.128 R4, desc[UR52][R32.64] ;  /* 0x0000003420047980 */ /* 0x000562000c101d00 */
[----:B------:R-:W-:Y:S01]  /*a500*/  ULDC.64 UR10, c[0x0][0xae8] ;  /* 0x0002ba00000a7ab9 */ /* 0x000fe20000000a00 */
[----:B------:R-:W-:-:S02]  /*a510*/  USHF.R.S32.HI UR4, URZ, 0x1f, UR36 ;  /* 0x0000001f3f047899 */ /* 0x000fc40008011424 */
[----:B------:R-:W-:Y:S01]  /*a520*/  UIMAD.WIDE.U32 UR8, UR38, UR10, UR8 ;  /* 0x0000000a260872a5 */ /* 0x000fe2000f8e0008 */
[----:B------:R-:W5:Y:S04]  /*a530*/  LD.E.128 R12, desc[UR52][R12.64] ;  /* 0x000000340c0c7980 */ /* 0x000f68000c101d00 */
[----:B------:R-:W5:Y:S01]  /*a540*/  LD.E.128 R24, desc[UR52][R24.64] ;  /* 0x0000003418187980 */ /* 0x000f62000c101d00 */
[----:B--2---:R-:W-:-:S03]  /*a550*/  IMAD.U32 R33, RZ, RZ, UR42 ;  /* 0x0000002aff217e24 */ /* 0x004fc6000f8e00ff */
[----:B------:R-:W5:Y:S01]  /*a560*/  LD.E.128 R28, desc[UR52][R28.64] ;  /* 0x000000341c1c7980 */ /* 0x000f62000c101d00 */
[----:B------:R-:W-:Y:S01]  /*a570*/  IMAD R48, R33, 0x80, R20 ;  /* 0x0000008021307824 */ /* 0x000fe200078e0214 */
[----:B------:R-:W-:Y:S02]  /*a580*/  UIMAD UR4, UR4, UR12, URZ ;  /* 0x0000000c040472a4 */ /* 0x000fe4000f8e023f */
[----:B------:R-:W5:Y:S01]  /*a590*/  LD.E.128 R36, desc[UR52][R36.64] ;  /* 0x0000003424247980 */ /* 0x000f62000c101d00 */
[----:B0-----:R-:W-:Y:S01]  /*a5a0*/  @P1 IMAD.HI.U32 R20, R48, R21, RZ ;  /* 0x0000001530141227 */ /* 0x001fe200078e00ff */
[----:B------:R-:W-:Y:S02]  /*a5b0*/  UIMAD UR9, UR38, UR11, UR9 ;  /* 0x0000000b260972a4 */ /* 0x000fe4000f8e0209 */
[----:B------:R-:W-:Y:S01]  /*a5c0*/  UIMAD UR4, UR36, UR13, UR4 ;  /* 0x0000000d240472a4 */ /* 0x000fe2000f8e0204 */
[----:B------:R-:W-:Y:S01]  /*a5d0*/  IMAD.MOV.U32 R33, RZ, RZ, R48 ;  /* 0x000000ffff217224 */ /* 0x000fe200078e0030 */
[----:B-1----:R-:W-:Y:S01]  /*a5e0*/  @P1 SHF.R.U32.HI R33, RZ, R49, R20 ;  /* 0x00000031ff211219 */ /* 0x002fe20000011614 */
[----:B------:R-:W-:Y:S01]  /*a5f0*/  UIMAD.WIDE.U32 UR36, UR36, UR12, UR8 ;  /* 0x0000000c242472a5 */ /* 0x000fe2000f8e0008 */
[----:B------:R-:W5:Y:S02]  /*a600*/  LD.E.128 R40, desc[UR52][R40.64] ;  /* 0x0000003428287980 */ /* 0x000f64000c101d00 */
[--C-:B------:R-:W-:Y:S01]  /*a610*/  SHF.R.S32.HI R32, RZ, 0x1f, R33.reuse ;  /* 0x0000001fff207819 */ /* 0x100fe20000011421 */
[----:B------:R-:W-:Y:S01]  /*a620*/  UIADD3 UR4, UR37, UR4, URZ ;  /* 0x0000000425047290 */ /* 0x000fe2000fffe03f */
[----:B------:R-:W-:Y:S01]  /*a630*/  IMAD.MOV R49, RZ, RZ, -R33 ;  /* 0x000000ffff317224 */ /* 0x000fe200078e0a21 */
[----:B------:R-:W-:Y:S01]  /*a640*/  ULDC.64 UR8, c[0x0][0xae0] ;  /* 0x0002b80000087ab9 */ /* 0x000fe20000000a00 */
[----:B------:R-:W-:Y:S01]  /*a650*/  IMAD.U32 R21, RZ, RZ, UR37 ;  /* 0x00000025ff157e24 */ /* 0x000fe2000f8e00ff */
[----:B------:R-:W5:Y:S01]  /*a660*/  LD.E.128 R44, desc[UR52][R44.64] ;  /* 0x000000342c2c7980 */ /* 0x000f62000c101d00 */
[----:B------:R-:W-:-:S02]  /*a670*/  IMAD R32, R32, UR8, RZ ;  /* 0x0000000820207c24 */ /* 0x000fc4000f8e02ff */
[----:B------:R-:W-:Y:S01]  /*a680*/  IMAD R49, R34, R49, R48 ;  /* 0x0000003122317224 */ /* 0x000fe200078e0230 */
[----:B------:R-:W-:Y:S01]  /*a690*/  @!PT LDS RZ, [RZ] ;  /* 0x00000000fffff984 */ /* 0x000fe20000000800 */
[----:B------:R-:W-:Y:S01]  /*a6a0*/  @!PT LDS RZ, [RZ] ;  /* 0x00000000fffff984 */ /* 0x000fe20000000800 */
[----:B------:R-:W-:Y:S01]  /*a6b0*/  @!PT LDS RZ, [RZ] ;  /* 0x00000000fffff984 */ /* 0x000fe20000000800 */
[----:B------:R-:W-:Y:S01]  /*a6c0*/  @!PT LDS RZ, [RZ] ;  /* 0x00000000fffff984 */ /* 0x000fe20000000800 */
[----:B------:R0:W-:Y:S06]  /*a6d0*/  MEMBAR.ALL.CTA ;  /* 0x0000000000007992 */ /* 0x0001ec0000008000 */
[----:B0-----:R-:W0:Y:S01]  /*a6e0*/  FENCE.VIEW.ASYNC.S ;  /* 0x00000000000073c6 */ /* 0x001e220000000000 */
[----:B------:R-:W-:Y:S02]  /*a6f0*/  IMAD.U32 R20, RZ, RZ, UR36 ;  /* 0x00000024ff147e24 */ /* 0x000fe4000f8e00ff */
[----:B------:R-:W-:-:S02]  /*a700*/  IMAD.U32 R21, RZ, RZ, UR4 ;  /* 0x00000004ff157e24 */ /* 0x000fc4000f8e00ff */
[C---:B------:R-:W-:Y:S01]  /*a710*/  IMAD R51, R33.reuse, UR9, R32 ;  /* 0x0000000921337c24 */ /* 0x040fe2000f8e0220 */
[----:B------:R-:W-:Y:S01]  /*a720*/  SHF.R.S32.HI R32, RZ, 0x1f, R49 ;  /* 0x0000001fff207819 */ /* 0x000fe20000011431 */
[----:B------:R-:W-:Y:S01]  /*a730*/  IMAD.WIDE.U32 R20, R33, UR8, R20 ;  /* 0x0000000821147c25 */ /* 0x000fe2000f8e0014 */
[----:B------:R-:W-:-:S03]  /*a740*/  ULDC.64 UR8, c[0x0][0xad8] ;  /* 0x0002b60000087ab9 */ /* 0x000fc60000000a00 */
[----:B------:R-:W-:Y:S02]  /*a750*/  IMAD.U32 R33, RZ, RZ, UR42 ;  /* 0x0000002aff217e24 */ /* 0x000fe4000f8e00ff */
[----:B------:R-:W-:Y:S02]  /*a760*/  IMAD.IADD R21, R21, 0x1, R51 ;  /* 0x0000000115157824 */ /* 0x000fe400078e0233 */
[----:B------:R-:W-:Y:S02]  /*a770*/  IMAD R34, R32, UR8, RZ ;  /* 0x0000000820227c24 */ /* 0x000fe4000f8e02ff */
[----:B------:R-:W-:Y:S02]  /*a780*/  IMAD R50, R33, 0x80, R200 ;  /* 0x0000008021327824 */ /* 0x000fe400078e02c8 */
[C---:B------:R-:W-:Y:S02]  /*a790*/  IMAD R33, R49.reuse, UR9, R34 ;  /* 0x0000000931217c24 */ /* 0x040fe4000f8e0222 */
[----:B------:R-:W-:Y:S01]  /*a7a0*/  IMAD.WIDE.U32 R20, R49, UR8, R20 ;  /* 0x0000000831147c25 */ /* 0x000fe2000f8e0014 */
[----:B------:R-:W-:Y:S01]  /*a7b0*/  ISETP.GE.AND P2, PT, R50, R3, PT ;  /* 0x000000033200720c */ /* 0x000fe20003f46270 */
[----:B------:R-:W-:-:S02]  /*a7c0*/  ULDC.64 UR8, c[0x0][0xa80] ;  /* 0x0002a00000087ab9 */ /* 0x000fc40000000a00 */
[----:B------:R-:W-:Y:S01]  /*a7d0*/  IMAD.IADD R21, R21, 0x1, R33 ;  /* 0x0000000115157824 */ /* 0x000fe200078e0221 */
[----:B------:R-:W-:Y:S01]  /*a7e0*/  LEA R34, P3, R20, UR8, 0x1 ;  /* 0x0000000814227c11 */ /* 0x000fe2000f8608ff */
[----:B------:R-:W-:Y:S02]  /*a7f0*/  VIADD R0, R0, 0x29820 ;  /* 0x0002982000007836 */ /* 0x000fe40000000000 */
[----:B------:R-:W-:Y:S01]  /*a800*/  VIADD R32, R50, 0x20 ;  /* 0x0000002032207836 */ /* 0x000fe20000000000 */
[----:B------:R-:W-:Y:S02]  /*a810*/  LEA.HI.X R48, R20, UR9, R21, 0x1, P3 ;  /* 0x0000000914307c11 */ /* 0x000fe400098f0c15 */
[----:B------:R-:W-:Y:S02]  /*a820*/  PRMT R0, RZ, 0x654, R0 ;  /* 0x00000654ff007816 */ /* 0x000fe40000000000 */
[-C--:B------:R-:W-:Y:S01]  /*a830*/  ISETP.GE.AND P0, PT, R32, R3.reuse, PT ;  /* 0x000000032000720c */ /* 0x080fe20003f06270 */
[----:B------:R-:W-:Y:S01]  /*a840*/  VIADD R32, R50, 0x40 ;  /* 0x0000004032207836 */ /* 0x000fe20000000000 */
[----:B0-----:R0:W-:Y:S01]  /*a850*/  SYNCS.ARRIVE.TRANS64.RED.A1T0 RZ, [R0+URZ], RZ ;  /* 0x000000ff00ff79a7 */ /* 0x0011e2000810043f */
[----:B------:R0:W1:Y:S01]  /*a860*/  SHFL.IDX PT, R21, R34, RZ, 0x181f ;  /* 0x00181fff22157589 */ /* 0x00006200000e0000 */
[----:B------:R-:W-:Y:S03]  /*a870*/  BSSY B1, `(.L_x_212) ;  /* 0x000000d000017945 */ /* 0x000fe60003800000 */
[----:B------:R0:W2:Y:S01]  /*a880*/  SHFL.IDX PT, R33, R48, RZ, 0x181f ;  /* 0x00181fff30217589 */ /* 0x0000a200000e0000 */
[----:B------:R-:W-:Y:S01]  /*a890*/  ISETP.GE.AND P1, PT, R32, R3, PT ;  /* 0x000000032000720c */ /* 0x000fe20003f26270 */
[----:B------:R-:W-:-:S12]  /*a8a0*/  @P2 BRA `(.L_x_213) ;  /* 0x0000000000242947 */ /* 0x000fd80003800000 */
[----:B------:R-:W-:Y:S02]  /*a8b0*/  ULDC UR4, c[0x0][0xac8] ;  /* 0x0002b20000047ab9 */ /* 0x000fe40000000800 */
[----:B------:R-:W-:Y:S02]  /*a8c0*/  ISETP.GE.AND P2, PT, R2, UR4, PT ;  /* 0x0000000402007c0c */ /* 0x000fe4000bf46270 */
[----:B------:R-:W-:-:S11]  /*a8d0*/  ISETP.GE.AND P3, PT, R16, UR4, PT ;  /* 0x0000000410007c0c */ /* 0x000fd6000bf66270 */
[-C--:B-1----:R-:W-:Y:S02]  /*a8e0*/  @!P2 LEA R20, P4, R2, R21.reuse, 0x1 ;  /* 0x000000150214a211 */ /* 0x082fe400078808ff */
[----:B------:R-:W-:Y:S02]  /*a8f0*/  @!P3 LEA R32, P5, R16, R21, 0x1 ;  /* 0x000000151020b211 */ /* 0x000fe400078a08ff */
[-C--:B--2---:R-:W-:Y:S02]  /*a900*/  @!P2 LEA.HI.X R21, R2, R33.reuse, R222, 0x1, P4 ;  /* 0x000000210215a211 */ /* 0x084fe400020f0cde */
[----:B------:R-:W-:-:S03]  /*a910*/  @!P3 LEA.HI.X R33, R16, R33, R221, 0x1, P5 ;  /* 0x000000211021b211 */ /* 0x000fc600028f0cdd */
[----:B-----5:R3:W-:Y:S04]  /*a920*/  @!P2 ST.E.128 desc[UR52][R20.64], R4 ;  /* 0x000000041400a985 */ /* 0x0207e8000c101d34 */
[----:B------:R3:W-:Y:S02]  /*a930*/  @!P3 ST.E.128 desc[UR52][R32.64], R28 ;  /* 0x0000001c2000b985 */ /* 0x0007e4000c101d34 */
.L_x_213:
[----:B------:R-:W-:Y:S05]  /*a940*/  BSYNC B1 ;  /* 0x0000000000017941 */ /* 0x000fea0003800000 */
.L_x_212:
[----:B---3-5:R3:W4:Y:S01]  /*a950*/  SHFL.IDX PT, R7, R48, 0x1, 0x181f ;  /* 0x00381f0030077f89 */ /* 0x02872200000e0000 */
[----:B------:R-:W-:Y:S03]  /*a960*/  BSSY B1, `(.L_x_214) ;  /* 0x000000c000017945 */ /* 0x000fe60003800000 */
[----:B------:R3:W0:Y:S01]  /*a970*/  SHFL.IDX PT, R5, R34, 0x1, 0x181f ;  /* 0x00381f0022057f89 */ /* 0x00062200000e0000 */
[----:B------:R-:W-:Y:S05]  /*a980*/  @P0 BRA `(.L_x_215) ;  /* 0x0000000000240947 */ /* 0x000fea0003800000 */
[----:B------:R-:W-:Y:S02]  /*a990*/  ULDC UR4, c[0x0][0xac8] ;  /* 0x0002b20000047ab9 */ /* 0x000fe40000000800 */
[----:B------:R-:W-:Y:S02]  /*a9a0*/  ISETP.GE.AND P3, PT, R2, UR4, PT ;  /* 0x0000000402007c0c */ /* 0x000fe4000bf66270 */
[----:B------:R-:W-:-:S11]  /*a9b0*/  ISETP.GE.AND P4, PT, R16, UR4, PT ;  /* 0x0000000410007c0c */ /* 0x000fd6000bf86270 */
[-C--:B0-----:R-:W-:Y:S02]  /*a9c0*/  @!P3 LEA R4, P0, R2, R5.reuse, 0x1 ;  /* 0x000000050204b211 */ /* 0x081fe400078008ff */
[----:B------:R-:W-:Y:S02]  /*a9d0*/  @!P4 LEA R6, P2, R16, R5, 0x1 ;  /* 0x000000051006c211 */ /* 0x000fe400078408ff */
[-C--:B----4-:R-:W-:Y:S02]  /*a9e0*/  @!P3 LEA.HI.X R5, R2, R7.reuse, R222, 0x1, P0 ;  /* 0x000000070205b211 */ /* 0x090fe400000f0cde */
[----:B------:R-:W-:-:S03]  /*a9f0*/  @!P4 LEA.HI.X R7, R16, R7, R221, 0x1, P2 ;  /* 0x000000071007c211 */ /* 0x000fc600010f0cdd */
[----:B------:R0:W-:Y:S04]  /*aa00*/  @!P3 ST.E.128 desc[UR52][R4.64], R8 ;  /* 0x000000080400b985 */ /* 0x0001e8000c101d34 */
[----:B------:R0:W-:Y:S02]  /*aa10*/  @!P4 ST.E.128 desc[UR52][R6.64], R36 ;  /* 0x000000240600c985 */ /* 0x0001e4000c101d34 */
.L_x_215:
[----:B------:R-:W-:Y:S05]  /*aa20*/  BSYNC B1 ;  /* 0x0000000000017941 */ /* 0x000fea0003800000 */
.L_x_214:
[----:B0---4-:R0:W4:Y:S01]  /*aa30*/  SHFL.IDX PT, R7, R48, 0x2, 0x181f ;  /* 0x00581f0030077f89 */ /* 0x01112200000e0000 */
        /* <DEDUP_REMOVED lines=12> */
.L_x_217:
[----:B------:R-:W-:Y:S05]  /*ab00*/  BSYNC B1 ;  /* 0x0000000000017941 */ /* 0x000fea0003800000 */
.L_x_216:
[----:B------:R-:W-:Y:S01]  /*ab10*/  VIADD R0, R50, 0x60 ;  /* 0x0000006032007836 */ /* 0x000fe20000000000 */
[----:B0---4-:R0:W4:Y:S04]  /*ab20*/  SHFL.IDX PT, R7, R48, 0x3, 0x181f ;  /* 0x00781f0030077f89 */ /* 0x01112800000e0000 */
[----:B------:R-:W-:Y:S01]  /*ab30*/  ISETP.GE.AND P0, PT, R0, R3, PT ;  /* 0x000000030000720c */ /* 0x000fe20003f06270 */
[----:B------:R0:W0:-:S12]  /*ab40*/  SHFL.IDX PT, R9, R34, 0x3, 0x181f ;  /* 0x00781f0022097f89 */ /* 0x00001800000e0000 */
[----:B------:R-:W-:Y:S05]  /*ab50*/  @P0 BRA `(.L_x_218) ;  /* 0x0000001800240947 */ /* 0x000fea0003800000 */
[----:B------:R-:W-:Y:S02]  /*ab60*/  ULDC UR4, c[0x0][0xac8] ;  /* 0x0002b20000047ab9 */ /* 0x000fe40000000800 */
[----:B------:R-:W-:-:S13]  /*ab70*/  ISETP.GE.AND P1, PT, R2, UR4, PT ;  /* 0x0000000402007c0c */ /* 0x000fda000bf26270 */
[----:B0-----:R-:W-:-:S04]  /*ab80*/  @!P1 LEA R4, P0, R2, R9, 0x1 ;  /* 0x0000000902049211 */ /* 0x001fc800078008ff */
[----:B----4-:R-:W-:Y:S02]  /*ab90*/  @!P1 LEA.HI.X R5, R2, R7, R222, 0x1, P0 ;  /* 0x0000000702059211 */ /* 0x010fe400000f0cde */
[----:B------:R-:W-:-:S03]  /*aba0*/  ISETP.GE.AND P0, PT, R16, UR4, PT ;  /* 0x0000000410007c0c */ /* 0x000fc6000bf06270 */
[----:B------:R0:W-:Y:S10]  /*abb0*/  @!P1 ST.E.128 desc[UR52][R4.64], R24 ;  /* 0x0000001804009985 */ /* 0x0001f4000c101d34 */
[----:B------:R-:W-:Y:S05]  /*abc0*/  @P0 BRA `(.L_x_218) ;  /* 0x0000001800080947 */ /* 0x000fea0003800000 */
[----:B0-----:R-:W-:-:S04]  /*abd0*/  LEA R4, P0, R16, R9, 0x1 ;  /* 0x0000000910047211 */ /* 0x001fc800078008ff */
[----:B------:R-:W-:-:S05]  /*abe0*/  LEA.HI.X R5, R16, R7, R221, 0x1, P0 ;  /* 0x0000000710057211 */ /* 0x000fca00000f0cdd */
[----:B------:R0:W-:Y:S01]  /*abf0*/  ST.E.128 desc[UR52][R4.64], R44 ;  /* 0x0000002c04007985 */ /* 0x0001e2000c101d34 */
[----:B------:R-:W-:Y:S05]  /*ac00*/  BRA `(.L_x_218) ;  /* 0x0000001400f87947 */ /* 0x000fea0003800000 */
.L_x_211:
[----:B------:R-:W-:Y:S01]  /*ac10*/  ULDC.64 UR10, c[0x0][0xb08] ;  /* 0x0002c200000a7ab9 */ /* 0x000fe20000000a00 */
[----:B0-----:R-:W0:Y:S01]  /*ac20*/  @P1 LDC R4, c[0x0][0xbec] ;  /* 0x0002fb00ff041b82 */ /* 0x001e220000000800 */
[----:B------:R-:W-:Y:S01]  /*ac30*/  UIMAD UR7, UR12, UR10, URZ ;  /* 0x0000000a0c0772a4 */ /* 0x000fe2000f8e023f */
[----:B------:R-:W-:Y:S01]  /*ac40*/  IMAD.MOV.U32 R3, RZ, RZ, R11 ;  /* 0x000000ffff037224 */ /* 0x000fe200078e000b */
[----:B------:R-:W-:Y:S01]  /*ac50*/  UIMAD.WIDE.U32 UR8, UR4, UR10, URZ ;  /* 0x0000000a040872a5 */ /* 0x000fe2000f8e003f */
[----:B------:R-:W-:Y:S01]  /*ac60*/  BSSY B1, `(.L_x_219) ;  /* 0x000006d000017945 */ /* 0x000fe20003800000 */
[----:B------:R-:W-:Y:S02]  /*ac70*/  UIMAD UR7, UR4, UR11, UR7 ;  /* 0x0000000b040772a4 */ /* 0x000fe4000f8e0207 */
[----:B------:R-:W-:Y:S01]  /*ac80*/  USHF.R.S32.HI UR4, URZ, 0x1f, UR36 ;  /* 0x0000001f3f047899 */ /* 0x000fe20008011424 */
[----:B------:R-:W1:Y:S01]  /*ac90*/  @P1 LDC R5, c[0x0][0xbf0] ;  /* 0x0002fc00ff051b82 */ /* 0x000e620000000800 */
[----:B------:R-:W-:Y:S01]  /*aca0*/  UIADD3 UR9, UR9, UR7, URZ ;  /* 0x0000000709097290 */ /* 0x000fe2000fffe03f */
[----:B------:R-:W-:-:S03]  /*acb0*/  ULDC.64 UR10, c[0x0][0xb38] ;  /* 0x0002ce00000a7ab9 */ /* 0x000fc60000000a00 */
[----:B------:R-:W-:-:S04]  /*acc0*/  UIMAD.WIDE.U32 UR8, UR38, UR10, UR8 ;  /* 0x0000000a260872a5 */ /* 0x000fc8000f8e0008 */
[----:B------:R-:W-:-:S03]  /*acd0*/  UIMAD UR9, UR38, UR11, UR9 ;  /* 0x0000000b260972a4 */ /* 0x000fc6000f8e0209 */
[----:B------:R-:W-:Y:S02]  /*ace0*/  ULDC.64 UR10, c[0x0][0xb40] ;  /* 0x0002d000000a7ab9 */ /* 0x000fe40000000a00 */
[----:B------:R-:W-:Y:S01]  /*acf0*/  UIMAD UR4, UR4, UR10, URZ ;  /* 0x0000000a040472a4 */ /* 0x000fe2000f8e023f */
[----:B0-----:R-:W-:-:S03]  /*ad00*/  @P1 IMAD.HI.U32 R4, R11, R4, RZ ;  /* 0x000000040b041227 */ /* 0x001fc600078e00ff */
[----:B------:R-:W-:Y:S02]  /*ad10*/  UIMAD UR4, UR36, UR11, UR4 ;  /* 0x0000000b240472a4 */ /* 0x000fe4000f8e0204 */
[----:B------:R-:W-:-:S03]  /*ad20*/  UIMAD.WIDE.U32 UR36, UR36, UR10, UR8 ;  /* 0x0000000a242472a5 */ /* 0x000fc6000f8e0008 */
[----:B------:R-:W-:Y:S01]  /*ad30*/  ULDC.64 UR10, c[0x0][0xb48] ;  /* 0x0002d200000a7ab9 */ /* 0x000fe20000000a00 */
[----:B------:R-:W-:Y:S01]  /*ad40*/  UIADD3 UR9, UR37, UR4, URZ ;  /* 0x0000000425097290 */ /* 0x000fe2000fffe03f */
[----:B-1----:R-:W-:Y:S02]  /*ad50*/  @P1 SHF.R.U32.HI R3, RZ, R5, R4 ;  /* 0x00000005ff031219 */ /* 0x002fe40000011604 */
[----:B------:R-:W-:Y:S02]  /*ad60*/  UMOV UR8, UR36 ;  /* 0x0000002400087c82 */ /* 0x000fe40008000000 */
[----:B------:R-:W-:Y:S01]  /*ad70*/  UIMAD.WIDE.U32 UR8, UR39, UR10, UR8 ;  /* 0x0000000a270872a5 */ /* 0x000fe2000f8e0008 */
[--C-:B------:R-:W-:Y:S01]  /*ad80*/  SHF.R.S32.HI R4, RZ, 0x1f, R3.reuse ;  /* 0x0000001fff047819 */ /* 0x100fe20000011403 */
[----:B------:R-:W-:Y:S02]  /*ad90*/  IMAD.MOV R7, RZ, RZ, -R3 ;  /* 0x000000ffff077224 */ /* 0x000fe400078e0a03 */
[----:B------:R-:W-:-:S02]  /*ada0*/  UIMAD UR39, UR39, UR11, UR9 ;  /* 0x0000000b272772a4 */ /* 0x000fc4000f8e0209 */
[----:B------:R-:W-:Y:S01]  /*adb0*/  IMAD R7, R34, R7, R11 ;  /* 0x0000000722077224 */ /* 0x000fe200078e020b */
[----:B------:R-:W-:Y:S01]  /*adc0*/  ULDC.64 UR10, c[0x0][0xb30] ;  /* 0x0002cc00000a7ab9 */ /* 0x000fe20000000a00 */
[----:B------:R-:W-:Y:S02]  /*add0*/  IMAD.U32 R5, RZ, RZ, UR9 ;  /* 0x00000009ff057e24 */ /* 0x000fe4000f8e00ff */
[----:B------:R-:W-:Y:S02]  /*ade0*/  IMAD R6, R4, UR10, RZ ;  /* 0x0000000a04067c24 */ /* 0x000fe4000f8e02ff */
[----:B------:R-:W-:Y:S01]  /*adf0*/  IMAD.U32 R4, RZ, RZ, UR8 ;  /* 0x00000008ff047e24 */ /* 0x000fe2000f8e00ff */
[----:B------:R-:W-:Y:S01]  /*ae00*/  ULDC.64 UR8, c[0x0][0xb28] ;  /* 0x0002ca0000087ab9 */ /* 0x000fe20000000a00 */
[----:B------:R-:W-:Y:S02]  /*ae10*/  IMAD.U32 R5, RZ, RZ, UR39 ;  /* 0x00000027ff057e24 */ /* 0x000fe4000f8e00ff */
[C---:B------:R-:W-:Y:S01]  /*ae20*/  IMAD R9, R3.reuse, UR11, R6 ;  /* 0x0000000b03097c24 */ /* 0x040fe2000f8e0206 */
[----:B------:R-:W-:Y:S01]  /*ae30*/  SHF.R.S32.HI R6, RZ, 0x1f, R7 ;  /* 0x0000001fff067819 */ /* 0x000fe20000011407 */
[----:B------:R-:W-:-:S04]  /*ae40*/  IMAD.WIDE.U32 R4, R3, UR10, R4 ;  /* 0x0000000a03047c25 */ /* 0x000fc8000f8e0004 */
[----:B------:R-:W-:Y:S02]  /*ae50*/  IMAD R6, R6, UR8, RZ ;  /* 0x0000000806067c24 */ /* 0x000fe4000f8e02ff */
[----:B------:R-:W-:Y:S02]  /*ae60*/  IMAD.IADD R5, R5, 0x1, R9 ;  /* 0x0000000105057824 */ /* 0x000fe400078e0209 */
[C---:B------:R-:W-:Y:S02]  /*ae70*/  IMAD R3, R7.reuse, UR9, R6 ;  /* 0x0000000907037c24 */ /* 0x040fe4000f8e0206 */
[----:B------:R-:W-:Y:S01]  /*ae80*/  IMAD.WIDE.U32 R4, R7, UR8, R4 ;  /* 0x0000000807047c25 */ /* 0x000fe2000f8e0004 */
[----:B------:R-:W-:-:S03]  /*ae90*/  ULDC.64 UR8, c[0x0][0xb00] ;  /* 0x0002c00000087ab9 */ /* 0x000fc60000000a00 */
[----:B------:R-:W-:Y:S01]  /*aea0*/  VIADD R6, R0, 0x29820 ;  /* 0x0002982000067836 */ /* 0x000fe20000000000 */
[----:B------:R-:W-:Y:S01]  /*aeb0*/  LEA R0, P1, R4, UR8, 0x2 ;  /* 0x0000000804007c11 */ /* 0x000fe2000f8210ff */
[----:B------:R-:W-:-:S03]  /*aec0*/  IMAD.IADD R3, R5, 0x1, R3 ;  /* 0x0000000105037824 */ /* 0x000fc600078e0203 */
[----:B------:R-:W-:Y:S02]  /*aed0*/  PRMT R6, RZ, 0x654, R6 ;  /* 0x00000654ff067816 */ /* 0x000fe40000000006 */
[----:B------:R-:W-:Y:S02]  /*aee0*/  LEA.HI.X R3, R4, UR9, R3, 0x2, P1 ;  /* 0x0000000904037c11 */ /* 0x000fe400088f1403 */
[----:B------:R0:W-:Y:S03]  /*aef0*/  SYNCS.ARRIVE.TRANS64.RED.A1T0 RZ, [R6+URZ], RZ ;  /* 0x000000ff06ff79a7 */ /* 0x0001e6000810043f */
[----:B------:R1:W2:Y:S04]  /*af00*/  SHFL.IDX PT, R7, R3, RZ, 0x1c1f ;  /* 0x001c1fff03077589 */ /* 0x0002a800000e0000 */
[----:B0-----:R1:W0:Y:S01]  /*af10*/  SHFL.IDX PT, R6, R0, RZ, 0x1c1f ;  /* 0x001c1fff00067589 */ /* 0x00122200000e0000 */
[----:B------:R-:W-:Y:S05]  /*af20*/  @P2 BRA `(.L_x_220) ;  /* 0x0000000400002947 */ /* 0x000fea0003800000 */
[----:B------:R-:W-:Y:S02]  /*af30*/  ULDC UR4, c[0x0][0xac8] ;  /* 0x0002b20000047ab9 */ /* 0x000fe40000000800 */
[----:B------:R-:W-:Y:S02]  /*af40*/  ISETP.GE.AND P1, PT, R199, UR4, PT ;  /* 0x00000004c7007c0c */ /* 0x000fe4000bf26270 */
[----:B------:R-:W-:Y:S02]  /*af50*/  ISETP.GE.AND P4, PT, R198, UR4, PT ;  /* 0x00000004c6007c0c */ /* 0x000fe4000bf86270 */
[----:B------:R-:W-:Y:S02]  /*af60*/  ISETP.GE.AND P3, PT, R197, UR4, PT ;  /* 0x00000004c5007c0c */ /* 0x000fe4000bf66270 */
[----:B------:R-:W-:-:S07]  /*af70*/  ISETP.GE.AND P2, PT, R196, UR4, PT ;  /* 0x00000004c4007c0c */ /* 0x000fce000bf46270 */
[----:B0-2---:R-:W-:Y:S02]  /*af80*/  @!P1 IMAD.WIDE R4, R199, 0x4, R6 ;  /* 0x00000004c7049825 */ /* 0x005fe400078e0206 */
[----:B------:R-:W-:-:S03]  /*af90*/  @!P4 LEA R8, P5, R198, R6, 0x2 ;  /* 0x00000006c608c211 */ /* 0x000fc600078a10ff */
[----:B------:R0:W-:Y:S01]  /*afa0*/  @!P1 ST.E.64 desc[UR52][R4.64], R64 ;  /* 0x0000004004009985 */ /* 0x0001e2000c101b34 */
[----:B------:R-:W-:Y:S02]  /*afb0*/  ISETP.GE.AND P1, PT, R195, UR4, PT ;  /* 0x00000004c3007c0c */ /* 0x000fe4000bf26270 */
[-C--:B------:R-:W-:Y:S02]  /*afc0*/  @!P4 LEA.HI.X R9, R198, R7.reuse, R216, 0x2, P5 ;  /* 0x00000007c609c211 */ /* 0x080fe400028f14d8 */
[CC--:B------:R-:W-:Y:S02]  /*afd0*/  @!P3 LEA R10, P5, R197.reuse, R6.reuse, 0x2 ;  /* 0x00000006c50ab211 */ /* 0x0c0fe400078a10ff */
[----:B------:R-:W-:Y:S01]  /*afe0*/  @!P2 LEA R12, P6, R196, R6, 0x2 ;  /* 0x00000006c40ca211 */ /* 0x000fe200078c10ff */
[----:B------:R2:W-:Y:S01]  /*aff0*/  @!P4 ST.E.64 desc[UR52][R8.64], R66 ;  /* 0x000000420800c985 */ /* 0x0005e2000c101b34 */
[----:B------:R-:W-:Y:S02]  /*b000*/  @!P3 LEA.HI.X R11, R197, R7, R215, 0x2, P5 ;  /* 0x00000007c50bb211 */ /* 0x000fe400028f14d7 */
[----:B------:R-:W-:-:S02]  /*b010*/  ISETP.GE.AND P4, PT, R194, UR4, PT ;  /* 0x00000004c2007c0c */ /* 0x000fc4000bf86270 */
[-C--:B------:R-:W-:Y:S01]  /*b020*/  @!P2 LEA.HI.X R13, R196, R7.reuse, R214, 0x2, P6 ;  /* 0x00000007c40da211 */ /* 0x080fe200030f14d6 */
[----:B------:R3:W-:Y:S01]  /*b030*/  @!P3 ST.E.64 desc[UR52][R10.64], R68 ;  /* 0x000000440a00b985 */ /* 0x0007e2000c101b34 */
[----:B------:R-:W-:Y:S02]  /*b040*/  ISETP.GE.AND P3, PT, R193, UR4, PT ;  /* 0x00000004c1007c0c */ /* 0x000fe4000bf66270 */
[C---:B------:R-:W-:Y:S01]  /*b050*/  @!P1 LEA R14, P5, R195.reuse, R6, 0x2 ;  /* 0x00000006c30e9211 */ /* 0x040fe200078a10ff */
[----:B------:R4:W-:Y:S01]  /*b060*/  @!P2 ST.E.64 desc[UR52][R12.64], R70 ;  /* 0x000000460c00a985 */ /* 0x0009e2000c101b34 */
[----:B------:R-:W-:Y:S02]  /*b070*/  ISETP.GE.AND P2, PT, R192, UR4, PT ;  /* 0x00000004c0007c0c */ /* 0x000fe4000bf46270 */
[----:B------:R-:W-:-:S03]  /*b080*/  @!P1 LEA.HI.X R15, R195, R7, R213, 0x2, P5 ;  /* 0x00000007c30f9211 */ /* 0x000fc600028f14d5 */
[CC--:B0-----:R-:W-:Y:S02]  /*b090*/  @!P4 LEA R4, P6, R194.reuse, R6.reuse, 0x2 ;  /* 0x00000006c204c211 */ /* 0x0c1fe400078c10ff */
[----:B------:R0:W-:Y:S01]  /*b0a0*/  @!P1 ST.E.64 desc[UR52][R14.64], R72 ;  /* 0x000000480e009985 */ /* 0x0001e2000c101b34 */
[----:B------:R-:W-:Y:S02]  /*b0b0*/  ISETP.GE.AND P1, PT, R171, UR4, PT ;  /* 0x00000004ab007c0c */ /* 0x000fe4000bf26270 */
[-C--:B------:R-:W-:Y:S02]  /*b0c0*/  @!P4 LEA.HI.X R5, R194, R7.reuse, R212, 0x2, P6 ;  /* 0x00000007c205c211 */ /* 0x080fe400030f14d4 */
[CC--:B--2---:R-:W-:Y:S02]  /*b0d0*/  @!P3 LEA R8, P6, R193.reuse, R6.reuse, 0x2 ;  /* 0x00000006c108b211 */ /* 0x0c4fe400078c10ff */
[----:B---3--:R-:W-:Y:S01]  /*b0e0*/  @!P2 LEA R10, P5, R192, R6, 0x2 ;  /* 0x00000006c00aa211 */ /* 0x008fe200078a10ff */
[----:B------:R2:W-:Y:S01]  /*b0f0*/  @!P4 ST.E.64 desc[UR52][R4.64], R74 ;  /* 0x0000004a0400c985 */ /* 0x0005e2000c101b34 */
[----:B------:R-:W-:-:S02]  /*b100*/  @!P3 LEA.HI.X R9, R193, R7, R211, 0x2, P6 ;  /* 0x00000007c109b211 */ /* 0x000fc400030f14d3 */
[----:B------:R-:W-:Y:S02]  /*b110*/  ISETP.GE.AND P4, PT, R170, UR4, PT ;  /* 0x00000004aa007c0c */ /* 0x000fe4000bf86270 */
[----:B------:R-:W-:Y:S01]  /*b120*/  ISETP.GE.AND P6, PT, R169, UR4, PT ;  /* 0x00000004a9007c0c */ /* 0x000fe2000bfc6270 */
[----:B------:R3:W-:Y:S01]  /*b130*/  @!P3 ST.E.64 desc[UR52][R8.64], R76 ;  /* 0x0000004c0800b985 */ /* 0x0007e2000c101b34 */
[----:B------:R-:W-:Y:S02]  /*b140*/  @!P2 LEA.HI.X R11, R192, R7, R210, 0x2, P5 ;  /* 0x00000007c00ba211 */ /* 0x000fe400028f14d2 */
[----:B----4-:R-:W-:-:S03]  /*b150*/  @!P1 LEA R12, P3, R171, R6, 0x2 ;  /* 0x00000006ab0c9211 */ /* 0x010fc600078610ff */
[----:B------:R4:W-:Y:S01]  /*b160*/  @!P2 ST.E.64 desc[UR52][R10.64], R78 ;  /* 0x0000004e0a00a985 */ /* 0x0009e2000c101b34 */
[-C--:B------:R-:W-:Y:S02]  /*b170*/  @!P1 LEA.HI.X R13, R171, R7.reuse, R209, 0x2, P3 ;  /* 0x00000007ab0d9211 */ /* 0x080fe400018f14d1 */
[----:B------:R-:W-:Y:S02]  /*b180*/  ISETP.GE.AND P2, PT, R168, UR4, PT ;  /* 0x00000004a8007c0c */ /* 0x000fe4000bf46270 */
[CC--:B0-----:R-:W-:Y:S01]  /*b190*/  @!P4 LEA R14, P5, R170.reuse, R6.reuse, 0x2 ;  /* 0x00000006aa0ec211 */ /* 0x0c1fe200078a10ff */
[----:B------:R0:W-:Y:S01]  /*b1a0*/  @!P1 ST.E.64 desc[UR52][R12.64], R80 ;  /* 0x000000500c009985 */ /* 0x0001e2000c101b34 */
[----:B--2---:R-:W-:Y:S02]  /*b1b0*/  @!P6 LEA R4, P3, R169, R6, 0x2 ;  /* 0x00000006a904e211 */ /* 0x004fe400078610ff */
[----:B------:R-:W-:Y:S02]  /*b1c0*/  ISETP.GE.AND P1, PT, R23, UR4, PT ;  /* 0x0000000417007c0c */ /* 0x000fe4000bf26270 */
[----:B------:R-:W-:-:S02]  /*b1d0*/  @!P4 LEA.HI.X R15, R170, R7, R208, 0x2, P5 ;  /* 0x00000007aa0fc211 */ /* 0x000fc400028f14d0 */
[-C--:B------:R-:W-:Y:S02]  /*b1e0*/  @!P6 LEA.HI.X R5, R169, R7.reuse, R207, 0x2, P3 ;  /* 0x00000007a905e211 */ /* 0x080fe400018f14cf */
[----:B------:R-:W-:Y:S01]  /*b1f0*/  ISETP.GE.AND P5, PT, R18, UR4, PT ;  /* 0x0000000412007c0c */ /* 0x000fe2000bfa6270 */
[----:B------:R2:W-:Y:S01]  /*b200*/  @!P4 ST.E.64 desc[UR52][R14.64], R82 ;  /* 0x000000520e00c985 */ /* 0x0005e2000c101b34 */
[----:B---3--:R-:W-:Y:S02]  /*b210*/  @!P2 LEA R8, P3, R168, R6, 0x2 ;  /* 0x00000006a808a211 */ /* 0x008fe400078610ff */
[----:B------:R-:W-:Y:S01]  /*b220*/  ISETP.GE.AND P4, PT, R22, UR4, PT ;  /* 0x0000000416007c0c */ /* 0x000fe2000bf86270 */
[----:B------:R3:W-:Y:S01]  /*b230*/  @!P6 ST.E.64 desc[UR52][R4.64], R84 ;  /* 0x000000540400e985 */ /* 0x0007e2000c101b34 */
[----:B------:R-:W-:Y:S02]  /*b240*/  ISETP.GE.AND P6, PT, R19, UR4, PT ;  /* 0x0000000413007c0c */ /* 0x000fe4000bfc6270 */
[----:B------:R-:W-:-:S02]  /*b250*/  @!P2 LEA.HI.X R9, R168, R7, R206, 0x2, P3 ;  /* 0x00000007a809a211 */ /* 0x000fc400018f14ce */
[----:B----4-:R-:W-:-:S03]  /*b260*/  @!P1 LEA R10, P3, R23, R6, 0x2 ;  /* 0x00000006170a9211 */ /* 0x010fc600078610ff */
[----:B------:R3:W-:Y:S01]  /*b270*/  @!P2 ST.E.64 desc[UR52][R8.64], R86 ;  /* 0x000000560800a985 */ /* 0x0007e2000c101b34 */
[----:B------:R-:W-:-:S03]  /*b280*/  @!P1 LEA.HI.X R11, R23, R7, R205, 0x2, P3 ;  /* 0x00000007170b9211 */ /* 0x000fc600018f14cd */
[-C--:B0-----:R-:W-:Y:S02]  /*b290*/  @!P4 LEA R12, P2, R22, R6.reuse, 0x2 ;  /* 0x00000006160cc211 */ /* 0x081fe400078410ff */
[----:B------:R3:W-:Y:S01]  /*b2a0*/  @!P1 ST.E.64 desc[UR52][R10.64], R88 ;  /* 0x000000580a009985 */ /* 0x0007e2000c101b34 */
[CC--:B--2---:R-:W-:Y:S02]  /*b2b0*/  @!P6 LEA R14, P1, R19.reuse, R6.reuse, 0x2 ;  /* 0x00000006130ee211 */ /* 0x0c4fe400078210ff */
[----:B------:R-:W-:Y:S02]  /*b2c0*/  @!P5 LEA R6, P3, R18, R6, 0x2 ;  /* 0x000000061206d211 */ /* 0x000fe400078610ff */
[-C--:B------:R-:W-:Y:S02]  /*b2d0*/  @!P4 LEA.HI.X R13, R22, R7.reuse, R204, 0x2, P2 ;  /* 0x00000007160dc211 */ /* 0x080fe400010f14cc */
[-C--:B------:R-:W-:Y:S02]  /*b2e0*/  @!P6 LEA.HI.X R15, R19, R7.reuse, R203, 0x2, P1 ;  /* 0x00000007130fe211 */ /* 0x080fe400008f14cb */
[----:B------:R-:W-:Y:S01]  /*b2f0*/  @!P5 LEA.HI.X R7, R18, R7, R202, 0x2, P3 ;  /* 0x000000071207d211 */ /* 0x000fe200018f14ca */
[----:B------:R3:W-:Y:S04]  /*b300*/  @!P4 ST.E.64 desc[UR52][R12.64], R90 ;  /* 0x0000005a0c00c985 */ /* 0x0007e8000c101b34 */
[----:B------:R3:W-:Y:S04]  /*b310*/  @!P6 ST.E.64 desc[UR52][R14.64], R96 ;  /* 0x000000600e00e985 */ /* 0x0007e8000c101b34 */
[----:B------:R3:W-:Y:S02]  /*b320*/  @!P5 ST.E.64 desc[UR52][R6.64], R98 ;  /* 0x000000620600d985 */ /* 0x0007e4000c101b34 */
.L_x_220:
[----:B------:R-:W-:Y:S05]  /*b330*/  BSYNC B1 ;  /* 0x0000000000017941 */ /* 0x000fea0003800000 */
.L_x_219:
[----:B--23--:R2:W3:Y:S04]  /*b340*/  SHFL.IDX PT, R7, R3, 0x1, 0x1c1f ;  /* 0x003c1f0003077f89 */ /* 0x00c4e800000e0000 */
[----:B0-----:R2:W0:Y:S01]  /*b350*/  SHFL.IDX PT, R6, R0, 0x1, 0x1c1f ;  /* 0x003c1f0000067f89 */ /* 0x00142200000e0000 */
[----:B------:R-:W-:Y:S05]  /*b360*/  @P0 BRA `(.L_x_218) ;  /* 0x0000001000200947 */ /* 0x000fea0003800000 */
[----:B------:R-:W-:Y:S02]  /*b370*/  ULDC UR4, c[0x0][0xac8] ;  /* 0x0002b20000047ab9 */ /* 0x000fe40000000800 */
[----:B------:R-:W-:Y:S02]  /*b380*/  ISETP.GE.AND P1, PT, R198, UR4, PT ;  /* 0x00000004c6007c0c */ /* 0x000fe4000bf26270 */
[----:B------:R-:W-:Y:S02]  /*b390*/  ISETP.GE.AND P6, PT, R199, UR4, PT ;  /* 0x00000004c7007c0c */ /* 0x000fe4000bfc6270 */
[----:B------:R-:W-:Y:S02]  /*b3a0*/  ISETP.GE.AND P0, PT, R197, UR4, PT ;  /* 0x00000004c5007c0c */ /* 0x000fe4000bf06270 */
[----:B------:R-:W-:Y:S02]  /*b3b0*/  ISETP.GE.AND P2, PT, R196, UR4, PT ;  /* 0x00000004c4007c0c */ /* 0x000fe4000bf46270 */
[----:B------:R-:W-:-:S05]  /*b3c0*/  ISETP.GE.AND P3, PT, R195, UR4, PT ;  /* 0x00000004c3007c0c */ /* 0x000fca000bf66270 */
[CC--:B0-----:R-:W-:Y:S02]  /*b3d0*/  @!P1 LEA R8, P4, R198.reuse, R6.reuse, 0x2 ;  /* 0x00000006c6089211 */ /* 0x0c1fe400078810ff */
[----:B---3--:R-:W-:Y:S02]  /*b3e0*/  @!P6 IMAD.WIDE R4, R199, 0x4, R6 ;  /* 0x00000004c704e825 */ /* 0x008fe400078e0206 */
[-C--:B------:R-:W-:Y:S02]  /*b3f0*/  @!P1 LEA.HI.X R9, R198, R7.reuse, R216, 0x2, P4 ;  /* 0x00000007c6099211 */ /* 0x080fe400020f14d8 */
[----:B------:R-:W-:Y:S01]  /*b400*/  ISETP.GE.AND P4, PT, R194, UR4, PT ;  /* 0x00000004c2007c0c */ /* 0x000fe2000bf86270 */
[----:B------:R0:W-:Y:S01]  /*b410*/  @!P6 ST.E.64 desc[UR52][R4.64], R62 ;  /* 0x0000003e0400e985 */ /* 0x0001e2000c101b34 */
[-C--:B------:R-:W-:Y:S02]  /*b420*/  @!P0 LEA R10, P5, R197, R6.reuse, 0x2 ;  /* 0x00000006c50a8211 */ /* 0x080fe400078a10ff */
[----:B------:R-:W-:Y:S01]  /*b430*/  @!P3 LEA R14, P6, R195, R6, 0x2 ;  /* 0x00000006c30eb211 */ /* 0x000fe200078c10ff */
[----:B------:R3:W-:Y:S01]  /*b440*/  @!P1 ST.E.64 desc[UR52][R8.64], R60 ;  /* 0x0000003c08009985 */ /* 0x0007e2000c101b34 */
[----:B------:R-:W-:-:S02]  /*b450*/  @!P0 LEA.HI.X R11, R197, R7, R215, 0x2, P5 ;  /* 0x00000007c50b8211 */ /* 0x000fc400028f14d7 */
[CC--:B------:R-:W-:Y:S02]  /*b460*/  @!P2 LEA R12, P1, R196.reuse, R6.reuse, 0x2 ;  /* 0x00000006c40ca211 */ /* 0x0c0fe400078210ff */
[-C--:B------:R-:W-:Y:S01]  /*b470*/  @!P3 LEA.HI.X R15, R195, R7.reuse, R213, 0x2, P6 ;  /* 0x00000007c30fb211 */ /* 0x080fe200030f14d5 */
[----:B------:R4:W-:Y:S01]  /*b480*/  @!P0 ST.E.64 desc[UR52][R10.64], R58 ;  /* 0x0000003a0a008985 */ /* 0x0009e2000c101b34 */
[----:B------:R-:W-:Y:S02]  /*b490*/  ISETP.GE.AND P0, PT, R193, UR4, PT ;  /* 0x00000004c1007c0c */ /* 0x000fe4000bf06270 */
[----:B------:R-:W-:Y:S02]  /*b4a0*/  @!P2 LEA.HI.X R13, R196, R7, R214, 0x2, P1 ;  /* 0x00000007c40da211 */ /* 0x000fe400008f14d6 */
[----:B------:R-:W-:Y:S02]  /*b4b0*/  ISETP.GE.AND P1, PT, R192, UR4, PT ;  /* 0x00000004c0007c0c */ /* 0x000fe4000bf26270 */
[----:B------:R-:W-:Y:S01]  /*b4c0*/  @!P4 LEA R20, P5, R194, R6, 0x2 ;  /* 0x00000006c214c211 */ /* 0x000fe200078a10ff */
[----:B------:R5:W-:Y:S01]  /*b4d0*/  @!P2 ST.E.64 desc[UR52][R12.64], R56 ;  /* 0x000000380c00a985 */ /* 0x000be2000c101b34 */
[----:B------:R-:W-:-:S02]  /*b4e0*/  ISETP.GE.AND P2, PT, R171, UR4, PT ;  /* 0x00000004ab007c0c */ /* 0x000fc4000bf46270 */
[-C--:B------:R-:W-:Y:S01]  /*b4f0*/  @!P4 LEA.HI.X R21, R194, R7.reuse, R212, 0x2, P5 ;  /* 0x00000007c215c211 */ /* 0x080fe200028f14d4 */
[----:B------:R1:W-:Y:S02]  /*b500*/  @!P3 ST.E.64 desc[UR52][R14.64], R54 ;  /* 0x000000360e00b985 */ /* 0x0003e4000c101b34 */
[CC--:B0-----:R-:W-:Y:S02]  /*b510*/  @!P0 LEA R4, P3, R193.reuse, R6.reuse, 0x2 ;  /* 0x00000006c1048211 */ /* 0x0c1fe400078610ff */
[----:B------:R-:W-:Y:S01]  /*b520*/  @!P4 ST.E.64 desc[UR52][R20.64], R52 ;  /* 0x000000341400c985 */ /* 0x000fe2000c101b34 */
[----:B------:R-:W-:Y:S02]  /*b530*/  ISETP.GE.AND P4, PT, R170, UR4, PT ;  /* 0x00000004aa007c0c */ /* 0x000fe4000bf86270 */
[----:B---3--:R-:W-:Y:S02]  /*b540*/  @!P1 LEA R8, P5, R192, R6, 0x2 ;  /* 0x00000006c0089211 */ /* 0x008fe400078a10ff */
[----:B------:R-:W-:-:S02]  /*b550*/  @!P0 LEA.HI.X R5, R193, R7, R211, 0x2, P3 ;  /* 0x00000007c1058211 */ /* 0x000fc400018f14d3 */
[----:B------:R-:W-:Y:S02]  /*b560*/  ISETP.GE.AND P3, PT, R169, UR4, PT ;  /* 0x00000004a9007c0c */ /* 0x000fe4000bf66270 */
[CC--:B----4-:R-:W-:Y:S01]  /*b570*/  @!P2 LEA R10, P6, R171.reuse, R6.reuse, 0x2 ;  /* 0x00000006ab0aa211 */ /* 0x0d0fe200078c10ff */
[----:B------:R0:W-:Y:S01]  /*b580*/  @!P0 ST.E.64 desc[UR52][R4.64], R50 ;  /* 0x0000003204008985 */ /* 0x0001e2000c101b34 */
[-C--:B------:R-:W-:Y:S02]  /*b590*/  @!P1 LEA.HI.X R9, R192, R7.reuse, R210, 0x2, P5 ;  /* 0x00000007c0099211 */ /* 0x080fe400028f14d2 */
[----:B------:R-:W-:Y:S02]  /*b5a0*/  @!P2 LEA.HI.X R11, R171, R7, R209, 0x2, P6 ;  /* 0x00000007ab0ba211 */ /* 0x000fe400030f14d1 */
[----:B------:R-:W-:Y:S01]  /*b5b0*/  ISETP.GE.AND P0, PT, R168, UR4, PT ;  /* 0x00000004a8007c0c */ /* 0x000fe2000bf06270 */
[----:B------:R3:W-:Y:S01]  /*b5c0*/  @!P1 ST.E.64 desc[UR52][R8.64], R48 ;  /* 0x0000003008009985 */ /* 0x0007e2000c101b34 */
[----:B-----5:R-:W-:-:S02]  /*b5d0*/  @!P4 LEA R12, P1, R170, R6, 0x2 ;  /* 0x00000006aa0cc211 */ /* 0x020fc400078210ff */
[----:B------:R-:W-:Y:S01]  /*b5e0*/  ISETP.GE.AND P5, PT, R23, UR4, PT ;  /* 0x0000000417007c0c */ /* 0x000fe2000bfa6270 */
[----:B------:R4:W-:Y:S01]  /*b5f0*/  @!P2 ST.E.64 desc[UR52][R10.64], R46 ;  /* 0x0000002e0a00a985 */ /* 0x0009e2000c101b34 */
[----:B------:R-:W-:Y:S02]  /*b600*/  @!P4 LEA.HI.X R13, R170, R7, R208, 0x2, P1 ;  /* 0x00000007aa0dc211 */ /* 0x000fe400008f14d0 */
[----:B------:R-:W-:Y:S02]  /*b610*/  ISETP.GE.AND P2, PT, R22, UR4, PT ;  /* 0x0000000416007c0c */ /* 0x000fe4000bf46270 */
[----:B------:R-:W-:Y:S01]  /*b620*/  ISETP.GE.AND P1, PT, R19, UR4, PT ;  /* 0x0000000413007c0c */ /* 0x000fe2000bf26270 */
[----:B------:R2:W-:Y:S01]  /*b630*/  @!P4 ST.E.64 desc[UR52][R12.64], R44 ;  /* 0x0000002c0c00c985 */ /* 0x0005e2000c101b34 */
[-C--:B-1----:R-:W-:Y:S02]  /*b640*/  @!P3 LEA R14, P6, R169, R6.reuse, 0x2 ;  /* 0x00000006a90eb211 */ /* 0x082fe400078c10ff */
[----:B0-----:R-:W-:-:S02]  /*b650*/  @!P0 LEA R4, P4, R168, R6, 0x2 ;  /* 0x00000006a8048211 */ /* 0x001fc400078810ff */
[-C--:B------:R-:W-:Y:S02]  /*b660*/  @!P3 LEA.HI.X R15, R169, R7.reuse, R207, 0x2, P6 ;  /* 0x00000007a90fb211 */ /* 0x080fe400030f14cf */
[----:B------:R-:W-:-:S03]  /*b670*/  @!P0 LEA.HI.X R5, R168, R7, R206, 0x2, P4 ;  /* 0x00000007a8058211 */ /* 0x000fc600020f14ce */
[----:B------:R2:W-:Y:S01]  /*b680*/  @!P3 ST.E.64 desc[UR52][R14.64], R42 ;  /* 0x0000002a0e00b985 */ /* 0x0005e2000c101b34 */
[-C--:B---3--:R-:W-:Y:S02]  /*b690*/  @!P5 LEA R8, P3, R23, R6.reuse, 0x2 ;  /* 0x000000061708d211 */ /* 0x088fe400078610ff */
[CC--:B----4-:R-:W-:Y:S01]  /*b6a0*/  @!P2 LEA R10, P4, R22.reuse, R6.reuse, 0x2 ;  /* 0x00000006160aa211 */ /* 0x0d0fe200078810ff */
[----:B------:R2:W-:Y:S01]  /*b6b0*/  @!P0 ST.E.64 desc[UR52][R4.64], R40 ;  /* 0x0000002804008985 */ /* 0x0005e2000c101b34 */
[----:B------:R-:W-:Y:S02]  /*b6c0*/  @!P1 LEA R20, P6, R19, R6, 0x2 ;  /* 0x0000000613149211 */ /* 0x000fe400078c10ff */
[-C--:B------:R-:W-:Y:S02]  /*b6d0*/  @!P5 LEA.HI.X R9, R23, R7.reuse, R205, 0x2, P3 ;  /* 0x000000071709d211 */ /* 0x080fe400018f14cd */
[-C--:B------:R-:W-:Y:S02]  /*b6e0*/  @!P2 LEA.HI.X R11, R22, R7.reuse, R204, 0x2, P4 ;  /* 0x00000007160ba211 */ /* 0x080fe400020f14cc */
[----:B------:R-:W-:Y:S01]  /*b6f0*/  @!P1 LEA.HI.X R21, R19, R7, R203, 0x2, P6 ;  /* 0x0000000713159211 */ /* 0x000fe200030f14cb */
[----:B------:R2:W-:Y:S01]  /*b700*/  @!P5 ST.E.64 desc[UR52][R8.64], R92 ;  /* 0x0000005c0800d985 */ /* 0x0005e2000c101b34 */
[----:B------:R-:W-:-:S03]  /*b710*/  ISETP.GE.AND P0, PT, R18, UR4, PT ;  /* 0x0000000412007c0c */ /* 0x000fc6000bf06270 */
[----:B------:R2:W-:Y:S04]  /*b720*/  @!P2 ST.E.64 desc[UR52][R10.64], R94 ;  /* 0x0000005e0a00a985 */ /* 0x0005e8000c101b34 */
[----:B------:R2:W-:Y:S06]  /*b730*/  @!P1 ST.E.64 desc[UR52][R20.64], R38 ;  /* 0x0000002614009985 */ /* 0x0005ec000c101b34 */
[----:B------:R-:W-:Y:S05]  /*b740*/  @P0 BRA `(.L_x_218) ;  /* 0x0000000c00280947 */ /* 0x000fea0003800000 */
[----:B--2---:R-:W-:-:S04]  /*b750*/  LEA R4, P0, R18, R6, 0x2 ;  /* 0x0000000612047211 */ /* 0x004fc800078010ff */
[----:B------:R-:W-:-:S05]  /*b760*/  LEA.HI.X R5, R18, R7, R202, 0x2, P0 ;  /* 0x0000000712057211 */ /* 0x000fca00000f14ca */
[----:B------:R4:W-:Y:S01]  /*b770*/  ST.E.64 desc[UR52][R4.64], R36 ;  /* 0x0000002404007985 */ /* 0x0009e2000c101b34 */
[----:B------:R-:W-:Y:S05]  /*b780*/  BRA `(.L_x_218) ;  /* 0x0000000c00187947 */ /* 0x000fea0003800000 */
.L_x_209:
[----:B------:R-:W-:Y:S02]  /*b790*/  ULDC.64 UR8, c[0x0][0xc00] ;  /* 0x0003000000087ab9 */ /* 0x000fe40000000a00 */
[----:B------:R-:W-:-:S04]  /*b7a0*/  UISETP.NE.U32.AND UP0, UPT, UR8, URZ, UPT ;  /* 0x0000003f0800728c */ /* 0x000fc8000bf05070 */
[----:B------:R-:W-:-:S03]  /*b7b0*/  UISETP.NE.AND.EX UP0, UPT, UR9, URZ, UPT, UP0 ;  /* 0x0000003f0900728c */ /* 0x000fc6000bf05300 */
[----:B------:R-:W-:Y:S02]  /*b7c0*/  ULDC.64 UR8, c[0x0][0xc00] ;  /* 0x0003000000087ab9 */ /* 0x000fe40000000a00 */
[----:B------:R-:W-:Y:S01]  /*b7d0*/  UIMAD.WIDE UR8, UR36, 0x4, UR8 ;  /* 0x00000004240878a5 */ /* 0x000fe2000f8e0208 */
[----:B------:R-:W-:-:S05]  /*b7e0*/  PLOP3.LUT P1, PT, PT, PT, UP0, 0x80, 0x0 ;  /* 0x000000000000781c */ /* 0x000fca0003f2f008 */
[----:B------:R-:W-:Y:S02]  /*b7f0*/  IMAD.U32 R4, RZ, RZ, UR8 ;  /* 0x00000008ff047e24 */ /* 0x000fe4000f8e00ff */
[----:B------:R-:W-:Y:S01]  /*b800*/  IMAD.U32 R5, RZ, RZ, UR9 ;  /* 0x00000009ff057e24 */ /* 0x000fe2000f8e00ff */
[----:B------:R-:W-:Y:S02]  /*b810*/  ULDC.64 UR8, c[0x0][0xc08] ;  /* 0x0003020000087ab9 */ /* 0x000fe40000000a00 */
[----:B------:R-:W-:-:S03]  /*b820*/  UISETP.NE.U32.AND UP1, UPT, UR8, URZ, UPT ;  /* 0x0000003f0800728c */ /* 0x000fc6000bf25070 */
[----:B------:R-:W2:Y:S01]  /*b830*/  @P1 LDG.E R3, desc[UR52][R4.64] ;  /* 0x0000003404031981 */ /* 0x000ea2000c1e1900 */
[----:B------:R-:W-:Y:S01]  /*b840*/  UISETP.NE.AND.EX UP1, UPT, UR9, URZ, UPT, UP1 ;  /* 0x0000003f0900728c */ /* 0x000fe2000bf25310 */
[----:B------:R-:W-:Y:S02]  /*b850*/  ULDC UR4, c[0x0][0xa88] ;  /* 0x0002a20000047ab9 */ /* 0x000fe40000000800 */
[----:B------:R-:W-:-:S03]  /*b860*/  IMAD.U32 R0, RZ, RZ, UR4 ;  /* 0x00000004ff007e24 */ /* 0x000fc6000f8e00ff */
[----:B------:R-:W-:-:S05]  /*b870*/  PLOP3.LUT P2, PT, PT, PT, UP1, 0x80, 0x0 ;  /* 0x000000000000781c */ /* 0x000fca0003f4f018 */
[----:B------:R-:W-:Y:S02]  /*b880*/  @UP1 ULDC.64 UR8, c[0x0][0xc08] ;  /* 0x0003020000081ab9 */ /* 0x000fe40000000a00 */
[----:B------:R-:W-:-:S06]  /*b890*/  @UP1 UIMAD.WIDE UR8, UR36, 0x4, UR8 ;  /* 0x00000004240818a5 */ /* 0x000fcc000f8e0208 */
[----:B------:R-:W-:Y:S02]  /*b8a0*/  IMAD.U32 R6, RZ, RZ, UR8 ;  /* 0x00000008ff067e24 */ /* 0x000fe4000f8e00ff */
[----:B------:R-:W-:-:S05]  /*b8b0*/  IMAD.U32 R7, RZ, RZ, UR9 ;  /* 0x00000009ff077e24 */ /* 0x000fca000f8e00ff */
[----:B------:R0:W5:Y:S01]  /*b8c0*/  @P2 LDG.E R0, desc[UR52][R6.64] ;  /* 0x0000003406002981 */ /* 0x000162000c1e1900 */
[----:B------:R-:W-:Y:S01]  /*b8d0*/  UMOV UR4, URZ ;  /* 0x0000003f00047c82 */ /* 0x000fe20008000000 */
[----:B------:R-:W-:Y:S02]  /*b8e0*/  ISETP.GT.AND P0, PT, R223, 0x7f, PT ;  /* 0x0000007fdf00780c */ /* 0x000fe40003f04270 */
[----:B--2---:R-:W-:-:S13]  /*b8f0*/  @P1 R2UR UR4, R3 ;  /* 0x00000000030412ca */ /* 0x004fda00000e0000 */
[----:B------:R-:W-:Y:S01]  /*b900*/  USHF.R.S32.HI UR16, URZ, 0x1f, UR4 ;  /* 0x0000001f3f107899 */ /* 0x000fe20008011404 */
[----:B0-----:R-:W-:Y:S11]  /*b910*/  @P2 BRA `(.L_x_221) ;  /* 0x0000000000102947 */ /* 0x001ff60003800000 */
[----:B------:R-:W-:Y:S05]  /*b920*/  @!P1 BRA `(.L_x_221) ;  /* 0x00000000000c9947 */ /* 0x000fea0003800000 */
[----:B------:R-:W2:Y:S04]  /*b930*/  LDG.E R3, desc[UR52][R4.64] ;  /* 0x0000003404037981 */ /* 0x000ea8000c1e1900 */
[----:B-----5:R-:W2:Y:S02]  /*b940*/  LDG.E R0, desc[UR52][R4.64+0x4] ;  /* 0x0000043404007981 */ /* 0x020ea4000c1e1900 */
[----:B--2---:R-:W-:-:S07]  /*b950*/  IMAD.IADD R0, R0, 0x1, -R3 ;  /* 0x0000000100007824 */ /* 0x004fce00078e0a03 */
.L_x_221:
[----:B------:R-:W-:Y:S01]  /*b960*/  USEL UR36, UR36, URZ, !UP0 ;  /* 0x0000003f24247287 */ /* 0x000fe2000c000000 */
[----:B------:R-:W-:Y:S01]  /*b970*/  BSSY B1, `(.L_x_222) ;  /* 0x0000039000017945 */ /* 0x000fe20003800000 */
[----:B------:R-:W-:-:S03]  /*b980*/  USEL UR37, UR37, URZ, !UP0 ;  /* 0x0000003f25257287 */ /* 0x000fc6000c000000 */
[----:B------:R-:W-:Y:S09]  /*b990*/  @P0 BRA `(.L_x_223) ;  /* 0x0000000000d80947 */ /* 0x000ff20003800000 */
[----:B------:R-:W0:Y:S01]  /*b9a0*/  S2R R4, SR_TID.X ;  /* 0x0000000000047919 */ /* 0x000e220000002100 */
[----:B------:R-:W1:Y:S01]  /*b9b0*/  LDC R9, c[0x0][0xbe8] ;  /* 0x0002fa00ff097b82 */ /* 0x000e620000000800 */
[----:B------:R-:W-:-:S04]  /*b9c0*/  IMAD.U32 R3, RZ, RZ, UR42 ;  /* 0x0000002aff037e24 */ /* 0x000fc8000f8e00ff */
[----:B0-----:R-:W-:Y:S02]  /*b9d0*/  IMAD R3, R3, 0x80, R4 ;  /* 0x0000008003037824 */ /* 0x001fe400078e0204 */
[----:B-1---5:R-:W-:Y:S02]  /*b9e0*/  IMAD R4, R0, R9, RZ ;  /* 0x0000000900047224 */ /* 0x022fe400078e02ff */
[----:B------:R-:W-:-:S05]  /*b9f0*/  VIADD R6, R3, 0xffffff80 ;  /* 0xffffff8003067836 */ /* 0x000fca0000000000 */
[----:B------:R-:W-:-:S13]  /*ba00*/  ISETP.GE.AND P0, PT, R6, R4, PT ;  /* 0x000000040600720c */ /* 0x000fda0003f06270 */
[----:B------:R-:W-:Y:S05]  /*ba10*/  @P0 BRA `(.L_x_223) ;  /* 0x0000000000b80947 */ /* 0x000fea0003800000 */
[----:B------:R-:W-:Y:S01]  /*ba20*/  ISETP.NE.AND P0, PT, R9, 0x1, PT ;  /* 0x000000010900780c */ /* 0x000fe20003f05270 */
[----:B------:R-:W-:Y:S01]  /*ba30*/  UISETP.GT.AND UP2, UPT, UR45, 0x1, UPT ;  /* 0x000000012d00788c */ /* 0x000fe2000bf44270 */
[----:B------:R-:W-:-:S03]  /*ba40*/  UMOV UR7, 0x9b8 ;  /* 0x000009b800077882 */ /* 0x000fc60000000000 */
[----:B------:R-:W-:Y:S02]  /*ba50*/  USEL UR17, UR7, 0x978, UP2 ;  /* 0x0000097807117887 */ /* 0x000fe40009000000 */
[----:B------:R-:W-:-:S06]  /*ba60*/  USEL UR19, UR39, URZ, UP2 ;  /* 0x0000003f27137287 */ /* 0x000fcc0009000000 */
[----:B------:R-:W0:Y:S04]  /*ba70*/  @P0 LDC R3, c[0x0][0xbec] ;  /* 0x0002fb00ff030b82 */ /* 0x000e280000000800 */
[----:B------:R-:W-:Y:S01]  /*ba80*/  ULDC.64 UR10, c[0x0][UR17+0x220] ;  /* 0x00008800110a7abb */ /* 0x000fe20008000a00 */
[----:B------:R-:W-:Y:S01]  /*ba90*/  ULDC.64 UR8, c[0x0][UR17+0x218] ;  /* 0x0000860011087abb */ /* 0x000fe20008000a00 */
[----:B------:R-:W-:Y:S01]  /*baa0*/  ULDC.64 UR12, c[0x0][UR17+0x228] ;  /* 0x00008a00110c7abb */ /* 0x000fe20008000a00 */
[----:B------:R-:W-:Y:S01]  /*bab0*/  UIMAD UR7, UR11, UR36, URZ ;  /* 0x000000240b0772a4 */ /* 0x000fe2000f8e023f */
[----:B------:R-:W1:Y:S01]  /*bac0*/  @P0 LDC R5, c[0x0][0xbf0] ;  /* 0x0002fc00ff050b82 */ /* 0x000e620000000800 */
[----:B------:R-:W-:Y:S02]  /*bad0*/  UIMAD.WIDE.U32 UR14, UR8, UR38, URZ ;  /* 0x00000026080e72a5 */ /* 0x000fe4000f8e003f */
[----:B------:R-:W-:-:S02]  /*bae0*/  UIMAD UR18, UR9, UR38, URZ ;  /* 0x00000026091272a4 */ /* 0x000fc4000f8e023f */
[----:B------:R-:W-:Y:S02]  /*baf0*/  UIMAD.WIDE.U32 UR8, UR10, UR36, URZ ;  /* 0x000000240a0872a5 */ /* 0x000fe4000f8e003f */
[----:B------:R-:W-:Y:S02]  /*bb00*/  UIMAD.WIDE.U32 UR20, UR12, UR19, URZ ;  /* 0x000000130c1472a5 */ /* 0x000fe4000f8e003f */
[----:B------:R-:W-:Y:S02]  /*bb10*/  UIMAD UR12, UR13, UR19, URZ ;  /* 0x000000130d0c72a4 */ /* 0x000fe4000f8e023f */
[----:B------:R-:W-:Y:S02]  /*bb20*/  UIMAD UR7, UR10, UR37, UR7 ;  /* 0x000000250a0772a4 */ /* 0x000fe4000f8e0207 */
[----:B------:R-:W-:Y:S02]  /*bb30*/  UIADD3 UR14, UP0, UP1, UR8, UR14, UR4 ;  /* 0x0000000e080e7290 */ /* 0x000fe4000f91e004 */
[----:B------:R-:W-:Y:S01]  /*bb40*/  UIADD3 UR8, UR12, UR21, URZ ;  /* 0x000000150c087290 */ /* 0x000fe2000fffe03f */
[----:B0-----:R-:W-:Y:S01]  /*bb50*/  @P0 IMAD.HI.U32 R4, R6, R3, RZ ;  /* 0x0000000306040227 */ /* 0x001fe200078e00ff */
[----:B------:R-:W-:-:S02]  /*bb60*/  UIADD3 UR11, UR18, UR15, URZ ;  /* 0x0000000f120b7290 */ /* 0x000fc4000fffe03f */
[----:B------:R-:W-:Y:S01]  /*bb70*/  UIADD3 UR7, UR9, UR7, URZ ;  /* 0x0000000709077290 */ /* 0x000fe2000fffe03f */
[----:B------:R-:W-:Y:S02]  /*bb80*/  IMAD.MOV.U32 R3, RZ, RZ, R6 ;  /* 0x000000ffff037224 */ /* 0x000fe400078e0006 */
[----:B------:R-:W-:Y:S01]  /*bb90*/  IMAD.U32 R8, RZ, RZ, UR8 ;  /* 0x00000008ff087e24 */ /* 0x000fe2000f8e00ff */
[----:B------:R-:W-:Y:S01]  /*bba0*/  UIADD3.X UR7, UR7, UR11, UR16, UP0, UP1 ;  /* 0x0000000b07077290 */ /* 0x000fe200087e2410 */
[----:B-1----:R-:W-:Y:S01]  /*bbb0*/  @P0 SHF.R.U32.HI R3, RZ, R5, R4 ;  /* 0x00000005ff030219 */ /* 0x002fe20000011604 */
[----:B------:R-:W-:Y:S01]  /*bbc0*/  IMAD.U32 R4, RZ, RZ, UR20 ;  /* 0x00000014ff047e24 */ /* 0x000fe2000f8e00ff */
[----:B------:R-:W-:Y:S01]  /*bbd0*/  ULDC.64 UR8, c[0x0][UR17+0x210] ;  /* 0x0000840011087abb */ /* 0x000fe20008000a00 */
[----:B------:R-:W-:Y:S01]  /*bbe0*/  IMAD.U32 R5, RZ, RZ, UR21 ;  /* 0x00000015ff057e24 */ /* 0x000fe2000f8e00ff */
[--C-:B------:R-:W-:Y:S01]  /*bbf0*/  SHF.R.S32.HI R5, RZ, 0x1f, R3.reuse ;  /* 0x0000001fff057819 */ /* 0x100fe20000011403 */
[----:B------:R-:W-:Y:S01]  /*bc00*/  IMAD.MOV R7, RZ, RZ, -R3 ;  /* 0x000000ffff077224 */ /* 0x000fe200078e0a03 */
[----:B------:R-:W-:Y:S01]  /*bc10*/  IADD3 R4, P0, P1, R3, UR14, R4 ;  /* 0x0000000e03047c10 */ /* 0x000fe2000f91e004 */
[----:B------:R-:W-:Y:S01]  /*bc20*/  ULDC.64 UR10, c[0x0][0xba8] ;  /* 0x0002ea00000a7ab9 */ /* 0x000fe20000000a00 */
[----:B------:R-:W-:Y:S01]  /*bc30*/  @!UP2 ULDC UR10, c[0x0][0xb50] ;  /* 0x0002d400000aaab9 */ /* 0x000fe20000000800 */
[----:B------:R-:W-:Y:S01]  /*bc40*/  IMAD R7, R9, R7, R6 ;  /* 0x0000000709077224 */ /* 0x000fe200078e0206 */
[----:B------:R-:W-:Y:S01]  /*bc50*/  IADD3.X R5, R5, UR7, R8, P0, P1 ;  /* 0x0000000705057c10 */ /* 0x000fe200087e2408 */
[----:B------:R-:W-:-:S02]  /*bc60*/  @!UP2 ULDC UR11, c[0x0][0xb54] ;  /* 0x0002d500000baab9 */ /* 0x000fc40000000800 */
[C---:B------:R-:W-:Y:S01]  /*bc70*/  IMAD R6, R7.reuse, UR9, RZ ;  /* 0x0000000907067c24 */ /* 0x040fe2000f8e02ff */
[----:B------:R-:W-:Y:S01]  /*bc80*/  SHF.R.S32.HI R3, RZ, 0x1f, R7 ;  /* 0x0000001fff037819 */ /* 0x000fe20000011407 */
[----:B------:R-:W-:-:S04]  /*bc90*/  IMAD.WIDE.U32 R4, R7, UR8, R4 ;  /* 0x0000000807047c25 */ /* 0x000fc8000f8e0004 */
[----:B------:R-:W-:Y:S01]  /*bca0*/  IMAD R3, R3, UR8, R6 ;  /* 0x0000000803037c24 */ /* 0x000fe2000f8e0206 */
[----:B------:R-:W-:-:S03]  /*bcb0*/  LEA R6, P0, R4, UR10, 0x2 ;  /* 0x0000000a04067c11 */ /* 0x000fc6000f8010ff */
[----:B------:R-:W-:-:S05]  /*bcc0*/  IMAD.IADD R3, R5, 0x1, R3 ;  /* 0x0000000105037824 */ /* 0x000fca00078e0203 */
[----:B------:R-:W-:Y:S01]  /*bcd0*/  LEA.HI.X R7, R4, UR11, R3, 0x2, P0 ;  /* 0x0000000b04077c11 */ /* 0x000fe200080f1403 */
[----:B------:R-:W-:-:S05]  /*bce0*/  IMAD.MOV.U32 R3, RZ, RZ, -0x800000 ;  /* 0xff800000ff037424 */ /* 0x000fca00078e00ff */
[----:B------:R0:W-:Y:S02]  /*bcf0*/  STG.E desc[UR52][R6.64], R3 ;  /* 0x0000000306007986 */ /* 0x0001e4000c101934 */
.L_x_223:
[----:B------:R-:W-:Y:S05]  /*bd00*/  BSYNC B1 ;  /* 0x0000000000017941 */ /* 0x000fea0003800000 */
.L_x_222:
[----:B------:R-:W-:-:S06]  /*bd10*/  UISETP.GT.AND UP0, UPT, UR45, 0x1, UPT ;  /* 0x000000012d00788c */ /* 0x000fcc000bf04270 */
[----:B------:R-:W-:-:S13]  /*bd20*/  PLOP3.LUT P0, PT, PT, PT, UP0, 0x80, 0x0 ;  /* 0x000000000000781c */ /* 0x000fda0003f0f008 */
[----:B------:R-:W-:Y:S05]  /*bd30*/  @P0 BRA `(.L_x_218) ;  /* 0x0000000400ac0947 */ /* 0x000fea0003800000 */
[----:B------:R-:W1:Y:S01]  /*bd40*/  LDC R11, c[0x0][0xbe8] ;  /* 0x0002fa00ff0b7b82 */ /* 0x000e620000000800 */
[----:B------:R-:W-:Y:S01]  /*bd50*/  ULDC.64 UR10, c[0x0][0xaa0] ;  /* 0x0002a800000a7ab9 */ /* 0x000fe20000000a00 */
[----:B0-----:R-:W-:Y:S01]  /*bd60*/  IMAD R3, R17, 0x20, R200 ;  /* 0x0000002011037824 */ /* 0x001fe200078e02c8 */
[----:B------:R-:W-:Y:S01]  /*bd70*/  UIMAD UR7, UR16, UR10, URZ ;  /* 0x0000000a100772a4 */ /* 0x000fe2000f8e023f */
[----:B------:R-:W-:Y:S01]  /*bd80*/  IMAD.U32 R8, RZ, RZ, UR42 ;  /* 0x0000002aff087e24 */ /* 0x000fe2000f8e00ff */
[----:B------:R-:W-:Y:S01]  /*bd90*/  UIMAD.WIDE.U32 UR8, UR4, UR10, URZ ;  /* 0x0000000a040872a5 */ /* 0x000fe2000f8e003f */
[----:B------:R-:W-:Y:S01]  /*bda0*/  IMAD.U32 R13, RZ, RZ, UR42 ;  /* 0x0000002aff0d7e24 */ /* 0x000fe2000f8e00ff */
[----:B------:R-:W-:Y:S01]  /*bdb0*/  UIMAD UR7, UR4, UR11, UR7 ;  /* 0x0000000b040772a4 */ /* 0x000fe2000f8e0207 */
[----:B------:R-:W-:Y:S01]  /*bdc0*/  IMAD R8, R8, 0x80, R3 ;  /* 0x0000008008087824 */ /* 0x000fe200078e0203 */
[----:B------:R-:W-:Y:S01]  /*bdd0*/  BSSY B1, `(.L_x_224) ;  /* 0x0000037000017945 */ /* 0x000fe20003800000 */
[----:B------:R-:W-:Y:S01]  /*bde0*/  ULDC.64 UR10, c[0x0][0xae8] ;  /* 0x0002ba00000a7ab9 */ /* 0x000fe20000000a00 */
[----:B------:R-:W-:Y:S01]  /*bdf0*/  UIADD3 UR9, UR9, UR7, URZ ;  /* 0x0000000709097290 */ /* 0x000fe2000fffe03f */
[----:B------:R-:W-:-:S03]  /*be00*/  IMAD.MOV.U32 R3, RZ, RZ, R8 ;  /* 0x000000ffff037224 */ /* 0x000fc600078e0008 */
[----:B------:R-:W-:-:S04]  /*be10*/  UIMAD.WIDE.U32 UR8, UR38, UR10, UR8 ;  /* 0x0000000a260872a5 */ /* 0x000fc8000f8e0008 */
[----:B------:R-:W-:-:S03]  /*be20*/  UIMAD UR9, UR38, UR11, UR9 ;  /* 0x0000000b260972a4 */ /* 0x000fc6000f8e0209 */
[----:B------:R-:W-:Y:S01]  /*be30*/  ULDC.64 UR10, c[0x0][0xaf0] ;  /* 0x0002bc00000a7ab9 */ /* 0x000fe20000000a00 */
[----:B-1----:R-:W-:Y:S01]  /*be40*/  ISETP.NE.AND P0, PT, R11, 0x1, PT ;  /* 0x000000010b00780c */ /* 0x002fe20003f05270 */
[----:B------:R-:W-:-:S04]  /*be50*/  UIMAD UR37, UR37, UR10, URZ ;  /* 0x0000000a252572a4 */ /* 0x000fc8000f8e023f */
[----:B------:R-:W-:Y:S02]  /*be60*/  UIMAD UR4, UR36, UR11, UR37 ;  /* 0x0000000b240472a4 */ /* 0x000fe4000f8e0225 */
[----:B------:R-:W-:-:S03]  /*be70*/  UIMAD.WIDE.U32 UR36, UR36, UR10, UR8 ;  /* 0x0000000a242472a5 */ /* 0x000fc6000f8e0008 */
[----:B------:R-:W-:Y:S01]  /*be80*/  ULDC.64 UR8, c[0x0][0xae0] ;  /* 0x0002b80000087ab9 */ /* 0x000fe20000000a00 */
[----:B------:R-:W-:Y:S02]  /*be90*/  UIADD3 UR4, UR37, UR4, URZ ;  /* 0x0000000425047290 */ /* 0x000fe4000fffe03f */
[----:B------:R-:W0:Y:S08]  /*bea0*/  @P0 LDC R5, c[0x0][0xbec] ;  /* 0x0002fb00ff050b82 */ /* 0x000e300000000800 */
[----:B------:R-:W1:Y:S01]  /*beb0*/  @P0 LDC R7, c[0x0][0xbf0] ;  /* 0x0002fc00ff070b82 */ /* 0x000e620000000800 */
[----:B0-----:R-:W-:-:S04]  /*bec0*/  @P0 IMAD.HI.U32 R4, R8, R5, RZ ;  /* 0x0000000508040227 */ /* 0x001fc800078e00ff */
[----:B------:R-:W-:Y:S02]  /*bed0*/  IMAD.U32 R5, RZ, RZ, UR37 ;  /* 0x00000025ff057e24 */ /* 0x000fe4000f8e00ff */
[----:B------:R-:W-:Y:S01]  /*bee0*/  IMAD.U32 R5, RZ, RZ, UR4 ;  /* 0x00000004ff057e24 */ /* 0x000fe2000f8e00ff */
[----:B-1----:R-:W-:-:S04]  /*bef0*/  @P0 SHF.R.U32.HI R3, RZ, R7, R4 ;  /* 0x00000007ff030219 */ /* 0x002fc80000011604 */
[--C-:B------:R-:W-:Y:S01]  /*bf00*/  SHF.R.S32.HI R4, RZ, 0x1f, R3.reuse ;  /* 0x0000001fff047819 */ /* 0x100fe20000011403 */
[----:B------:R-:W-:-:S04]  /*bf10*/  IMAD.MOV R7, RZ, RZ, -R3 ;  /* 0x000000ffff077224 */ /* 0x000fc800078e0a03 */
[----:B------:R-:W-:Y:S02]  /*bf20*/  IMAD R6, R4, UR8, RZ ;  /* 0x0000000804067c24 */ /* 0x000fe4000f8e02ff */
[----:B------:R-:W-:Y:S02]  /*bf30*/  IMAD.U32 R4, RZ, RZ, UR36 ;  /* 0x00000024ff047e24 */ /* 0x000fe4000f8e00ff */
[----:B------:R-:W-:Y:S02]  /*bf40*/  IMAD R7, R11, R7, R8 ;  /* 0x000000070b077224 */ /* 0x000fe400078e0208 */
[C---:B------:R-:W-:Y:S02]  /*bf50*/  IMAD R9, R3.reuse, UR9, R6 ;  /* 0x0000000903097c24 */ /* 0x040fe4000f8e0206 */
[----:B------:R-:W-:Y:S01]  /*bf60*/  IMAD.WIDE.U32 R4, R3, UR8, R4 ;  /* 0x0000000803047c25 */ /* 0x000fe2000f8e0004 */
[----:B------:R-:W-:Y:S01]  /*bf70*/  SHF.R.S32.HI R3, RZ, 0x1f, R7 ;  /* 0x0000001fff037819 */ /* 0x000fe20000011407 */
[----:B------:R-:W-:-:S02]  /*bf80*/  ULDC.64 UR8, c[0x0][0xad8] ;  /* 0x0002b60000087ab9 */ /* 0x000fc40000000a00 */
[----:B------:R-:W-:Y:S02]  /*bf90*/  IMAD.IADD R5, R5, 0x1, R9 ;  /* 0x0000000105057824 */ /* 0x000fe400078e0209 */
[----:B------:R-:W-:Y:S02]  /*bfa0*/  IMAD R6, R3, UR8, RZ ;  /* 0x0000000803067c24 */ /* 0x000fe4000f8e02ff */
[----:B------:R-:W-:Y:S02]  /*bfb0*/  IMAD R8, R13, 0x80, R200 ;  /* 0x000000800d087824 */ /* 0x000fe400078e02c8 */
[----:B-----5:R-:W-:Y:S02]  /*bfc0*/  IMAD R11, R0, R11, RZ ;  /* 0x0000000b000b7224 */ /* 0x020fe400078e02ff */
[C---:B------:R-:W-:Y:S02]  /*bfd0*/  IMAD R3, R7.reuse, UR9, R6 ;  /* 0x0000000907037c24 */ /* 0x040fe4000f8e0206 */
[----:B------:R-:W-:Y:S01]  /*bfe0*/  IMAD.WIDE.U32 R4, R7, UR8, R4 ;  /* 0x0000000807047c25 */ /* 0x000fe2000f8e0004 */
[----:B------:R-:W-:Y:S01]  /*bff0*/  ISETP.GE.AND P2, PT, R8, R11, PT ;  /* 0x0000000b0800720c */ /* 0x000fe20003f46270 */
[----:B------:R-:W-:-:S02]  /*c000*/  ULDC.64 UR8, c[0x0][0xa80] ;  /* 0x0002a00000087ab9 */ /* 0x000fc40000000a00 */
[----:B------:R-:W-:Y:S01]  /*c010*/  IMAD.IADD R3, R5, 0x1, R3 ;  /* 0x0000000105037824 */ /* 0x000fe200078e0203 */
[----:B------:R-:W-:Y:S01]  /*c020*/  LEA R6, P3, R4, UR8, 0x1 ;  /* 0x0000000804067c11 */ /* 0x000fe2000f8608ff */
[----:B------:R-:W-:-:S03]  /*c030*/  VIADD R0, R8, 0x20 ;  /* 0x0000002008007836 */ /* 0x000fc60000000000 */
[----:B------:R-:W-:Y:S01]  /*c040*/  LEA.HI.X R3, R4, UR9, R3, 0x1, P3 ;  /* 0x0000000904037c11 */ /* 0x000fe200098f0c03 */
[----:B------:R0:W1:Y:S01]  /*c050*/  SHFL.IDX PT, R7, R6, RZ, 0x181f ;  /* 0x00181fff06077589 */ /* 0x00006200000e0000 */
[-C--:B------:R-:W-:Y:S01]  /*c060*/  ISETP.GE.AND P1, PT, R0, R11.reuse, PT ;  /* 0x0000000b0000720c */ /* 0x080fe20003f26270 */
[----:B------:R-:W-:Y:S02]  /*c070*/  VIADD R0, R8, 0x40 ;  /* 0x0000004008007836 */ /* 0x000fe40000000000 */
[----:B------:R0:W2:Y:S03]  /*c080*/  SHFL.IDX PT, R5, R3, RZ, 0x181f ;  /* 0x00181fff03057589 */ /* 0x0000a600000e0000 */
        /* <DEDUP_REMOVED lines=9> */
[----:B------:R3:W-:Y:S04]  /*c120*/  @!P4 ST.E.128 desc[UR52][R12.64], RZ ;  /* 0x000000ff0c00c985 */ /* 0x0007e8000c101d34 */
[----:B------:R3:W-:Y:S02]  /*c130*/  @!P5 ST.E.128 desc[UR52][R4.64], RZ ;  /* 0x000000ff0400d985 */ /* 0x0007e4000c101d34 */
.L_x_225:
[----:B------:R-:W-:Y:S05]  /*c140*/  BSYNC B1 ;  /* 0x0000000000017941 */ /* 0x000fea0003800000 */
.L_x_224:
[----:B--23--:R2:W3:Y:S01]  /*c150*/  SHFL.IDX PT, R5, R3, 0x1, 0x181f ;  /* 0x00381f0003057f89 */ /* 0x00c4e200000e0000 */
[----:B------:R-:W-:Y:S03]  /*c160*/  BSSY B1, `(.L_x_226) ;  /* 0x000000c000017945 */ /* 0x000fe60003800000 */
[----:B-1----:R2:W1:Y:S01]  /*c170*/  SHFL.IDX PT, R7, R6, 0x1, 0x181f ;  /* 0x00381f0006077f89 */ /* 0x00246200000e0000 */
[----:B------:R-:W-:Y:S05]  /*c180*/  @P1 BRA `(.L_x_227) ;  /* 0x0000000000241947 */ /* 0x000fea0003800000 */
[----:B------:R-:W-:Y:S02]  /*c190*/  ULDC UR4, c[0x0][0xac8] ;  /* 0x0002b20000047ab9 */ /* 0x000fe40000000800 */
[----:B------:R-:W-:Y:S02]  /*c1a0*/  ISETP.GE.AND P3, PT, R2, UR4, PT ;  /* 0x0000000402007c0c */ /* 0x000fe4000bf66270 */
[----:B------:R-:W-:-:S11]  /*c1b0*/  ISETP.GE.AND P4, PT, R16, UR4, PT ;  /* 0x0000000410007c0c */ /* 0x000fd6000bf86270 */
[-C--:B-1----:R-:W-:Y:S02]  /*c1c0*/  @!P3 LEA R12, P1, R2, R7.reuse, 0x1 ;  /* 0x00000007020cb211 */ /* 0x082fe400078208ff */
[----:B------:R-:W-:Y:S02]  /*c1d0*/  @!P4 LEA R4, P2, R16, R7, 0x1 ;  /* 0x000000071004c211 */ /* 0x000fe400078408ff */
[-C--:B---3--:R-:W-:Y:S02]  /*c1e0*/  @!P3 LEA.HI.X R13, R2, R5.reuse, R222, 0x1, P1 ;  /* 0x00000005020db211 */ /* 0x088fe400008f0cde */
[----:B------:R-:W-:-:S03]  /*c1f0*/  @!P4 LEA.HI.X R5, R16, R5, R221, 0x1, P2 ;  /* 0x000000051005c211 */ /* 0x000fc600010f0cdd */
[----:B------:R4:W-:Y:S04]  /*c200*/  @!P3 ST.E.128 desc[UR52][R12.64], RZ ;  /* 0x000000ff0c00b985 */ /* 0x0009e8000c101d34 */
[----:B------:R4:W-:Y:S02]  /*c210*/  @!P4 ST.E.128 desc[UR52][R4.64], RZ ;  /* 0x000000ff0400c985 */ /* 0x0009e4000c101d34 */
.L_x_227:
[----:B------:R-:W-:Y:S05]  /*c220*/  BSYNC B1 ;  /* 0x0000000000017941 */ /* 0x000fea0003800000 */
.L_x_226:
[----:B---34-:R3:W4:Y:S01]  /*c230*/  SHFL.IDX PT, R5, R3, 0x2, 0x181f ;  /* 0x00581f0003057f89 */ /* 0x01872200000e0000 */
        /* <DEDUP_REMOVED lines=8> */
[-C--:B----4-:R-:W-:Y:S02]  /*c2c0*/  @!P2 LEA.HI.X R13, R2, R5.reuse, R222, 0x1, P0 ;  /* 0x00000005020da211 */ /* 0x090fe400000f0cde */
[----:B------:R-:W-:-:S03]  /*c2d0*/  @!P3 LEA.HI.X R5, R16, R5, R221, 0x1, P1 ;  /* 0x000000051005b211 */ /* 0x000fc600008f0cdd */
[----:B------:R1:W-:Y:S04]  /*c2e0*/  @!P2 ST.E.128 desc[UR52][R12.64], RZ ;  /* 0x000000ff0c00a985 */ /* 0x0003e8000c101d34 */
[----:B------:R1:W-:Y:S02]  /*c2f0*/  @!P3 ST.E.128 desc[UR52][R4.64], RZ ;  /* 0x000000ff0400b985 */ /* 0x0003e4000c101d34 */
.L_x_229:
[----:B------:R-:W-:Y:S05]  /*c300*/  BSYNC B1 ;  /* 0x0000000000017941 */ /* 0x000fea0003800000 */
.L_x_228:
[----:B------:R-:W-:Y:S01]  /*c310*/  VIADD R0, R8, 0x60 ;  /* 0x0000006008007836 */ /* 0x000fe20000000000 */
[----:B0-23--:R-:W0:Y:S04]  /*c320*/  SHFL.IDX PT, R3, R3, 0x3, 0x181f ;  /* 0x00781f0003037f89 */ /* 0x00de2800000e0000 */
[----:B------:R-:W-:Y:S01]  /*c330*/  ISETP.GE.AND P0, PT, R0, R11, PT ;  /* 0x0000000b0000720c */ /* 0x000fe20003f06270 */
[----:B-1--4-:R1:W2:-:S12]  /*c340*/  SHFL.IDX PT, R5, R6, 0x3, 0x181f ;  /* 0x00781f0006057f89 */ /* 0x01229800000e0000 */
[----:B-1----:R-:W-:Y:S05]  /*c350*/  @P0 BRA `(.L_x_218) ;  /* 0x0000000000240947 */ /* 0x002fea0003800000 */
[----:B------:R-:W-:Y:S02]  /*c360*/  ULDC UR4, c[0x0][0xac8] ;  /* 0x0002b20000047ab9 */ /* 0x000fe40000000800 */
[----:B------:R-:W-:Y:S02]  /*c370*/  ISETP.GE.AND P2, PT, R2, UR4, PT ;  /* 0x0000000402007c0c */ /* 0x000fe4000bf46270 */
[----:B------:R-:W-:-:S11]  /*c380*/  ISETP.GE.AND P3, PT, R16, UR4, PT ;  /* 0x0000000410007c0c */ /* 0x000fd6000bf66270 */
[-C--:B--2---:R-:W-:Y:S02]  /*c390*/  @!P2 LEA R6, P0, R2, R5.reuse, 0x1 ;  /* 0x000000050206a211 */ /* 0x084fe400078008ff */
[----:B------:R-:W-:Y:S02]  /*c3a0*/  @!P3 LEA R4, P1, R16, R5, 0x1 ;  /* 0x000000051004b211 */ /* 0x000fe400078208ff */
[-C--:B0-----:R-:W-:Y:S02]  /*c3b0*/  @!P2 LEA.HI.X R7, R2, R3.reuse, R222, 0x1, P0 ;  /* 0x000000030207a211 */ /* 0x081fe400000f0cde */
[----:B------:R-:W-:-:S03]  /*c3c0*/  @!P3 LEA.HI.X R5, R16, R3, R221, 0x1, P1 ;  /* 0x000000031005b211 */ /* 0x000fc600008f0cdd */
[----:B------:R0:W-:Y:S04]  /*c3d0*/  @!P2 ST.E.128 desc[UR52][R6.64], RZ ;  /* 0x000000ff0600a985 */ /* 0x0001e8000c101d34 */
[----:B------:R0:W-:Y:S02]  /*c3e0*/  @!P3 ST.E.128 desc[UR52][R4.64], RZ ;  /* 0x000000ff0400b985 */ /* 0x0001e4000c101d34 */
.L_x_218:
[----:B------:R-:W-:Y:S05]  /*c3f0*/  BSYNC B0 ;  /* 0x0000000000007941 */ /* 0x000fea0003800000 */
.L_x_208:
[----:B------:R-:W-:Y:S02]  /*c400*/  ULDC UR4, c[0x0][0xc3c] ;  /* 0x00030f0000047ab9 */ /* 0x000fe40000000800 */
[----:B------:R-:W-:-:S13]  /*c410*/  ISETP.GE.AND P0, PT, R35, UR4, PT ;  /* 0x0000000423007c0c */ /* 0x000fda000bf06270 */
[----:B------:R-:W-:Y:S05]  /*c420*/  @!P0 BRA `(.L_x_230) ;  /* 0xffffff4800c08947 */ /* 0x000fea000383ffff */
[----:B------:R-:W-:Y:S05]  /*c430*/  EXIT ;  /* 0x000000000000794d */ /* 0x000fea0003800000 */
.L_x_179:
[----:B------:R-:W-:-:S08]  /*c440*/  NOP ;  /* 0x0000000000007918 */ /* 0x000fd00000000000 */
[----:B------:R-:W0:-:S00]  /*c450*/  USETMAXREG.DEALLOC.CTAPOOL 0x28 ;  /* 0x00000028000079c8 */ /* 0x000e0000080e0500 */
[----:B0-----:R-:W-:Y:S02]  /*c460*/  LOP3.LUT R0, R0, 0x3, RZ, 0xc0, !PT ;  /* 0x0000000300007812 */ /* 0x001fe400078ec0ff */
[----:B------:R-:W-:-:S04]  /*c470*/  LOP3.LUT R17, R17, 0xfffffdff, RZ, 0xc0, !PT ;  /* 0xfffffdff11117812 */ /* 0x000fc800078ec0ff */
[----:B------:R-:W0:Y:S02]  /*c480*/  SHFL.IDX PT, R0, R0, RZ, 0x1f ;  /* 0x00001fff00007589 */ /* 0x000e2400000e0000 */
[----:B0-----:R-:W-:-:S13]  /*c490*/  ISETP.NE.AND P0, PT, R0, RZ, PT ;  /* 0x000000ff0000720c */ /* 0x001fda0003f05270 */
[----:B------:R-:W-:Y:S01]  /*c4a0*/  @P0 BAR.SYNC.DEFER_BLOCKING 0x5, 0x180 ;  /* 0x0146000000000b1d */ /* 0x000fe20000010000 */
[----:B------:R-:W-:Y:S02]  /*c4b0*/  @P0 MOV R3, 0x400 ;  /* 0x0000040000030802 */ /* 0x000fe40000000f00 */
[----:B------:R-:W-:Y:S02]  /*c4c0*/  @P0 LOP3.LUT R17, R17, 0x200, RZ, 0xfc, !PT ;  /* 0x0000020011110812 */ /* 0x000fe400078efcff */
[----:B------:R-:W-:-:S05]  /*c4d0*/  @P0 LEA R2, R2, R3, 0x18 ;  /* 0x0000000302020211 */ /* 0x000fca00078ec0ff */
[----:B------:R-:W0:Y:S04]  /*c4e0*/  @P0 LDS.128 R4, [R2+0x298d0] ;  /* 0x0298d00002040984 */ /* 0x000e280000000c00 */
[----:B0-----:R0:W-:Y:S01]  /*c4f0*/  @P0 STL.64 [R1], R4 ;  /* 0x0000000401000387 */ /* 0x0011e20000100a00 */
[----:B------:R-:W-:-:S03]  /*c500*/  IMAD.MOV.U32 R0, RZ, RZ, R7 ;  /* 0x000000ffff007224 */ /* 0x000fc600078e0007 */
[----:B------:R0:W-:Y:S02]  /*c510*/  @P0 STL [R1+0x8], R6 ;  /* 0x0000080601000387 */ /* 0x0001e40000100800 */
[----:B------:R-:W-:Y:S01]  /*c520*/  @P0 R2UR UR39, R0 ;  /* 0x00000000002702ca */ /* 0x000fe200000e0000 */
[----:B------:R-:W-:Y:S06]  /*c530*/  @P0 BAR.ARV 0x4, 0x180 ;  /* 0x0106000000000b1d */ /* 0x000fec0000002000 */
[----:B------:R-:W-:Y:S08]  /*c540*/  @P0 BRA `(.L_x_231) ;  /* 0x0000000800cc0947 */ /* 0x000ff00003800000 */
[----:B0-----:R-:W0:Y:S01]  /*c550*/  S2R R4, SR_TID.X ;  /* 0x0000000000047919 */ /* 0x001e220000002100 */
[----:B------:R-:W-:Y:S01]  /*c560*/  ULDC UR4, c[0x0][0xc3c] ;  /* 0x00030f0000047ab9 */ /* 0x000fe20000000800 */
[----:B------:R-:W-:Y:S01]  /*c570*/  IMAD.MOV.U32 R0, RZ, RZ, RZ ;  /* 0x000000ffff007224 */ /* 0x000fe200078e00ff */
[----:B------:R-:W1:Y:S01]  /*c580*/  LDC R12, c[0x0][0xc38] ;  /* 0x00030e00ff0c7b82 */ /* 0x000e620000000800 */
[----:B------:R-:W-:Y:S01]  /*c590*/  IMAD.MOV.U32 R9, RZ, RZ, RZ ;  /* 0x000000ffff097224 */ /* 0x000fe200078e00ff */
[----:B0-----:R-:W-:-:S04]  /*c5a0*/  LOP3.LUT R7, R4, 0x1f, RZ, 0xc0, !PT ;  /* 0x0000001f04077812 */ /* 0x001fc800078ec0ff */
[----:B------:R-:W-:-:S04]  /*c5b0*/  ISETP.NE.AND P0, PT, R7, 0x1f, PT ;  /* 0x0000001f0700780c */ /* 0x000fc80003f05270 */
[----:B------:R-:W-:-:S13]  /*c5c0*/  ISETP.GE.OR P1, PT, R7, UR4, !P0 ;  /* 0x0000000407007c0c */ /* 0x000fda000c726670 */
[----:B------:R-:W0:Y:S08]  /*c5d0*/  @!P1 LDC.64 R4, c[0x0][0xc80] ;  /* 0x00032000ff049b82 */ /* 0x000e300000000a00 */
[----:B------:R-:W2:Y:S01]  /*c5e0*/  @!P1 LDC.64 R2, c[0x0][0xc78] ;  /* 0x00031e00ff029b82 */ /* 0x000ea20000000a00 */
[----:B0-----:R-:W-:-:S05]  /*c5f0*/  @!P1 IMAD.WIDE.U32 R4, R7, 0x4, R4 ;  /* 0x0000000407049825 */ /* 0x001fca00078e0004 */
[----:B------:R-:W3:Y:S01]  /*c600*/  @!P1 LDG.E R0, desc[UR52][R4.64] ;  /* 0x0000003404009981 */ /* 0x000ee2000c1e1900 */
[----:B--2---:R-:W-:-:S05]  /*c610*/  @!P1 IMAD.WIDE.U32 R2, R7, 0x4, R2 ;  /* 0x0000000407029825 */ /* 0x004fca00078e0002 */
[----:B------:R-:W3:Y:S01]  /*c620*/  @!P1 LDG.E R9, desc[UR52][R2.64] ;  /* 0x0000003402099981 */ /* 0x000ee2000c1e1900 */
[C---:B------:R-:W-:Y:S02]  /*c630*/  ISETP.NE.AND P1, PT, R7.reuse, RZ, PT ;  /* 0x000000ff0700720c */ /* 0x040fe40003f25270 */
[C---:B------:R-:W-:Y:S02]  /*c640*/  ISETP.GE.U32.AND P2, PT, R7.reuse, 0x2, PT ;  /* 0x000000020700780c */ /* 0x040fe40003f46070 */
[C---:B------:R-:W-:Y:S02]  /*c650*/  ISETP.GE.U32.AND P3, PT, R7.reuse, 0x4, PT ;  /* 0x000000040700780c */ /* 0x040fe40003f66070 */
[C---:B------:R-:W-:Y:S02]  /*c660*/  ISETP.GE.U32.AND P4, PT, R7.reuse, 0x8, PT ;  /* 0x000000080700780c */ /* 0x040fe40003f86070 */
[----:B------:R-:W-:Y:S01]  /*c670*/  ISETP.GE.U32.AND P5, PT, R7, 0x10, PT ;  /* 0x000000100700780c */ /* 0x000fe20003fa6070 */
[----:B------:R-:W-:Y:S01]  /*c680*/  UMOV UR4, URZ ;  /* 0x0000003f00047c82 */ /* 0x000fe20008000000 */
[----:B---3--:R-:W-:-:S05]  /*c690*/  IMAD R6, R0, R9, RZ ;  /* 0x0000000900067224 */ /* 0x008fca00078e02ff */
[----:B------:R-:W0:Y:S02]  /*c6a0*/  SHFL.UP PT, R8, R6, 0x1, RZ ;  /* 0x0420000006087989 */ /* 0x000e2400000e00ff */
[----:B0-----:R-:W-:-:S05]  /*c6b0*/  SEL R11, R8, RZ, P1 ;  /* 0x000000ff080b7207 */ /* 0x001fca0000800000 */
[----:B------:R-:W-:-:S05]  /*c6c0*/  IMAD.IADD R11, R6, 0x1, R11 ;  /* 0x00000001060b7824 */ /* 0x000fca00078e020b */
        /* <DEDUP_REMOVED lines=9> */
[----:B------:R-:W0:Y:S01]  /*c760*/  SHFL.UP PT, R4, R2, 0x10, RZ ;  /* 0x0600000002047989 */ /* 0x000e2200000e00ff */
[----:B------:R-:W2:Y:S01]  /*c770*/  S2R R6, SR_CTAID.X ;  /* 0x0000000000067919 */ /* 0x000ea20000002500 */
[----:B0-----:R-:W-:-:S05]  /*c780*/  SEL R5, R4, RZ, P5 ;  /* 0x000000ff04057207 */ /* 0x001fca0002800000 */
[----:B------:R-:W-:-:S05]  /*c790*/  IMAD.IADD R5, R2, 0x1, R5 ;  /* 0x0000000102057824 */ /* 0x000fca00078e0205 */
[----:B------:R-:W1:Y:S02]  /*c7a0*/  SHFL.IDX PT, R11, R5, 0x1f, 0x1f ;  /* 0x03e01f00050b7f89 */ /* 0x000e6400000e0000 */
[----:B-1----:R-:W-:-:S05]  /*c7b0*/  IMAD R11, R11, R12, RZ ;  /* 0x0000000c0b0b7224 */ /* 0x002fca00078e02ff */
[----:B--2---:R-:W-:Y:S01]  /*c7c0*/  ISETP.GT.AND P6, PT, R11, R6, PT ;  /* 0x000000060b00720c */ /* 0x004fe20003fc4270 */
[----:B------:R-:W-:-:S12]  /*c7d0*/  IMAD.MOV.U32 R4, RZ, RZ, R11 ;  /* 0x000000ffff047224 */ /* 0x000fd800078e000b */
[----:B------:R-:W-:Y:S05]  /*c7e0*/  @P6 BRA `(.L_x_232) ;  /* 0x00000000009c6947 */ /* 0x000fea0003800000 */
[----:B------:R-:W-:Y:S01]  /*c7f0*/  IMAD.MOV.U32 R11, RZ, RZ, R4 ;  /* 0x000000ffff0b7224 */ /* 0x000fe200078e0004 */
[----:B------:R-:W-:Y:S01]  /*c800*/  UMOV UR4, URZ ;  /* 0x0000003f00047c82 */ /* 0x000fe20008000000 */
[----:B------:R-:W-:-:S05]  /*c810*/  ULDC UR5, c[0x0][0xc3c] ;  /* 0x00030f0000057ab9 */ /* 0x000fca0000000800 */
.L_x_234:
[----:B------:R-:W-:-:S04]  /*c820*/  UIADD3 UR4, UR4, 0x1f, URZ ;  /* 0x0000001f04047890 */ /* 0x000fc8000fffe03f */
[----:B------:R-:W-:-:S06]  /*c830*/  UISETP.GE.AND UP0, UPT, UR4, UR5, UPT ;  /* 0x000000050400728c */ /* 0x000fcc000bf06270 */
[----:B------:R-:W-:-:S13]  /*c840*/  PLOP3.LUT P6, PT, PT, PT, UP0, 0x40, 0x0 ;  /* 0x000000000000781c */ /* 0x000fda0003fce808 */
[----:B------:R-:W-:Y:S05]  /*c850*/  @!P6 BRA `(.L_x_233) ;  /* 0x0000000400cce947 */ /* 0x000fea0003800000 */
[----:B------:R-:W-:Y:S01]  /*c860*/  VIADD R9, R7, UR4 ;  /* 0x0000000407097c36 */ /* 0x000fe20008000000 */
[----:B------:R-:W0:Y:S01]  /*c870*/  LDC R12, c[0x0][0xc38] ;  /* 0x00030e00ff0c7b82 */ /* 0x000e220000000800 */
[----:B------:R-:W-:-:S03]  /*c880*/  IMAD.MOV.U32 R0, RZ, RZ, RZ ;  /* 0x000000ffff007224 */ /* 0x000fc600078e00ff */
[----:B------:R-:W-:-:S13]  /*c890*/  ISETP.GE.OR P6, PT, R9, UR5, !P0 ;  /* 0x0000000509007c0c */ /* 0x000fda000c7c6670 */
[----:B------:R-:W1:Y:S08]  /*c8a0*/  @!P6 LDC.64 R4, c[0x0][0xc80] ;  /* 0x00032000ff04eb82 */ /* 0x000e700000000a00 */
[----:B------:R-:W2:Y:S01]  /*c8b0*/  @!P6 LDC.64 R2, c[0x0][0xc78] ;  /* 0x00031e00ff02eb82 */ /* 0x000ea20000000a00 */
[----:B-1----:R-:W-:-:S05]  /*c8c0*/  @!P6 IMAD.WIDE R4, R9, 0x4, R4 ;  /* 0x000000040904e825 */ /* 0x002fca00078e0204 */
[----:B------:R-:W3:Y:S01]  /*c8d0*/  @!P6 LDG.E R0, desc[UR52][R4.64] ;  /* 0x000000340400e981 */ /* 0x000ee2000c1e1900 */
[----:B--2---:R-:W-:-:S04]  /*c8e0*/  @!P6 IMAD.WIDE R2, R9, 0x4, R2 ;  /* 0x000000040902e825 */ /* 0x004fc800078e0202 */
[----:B------:R-:W-:-:S06]  /*c8f0*/  IMAD.MOV.U32 R9, RZ, RZ, RZ ;  /* 0x000000ffff097224 */ /* 0x000fcc00078e00ff */
[----:B------:R-:W3:Y:S02]  /*c900*/  @!P6 LDG.E R9, desc[UR52][R2.64] ;  /* 0x000000340209e981 */ /* 0x000ee4000c1e1900 */
[----:B---3--:R-:W-:-:S05]  /*c910*/  IMAD R15, R0, R9, RZ ;  /* 0x00000009000f7224 */ /* 0x008fca00078e02ff */
[----:B------:R-:W1:Y:S02]  /*c920*/  SHFL.UP PT, R8, R15, 0x1, RZ ;  /* 0x042000000f087989 */ /* 0x000e6400000e00ff */
[----:B-1----:R-:W-:-:S05]  /*c930*/  SEL R8, R8, RZ, P1 ;  /* 0x000000ff08087207 */ /* 0x002fca0000800000 */
[----:B------:R-:W-:-:S05]  /*c940*/  IMAD.IADD R8, R15, 0x1, R8 ;  /* 0x000000010f087824 */ /* 0x000fca00078e0208 */
        /* <DEDUP_REMOVED lines=12> */
[----:B------:R-:W0:Y:S02]  /*ca10*/  SHFL.IDX PT, R2, R5, 0x1f, 0x1f ;  /* 0x03e01f0005027f89 */ /* 0x000e2400000e0000 */
[----:B0-----:R-:W-:-:S04]  /*ca20*/  IMAD R4, R2, R12, RZ ;  /* 0x0000000c02047224 */ /* 0x001fc800078e02ff */
[----:B------:R-:W-:-:S05]  /*ca30*/  IMAD.IADD R11, R4, 0x1, R11 ;  /* 0x00000001040b7824 */ /* 0x000fca00078e020b */
[----:B------:R-:W-:-:S13]  /*ca40*/  ISETP.GT.AND P6, PT, R11, R6, PT ;  /* 0x000000060b00720c */ /* 0x000fda0003fc4270 */
[----:B------:R-:W-:Y:S05]  /*ca50*/  @!P6 BRA `(.L_x_234) ;  /* 0xfffffffc0070e947 */ /* 0x000fea000383ffff */
.L_x_232:
[----:B------:R-:W-:Y:S02]  /*ca60*/  IMAD.IADD R11, R11, 0x1, -R4 ;  /* 0x000000010b0b7824 */ /* 0x000fe400078e0a04 */
[----:B------:R-:W-:Y:S02]  /*ca70*/  IMAD.MOV.U32 R8, RZ, RZ, RZ ;  /* 0x000000ffff087224 */ /* 0x000fe400078e00ff */
[----:B------:R-:W-:-:S05]  /*ca80*/  IMAD R3, R5, R12, R11 ;  /* 0x0000000c05037224 */ /* 0x000fca00078e020b */
[----:B------:R-:W-:-:S13]  /*ca90*/  ISETP.GT.AND P0, PT, R3, R6, PT ;  /* 0x000000060300720c */ /* 0x000fda0003f04270 */
[----:B------:R-:W-:Y:S02]  /*caa0*/  VOTEU.ANY UR5, UPT, !P0 ;  /* 0x0000000000057886 */ /* 0x000fe400040e0100 */
[----:B------:R-:W-:Y:S02]  /*cab0*/  UPOPC UR39, UR5 ;  /* 0x00000005002772bf */ /* 0x000fe40008000000 */
[----:B------:R-:W-:-:S04]  /*cac0*/  ISETP.NE.AND P0, PT, RZ, UR5, PT ;  /* 0x00000005ff007c0c */ /* 0x000fc8000bf05270 */
[----:B------:R-:W-:Y:S02]  /*cad0*/  IMAD.U32 R13, RZ, RZ, UR39 ;  /* 0x00000027ff0d7e24 */ /* 0x000fe4000f8e00ff */
[----:B------:R-:W-:-:S03]  /*cae0*/  IMAD.U32 R14, RZ, RZ, UR39 ;  /* 0x00000027ff0e7e24 */ /* 0x000fc6000f8e00ff */
[----:B------:R-:W0:Y:S04]  /*caf0*/  SHFL.IDX PT, R0, R0, R13, 0x1f ;  /* 0x00001f0d00007589 */ /* 0x000e2800000e0000 */
[----:B------:R1:W2:Y:S01]  /*cb00*/  SHFL.IDX PT, R9, R9, R14, 0x1f ;  /* 0x00001f0e09097589 */ /* 0x0002a200000e0000 */
[----:B0-----:R-:W-:-:S04]  /*cb10*/  IABS R4, R0 ;  /* 0x0000000000047213 */ /* 0x001fc80000000000 */
[----:B------:R-:W0:Y:S08]  /*cb20*/  I2F.RP R10, R4 ;  /* 0x00000004000a7306 */ /* 0x000e300000209400 */
[----:B0-----:R-:W0:Y:S02]  /*cb30*/  MUFU.RCP R10, R10 ;  /* 0x0000000a000a7308 */ /* 0x001e240000001000 */
[----:B0-----:R-:W-:-:S06]  /*cb40*/  VIADD R2, R10, 0xffffffe ;  /* 0x0ffffffe0a027836 */ /* 0x001fcc0000000000 */
[----:B------:R-:W0:Y:S02]  /*cb50*/  F2I.FTZ.U32.TRUNC.NTZ R3, R2 ;  /* 0x0000000200037305 */ /* 0x000e24000021f000 */
[----:B0-----:R-:W-:Y:S01]  /*cb60*/  IMAD.MOV R15, RZ, RZ, -R3 ;  /* 0x000000ffff0f7224 */ /* 0x001fe200078e0a03 */
[----:B-12---:R-:W-:Y:S06]  /*cb70*/  @!P0 BRA `(.L_x_235) ;  /* 0x00000000000c8947 */ /* 0x006fec0003800000 */
[----:B------:R-:W-:-:S06]  /*cb80*/  UIADD3 UR5, UR39, -0x1, URZ ;  /* 0xffffffff27057890 */ /* 0x000fcc000fffe03f */
[----:B------:R-:W-:-:S06]  /*cb90*/  IMAD.U32 R8, RZ, RZ, UR5 ;  /* 0x00000005ff087e24 */ /* 0x000fcc000f8e00ff */
[----:B------:R0:W1:Y:S02]  /*cba0*/  SHFL.IDX PT, R8, R5, R8, 0x1f ;  /* 0x00001f0805087589 */ /* 0x00006400000e0000 */
.L_x_235:
[----:B01----:R-:W-:Y:S01]  /*cbb0*/  IMAD R5, R8, R12, R11 ;  /* 0x0000000c08057224 */ /* 0x003fe200078e020b */
[----:B------:R-:W-:Y:S01]  /*cbc0*/  IABS R2, R9 ;  /* 0x0000000900027213 */ /* 0x000fe20000000000 */
[----:B------:R-:W-:Y:S01]  /*cbd0*/  IMAD.MOV.U32 R11, RZ, RZ, R15 ;  /* 0x000000ffff0b7224 */ /* 0x000fe200078e000f */
[----:B------:R-:W-:Y:S01]  /*cbe0*/  IABS R12, R0 ;  /* 0x00000000000c7213 */ /* 0x000fe20000000000 */
[----:B------:R-:W-:Y:S01]  /*cbf0*/  UIADD3 UR39, UR39, UR4, URZ ;  /* 0x0000000427277290 */ /* 0x000fe2000fffe03f */
[----:B------:R0:W-:Y:S01]  /*cc00*/  STL [R1], R5 ;  /* 0x0000000501007387 */ /* 0x0001e20000100800 */
[----:B------:R-:W-:Y:S02]  /*cc10*/  IMAD R11, R11, R4, RZ ;  /* 0x000000040b0b7224 */ /* 0x000fe400078e02ff */
[----:B------:R-:W-:Y:S02]  /*cc20*/  IMAD.MOV R12, RZ, RZ, -R12 ;  /* 0x000000ffff0c7224 */ /* 0x000fe400078e0a0c */
[----:B0-----:R-:W-:-:S02]  /*cc30*/  IMAD.IADD R5, R6, 0x1, -R5 ;  /* 0x0000000106057824 */ /* 0x001fc400078e0a05 */
[----:B------:R-:W-:Y:S02]  /*cc40*/  IMAD.MOV.U32 R6, RZ, RZ, R2 ;  /* 0x000000ffff067224 */ /* 0x000fe400078e0002 */
[----:B------:R-:W-:Y:S01]  /*cc50*/  IMAD.MOV.U32 R2, RZ, RZ, RZ ;  /* 0x000000ffff027224 */ /* 0x000fe200078e00ff */
[----:B------:R-:W-:Y:S01]  /*cc60*/  IABS R10, R5 ;  /* 0x00000005000a7213 */ /* 0x000fe20000000000 */
[----:B------:R-:W0:Y:S02]  /*cc70*/  I2F.RP R8, R6 ;  /* 0x0000000600087306 */ /* 0x000e240000209400 */
[----:B------:R-:W-:-:S04]  /*cc80*/  IMAD.HI.U32 R2, R3, R11, R2 ;  /* 0x0000000b03027227 */ /* 0x000fc800078e0002 */
[----:B------:R-:W-:Y:S02]  /*cc90*/  IMAD.MOV.U32 R3, RZ, RZ, R10 ;  /* 0x000000ffff037224 */ /* 0x000fe400078e000a */
[----:B------:R-:W-:Y:S02]  /*cca0*/  IMAD.MOV.U32 R10, RZ, RZ, R12 ;  /* 0x000000ffff0a7224 */ /* 0x000fe400078e000c */
[----:B------:R-:W-:-:S04]  /*ccb0*/  IMAD.HI.U32 R2, R2, R3, RZ ;  /* 0x0000000302027227 */ /* 0x000fc800078e00ff */
[----:B------:R-:W-:Y:S01]  /*ccc0*/  IMAD R3, R2, R10, R3 ;  /* 0x0000000a02037224 */ /* 0x000fe200078e0203 */
[----:B0-----:R-:W0:Y:S04]  /*ccd0*/  MUFU.RCP R8, R8 ;  /* 0x0000000800087308 */ /* 0x001e280000001000 */
[----:B------:R-:W-:-:S13]  /*cce0*/  ISETP.GT.U32.AND P1, PT, R4, R3, PT ;  /* 0x000000030400720c */ /* 0x000fda0003f24070 */
[----:B------:R-:W-:Y:S02]  /*ccf0*/  @!P1 IMAD.IADD R3, R3, 0x1, -R4 ;  /* 0x0000000103039824 */ /* 0x000fe400078e0a04 */
[----:B0-----:R-:W-:Y:S02]  /*cd00*/  VIADD R10, R8, 0xffffffe ;  /* 0x0ffffffe080a7836 */ /* 0x001fe40000000000 */
[----:B------:R-:W-:Y:S01]  /*cd10*/  @!P1 VIADD R2, R2, 0x1 ;  /* 0x0000000102029836 */ /* 0x000fe20000000000 */
[----:B------:R-:W-:Y:S02]  /*cd20*/  ISETP.GE.U32.AND P0, PT, R3, R4, PT ;  /* 0x000000040300720c */ /* 0x000fe40003f06070 */
[----:B------:R-:W-:Y:S01]  /*cd30*/  LOP3.LUT R4, R5, R0, RZ, 0x3c, !PT ;  /* 0x0000000005047212 */ /* 0x000fe200078e3cff */
[----:B------:R-:W0:Y:S01]  /*cd40*/  F2I.FTZ.U32.TRUNC.NTZ R3, R10 ;  /* 0x0000000a00037305 */ /* 0x000e22000021f000 */
[----:B------:R-:W-:Y:S02]  /*cd50*/  ISETP.NE.AND P1, PT, R0, RZ, PT ;  /* 0x000000ff0000720c */ /* 0x000fe40003f25270 */
[----:B------:R-:W-:-:S07]  /*cd60*/  ISETP.GE.AND P2, PT, R4, RZ, PT ;  /* 0x000000ff0400720c */ /* 0x000fce0003f46270 */
[----:B------:R-:W-:-:S04]  /*cd70*/  @P0 VIADD R2, R2, 0x1 ;  /* 0x0000000102020836 */ /* 0x000fc80000000000 */
[----:B------:R-:W-:Y:S01]  /*cd80*/  IMAD.MOV.U32 R8, RZ, RZ, R2 ;  /* 0x000000ffff087224 */ /* 0x000fe200078e0002 */
[----:B------:R-:W-:Y:S01]  /*cd90*/  IABS R2, R9 ;  /* 0x0000000900027213 */ /* 0x000fe20000000000 */
[----:B0-----:R-:W-:Y:S02]  /*cda0*/  IMAD.MOV R11, RZ, RZ, -R3 ;  /* 0x000000ffff0b7224 */ /* 0x001fe400078e0a03 */
[----:B------:R-:W-:Y:S01]  /*cdb0*/  @!P2 IMAD.MOV R8, RZ, RZ, -R8 ;  /* 0x000000ffff08a224 */ /* 0x000fe200078e0a08 */
[----:B------:R-:W-:Y:S01]  /*cdc0*/  @!P1 LOP3.LUT R8, RZ, R0, RZ, 0x33, !PT ;  /* 0x00000000ff089212 */ /* 0x000fe200078e33ff */
[----:B------:R-:W-:Y:S02]  /*cdd0*/  IMAD.MOV R10, RZ, RZ, -R2 ;  /* 0x000000ffff0a7224 */ /* 0x000fe400078e0a02 */
[----:B------:R-:W-:Y:S01]  /*cde0*/  IMAD R11, R11, R6, RZ ;  /* 0x000000060b0b7224 */ /* 0x000fe200078e02ff */
[----:B------:R-:W-:Y:S01]  /*cdf0*/  IABS R4, R8 ;  /* 0x0000000800047213 */ /* 0x000fe20000000000 */
[----:B------:R-:W-:-:S04]  /*ce00*/  IMAD.MOV.U32 R2, RZ, RZ, RZ ;  /* 0x000000ffff027224 */ /* 0x000fc800078e00ff */
[----:B------:R-:W-:-:S04]  /*ce10*/  IMAD.HI.U32 R2, R3, R11, R2 ;  /* 0x0000000b03027227 */ /* 0x000fc800078e0002 */
[----:B------:R-:W-:Y:S02]  /*ce20*/  IMAD.MOV.U32 R3, RZ, RZ, R4 ;  /* 0x000000ffff037224 */ /* 0x000fe400078e0004 */
[----:B------:R-:W-:Y:S02]  /*ce30*/  IMAD.MOV.U32 R4, RZ, RZ, R10 ;  /* 0x000000ffff047224 */ /* 0x000fe400078e000a */
[----:B------:R-:W-:-:S04]  /*ce40*/  IMAD.HI.U32 R2, R2, R3, RZ ;  /* 0x0000000302027227 */ /* 0x000fc800078e00ff */
[----:B------:R-:W-:-:S05]  /*ce50*/  IMAD R3, R2, R4, R3 ;  /* 0x0000000402037224 */ /* 0x000fca00078e0203 */
[----:B------:R-:W-:-:S13]  /*ce60*/  ISETP.GT.U32.AND P1, PT, R6, R3, PT ;  /* 0x000000030600720c */ /* 0x000fda0003f24070 */
[----:B------:R-:W-:Y:S02]  /*ce70*/  @!P1 IMAD.IADD R3, R3, 0x1, -R6 ;  /* 0x0000000103039824 */ /* 0x000fe400078e0a06 */
[----:B------:R-:W-:Y:S01]  /*ce80*/  @!P1 VIADD R2, R2, 0x1 ;  /* 0x0000000102029836 */ /* 0x000fe20000000000 */
[----:B------:R-:W-:Y:S02]  /*ce90*/  ISETP.NE.AND P1, PT, R9, RZ, PT ;  /* 0x000000ff0900720c */ /* 0x000fe40003f25270 */
[----:B------:R-:W-:Y:S01]  /*cea0*/  ISETP.GE.U32.AND P0, PT, R3, R6, PT ;  /* 0x000000060300720c */ /* 0x000fe20003f06070 */
[----:B------:R-:W-:Y:S01]  /*ceb0*/  IMAD R6, R0, R8, RZ ;  /* 0x0000000800067224 */ /* 0x000fe200078e02ff */
[----:B------:R-:W-:-:S04]  /*cec0*/  LOP3.LUT R3, R8, R9, RZ, 0x3c, !PT ;  /* 0x0000000908037212 */ /* 0x000fc800078e3cff */
[----:B------:R-:W-:-:S07]  /*ced0*/  ISETP.GE.AND P2, PT, R3, RZ, PT ;  /* 0x000000ff0300720c */ /* 0x000fce0003f46270 */
[----:B------:R-:W-:-:S06]  /*cee0*/  @P0 VIADD R2, R2, 0x1 ;  /* 0x0000000102020836 */ /* 0x000fcc0000000000 */
[----:B------:R-:W-:Y:S01]  /*cef0*/  @!P2 IMAD.MOV R2, RZ, RZ, -R2 ;  /* 0x000000ffff02a224 */ /* 0x000fe200078e0a02 */
[----:B------:R-:W-:-:S05]  /*cf00*/  @!P1 LOP3.LUT R2, RZ, R9, RZ, 0x33, !PT ;  /* 0x00000009ff029212 */ /* 0x000fca00078e33ff */
[----:B------:R-:W-:-:S04]  /*cf10*/  IMAD.MOV R4, RZ, RZ, -R2 ;  /* 0x000000ffff047224 */ /* 0x000fc800078e0a02 */
[C---:B------:R-:W-:Y:S02]  /*cf20*/  IMAD R0, R9.reuse, R4, R8 ;  /* 0x0000000409007224 */ /* 0x040fe400078e0208 */
[----:B------:R-:W-:Y:S02]  /*cf30*/  IMAD R9, R9, 0x1000000, R2 ;  /* 0x0100000009097824 */ /* 0x000fe400078e0202 */
[----:B------:R-:W-:Y:S02]  /*cf40*/  IMAD.IADD R2, R5, 0x1, -R6 ;  /* 0x0000000105027824 */ /* 0x000fe400078e0a06 */
[----:B------:R-:W-:-:S05]  /*cf50*/  IMAD R0, R0, 0x10000, R9 ;  /* 0x0001000000007824 */ /* 0x000fca00078e0209 */
[----:B------:R0:W-:Y:S04]  /*cf60*/  STL [R1+0x8], R0 ;  /* 0x0000080001007387 */ /* 0x0001e80000100800 */
[----:B------:R0:W-:Y:S01]  /*cf70*/  STL [R1+0x4], R2 ;  /* 0x0000040201007387 */ /* 0x0001e20000100800 */
[----:B------:R-:W-:Y:S05]  /*cf80*/  BRA `(.L_x_236) ;  /* 0x0000000000107947 */ /* 0x000fea0003800000 */
.L_x_233:
[----:B------:R1:W-:Y:S01]  /*cf90*/  STL [R1], R6 ;  /* 0x0000000601007387 */ /* 0x0003e20000100800 */
[----:B------:R-:W-:-:S03]  /*cfa0*/  ULDC UR39, c[0x0][0xc3c] ;  /* 0x00030f0000277ab9 */ /* 0x000fc60000000800 */
[----:B------:R1:W-:Y:S04]  /*cfb0*/  STL [R1+0x4], RZ ;  /* 0x000004ff01007387 */ /* 0x0003e80000100800 */
[----:B------:R1:W-:Y:S02]  /*cfc0*/  STL [R1+0x8], RZ ;  /* 0x000008ff01007387 */ /* 0x0003e40000100800 */
.L_x_236:
[----:B------:R-:W2:Y:S04]  /*cfd0*/  LDL R8, [R1] ;  /* 0x0000000001087983 */ /* 0x000ea80000100800 */
[----:B------:R-:W2:Y:S04]  /*cfe0*/  LDL R9, [R1+0x4] ;  /* 0x0000040001097983 */ /* 0x000ea80000100800 */
[----:B------:R-:W2:Y:S01]  /*cff0*/  LDL R10, [R1+0x8] ;  /* 0x00000800010a7983 */ /* 0x000ea20000100800 */
[----:B------:R-:W-:Y:S01]  /*d000*/  ISETP.NE.AND P0, PT, R7, RZ, PT ;  /* 0x000000ff0700720c */ /* 0x000fe20003f05270 */
[----:B0-----:R-:W-:-:S12]  /*d010*/  IMAD.U32 R2, RZ, RZ, UR39 ;  /* 0x00000027ff027e24 */ /* 0x001fd8000f8e00ff */
[----:B------:R-:W0:Y:S01]  /*d020*/  @!P0 S2R R3, SR_CgaCtaId ;  /* 0x0000000000038919 */ /* 0x000e220000008800 */
[----:B------:R-:W-:Y:S01]  /*d030*/  @!P0 MOV R0, 0x400 ;  /* 0x0000040000008802 */ /* 0x000fe20000000f00 */
[----:B------:R-:W-:-:S03]  /*d040*/  @!P0 IMAD.MOV.U32 R11, RZ, RZ, R2 ;  /* 0x000000ffff0b8224 */ /* 0x000fc600078e0002 */
[----:B0-----:R-:W-:-:S05]  /*d050*/  @!P0 LEA R0, R3, R0, 0x18 ;  /* 0x0000000003008211 */ /* 0x001fca00078ec0ff */
[----:B--2---:R2:W-:Y:S01]  /*d060*/  @!P0 STS.128 [R0+0x298d0], R8 ;  /* 0x0298d00800008388 */ /* 0x0045e20000000c00 */
[----:B------:R-:W-:Y:S06]  /*d070*/  BAR.ARV 0x5, 0x180 ;  /* 0x0146000000007b1d */ /* 0x000fec0000002000 */
.L_x_231:
[----:B------:R-:W-:Y:S01]  /*d080*/  ULDC UR4, c[0x0][0xc3c] ;  /* 0x00030f0000047ab9 */ /* 0x000fe20000000800 */
[----:B------:R3:W-:Y:S01]  /*d090*/  STL [R1+0x28], RZ ;  /* 0x000028ff01007387 */ /* 0x0007e20000100800 */
[----:B------:R-:W-:Y:S01]  /*d0a0*/  UISETP.GE.AND UP0, UPT, UR39, UR4, UPT ;  /* 0x000000042700728c */ /* 0x000fe2000bf06270 */
[----:B------:R-:W-:Y:S02]  /*d0b0*/  IMAD.MOV.U32 R32, RZ, RZ, 0x1 ;  /* 0x00000001ff207424 */ /* 0x000fe400078e00ff */
[----:B------:R-:W-:-:S03]  /*d0c0*/  IMAD.MOV.U32 R19, RZ, RZ, RZ ;  /* 0x000000ffff137224 */ /* 0x000fc600078e00ff */
[----:B------:R-:W-:-:S13]  /*d0d0*/  PLOP3.LUT P0, PT, PT, PT, UP0, 0x80, 0x0 ;  /* 0x000000000000781c */ /* 0x000fda0003f0f008 */
[----:B---3--:R-:W-:Y:S05]  /*d0e0*/  @P0 BRA `(.L_x_237) ;  /* 0x0000005c00340947 */ /* 0x008fea0003800000 */
[----:B------:R-:W0:Y:S01]  /*d0f0*/  S2R R14, SR_TID.X ;  /* 0x00000000000e7919 */ /* 0x000e220000002100 */
[----:B------:R-:W3:Y:S01]  /*d100*/  S2UR UR4, SR_CgaCtaId ;  /* 0x00000000000479c3 */ /* 0x000ee20000008800 */
[----:B------:R-:W-:Y:S01]  /*d110*/  MOV R16, 0x400 ;  /* 0x0000040000107802 */ /* 0x000fe20000000f00 */
[----:B------:R-:W-:Y:S01]  /*d120*/  IMAD.MOV.U32 R34, RZ, RZ, 0x40 ;  /* 0x00000040ff227424 */ /* 0x000fe200078e00ff */
[----:B------:R-:W-:Y:S01]  /*d130*/  ULOP3.LUT UR44, UR43, 0x2, URZ, 0xfc, !UPT ;  /* 0x000000022b2c7892 */ /* 0x000fe2000f8efc3f */
[----:B------:R-:W-:Y:S01]  /*d140*/  IMAD.MOV.U32 R32, RZ, RZ, 0x1 ;  /* 0x00000001ff207424 */ /* 0x000fe200078e00ff */
[----:B------:R-:W-:Y:S01]  /*d150*/  ULOP3.LUT UR46, UR43, 0x1, URZ, 0xfc, !UPT ;  /* 0x000000012b2e7892 */ /* 0x000fe2000f8efc3f */
[----:B------:R-:W-:Y:S01]  /*d160*/  IMAD.MOV.U32 R19, RZ, RZ, RZ ;  /* 0x000000ffff137224 */ /* 0x000fe200078e00ff */
[----:B------:R-:W-:Y:S01]  /*d170*/  ULDC UR47, c[0x0][0xc] ;  /* 0x00000300002f7ab9 */ /* 0x000fe20000000800 */
[C---:B0-----:R-:W-:Y:S01]  /*d180*/  IMAD.SHL.U32 R4, R14.reuse, 0x10, RZ ;  /* 0x000000100e047824 */ /* 0x041fe200078e00ff */
[C---:B------:R-:W-:Y:S01]  /*d190*/  LOP3.LUT R13, R14.reuse, 0x7f, RZ, 0xc0, !PT ;  /* 0x0000007f0e0d7812 */ /* 0x040fe200078ec0ff */
[C---:B------:R-:W-:Y:S01]  /*d1a0*/  IMAD.SHL.U32 R3, R14.reuse, 0x2, RZ ;  /* 0x000000020e037824 */ /* 0x040fe200078e00ff */
[C---:B------:R-:W-:Y:S01]  /*d1b0*/  R2P PR, R14.reuse, 0x14 ;  /* 0x000000140e007804 */ /* 0x040fe20000000000 */
[----:B--2---:R-:W-:Y:S01]  /*d1c0*/  IMAD.SHL.U32 R11, R14, 0x4, RZ ;  /* 0x000000040e0b7824 */ /* 0x004fe200078e00ff */
[----:B------:R-:W-:-:S02]  /*d1d0*/  LOP3.LUT R0, R4, 0x1b0, RZ, 0xc0, !PT ;  /* 0x000001b004007812 */ /* 0x000fc400078ec0ff */
[----:B------:R-:W-:Y:S02]  /*d1e0*/  SHF.R.U32.HI R2, RZ, 0x5, R13 ;  /* 0x00000005ff027819 */ /* 0x000fe4000001160d */
[----:B------:R-:W-:Y:S01]  /*d1f0*/  LOP3.LUT R10, R0, 0x30, R3, 0x78, !PT ;  /* 0x00000030000a7812 */ /* 0x000fe200078e7803 */
[----:B------:R-:W-:Y:S01]  /*d200*/  IMAD.SHL.U32 R3, R14, 0x80, RZ ;  /* 0x000000800e037824 */ /* 0x000fe200078e00ff */
[----:B------:R-:W-:Y:S01]  /*d210*/  LOP3.LUT R35, R4, 0x30, RZ, 0xc0, !PT ;  /* 0x0000003004237812 */ /* 0x000fe200078ec0ff */
[----:B------:R-:W-:Y:S02]  /*d220*/  IMAD.SHL.U32 R0, R14, 0x20, RZ ;  /* 0x000000200e007824 */ /* 0x000fe400078e00ff */
[----:B------:R-:W-:Y:S01]  /*d230*/  IMAD.SHL.U32 R7, R2, 0x200, RZ ;  /* 0x0000020002077824 */ /* 0x000fe200078e00ff */
[----:B------:R-:W-:Y:S02]  /*d240*/  LOP3.LUT R5, R3, 0x380, RZ, 0xc0, !PT ;  /* 0x0000038003057812 */ /* 0x000fe400078ec0ff */
[----:B-1----:R-:W-:-:S02]  /*d250*/  LOP3.LUT R6, R0, 0x80, RZ, 0xc0, !PT ;  /* 0x0000008000067812 */ /* 0x002fc400078ec0ff */
[----:B------:R-:W-:Y:S01]  /*d260*/  LOP3.LUT R9, R0, 0x380, RZ, 0xc0, !PT ;  /* 0x0000038000097812 */ /* 0x000fe200078ec0ff */
[----:B------:R-:W-:Y:S01]  /*d270*/  IMAD R5, R2, 0x10, R5 ;  /* 0x0000001002057824 */ /* 0x000fe200078e0205 */
[----:B------:R-:W-:Y:S01]  /*d280*/  LOP3.LUT R6, R6, 0x10, R14, 0xf8, !PT ;  /* 0x0000001006067812 */ /* 0x000fe200078ef80e */
[----:B------:R-:W-:Y:S01]  /*d290*/  IMAD.SHL.U32 R2, R2, 0x400, RZ ;  /* 0x0000040002027824 */ /* 0x000fe200078e00ff */
[----:B------:R-:W-:Y:S02]  /*d2a0*/  LOP3.LUT R33, R9, 0x30, R4, 0xf8, !PT ;  /* 0x0000003009217812 */ /* 0x000fe400078ef804 */
[----:B------:R-:W-:Y:S02]  /*d2b0*/  LOP3.LUT R9, R7, 0x60, R0, 0xf8, !PT ;  /* 0x0000006007097812 */ /* 0x000fe400078ef800 */
[----:B------:R-:W-:Y:S02]  /*d2c0*/  LOP3.LUT R8, R6, 0x10, R11, 0x78, !PT ;  /* 0x0000001006087812 */ /* 0x000fe400078e780b */
[----:B------:R-:W-:-:S02]  /*d2d0*/  LOP3.LUT R6, R5, 0x70, R4, 0x78, !PT ;  /* 0x0000007005067812 */ /* 0x000fc400078e7804 */
[----:B------:R-:W-:Y:S02]  /*d2e0*/  LOP3.LUT R7, R7, 0x40, R4, 0xf8, !PT ;  /* 0x0000004007077812 */ /* 0x000fe400078ef804 */
[----:B------:R-:W-:Y:S02]  /*d2f0*/  LOP3.LUT R9, R9, 0x100, R0, 0xf8, !PT ;  /* 0x0000010009097812 */ /* 0x000fe400078ef800 */
[----:B------:R-:W-:Y:S02]  /*d300*/  LOP3.LUT R5, R6, 0xc00, R3, 0xf8, !PT ;  /* 0x00000c0006057812 */ /* 0x000fe400078ef803 */
[----:B------:R-:W-:Y:S02]  /*d310*/  LOP3.LUT R12, R7, R10, RZ, 0xfc, !PT ;  /* 0x0000000a070c7212 */ /* 0x000fe400078efcff */
[----:B------:R-:W-:Y:S01]  /*d320*/  LOP3.LUT R3, R9, R8, RZ, 0xfc, !PT ;  /* 0x0000000809037212 */ /* 0x000fe200078efcff */
[----:B------:R0:W-:Y:S01]  /*d330*/  STL [R1+0x1c], R5 ;  /* 0x00001c0501007387 */ /* 0x0001e20000100800 */
[----:B------:R-:W-:-:S02]  /*d340*/  SHF.R.U32.HI R4, RZ, 0x2, R13 ;  /* 0x00000002ff047819 */ /* 0x000fc4000001160d */
[----:B------:R-:W-:Y:S01]  /*d350*/  LOP3.LUT R33, R33, 0x70, R11, 0x78, !PT ;  /* 0x0000007021217812 */ /* 0x000fe200078e780b */
[----:B------:R-:W-:Y:S01]  /*d360*/  STL [R1+0x14], R12 ;  /* 0x0000140c01007387 */ /* 0x000fe20000100800 */
[----:B------:R-:W-:Y:S02]  /*d370*/  LOP3.LUT R0, R4, 0x60, R0, 0xf8, !PT ;  /* 0x0000006004007812 */ /* 0x000fe400078ef800 */
[----:B------:R-:W-:Y:S01]  /*d380*/  LOP3.LUT R4, R35, 0x40, RZ, 0xfc, !PT ;  /* 0x0000004023047812 */ /* 0x000fe200078efcff */
[----:B------:R3:W-:Y:S01]  /*d390*/  STL [R1+0x18], R3 ;  /* 0x0000180301007387 */ /* 0x0007e20000100800 */
[----:B------:R-:W-:Y:S02]  /*d3a0*/  LOP3.LUT R2, R0, 0x80, RZ, 0xfc, !PT ;  /* 0x0000008000027812 */ /* 0x000fe400078efcff */
[C---:B0-----:R-:W-:Y:S02]  /*d3b0*/  SEL R5, R34.reuse, 0xffffffc0, !P2 ;  /* 0xffffffc022057807 */ /* 0x041fe40005000000 */
[----:B------:R-:W-:-:S03]  /*d3c0*/  SEL R34, R34, 0xffffffc0, !P4 ;  /* 0xffffffc022227807 */ /* 0x000fc60006000000 */
[----:B------:R-:W-:Y:S01]  /*d3d0*/  STL [R1+0x20], R5 ;  /* 0x0000200501007387 */ /* 0x000fe20000100800 */
[----:B---3--:R-:W-:-:S05]  /*d3e0*/  IMAD.U32 R3, RZ, RZ, UR4 ;  /* 0x00000004ff037e24 */ /* 0x008fca000f8e00ff */
[----:B------:R-:W-:Y:S01]  /*d3f0*/  LEA R16, R3, R16, 0x18 ;  /* 0x0000001003107211 */ /* 0x000fe200078ec0ff */
[----:B------:R0:W-:Y:S04]  /*d400*/  STL [R1+0x10], R3 ;  /* 0x0000100301007387 */ /* 0x0001e80000100800 */
[----:B------:R-:W-:Y:S01]  /*d410*/  IMAD.IADD R0, R16, 0x1, R12 ;  /* 0x0000000110007824 */ /* 0x000fe200078e020c */
[----:B------:R1:W-:Y:S04]  /*d420*/  STL [R1+0x28], RZ ;  /* 0x000028ff01007387 */ /* 0x0003e80000100800 */
[----:B------:R1:W-:Y:S01]  /*d430*/  STL [R1+0x24], R0 ;  /* 0x0000240001007387 */ /* 0x0003e20000100800 */
[----:B0-----:R-:W-:-:S07]  /*d440*/  LOP3.LUT R3, R35, 0x80, RZ, 0xfc, !PT ;  /* 0x0000008023037812 */ /* 0x001fce00078efcff */
.L_x_313:
[----:B------:R-:W-:Y:S01]  /*d450*/  ULDC.64 UR4, c[0x0][0xc88] ;  /* 0x0003220000047ab9 */ /* 0x000fe20000000a00 */
[----:B------:R-:W-:Y:S01]  /*d460*/  ULDC.64 UR8, c[0x0][0xa18] ;  /* 0x0002860000087ab9 */ /* 0x000fe20000000a00 */
[----:B------:R-:W-:Y:S01]  /*d470*/  UIMAD.WIDE UR4, UR39, 0x4, UR4 ;  /* 0x00000004270478a5 */ /* 0x000fe2000f8e0204 */
[----:B------:R-:W-:Y:S01]  /*d480*/  IMAD.MOV.U32 R36, RZ, RZ, RZ ;  /* 0x000000ffff247224 */ /* 0x000fe200078e00ff */
[----:B------:R-:W-:Y:S01]  /*d490*/  ULDC.64 UR6, c[0x0][0xa00] ;  /* 0x0002800000067ab9 */ /* 0x000fe20000000a00 */
[----:B0-2---:R-:W0:Y:S03]  /*d4a0*/  LDC.64 R4, c[0x0][0x418] ;  /* 0x00010600ff047b82 */ /* 0x005e260000000a00 */
[----:B------:R-:W-:Y:S02]  /*d4b0*/  IMAD.U32 R2, RZ, RZ, UR4 ;  /* 0x00000004ff027e24 */ /* 0x000fe4000f8e00ff */
[----:B------:R-:W-:Y:S01]  /*d4c0*/  IMAD.U32 R3, RZ, RZ, UR5 ;  /* 0x00000005ff037e24 */ /* 0x000fe2000f8e00ff */
[----:B------:R-:W-:-:S02]  /*d4d0*/  ULDC.64 UR4, c[0x0][0xa28] ;  /* 0x00028a0000047ab9 */ /* 0x000fc40000000a00 */
[----:B------:R-:W2:Y:S02]  /*d4e0*/  LDC R8, c[0x0][0x424] ;  /* 0x00010900ff087b82 */ /* 0x000ea40000000800 */
[----:B------:R-:W3:Y:S01]  /*d4f0*/  LDG.E R2, desc[UR52][R2.64] ;  /* 0x0000003402027981 */ /* 0x000ee2000c1e1900 */
[----:B------:R-:W-:-:S04]  /*d500*/  UISETP.NE.U32.AND UP0, UPT, UR4, URZ, UPT ;  /* 0x0000003f0400728c */ /* 0x000fc8000bf05070 */
[----:B------:R-:W-:Y:S01]  /*d510*/  UISETP.NE.AND.EX UP0, UPT, UR5, URZ, UPT, UP0 ;  /* 0x0000003f0500728c */ /* 0x000fe2000bf05300 */
[----:B-1----:R-:W1:Y:S05]  /*d520*/  LDC R0, c[0x0][0x2f0] ;  /* 0x0000bc00ff007b82 */ /* 0x002e6a0000000800 */
[----:B------:R-:W-:Y:S02]  /*d530*/  PLOP3.LUT P0, PT, PT, PT, UP0, 0x80, 0x0 ;  /* 0x000000000000781c */ /* 0x000fe40003f0f008 */
[----:B---3--:R-:W-:-:S13]  /*d540*/  R2UR UR42, R2 ;  /* 0x00000000022a72ca */ /* 0x008fda00000e0000 */
[----:B------:R-:W-:Y:S02]  /*d550*/  USHF.R.S32.HI UR41, URZ, 0x1f, UR42 ;  /* 0x0000001f3f297899 */ /* 0x000fe4000801142a */
[----:B------:R-:W-:-:S04]  /*d560*/  @UP0 ULEA UR4, UP1, UR42, UR4, 0x2 ;  /* 0x000000042a040291 */ /* 0x000fc8000f82103f */
[----:B------:R-:W-:Y:S02]  /*d570*/  @UP0 ULEA.HI.X UR5, UR42, UR5, UR41, 0x2, UP1 ;  /* 0x000000052a050291 */ /* 0x000fe400088f1429 */
[----:B------:R-:W-:Y:S01]  /*d580*/  UISETP.NE.U32.AND UP0, UPT, UR8, URZ, UPT ;  /* 0x0000003f0800728c */ /* 0x000fe2000bf05070 */
[----:B------:R-:W-:-:S03]  /*d590*/  IMAD.U32 R2, RZ, RZ, UR4 ;  /* 0x00000004ff027e24 */ /* 0x000fc6000f8e00ff */
[----:B------:R-:W-:Y:S01]  /*d5a0*/  UISETP.NE.AND.EX UP0, UPT, UR9, URZ, UPT, UP0 ;  /* 0x0000003f0900728c */ /* 0x000fe2000bf05300 */
[----:B------:R-:W-:Y:S01]  /*d5b0*/  IMAD.U32 R3, RZ, RZ, UR5 ;  /* 0x00000005ff037e24 */ /* 0x000fe2000f8e00ff */
[----:B------:R-:W-:Y:S02]  /*d5c0*/  USHF.L.U32 UR37, UR42, 0x2, URZ ;  /* 0x000000022a257899 */ /* 0x000fe4000800063f */
[----:B------:R-:W-:Y:S02]  /*d5d0*/  USHF.L.U64.HI UR36, UR42, 0x2, UR41 ;  /* 0x000000022a247899 */ /* 0x000fe40008010229 */
[----:B------:R-:W-:Y:S01]  /*d5e0*/  PLOP3.LUT P1, PT, PT, PT, UP0, 0x80, 0x0 ;  /* 0x000000000000781c */ /* 0x000fe20003f2f008 */
[----:B------:R3:W5:Y:S01]  /*d5f0*/  @P0 LDG.E R36, desc[UR52][R2.64] ;  /* 0x0000003402240981 */ /* 0x000762000c1e1900 */
[----:B------:R-:W-:-:S03]  /*d600*/  UISETP.NE.U32.AND UP2, UPT, UR6, URZ, UPT ;  /* 0x0000003f0600728c */ /* 0x000fc6000bf45070 */
[----:B------:R-:W-:Y:S02]  /*d610*/  @UP0 UIADD3 UR4, UP1, UR37, UR8, URZ ;  /* 0x0000000825040290 */ /* 0x000fe4000ff3e03f */
[----:B------:R-:W-:Y:S02]  /*d620*/  UISETP.NE.AND.EX UP3, UPT, UR7, URZ, UPT, UP2 ;  /* 0x0000003f0700728c */ /* 0x000fe4000bf65320 */
[----:B------:R-:W-:Y:S02]  /*d630*/  @UP0 UIADD3.X UR5, UR36, UR9, URZ, UP1, !UPT ;  /* 0x0000000924050290 */ /* 0x000fe40008ffe43f */
[----:B---3--:R-:W-:Y:S01]  /*d640*/  IMAD.U32 R2, RZ, RZ, UR4 ;  /* 0x00000004ff027e24 */ /* 0x008fe2000f8e00ff */
[----:B------:R-:W-:Y:S01]  /*d650*/  UIADD3 UR6, UP0, UR37, UR6, URZ ;  /* 0x0000000625067290 */ /* 0x000fe2000ff1e03f */
[----:B------:R-:W-:Y:S01]  /*d660*/  PLOP3.LUT P0, PT, PT, PT, UP3, 0x80, 0x0 ;  /* 0x000000000000781c */ /* 0x000fe20003f0f038 */
[----:B------:R-:W-:Y:S01]  /*d670*/  UP2UR UR45, UPR, URZ, 0x8 ;  /* 0x000000083f2d7883 */ /* 0x000fe20008000000 */
[----:B------:R-:W-:Y:S01]  /*d680*/  IMAD.U32 R3, RZ, RZ, UR5 ;  /* 0x00000005ff037e24 */ /* 0x000fe2000f8e00ff */
[----:B------:R-:W-:-:S04]  /*d690*/  UIADD3.X UR7, UR36, UR7, URZ, UP0, !UPT ;  /* 0x0000000724077290 */ /* 0x000fc800087fe43f */
[----:B------:R3:W4:Y:S01]  /*d6a0*/  @P1 LDG.E R7, desc[UR52][R2.64] ;  /* 0x0000003402071981 */ /* 0x000722000c1e1900 */
[----:B------:R-:W-:Y:S01]  /*d6b0*/  PLOP3.LUT P2, PT, PT, PT, UP3, 0x80, 0x0 ;  /* 0x000000000000781c */ /* 0x000fe20003f4f038 */
[----:B---3--:R-:W-:Y:S02]  /*d6c0*/  IMAD.U32 R2, RZ, RZ, UR6 ;  /* 0x00000006ff027e24 */ /* 0x008fe4000f8e00ff */
[----:B------:R-:W-:-:S05]  /*d6d0*/  IMAD.U32 R3, RZ, RZ, UR7 ;  /* 0x00000007ff037e24 */ /* 0x000fca000f8e00ff */
[----:B------:R3:W5:Y:S01]  /*d6e0*/  @P0 LDG.E R6, desc[UR52][R2.64] ;  /* 0x0000003402060981 */ /* 0x000762000c1e1900 */
[----:B0-----:R-:W-:-:S04]  /*d6f0*/  ISETP.NE.U32.AND P0, PT, R4, RZ, PT ;  /* 0x000000ff0400720c */ /* 0x001fc80003f05070 */
[----:B------:R-:W-:Y:S02]  /*d700*/  ISETP.NE.AND.EX P0, PT, R5, RZ, PT, P0 ;  /* 0x000000ff0500720c */ /* 0x000fe40003f05300 */
[----:B----4-:R-:W-:Y:S01]  /*d710*/  @P1 R2UR UR40, R7 ;  /* 0x00000000072812ca */ /* 0x010fe200000e0000 */
[----:B-123--:R-:W-:-:S14]  /*d720*/  @P1 BRA `(.L_x_238) ;  /* 0x0000000000241947 */ /* 0x00efdc0003800000 */
[----:B------:R-:W-:Y:S01]  /*d730*/  UISETP.NE.AND UP0, UPT, UR45, URZ, UPT ;  /* 0x0000003f2d00728c */ /* 0x000fe2000bf05270 */
[----:B------:R-:W-:-:S05]  /*d740*/  ULDC UR40, c[0x0][0x288] ;  /* 0x0000a20000287ab9 */ /* 0x000fca0000000800 */
[----:B------:R-:W-:-:S13]  /*d750*/  PLOP3.LUT P1, PT, PT, PT, UP0, 0x40, 0x0 ;  /* 0x000000000000781c */ /* 0x000fda0003f2e808 */
[----:B------:R-:W-:Y:S05]  /*d760*/  @P1 BRA `(.L_x_238) ;  /* 0x0000000000141947 */ /* 0x000fea0003800000 */
[----:B------:R-:W2:Y:S04]  /*d770*/  LDG.E R5, desc[UR52][R2.64] ;  /* 0x0000003402057981 */ /* 0x000ea8000c1e1900 */
[----:B------:R-:W3:Y:S01]  /*d780*/  LDG.E R4, desc[UR52][R2.64+0x4] ;  /* 0x0000043402047981 */ /* 0x000ee2000c1e1900 */
[----:B--2---:R-:W-:Y:S02]  /*d790*/  R2UR UR4, R5 ;  /* 0x00000000050472ca */ /* 0x004fe400000e0000 */
[----:B---3--:R-:W-:-:S13]  /*d7a0*/  R2UR UR40, R4 ;  /* 0x00000000042872ca */ /* 0x008fda00000e0000 */
[----:B------:R-:W-:-:S12]  /*d7b0*/  UIADD3 UR40, -UR4, UR40, URZ ;  /* 0x0000002804287290 */ /* 0x000fd8000fffe13f */
.L_x_238:
[----:B------:R-:W-:Y:S01]  /*d7c0*/  ULDC.64 UR4, c[0x0][0xa20] ;  /* 0x0002880000047ab9 */ /* 0x000fe20000000a00 */
[----:B------:R-:W-:Y:S01]  /*d7d0*/  SEL R5, R8, 0x1, P0 ;  /* 0x0000000108057807 */ /* 0x000fe20000000000 */
[----:B------:R-:W-:Y:S01]  /*d7e0*/  UMOV UR38, URZ ;  /* 0x0000003f00267c82 */ /* 0x000fe20008000000 */
[----:B------:R-:W-:Y:S01]  /*d7f0*/  ISETP.NE.U32.AND P1, PT, RZ, UR4, PT ;  /* 0x00000004ff007c0c */ /* 0x000fe2000bf25070 */
[----:B------:R-:W-:Y:S01]  /*d800*/  IMAD.U32 R31, RZ, RZ, UR42 ;  /* 0x0000002aff1f7e24 */ /* 0x000fe2000f8e00ff */
[----:B-----5:R-:W-:Y:S01]  /*d810*/  @P2 R2UR UR38, R6 ;  /* 0x00000000062622ca */ /* 0x020fe200000e0000 */
[----:B------:R-:W-:Y:S01]  /*d820*/  IMAD R5, R5, R0, RZ ;  /* 0x0000000005057224 */ /* 0x000fe200078e02ff */
[----:B------:R-:W-:-:S13]  /*d830*/  ISETP.NE.AND.EX P1, PT, RZ, UR5, PT, P1 ;  /* 0x00000005ff007c0c */ /* 0x000fda000bf25310 */
[----:B------:R-:W-:Y:S05]  /*d840*/  @!P1 BRA `(.L_x_239) ;  /* 0x0000000000189947 */ /* 0x000fea0003800000 */
[----:B------:R-:W-:-:S04]  /*d850*/  UIADD3 UR4, UP0, UR37, UR4, URZ ;  /* 0x0000000425047290 */ /* 0x000fc8000ff1e03f */
[----:B------:R-:W-:Y:S02]  /*d860*/  UIADD3.X UR5, UR36, UR5, URZ, UP0, !UPT ;  /* 0x0000000524057290 */ /* 0x000fe400087fe43f */
[----:B------:R-:W-:-:S04]  /*d870*/  IMAD.U32 R2, RZ, RZ, UR4 ;  /* 0x00000004ff027e24 */ /* 0x000fc8000f8e00ff */
[----:B------:R-:W-:-:S05]  /*d880*/  IMAD.U32 R3, RZ, RZ, UR5 ;  /* 0x00000005ff037e24 */ /* 0x000fca000f8e00ff */
[----:B------:R0:W5:Y:S01]  /*d890*/  LDG.E R5, desc[UR52][R2.64] ;  /* 0x0000003402057981 */ /* 0x000162000c1e1900 */
[----:B------:R-:W-:Y:S05]  /*d8a0*/  BRA `(.L_x_240) ;  /* 0x0000000000247947 */ /* 0x000fea0003800000 */
.L_x_239:
[----:B------:R-:W-:Y:S02]  /*d8b0*/  ULDC.64 UR4, c[0x0][0xa08] ;  /* 0x0002820000047ab9 */ /* 0x000fe40000000a00 */
[----:B------:R-:W-:-:S04]  /*d8c0*/  ISETP.NE.U32.AND P0, PT, RZ, UR4, PT ;  /* 0x00000004ff007c0c */ /* 0x000fc8000bf05070 */
[----:B------:R-:W-:-:S13]  /*d8d0*/  ISETP.NE.AND.EX P0, PT, RZ, UR5, PT, P0 ;  /* 0x00000005ff007c0c */ /* 0x000fda000bf05300 */
[----:B------:R-:W-:Y:S05]  /*d8e0*/  @!P0 BRA `(.L_x_240) ;  /* 0x0000000000148947 */ /* 0x000fea0003800000 */
[----:B------:R-:W0:Y:S02]  /*d8f0*/  LDC.64 R2, c[0x0][0xa08] ;  /* 0x00028200ff027b82 */ /* 0x000e240000000a00 */
[----:B0-----:R-:W-:-:S05]  /*d900*/  IMAD.WIDE R2, R31, 0x4, R2 ;  /* 0x000000041f027825 */ /* 0x001fca00078e0202 */
[----:B------:R-:W2:Y:S04]  /*d910*/  LDG.E R5, desc[UR52][R2.64] ;  /* 0x0000003402057981 */ /* 0x000ea8000c1e1900 */
[----:B------:R-:W2:Y:S02]  /*d920*/  LDG.E R0, desc[UR52][R2.64+0x4] ;  /* 0x0000043402007981 */ /* 0x000ea4000c1e1900 */
[----:B--2---:R-:W-:-:S07]  /*d930*/  IMAD.IADD R5, R0, 0x1, -R5 ;  /* 0x0000000100057824 */ /* 0x004fce00078e0a05 */
.L_x_240:
[----:B------:R-:W2:Y:S01]  /*d940*/  LDL R18, [R1+0x8] ;  /* 0x0000080001127983 */ /* 0x000ea20000100800 */
[----:B-----5:R-:W-:-:S04]  /*d950*/  IMAD.IADD R22, R5, 0x1, -R36 ;  /* 0x0000000105167824 */ /* 0x020fc800078e0a24 */
[C---:B0-----:R-:W-:Y:S01]  /*d960*/  VIADD R2, R22.reuse, 0x9f ;  /* 0x0000009f16027836 */ /* 0x041fe20000000000 */
[----:B------:R-:W-:-:S03]  /*d970*/  ISETP.GE.AND P0, PT, R22, 0x1, PT ;  /* 0x000000011600780c */ /* 0x000fc60003f06270 */
[----:B------:R-:W-:Y:S01]  /*d980*/  IMAD.HI R2, R2, 0x66666667, RZ ;  /* 0x6666666702027827 */ /* 0x000fe200078e02ff */
[----:B--2---:R-:W-:-:S04]  /*d990*/  LOP3.LUT R0, R18, 0xff000000, RZ, 0xc0, !PT ;  /* 0xff00000012007812 */ /* 0x004fc800078ec0ff */
[----:B------:R-:W-:Y:S02]  /*d9a0*/  SHF.R.U32.HI R3, RZ, 0x8, R0 ;  /* 0x00000008ff037819 */ /* 0x000fe40000011600 */
[----:B------:R-:W-:-:S04]  /*d9b0*/  LOP3.LUT R0, R18, 0xff0000, RZ, 0xc0, !PT ;  /* 0x00ff000012007812 */ /* 0x000fc800078ec0ff */
[----:B------:R-:W-:Y:S02]  /*d9c0*/  LEA.HI R5, R0, R3, RZ, 0x10 ;  /* 0x0000000300057211 */ /* 0x000fe400078f80ff */
[----:B------:R-:W-:Y:S02]  /*d9d0*/  SHF.R.U32.HI R3, RZ, 0x1f, R2 ;  /* 0x0000001fff037819 */ /* 0x000fe40000011602 */
[----:B------:R-:W-:Y:S02]  /*d9e0*/  LOP3.LUT R4, R5, 0xff, RZ, 0xc0, !PT ;  /* 0x000000ff05047812 */ /* 0x000fe400078ec0ff */
[----:B------:R-:W-:Y:S01]  /*d9f0*/  LEA.HI.SX32 R0, R2, R3, 0x1a ;  /* 0x0000000302007211 */ /* 0x000fe200078fd2ff */
[----:B------:R-:W-:Y:S01]  /*da00*/  IMAD.MOV.U32 R3, RZ, RZ, RZ ;  /* 0x000000ffff037224 */ /* 0x000fe200078e00ff */
[----:B------:R-:W-:Y:S06]  /*da10*/  @!P0 BRA `(.L_x_241) ;  /* 0x0000000000748947 */ /* 0x000fec0003800000 */
[----:B------:R-:W-:-:S04]  /*da20*/  SHF.R.U32.HI R5, RZ, 0x10, R5 ;  /* 0x00000010ff057819 */ /* 0x000fc80000011605 */
[----:B------:R-:W-:-:S13]  /*da30*/  ISETP.NE.AND P0, PT, R5, RZ, PT ;  /* 0x000000ff0500720c */ /* 0x000fda0003f05270 */
[----:B------:R-:W0:Y:S02]  /*da40*/  @!P0 LDC R5, c[0x0][0x9f0] ;  /* 0x00027c00ff058b82 */ /* 0x000e240000000800 */
[-C--:B0-----:R-:W-:Y:S02]  /*da50*/  IABS R6, R5.reuse ;  /* 0x0000000500067213 */ /* 0x081fe40000000000 */
[----:B------:R-:W-:Y:S02]  /*da60*/  IADD3 R8, R5, -0x1, R0 ;  /* 0xffffffff05087810 */ /* 0x000fe40007ffe000 */
[----:B------:R-:W0:Y:S02]  /*da70*/  I2F.RP R7, R6 ;  /* 0x0000000600077306 */ /* 0x000e240000209400 */
[----:B------:R-:W-:-:S04]  /*da80*/  LOP3.LUT R2, R8, R5, RZ, 0x3c, !PT ;  /* 0x0000000508027212 */ /* 0x000fc800078e3cff */
[----:B------:R-:W-:Y:S01]  /*da90*/  ISETP.GE.AND P2, PT, R2, RZ, PT ;  /* 0x000000ff0200720c */ /* 0x000fe20003f46270 */
[----:B------:R-:W-:Y:S01]  /*daa0*/  IMAD.MOV.U32 R2, RZ, RZ, RZ ;  /* 0x000000ffff027224 */ /* 0x000fe200078e00ff */
[----:B0-----:R-:W0:Y:S02]  /*dab0*/  MUFU.RCP R7, R7 ;  /* 0x0000000700077308 */ /* 0x001e240000001000 */
[----:B0-----:R-:W-:Y:S01]  /*dac0*/  VIADD R3, R7, 0xffffffe ;  /* 0x0ffffffe07037836 */ /* 0x001fe20000000000 */
[----:B------:R-:W-:-:S05]  /*dad0*/  IABS R7, R5 ;  /* 0x0000000500077213 */ /* 0x000fca0000000000 */
[----:B------:R-:W0:Y:S01]  /*dae0*/  F2I.FTZ.U32.TRUNC.NTZ R3, R3 ;  /* 0x0000000300037305 */ /* 0x000e22000021f000 */
[----:B------:R-:W-:Y:S02]  /*daf0*/  IMAD.MOV R7, RZ, RZ, -R7 ;  /* 0x000000ffff077224 */ /* 0x000fe400078e0a07 */
[----:B0-----:R-:W-:-:S04]  /*db00*/  IMAD.MOV R9, RZ, RZ, -R3 ;  /* 0x000000ffff097224 */ /* 0x001fc800078e0a03 */
[----:B------:R-:W-:-:S04]  /*db10*/  IMAD R9, R9, R6, RZ ;  /* 0x0000000609097224 */ /* 0x000fc800078e02ff */
[----:B------:R-:W-:Y:S01]  /*db20*/  IMAD.HI.U32 R2, R3, R9, R2 ;  /* 0x0000000903027227 */ /* 0x000fe200078e0002 */
[----:B------:R-:W-:-:S05]  /*db30*/  IABS R3, R8 ;  /* 0x0000000800037213 */ /* 0x000fca0000000000 */
[----:B------:R-:W-:-:S04]  /*db40*/  IMAD.HI.U32 R2, R2, R3, RZ ;  /* 0x0000000302027227 */ /* 0x000fc800078e00ff */
[----:B------:R-:W-:-:S05]  /*db50*/  IMAD R3, R2, R7, R3 ;  /* 0x0000000702037224 */ /* 0x000fca00078e0203 */
[----:B------:R-:W-:-:S13]  /*db60*/  ISETP.GT.U32.AND P1, PT, R6, R3, PT ;  /* 0x000000030600720c */ /* 0x000fda0003f24070 */
[----:B------:R-:W-:Y:S02]  /*db70*/  @!P1 IMAD.IADD R3, R3, 0x1, -R6 ;  /* 0x0000000103039824 */ /* 0x000fe400078e0a06 */
[----:B------:R-:W-:Y:S01]  /*db80*/  @!P1 VIADD R2, R2, 0x1 ;  /* 0x0000000102029836 */ /* 0x000fe20000000000 */
[----:B------:R-:W-:Y:S02]  /*db90*/  ISETP.NE.AND P1, PT, R5, RZ, PT ;  /* 0x000000ff0500720c */ /* 0x000fe40003f25270 */
[----:B------:R-:W-:-:S13]  /*dba0*/  ISETP.GE.U32.AND P0, PT, R3, R6, PT ;  /* 0x000000060300720c */ /* 0x000fda0003f06070 */
[----:B------:R-:W-:-:S04]  /*dbb0*/  @P0 VIADD R2, R2, 0x1 ;  /* 0x0000000102020836 */ /* 0x000fc80000000000 */
[----:B------:R-:W-:Y:S01]  /*dbc0*/  @!P2 IMAD.MOV R2, RZ, RZ, -R2 ;  /* 0x000000ffff02a224 */ /* 0x000fe200078e0a02 */
[----:B------:R-:W-:-:S05]  /*dbd0*/  @!P1 LOP3.LUT R2, RZ, R5, RZ, 0x33, !PT ;  /* 0x00000005ff029212 */ /* 0x000fca00078e33ff */
[----:B------:R-:W-:-:S07]  /*dbe0*/  IMAD.MOV.U32 R3, RZ, RZ, R2 ;  /* 0x000000ffff037224 */ /* 0x000fce00078e0002 */
.L_x_241:
[-C--:B------:R-:W-:Y:S01]  /*dbf0*/  IMAD R2, R4, R3.reuse, RZ ;  /* 0x0000000304027224 */ /* 0x080fe200078e02ff */
[----:B------:R-:W-:Y:S04]  /*dc00*/  BSSY B7, `(.L_x_242) ;  /* 0x0000450000077945 */ /* 0x000fe80003800000 */
[----:B------:R-:W-:Y:S01]  /*dc10*/  VIADDMNMX R0, R2, R3, R0, PT ;  /* 0x0000000302007246 */ /* 0x000fe20003800100 */
[----:B------:R0:W-:Y:S03]  /*dc20*/  STL [R1+0xc], R2 ;  /* 0x00000c0201007387 */ /* 0x0001e60000100800 */
[----:B------:R-:W-:-:S13]  /*dc30*/  R2UR UR48, R0 ;  /* 0x00000000003072ca */ /* 0x000fda00000e0000 */
[----:B------:R-:W-:-:S13]  /*dc40*/  ISETP.LT.AND P0, PT, R2, UR48, PT ;  /* 0x0000003002007c0c */ /* 0x000fda000bf01270 */
[----:B0-----:R-:W-:Y:S05]  /*dc50*/  @P0 BRA `(.L_x_243) ;  /* 0x0000000000480947 */ /* 0x001fea0003800000 */
[----:B------:R-:W0:Y:S02]  /*dc60*/  S2R R2, SR_TID.X ;  /* 0x0000000000027919 */ /* 0x000e240000002100 */
[----:B0-----:R-:W-:-:S04]  /*dc70*/  LOP3.LUT R2, R2, 0x7f, RZ, 0xc0, !PT ;  /* 0x0000007f02027812 */ /* 0x001fc800078ec0ff */
[----:B------:R-:W-:-:S13]  /*dc80*/  ISETP.NE.AND P0, PT, R2, RZ, PT ;  /* 0x000000ff0200720c */ /* 0x000fda0003f05270 */
[----:B------:R-:W-:Y:S05]  /*dc90*/  @P0 BRA `(.L_x_244) ;  /* 0x0000004400180947 */ /* 0x000fea0003800000 */
[----:B------:R-:W0:Y:S01]  /*dca0*/  S2R R5, SR_LANEID ;  /* 0x0000000000057919 */ /* 0x000e220000000000 */
[----:B------:R-:W-:Y:S01]  /*dcb0*/  VOTEU.ANY UR4, UPT, PT ;  /* 0x0000000000047886 */ /* 0x000fe200038e0100 */
[----:B------:R-:W1:Y:S01]  /*dcc0*/  LDC.64 R2, c[0x0][0xc60] ;  /* 0x00031800ff027b82 */ /* 0x000e620000000a00 */
[----:B------:R-:W0:Y:S02]  /*dcd0*/  FLO.U32 R0, UR4 ;  /* 0x0000000400007d00 */ /* 0x000e2400080e0000 */
[----:B0-----:R-:W-:-:S06]  /*dce0*/  ISETP.EQ.U32.AND P0, PT, R0, R5, PT ;  /* 0x000000050000720c */ /* 0x001fcc0003f02070 */
[----:B------:R-:W1:Y:S07]  /*dcf0*/  POPC R5, UR4 ;  /* 0x0000000400057d09 */ /* 0x000e6e0008000000 */
[----:B-1----:R-:W2:Y:S01]  /*dd00*/  @P0 ATOMG.E.ADD.STRONG.GPU PT, R3, desc[UR52][R2.64], R5 ;  /* 0x00000005020309a8 */ /* 0x002ea200081ee1f4 */
[----:B------:R-:W0:Y:S02]  /*dd10*/  S2R R4, SR_LTMASK ;  /* 0x0000000000047919 */ /* 0x000e240000003900 */
[----:B0-----:R-:W-:-:S04]  /*dd20*/  LOP3.LUT R4, R4, UR4, RZ, 0xc0, !PT ;  /* 0x0000000404047c12 */ /* 0x001fc8000f8ec0ff */
[----:B------:R-:W0:Y:S01]  /*dd30*/  POPC R7, R4 ;  /* 0x0000000400077309 */ /* 0x000e220000000000 */
[----:B--2---:R-:W0:Y:S02]  /*dd40*/  SHFL.IDX PT, R0, R3, R0, 0x1f ;  /* 0x00001f0003007589 */ /* 0x004e2400000e0000 */
[----:B0-----:R-:W-:-:S05]  /*dd50*/  IADD3 R0, R0, UR47, R7 ;  /* 0x0000002f00007c10 */ /* 0x001fca000fffe007 */
[----:B------:R0:W-:Y:S01]  /*dd60*/  STL [R1], R0 ;  /* 0x0000000001007387 */ /* 0x0001e20000100800 */
[----:B------:R-:W-:Y:S05]  /*dd70*/  BRA `(.L_x_244) ;  /* 0x0000004000e07947 */ /* 0x000fea0003800000 */
.L_x_243:
[----:B------:R-:W-:Y:S01]  /*dd80*/  VIADD R0, R16, 0x1a400 ;  /* 0x0001a40010007836 */ /* 0x000fe20000000000 */
[----:B------:R-:W-:Y:S04]  /*dd90*/  BSSY B6, `(.L_x_245) ;  /* 0x0000013000067945 */ /* 0x000fe80003800000 */
[----:B------:R-:W-:-:S13]  /*dda0*/  LOP3.LUT P0, RZ, R0, 0x1bf, RZ, 0xc0, !PT ;  /* 0x000001bf00ff7812 */ /* 0x000fda000780c0ff */
[----:B------:R-:W-:Y:S05]  /*ddb0*/  @!P0 BRA `(.L_x_246) ;  /* 0x0000000000408947 */ /* 0x000fea0003800000 */
[----:B------:R-:W-:Y:S01]  /*ddc0*/  MOV R2, 0x0 ;  /* 0x0000000000027802 */ /* 0x000fe20000000f00 */
[----:B------:R-:W-:Y:S01]  /*ddd0*/  ULDC.64 UR6, c[0x4][0xc8] ;  /* 0x0100320000067ab9 */ /* 0x000fe20000000a00 */
[----:B------:R-:W-:Y:S01]  /*dde0*/  ULDC.64 UR8, c[0x4][0xd0] ;  /* 0x0100340000087ab9 */ /* 0x000fe20000000a00 */
[----:B------:R-:W-:Y:S01]  /*ddf0*/  ULDC.64 UR4, c[0x4][0x8] ;  /* 0x0100020000047ab9 */ /* 0x000fe20000000a00 */
[----:B------:R-:W-:Y:S02]  /*de00*/  IMAD.U32 R4, RZ, RZ, UR6 ;  /* 0x00000006ff047e24 */ /* 0x000fe4000f8e00ff */
[----:B------:R-:W0:Y:S01]  /*de10*/  LDC.64 R2, c[0x4][R2] ;  /* 0x0100000002027b82 */ /* 0x000e220000000a00 */
[----:B------:R-:W-:Y:S02]  /*de20*/  IMAD.U32 R5, RZ, RZ, UR7 ;  /* 0x00000007ff057e24 */ /* 0x000fe4000f8e00ff */
        /* <DEDUP_REMOVED lines=8> */
[----:B0-----:R-:W-:Y:S05]  /*deb0*/  CALL.ABS.NOINC R2 ;  /* 0x0000000002007343 */ /* 0x001fea0003c00000 */
.L_x_246:
[----:B------:R-:W-:Y:S05]  /*dec0*/  BSYNC B6 ;  /* 0x0000000000067941 */ /* 0x000fea0003800000 */
.L_x_245:
[----:B------:R-:W-:Y:S01]  /*ded0*/  VIADD R0, R16, 0xa400 ;  /* 0x0000a40010007836 */ /* 0x000fe20000000000 */
[----:B------:R-:W-:Y:S01]  /*dee0*/  LOP3.LUT R17, R17, 0xfffffffe, RZ, 0xc0, !PT ;  /* 0xfffffffe11117812 */ /* 0x000fe200078ec0ff */
[----:B------:R-:W-:Y:S03]  /*def0*/  BSSY B6, `(.L_x_247) ;  /* 0x0000014000067945 */ /* 0x000fe60003800000 */
[----:B------:R-:W-:-:S13]  /*df00*/  LOP3.LUT P0, RZ, R0, 0x3ff, RZ, 0xc0, !PT ;  /* 0x000003ff00ff7812 */ /* 0x000fda000780c0ff */
[----:B------:R-:W-:Y:S01]  /*df10*/  @P0 LOP3.LUT R17, R17, 0x1, RZ, 0xfc, !PT ;  /* 0x0000000111110812 */ /* 0x000fe200078efcff */
[----:B------:R-:W-:Y:S06]  /*df20*/  @!P0 BRA `(.L_x_248) ;  /* 0x0000000000408947 */ /* 0x000fec0003800000 */
        /* <DEDUP_REMOVED lines=16> */
.L_x_248:
[----:B------:R-:W-:Y:S05]  /*e030*/  BSYNC B6 ;  /* 0x0000000000067941 */ /* 0x000fea0003800000 */
.L_x_247:
        /* <DEDUP_REMOVED lines=20> */
.L_x_250:
[----:B------:R-:W-:Y:S05]  /*e180*/  BSYNC B6 ;  /* 0x0000000000067941 */ /* 0x000fea0003800000 */
.L_x_249:
[----:B------:R-:W-:Y:S01]  /*e190*/  LOP3.LUT P6, RZ, R17, 0x1, RZ, 0xc0, !PT ;  /* 0x0000000111ff7812 */ /* 0x000fe200078cc0ff */
[----:B------:R-:W-:-:S12]  /*e1a0*/  BSSY B6, `(.L_x_251) ;  /* 0x0000012000067945 */ /* 0x000fd80003800000 */
        /* <DEDUP_REMOVED lines=17> */
.L_x_252:
[----:B------:R-:W-:Y:S05]  /*e2c0*/  BSYNC B6 ;  /* 0x0000000000067941 */ /* 0x000fea0003800000 */
.L_x_251:
[----:B------:R-:W-:Y:S01]  /*e2d0*/  ULDC.64 UR4, c[0x0][0x9f8] ;  /* 0x00027e0000047ab9 */ /* 0x000fe20000000a00 */
[----:B------:R-:W0:Y:S01]  /*e2e0*/  LDC R20, c[0x0][0x430] ;  /* 0x00010c00ff147b82 */ /* 0x000e220000000800 */
[----:B------:R-:W-:-:S04]  /*e2f0*/  UISETP.NE.U32.AND UP0, UPT, UR4, URZ, UPT ;  /* 0x0000003f0400728c */ /* 0x000fc8000bf05070 */
[----:B------:R-:W-:-:S06]  /*e300*/  UISETP.NE.AND.EX UP0, UPT, UR5, URZ, UPT, UP0 ;  /* 0x0000003f0500728c */ /* 0x000fcc000bf05300 */
[----:B------:R-:W-:-:S05]  /*e310*/  PLOP3.LUT P0, PT, PT, PT, UP0, 0x80, 0x0 ;  /* 0x000000000000781c */ /* 0x000fca0003f0f008 */
[----:B------:R-:W-:-:S04]  /*e320*/  @UP0 UIADD3 UR4, UP1, UR37, UR4, URZ ;  /* 0x0000000425040290 */ /* 0x000fc8000ff3e03f */
[----:B------:R-:W-:Y:S02]  /*e330*/  @UP0 UIADD3.X UR5, UR36, UR5, URZ, UP1, !UPT ;  /* 0x0000000524050290 */ /* 0x000fe40008ffe43f */
[----:B------:R-:W-:Y:S01]  /*e340*/  IMAD.U32 R2, RZ, RZ, UR4 ;  /* 0x00000004ff027e24 */ /* 0x000fe2000f8e00ff */
[----:B------:R-:W-:Y:S01]  /*e350*/  ULDC UR4, c[0x0][0x2f4] ;  /* 0x0000bd0000047ab9 */ /* 0x000fe20000000800 */
[----:B0-----:R-:W-:Y:S02]  /*e360*/  ISETP.NE.AND P2, PT, R20, 0x1, PT ;  /* 0x000000011400780c */ /* 0x001fe40003f45270 */
[----:B------:R-:W-:Y:S01]  /*e370*/  IMAD.U32 R3, RZ, RZ, UR5 ;  /* 0x00000005ff037e24 */ /* 0x000fe2000f8e00ff */
[----:B------:R-:W-:Y:S01]  /*e380*/  LOP3.LUT R17, R17, 0xffffff7f, RZ, 0xc0, !PT ;  /* 0xffffff7f11117812 */ /* 0x000fe200078ec0ff */
[----:B------:R-:W-:-:S03]  /*e390*/  ULDC UR5, c[0x0][0x320] ;  /* 0x0000c80000057ab9 */ /* 0x000fc60000000800 */
[----:B------:R0:W5:Y:S01]  /*e3a0*/  @P0 LDG.E R31, desc[UR52][R2.64] ;  /* 0x00000034021f0981 */ /* 0x000162000c1e1900 */
[C---:B------:R-:W-:Y:S01]  /*e3b0*/  ISETP.GE.AND P0, PT, R35.reuse, UR4, PT ;  /* 0x0000000423007c0c */ /* 0x040fe2000bf06270 */
[----:B------:R-:W-:Y:S01]  /*e3c0*/  UMOV UR6, 0xffffffff ;  /* 0xffffffff00067882 */ /* 0x000fe20000000000 */
[C---:B------:R-:W-:Y:S02]  /*e3d0*/  LOP3.LUT R21, R35.reuse, 0x40, RZ, 0xfc, !PT ;  /* 0x0000004023157812 */ /* 0x040fe400078efcff */
[----:B------:R-:W-:Y:S02]  /*e3e0*/  LOP3.LUT R23, R35, 0x80, RZ, 0xfc, !PT ;  /* 0x0000008023177812 */ /* 0x000fe400078efcff */
[----:B------:R-:W-:Y:S02]  /*e3f0*/  @P2 LOP3.LUT R17, R17, 0x80, RZ, 0xfc, !PT ;  /* 0x0000008011112812 */ /* 0x000fe400078efcff */
[----:B------:R-:W-:Y:S02]  /*e400*/  ISETP.GE.AND P3, PT, R23, UR4, PT ;  /* 0x0000000417007c0c */ /* 0x000fe4000bf66270 */
[----:B------:R-:W-:-:S02]  /*e410*/  LOP3.LUT R17, R17, 0xffffffef, RZ, 0xc0, !PT ;  /* 0xffffffef11117812 */ /* 0x000fc400078ec0ff */
[----:B------:R-:W-:Y:S02]  /*e420*/  ISETP.GE.AND P1, PT, R35, UR5, PT ;  /* 0x0000000523007c0c */ /* 0x000fe4000bf26270 */
[----:B------:R-:W-:Y:S02]  /*e430*/  @P0 LOP3.LUT R17, R17, 0x10, RZ, 0xfc, !PT ;  /* 0x0000001011110812 */ /* 0x000fe400078efcff */
[----:B------:R-:W-:Y:S02]  /*e440*/  ISETP.GE.AND P0, PT, R21, UR4, PT ;  /* 0x0000000415007c0c */ /* 0x000fe4000bf06270 */
[----:B------:R-:W-:-:S11]  /*e450*/  LOP3.LUT R17, R17, 0xfffffff7, RZ, 0xc0, !PT ;  /* 0xfffffff711117812 */ /* 0x000fd600078ec0ff */
        /* <DEDUP_REMOVED lines=9> */
.L_x_333:
[----:B------:R-:W0:Y:S01]  /*e4f0*/  S2R R0, SR_TID.X ;  /* 0x0000000000007919 */ /* 0x000e220000002100 */
[----:B------:R-:W-:Y:S01]  /*e500*/  UMOV UR4, 0xa0 ;  /* 0x000000a000047882 */ /* 0x000fe20000000000 */
[----:B------:R-:W1:Y:S01]  /*e510*/  @P2 LDC R5, c[0x0][0x434] ;  /* 0x00010d00ff052b82 */ /* 0x000e620000000800 */
[----:B------:R-:W-:Y:S01]  /*e520*/  UIMAD UR4, UR48, UR4, -0xa0 ;  /* 0xffffff60300474a4 */ /* 0x000fe2000f8e0204 */
[----:B------:R-:W2:Y:S01]  /*e530*/  S2R R10, SR_TID.X ;  /* 0x00000000000a7919 */ /* 0x000ea20000002100 */
[----:B-----5:R-:W-:-:S05]  /*e540*/  SHF.R.S32.HI R37, RZ, 0x1f, R31 ;  /* 0x0000001fff257819 */ /* 0x020fca000001141f */
[----:B------:R-:W3:Y:S01]  /*e550*/  @P2 LDC R4, c[0x0][0x438] ;  /* 0x00010e00ff042b82 */ /* 0x000ee20000000800 */
[----:B0-----:R-:W-:Y:S01]  /*e560*/  LOP3.LUT R0, R0, 0x7f, RZ, 0xc0, !PT ;  /* 0x0000007f00007812 */ /* 0x001fe200078ec0ff */
[----:B--2---:R-:W-:-:S03]  /*e570*/  IMAD.SHL.U32 R11, R10, 0x20, RZ ;  /* 0x000000200a0b7824 */ /* 0x004fc600078e00ff */
[----:B------:R-:W-:Y:S01]  /*e580*/  SHF.R.U32.HI R12, RZ, 0x2, R0 ;  /* 0x00000002ff0c7819 */ /* 0x000fe20000011600 */
[----:B------:R-:W-:-:S03]  /*e590*/  IMAD.SHL.U32 R10, R10, 0x20, RZ ;  /* 0x000000200a0a7824 */ /* 0x000fc600078e00ff */
[C---:B------:R-:W-:Y:S02]  /*e5a0*/  LOP3.LUT R11, R12.reuse, 0x60, R11, 0xf8, !PT ;  /* 0x000000600c0b7812 */ /* 0x040fe400078ef80b */
[----:B------:R-:W-:Y:S02]  /*e5b0*/  LOP3.LUT R10, R12, 0x60, R10, 0xf8, !PT ;  /* 0x000000600c0a7812 */ /* 0x000fe400078ef80a */
[----:B------:R-:W-:-:S05]  /*e5c0*/  LOP3.LUT R11, R11, 0x80, RZ, 0xfc, !PT ;  /* 0x000000800b0b7812 */ /* 0x000fca00078efcff */
[----:B------:R-:W-:-:S04]  /*e5d0*/  VIADD R3, R11, UR4 ;  /* 0x000000040b037c36 */ /* 0x000fc80008000000 */
[C---:B------:R-:W-:Y:S01]  /*e5e0*/  IMAD.IADD R8, R3.reuse, 0x1, R36 ;  /* 0x0000000103087824 */ /* 0x040fe200078e0224 */
[----:B------:R-:W-:-:S03]  /*e5f0*/  ISETP.GE.AND P0, PT, R3, R22, PT ;  /* 0x000000160300720c */ /* 0x000fc60003f06270 */
[----:B-1----:R-:W-:Y:S01]  /*e600*/  @P2 IMAD.HI.U32 R5, R8, R5, RZ ;  /* 0x0000000508052227 */ /* 0x002fe200078e00ff */
[----:B------:R-:W-:-:S03]  /*e610*/  ISETP.GT.U32.OR P0, PT, R11, 0x9f, P0 ;  /* 0x0000009f0b00780c */ /* 0x000fc60000704470 */
[----:B------:R-:W-:Y:S01]  /*e620*/  IMAD.MOV.U32 R0, RZ, RZ, R8 ;  /* 0x000000ffff007224 */ /* 0x000fe200078e0008 */
[----:B---3--:R-:W-:-:S09]  /*e630*/  @P2 SHF.R.U32.HI R0, RZ, R4, R5 ;  /* 0x00000004ff002219 */ /* 0x008fd20000011605 */
[----:B------:R-:W0:Y:S01]  /*e640*/  @!P0 LDC.64 R2, c[0x0][0x428] ;  /* 0x00010a00ff028b82 */ /* 0x000e220000000a00 */
[--C-:B------:R-:W-:Y:S01]  /*e650*/  @!P0 SHF.R.S32.HI R7, RZ, 0x1f, R0.reuse ;  /* 0x0000001fff078819 */ /* 0x100fe20000011400 */
[----:B------:R-:W-:-:S06]  /*e660*/  @!P0 IMAD.MOV.U32 R6, RZ, RZ, R0 ;  /* 0x000000ffff068224 */ /* 0x000fcc00078e0000 */
[----:B------:R-:W1:Y:S01]  /*e670*/  @!P0 LDC.64 R4, c[0x0][0x418] ;  /* 0x00010600ff048b82 */ /* 0x000e620000000a00 */
[----:B0-----:R-:W-:-:S04]  /*e680*/  @!P0 IMAD R9, R37, R2, RZ ;  /* 0x0000000225098224 */ /* 0x001fc800078e02ff */
[C---:B------:R-:W-:Y:S02]  /*e690*/  @!P0 IMAD R9, R31.reuse, R3, R9 ;  /* 0x000000031f098224 */ /* 0x040fe400078e0209 */
[----:B------:R-:W-:-:S04]  /*e6a0*/  @!P0 IMAD.WIDE.U32 R2, R31, R2, R6 ;  /* 0x000000021f028225 */ /* 0x000fc800078e0006 */
[----:B------:R-:W-:Y:S01]  /*e6b0*/  @!P0 IMAD.IADD R9, R9, 0x1, R3 ;  /* 0x0000000109098824 */ /* 0x000fe200078e0203 */
[----:B-1----:R-:W-:Y:S01]  /*e6c0*/  @!P0 LEA R6, P1, R2, R4, 0x2 ;  /* 0x0000000402068211 */ /* 0x002fe200078210ff */
[----:B------:R-:W-:-:S03]  /*e6d0*/  IMAD.MOV.U32 R4, RZ, RZ, RZ ;  /* 0x000000ffff047224 */ /* 0x000fc600078e00ff */
[----:B------:R-:W-:Y:S01]  /*e6e0*/  @!P0 LEA.HI.X R7, R2, R5, R9, 0x2, P1 ;  /* 0x0000000502078211 */ /* 0x000fe200008f1409 */
[----:B------:R-:W-:Y:S01]  /*e6f0*/  VIADD R9, R10, UR4 ;  /* 0x000000040a097c36 */ /* 0x000fe20008000000 */
[----:B------:R-:W0:Y:S03]  /*e700*/  @P2 LDC R5, c[0x0][0x438] ;  /* 0x00010e00ff052b82 */ /* 0x000e260000000800 */
[----:B------:R1:W5:Y:S01]  /*e710*/  @!P0 LDG.E R4, desc[UR52][R6.64] ;  /* 0x0000003406048981 */ /* 0x000362000c1e1900 */
[C---:B------:R-:W-:Y:S01]  /*e720*/  ISETP.GE.AND P0, PT, R9.reuse, R22, PT ;  /* 0x000000160900720c */ /* 0x040fe20003f06270 */
[----:B------:R-:W-:-:S04]  /*e730*/  IMAD.IADD R9, R9, 0x1, R36 ;  /* 0x0000000109097824 */ /* 0x000fc800078e0224 */
[----:B------:R-:W-:Y:S01]  /*e740*/  IMAD.MOV.U32 R10, RZ, RZ, R9 ;  /* 0x000000ffff0a7224 */ /* 0x000fe200078e0009 */
[----:B-1----:R-:W1:Y:S08]  /*e750*/  @P2 LDC R6, c[0x0][0x434] ;  /* 0x00010d00ff062b82 */ /* 0x002e700000000800 */
[----:B------:R-:W2:Y:S01]  /*e760*/  @!P0 LDC.64 R2, c[0x0][0x428] ;  /* 0x00010a00ff028b82 */ /* 0x000ea20000000a00 */
[----:B-1----:R-:W-:-:S05]  /*e770*/  @P2 IMAD.HI.U32 R6, R9, R6, RZ ;  /* 0x0000000609062227 */ /* 0x002fca00078e00ff */
[----:B0-----:R-:W-:Y:S01]  /*e780*/  @P2 SHF.R.U32.HI R10, RZ, R5, R6 ;  /* 0x00000005ff0a2219 */ /* 0x001fe20000011606 */
[----:B--2---:R-:W-:-:S03]  /*e790*/  @!P0 IMAD R5, R37, R2, RZ ;  /* 0x0000000225058224 */ /* 0x004fc600078e02ff */
[--C-:B------:R-:W-:Y:S01]  /*e7a0*/  @!P0 SHF.R.S32.HI R7, RZ, 0x1f, R10.reuse ;  /* 0x0000001fff078819 */ /* 0x100fe2000001140a */
[----:B------:R-:W-:Y:S02]  /*e7b0*/  @!P0 IMAD.MOV.U32 R6, RZ, RZ, R10 ;  /* 0x000000ffff068224 */ /* 0x000fe400078e000a */
[C---:B------:R-:W-:Y:S02]  /*e7c0*/  @!P0 IMAD R5, R31.reuse, R3, R5 ;  /* 0x000000031f058224 */ /* 0x040fe400078e0205 */
[----:B------:R-:W-:Y:S02]  /*e7d0*/  @!P0 IMAD.WIDE.U32 R6, R31, R2, R6 ;  /* 0x000000021f068225 */ /* 0x000fe400078e0006 */
[----:B------:R-:W0:Y:S02]  /*e7e0*/  @!P0 LDC.64 R2, c[0x0][0x418] ;  /* 0x00010600ff028b82 */ /* 0x000e240000000a00 */
[----:B------:R-:W-:Y:S01]  /*e7f0*/  @!P0 IMAD.IADD R5, R7, 0x1, R5 ;  /* 0x0000000107058824 */ /* 0x000fe200078e0205 */
[----:B0-----:R-:W-:-:S04]  /*e800*/  @!P0 LEA R2, P1, R6, R2, 0x2 ;  /* 0x0000000206028211 */ /* 0x001fc800078210ff */
[----:B------:R-:W-:Y:S01]  /*e810*/  @!P0 LEA.HI.X R3, R6, R3, R5, 0x2, P1 ;  /* 0x0000000306038211 */ /* 0x000fe200008f1405 */
[----:B------:R-:W-:-:S06]  /*e820*/  IMAD.MOV.U32 R6, RZ, RZ, RZ ;  /* 0x000000ffff067224 */ /* 0x000fcc00078e00ff */
[----:B------:R0:W5:Y:S01]  /*e830*/  @!P0 LDG.E R6, desc[UR52][R2.64] ;  /* 0x0000003402068981 */ /* 0x000162000c1e1900 */
[----:B------:R-:W-:Y:S01]  /*e840*/  ISETP.GT.U32.AND P0, PT, R11, 0x9f, PT ;  /* 0x0000009f0b00780c */ /* 0x000fe20003f04070 */
[----:B------:R-:W-:Y:S01]  /*e850*/  IMAD.MOV R5, RZ, RZ, -R0 ;  /* 0x000000ffff057224 */ /* 0x000fe200078e0a00 */
[----:B------:R-:W-:Y:S01]  /*e860*/  LOP3.LUT R17, R17, 0xffffffbf, RZ, 0xc0, !PT ;  /* 0xffffffbf11117812 */ /* 0x000fe200078ec0ff */
[----:B------:R-:W-:Y:S01]  /*e870*/  IMAD.MOV R0, RZ, RZ, -R10 ;  /* 0x000000ffff007224 */ /* 0x000fe200078e0a0a */
[----:B------:R-:W-:Y:S01]  /*e880*/  LOP3.LUT R18, R18, 0xffff, RZ, 0xc0, !PT ;  /* 0x0000ffff12127812 */ /* 0x000fe200078ec0ff */
[----:B------:R-:W-:Y:S02]  /*e890*/  IMAD R5, R20, R5, R8 ;  /* 0x0000000514057224 */ /* 0x000fe400078e0208 */
[----:B------:R-:W-:Y:S02]  /*e8a0*/  IMAD.U32 R8, RZ, RZ, UR48 ;  /* 0x00000030ff087e24 */ /* 0x000fe4000f8e00ff */
[----:B0-----:R-:W-:-:S02]  /*e8b0*/  IMAD.U32 R2, RZ, RZ, UR44 ;  /* 0x0000002cff027e24 */ /* 0x001fc4000f8e00ff */
[----:B------:R-:W-:Y:S02]  /*e8c0*/  IMAD R7, R20, R0, R9 ;  /* 0x0000000014077224 */ /* 0x000fe400078e0209 */
[----:B------:R-:W-:Y:S01]  /*e8d0*/  VIADD R8, R8, 0xffffffff ;  /* 0xffffffff08087836 */ /* 0x000fe20000000000 */
[----:B------:R-:W-:-:S13]  /*e8e0*/  ISETP.NE.AND P2, PT, R2, 0x3, PT ;  /* 0x000000030200780c */ /* 0x000fda0003f45270 */
[----:B------:R-:W-:-:S04]  /*e8f0*/  @P2 LOP3.LUT R17, R17, 0x40, RZ, 0xfc, !PT ;  /* 0x0000004011112812 */ /* 0x000fc800078efcff */
[----:B------:R-:W-:-:S04]  /*e900*/  LOP3.LUT R17, R17, 0xffffffdf, RZ, 0xc0, !PT ;  /* 0xffffffdf11117812 */ /* 0x000fc800078ec0ff */
[----:B------:R-:W-:Y:S01]  /*e910*/  @P0 LOP3.LUT R17, R17, 0x20, RZ, 0xfc, !PT ;  /* 0x0000002011110812 */ /* 0x000fe200078efcff */
[----:B------:R-:W-:Y:S06]  /*e920*/  @!P2 BRA `(.L_x_254) ;  /* 0x000000000004a947 */ /* 0x000fec0003800000 */
[----:B------:R-:W-:Y:S01]  /*e930*/  BPT.TRAP 0x1 ;  /* 0x000000040000795c */ /* 0x000fe20000300000 */
.L_x_254:
[----:B------:R-:W-:Y:S01]  /*e940*/  IMAD R0, R19, 0x8, R16 ;  /* 0x0000000813007824 */ /* 0x000fe200078e0210 */
[----:B------:R-:W-:Y:S01]  /*e950*/  SHF.L.U32 R28, R32, 0x1f, RZ ;  /* 0x0000001f201c7819 */ /* 0x000fe200000006ff */
[----:B------:R-:W-:Y:S01]  /*e960*/  BSSY B0, `(.L_x_255) ;  /* 0x0000004000007945 */ /* 0x000fe20003800000 */
[----:B------:R-:W-:Y:S02]  /*e970*/  SHF.R.S32.HI R24, RZ, 0x1f, R7 ;  /* 0x0000001fff187819 */ /* 0x000fe40000011407 */
[----:B------:R-:W0:Y:S02]  /*e980*/  SYNCS.PHASECHK.TRANS64.TRYWAIT P0, [R0+URZ+0x29880], R28 ;  /* 0x0298801c000075a7 */ /* 0x000e24000800017f */
[----:B0-----:R-:W-:Y:S05]  /*e990*/  @!P0 BRA `(.L_x_256) ;  /* 0x0000004800b08947 */ /* 0x001fea0003800000 */
.L_x_334:
[----:B------:R-:W-:Y:S05]  /*e9a0*/  BSYNC B0 ;  /* 0x0000000000007941 */ /* 0x000fea0003800000 */
.L_x_255:
[----:B------:R-:W-:Y:S01]  /*e9b0*/  ULDC.64 UR4, c[0x0][0x328] ;  /* 0x0000ca0000047ab9 */ /* 0x000fe20000000a00 */
[----:B------:R-:W1:Y:S01]  /*e9c0*/  S2R R13, SR_TID.X ;  /* 0x00000000000d7919 */ /* 0x000e620000002100 */
[----:B------:R-:W-:Y:S01]  /*e9d0*/  IMAD R9, R24, UR4, RZ ;  /* 0x0000000418097c24 */ /* 0x000fe2000f8e02ff */
[----:B-----5:R-:W-:Y:S01]  /*e9e0*/  SHF.R.S32.HI R26, RZ, 0x1f, R6 ;  /* 0x0000001fff1a7819 */ /* 0x020fe20000011406 */
[C---:B------:R-:W-:Y:S01]  /*e9f0*/  IMAD.WIDE.U32 R2, R7.reuse, UR4, RZ ;  /* 0x0000000407027c25 */ /* 0x040fe2000f8e00ff */
[----:B------:R-:W-:Y:S01]  /*ea00*/  ULDC.64 UR6, c[0x0][0x338] ;  /* 0x0000ce0000067ab9 */ /* 0x000fe20000000a00 */
[----:B------:R-:W-:Y:S02]  /*ea10*/  SHF.R.S32.HI R25, RZ, 0x1f, R5 ;  /* 0x0000001fff197819 */ /* 0x000fe40000011405 */
[----:B------:R-:W-:Y:S01]  /*ea20*/  IMAD R9, R7, UR5, R9 ;  /* 0x0000000507097c24 */ /* 0x000fe2000f8e0209 */
[----:B------:R-:W-:Y:S01]  /*ea30*/  SHF.R.S32.HI R27, RZ, 0x1f, R4 ;  /* 0x0000001fff1b7819 */ /* 0x000fe20000011404 */
[----:B------:R-:W-:Y:S01]  /*ea40*/  IMAD R12, R8, -0xa0, R22 ;  /* 0xffffff60080c7824 */ /* 0x000fe200078e0216 */
[----:B------:R-:W-:Y:S01]  /*ea50*/  LOP3.LUT P1, RZ, R17, 0x1, RZ, 0xc0, !PT ;  /* 0x0000000111ff7812 */ /* 0x000fe2000782c0ff */
[----:B------:R-:W-:-:S02]  /*ea60*/  IMAD.IADD R3, R3, 0x1, R9 ;  /* 0x0000000103037824 */ /* 0x000fc400078e0209 */
[----:B------:R-:W-:Y:S02]  /*ea70*/  IMAD R9, R26, UR6, RZ ;  /* 0x000000061a097c24 */ /* 0x000fe4000f8e02ff */
[----:B------:R-:W-:-:S04]  /*ea80*/  IMAD.WIDE.U32 R2, R6, UR6, R2 ;  /* 0x0000000606027c25 */ /* 0x000fc8000f8e0002 */
[----:B------:R-:W-:Y:S02]  /*ea90*/  IMAD R9, R6, UR7, R9 ;  /* 0x0000000706097c24 */ /* 0x000fe4000f8e0209 */
[----:B------:R-:W-:Y:S02]  /*eaa0*/  IMAD R10, R25, UR4, RZ ;  /* 0x00000004190a7c24 */ /* 0x000fe4000f8e02ff */
[----:B------:R-:W-:Y:S02]  /*eab0*/  IMAD.IADD R9, R3, 0x1, R9 ;  /* 0x0000000103097824 */ /* 0x000fe400078e0209 */
[----:B------:R-:W-:Y:S02]  /*eac0*/  IMAD.MOV.U32 R8, RZ, RZ, R2 ;  /* 0x000000ffff087224 */ /* 0x000fe400078e0002 */
[C---:B------:R-:W-:Y:S02]  /*ead0*/  IMAD R10, R5.reuse, UR5, R10 ;  /* 0x00000005050a7c24 */ /* 0x040fe4000f8e020a */
[----:B------:R-:W-:Y:S01]  /*eae0*/  IMAD.WIDE.U32 R2, R5, UR4, RZ ;  /* 0x0000000405027c25 */ /* 0x000fe2000f8e00ff */
[----:B------:R-:W-:Y:S01]  /*eaf0*/  ULDC.64 UR4, c[0x0][0x330] ;  /* 0x0000cc0000047ab9 */ /* 0x000fe20000000a00 */
[----:B-1----:R-:W-:-:S02]  /*eb00*/  LOP3.LUT R13, R13, 0x7f, RZ, 0xc0, !PT ;  /* 0x0000007f0d0d7812 */ /* 0x002fc400078ec0ff */
[----:B------:R-:W-:Y:S02]  /*eb10*/  IMAD.IADD R3, R3, 0x1, R10 ;  /* 0x0000000103037824 */ /* 0x000fe400078e020a */
[----:B------:R-:W-:Y:S01]  /*eb20*/  IMAD R10, R27, UR6, RZ ;  /* 0x000000061b0a7c24 */ /* 0x000fe2000f8e02ff */
[----:B------:R-:W-:Y:S01]  /*eb30*/  SHF.R.U32.HI R14, RZ, 0x2, R13 ;  /* 0x00000002ff0e7819 */ /* 0x000fe2000001160d */
[----:B------:R-:W-:Y:S01]  /*eb40*/  IMAD.WIDE.U32 R2, R4, UR6, R2 ;  /* 0x0000000604027c25 */ /* 0x000fe2000f8e0002 */
[----:B------:R-:W-:-:S03]  /*eb50*/  SHF.R.U32.HI R13, RZ, 0x5, R13 ;  /* 0x00000005ff0d7819 */ /* 0x000fc6000001160d */
[----:B------:R-:W-:Y:S01]  /*eb60*/  IMAD R10, R4, UR7, R10 ;  /* 0x00000007040a7c24 */ /* 0x000fe2000f8e020a */
[----:B------:R-:W-:Y:S01]  /*eb70*/  ULDC.64 UR6, c[0x0][0x318] ;  /* 0x0000c60000067ab9 */ /* 0x000fe20000000a00 */
[C---:B------:R-:W-:Y:S02]  /*eb80*/  IMAD R22, R18.reuse, UR5, RZ ;  /* 0x0000000512167c24 */ /* 0x040fe4000f8e02ff */
[----:B------:R-:W-:Y:S02]  /*eb90*/  IMAD.IADD R3, R3, 0x1, R10 ;  /* 0x0000000103037824 */ /* 0x000fe400078e020a */
[----:B------:R-:W-:-:S04]  /*eba0*/  IMAD.WIDE.U32 R10, R18, UR4, R8 ;  /* 0x00000004120a7c25 */ /* 0x000fc8000f8e0008 */
[----:B------:R-:W-:Y:S01]  /*ebb0*/  IMAD.WIDE.U32 R2, R18, UR4, R2 ;  /* 0x0000000412027c25 */ /* 0x000fe2000f8e0002 */
[----:B------:R-:W-:Y:S01]  /*ebc0*/  IADD3 R9, P0, R10, UR6, RZ ;  /* 0x000000060a097c10 */ /* 0x000fe2000ff1e0ff */
[----:B------:R-:W-:Y:S02]  /*ebd0*/  UMOV UR4, 0xffffffff ;  /* 0xffffffff00047882 */ /* 0x000fe40000000000 */
[----:B------:R-:W-:Y:S01]  /*ebe0*/  IMAD.IADD R10, R12, 0x1, -R14 ;  /* 0x000000010c0a7824 */ /* 0x000fe200078e0a0e */
[----:B------:R-:W-:Y:S01]  /*ebf0*/  IADD3.X R8, R11, UR7, R22, P0, !PT ;  /* 0x000000070b087c10 */ /* 0x000fe200087fe416 */
[----:B------:R-:W-:Y:S01]  /*ec00*/  IMAD.SHL.U32 R13, R13, 0x400, RZ ;  /* 0x000004000d0d7824 */ /* 0x000fe200078e00ff */
[----:B------:R-:W-:Y:S02]  /*ec10*/  IADD3 R23, P0, R2, UR6, RZ ;  /* 0x0000000602177c10 */ /* 0x000fe4000ff1e0ff */
[----:B------:R-:W-:Y:S02]  /*ec20*/  ISETP.GE.AND P5, PT, R10, 0x1, PT ;  /* 0x000000010a00780c */ /* 0x000fe40003fa6270 */
[----:B------:R-:W-:Y:S01]  /*ec30*/  IADD3.X R22, R22, UR7, R3, P0, !PT ;  /* 0x0000000716167c10 */ /* 0x000fe200087fe403 */
[----:B------:R-:W-:Y:S01]  /*ec40*/  IMAD R3, R19, 0x5000, R13 ;  /* 0x0000500013037824 */ /* 0x000fe200078e020d */
[----:B------:R-:W-:Y:S09]  /*ec50*/  BRA.DIV UR4, `(.L_x_257) ;  /* 0x0000004a04147947 */ /* 0x000ff2000b800000 */
[----:B------:R-:W1:Y:S01]  /*ec60*/  SHFL.IDX PT, R12, R9, RZ, 0x1c1f ;  /* 0x001c1fff090c7589 */ /* 0x000e6200000e0000 */
[C---:B------:R-:W-:Y:S02]  /*ec70*/  LOP3.LUT P6, RZ, R17.reuse, 0x2, RZ, 0xc0, !PT ;  /* 0x0000000211ff7812 */ /* 0x040fe400078cc0ff */
[----:B------:R-:W-:Y:S01]  /*ec80*/  LOP3.LUT R17, R17, 0xfffffeff, RZ, 0xc0, !PT ;  /* 0xfffffeff11117812 */ /* 0x000fe200078ec0ff */
[----:B------:R-:W2:Y:S01]  /*ec90*/  SHFL.IDX PT, R2, R8, RZ, 0x1c1f ;  /* 0x001c1fff08027589 */ /* 0x000ea200000e0000 */
[C---:B------:R-:W-:Y:S02]  /*eca0*/  ISETP.GE.AND P4, PT, R10.reuse, 0x21, PT ;  /* 0x000000210a00780c */ /* 0x040fe40003f86270 */
[C---:B------:R-:W-:Y:S01]  /*ecb0*/  ISETP.GE.AND P3, PT, R10.reuse, 0x41, PT ;  /* 0x000000410a00780c */ /* 0x040fe20003f66270 */
[----:B------:R-:W-:Y:S01]  /*ecc0*/  SHFL.IDX PT, R21, R8, 0x1, 0x1c1f ;  /* 0x003c1f0008157f89 */ /* 0x000fe200000e0000 */
[----:B------:R-:W-:-:S03]  /*ecd0*/  ISETP.GE.AND P2, PT, R10, 0x61, PT ;  /* 0x000000610a00780c */ /* 0x000fc60003f46270 */
[----:B------:R-:W-:Y:S01]  /*ece0*/  SHFL.IDX PT, R20, R8, 0x3, 0x1c1f ;  /* 0x007c1f0008147f89 */ /* 0x000fe200000e0000 */
[----:B-1----:R-:W-:-:S05]  /*ecf0*/  IADD3 R12, P0, R35, R12, RZ ;  /* 0x0000000c230c7210 */ /* 0x002fca0007f1e0ff */
[----:B--2---:R-:W-:Y:S01]  /*ed00*/  IMAD.X R13, RZ, RZ, R2, P0 ;  /* 0x000000ffff0d7224 */ /* 0x004fe200000e0602 */
[----:B------:R-:W-:Y:S02]  /*ed10*/  ISETP.LT.OR P0, PT, R10, 0x1, P6 ;  /* 0x000000010a00780c */ /* 0x000fe40003701670 */
[----:B------:R-:W-:-:S05]  /*ed20*/  IADD3 R2, R16, R3, R33 ;  /* 0x0000000310027210 */ /* 0x000fca0007ffe021 */
[----:B------:R-:W-:-:S06]  /*ed30*/  IMAD.IADD R3, R34, 0x1, R2 ;  /* 0x0000000122037824 */ /* 0x000fcc00078e0202 */
[----:B------:R-:W-:Y:S01]  /*ed40*/  LDGSTS.E.BYPASS.LTC128B.128 [R2+0xa400], desc[UR52][R12.64], !P0 ;  /* 0x0a4000000c027fae */ /* 0x000fe2000c101d74 */
[----:B------:R-:W-:-:S13]  /*ed50*/  ISETP.LT.OR P0, PT, R10, 0x1, P1 ;  /* 0x000000010a00780c */ /* 0x000fda0000f01670 */
[----:B------:R1:W-:Y:S04]  /*ed60*/  LDGSTS.E.BYPASS.LTC128B.128 [R3+0xa400], desc[UR52][R12.64+0x40], !P0 ;  /* 0x0a4000400c037fae */ /* 0x0003e8000c101d74 */
[----:B-1----:R-:W1:Y:S02]  /*ed70*/  SHFL.IDX PT, R12, R9, 0x1, 0x1c1f ;  /* 0x003c1f00090c7f89 */ /* 0x002e6400000e0000 */
[----:B-1----:R-:W-:-:S05]  /*ed80*/  IADD3 R12, P0, R35, R12, RZ ;  /* 0x0000000c230c7210 */ /* 0x002fca0007f1e0ff */
[----:B------:R-:W-:Y:S01]  /*ed90*/  IMAD.X R13, RZ, RZ, R21, P0 ;  /* 0x000000ffff0d7224 */ /* 0x000fe200000e0615 */
[----:B------:R-:W-:Y:S01]  /*eda0*/  ISETP.LT.OR P0, PT, R10, 0x21, P6 ;  /* 0x000000210a00780c */ /* 0x000fe20003701670 */
[----:B------:R-:W-:-:S12]  /*edb0*/  SHFL.IDX PT, R21, R8, 0x2, 0x1c1f ;  /* 0x005c1f0008157f89 */ /* 0x000fd800000e0000 */
[----:B------:R-:W-:Y:S01]  /*edc0*/  LDGSTS.E.BYPASS.LTC128B.128 [R2+0xb400], desc[UR52][R12.64], !P0 ;  /* 0x0b4000000c027fae */ /* 0x000fe2000c101d74 */
[----:B------:R-:W-:-:S13]  /*edd0*/  ISETP.LT.OR P0, PT, R10, 0x21, P1 ;  /* 0x000000210a00780c */ /* 0x000fda0000f01670 */
[----:B------:R1:W-:Y:S04]  /*ede0*/  LDGSTS.E.BYPASS.LTC128B.128 [R3+0xb400], desc[UR52][R12.64+0x40], !P0 ;  /* 0x0b4000400c037fae */ /* 0x0003e8000c101d74 */
[----:B-1----:R-:W1:Y:S04]  /*edf0*/  SHFL.IDX PT, R12, R9, 0x2, 0x1c1f ;  /* 0x005c1f00090c7f89 */ /* 0x002e6800000e0000 */
[----:B------:R-:W2:Y:S01]  /*ee00*/  SHFL.IDX PT, R9, R9, 0x3, 0x1c1f ;  /* 0x007c1f0009097f89 */ /* 0x000ea200000e0000 */
[----:B-1----:R-:W-:-:S05]  /*ee10*/  IADD3 R12, P0, R35, R12, RZ ;  /* 0x0000000c230c7210 */ /* 0x002fca0007f1e0ff */
[----:B------:R-:W-:Y:S01]  /*ee20*/  IMAD.X R13, RZ, RZ, R21, P0 ;  /* 0x000000ffff0d7224 */ /* 0x000fe200000e0615 */
[----:B------:R-:W-:-:S13]  /*ee30*/  ISETP.LT.OR P0, PT, R10, 0x41, P6 ;  /* 0x000000410a00780c */ /* 0x000fda0003701670 */
[----:B------:R-:W-:Y:S01]  /*ee40*/  LDGSTS.E.BYPASS.LTC128B.128 [R2+0xc400], desc[UR52][R12.64], !P0 ;  /* 0x0c4000000c027fae */ /* 0x000fe2000c101d74 */
[----:B------:R-:W-:-:S13]  /*ee50*/  ISETP.LT.OR P0, PT, R10, 0x41, P1 ;  /* 0x000000410a00780c */ /* 0x000fda0000f01670 */
[----:B------:R-:W-:Y:S01]  /*ee60*/  LDGSTS.E.BYPASS.LTC128B.128 [R3+0xc400], desc[UR52][R12.64+0x40], !P0 ;  /* 0x0c4000400c037fae */ /* 0x000fe2000c101d74 */
[----:B--2---:R-:W-:-:S05]  /*ee70*/  IADD3 R8, P0, R35, R9, RZ ;  /* 0x0000000923087210 */ /* 0x004fca0007f1e0ff */
[----:B------:R-:W-:Y:S01]  /*ee80*/  IMAD.X R9, RZ, RZ, R20, P0 ;  /* 0x000000ffff097224 */ /* 0x000fe200000e0614 */
[----:B------:R-:W-:-:S13]  /*ee90*/  ISETP.LT.OR P0, PT, R10, 0x61, P6 ;  /* 0x000000610a00780c */ /* 0x000fda0003701670 */
[----:B------:R-:W-:Y:S01]  /*eea0*/  LDGSTS.E.BYPASS.LTC128B.128 [R2+0xd400], desc[UR52][R8.64], !P0 ;  /* 0x0d40000008027fae */ /* 0x000fe2000c101d74 */
[----:B------:R-:W-:-:S13]  /*eeb0*/  ISETP.LT.OR P0, PT, R10, 0x61, P1 ;  /* 0x000000610a00780c */ /* 0x000fda0000f01670 */
[----:B------:R1:W-:Y:S01]  /*eec0*/  LDGSTS.E.BYPASS.LTC128B.128 [R3+0xd400], desc[UR52][R8.64+0x40], !P0 ;  /* 0x0d40004008037fae */ /* 0x0003e2000c101d74 */
[----:B------:R-:W-:-:S03]  /*eed0*/  ISETP.GE.AND P0, PT, R10, 0x81, PT ;  /* 0x000000810a00780c */ /* 0x000fc60003f06270 */
[----:B-1----:R1:W2:Y:S10]  /*eee0*/  SHFL.IDX PT, R9, R22, RZ, 0x1c1f ;  /* 0x001c1fff16097589 */ /* 0x0022b400000e0000 */
[----:B------:R-:W-:Y:S01]  /*eef0*/  @P0 LOP3.LUT R17, R17, 0x100, RZ, 0xfc, !PT ;  /* 0x0000010011110812 */ /* 0x000fe200078efcff */
[----:B------:R1:W3:Y:S06]  /*ef00*/  SHFL.IDX PT, R8, R23, RZ, 0x1c1f ;  /* 0x001c1fff17087589 */ /* 0x0002ec00000e0000 */
.L_x_346:
[----:B---3--:R-:W-:Y:S02]  /*ef10*/  IADD3 R8, P0, R35, R8, RZ ;  /* 0x0000000823087210 */ /* 0x008fe40007f1e0ff */
[----:B------:R-:W-:-:S03]  /*ef20*/  LOP3.LUT P6, RZ, R17, 0x2, RZ, 0xc0, !PT ;  /* 0x0000000211ff7812 */ /* 0x000fc600078cc0ff */
[----:B--2---:R-:W-:Y:S01]  /*ef30*/  IMAD.X R9, RZ, RZ, R9, P0 ;  /* 0x000000ffff097224 */ /* 0x004fe200000e0609 */
[----:B------:R-:W-:-:S13]  /*ef40*/  ISETP.LT.OR P0, PT, R10, 0x81, P6 ;  /* 0x000000810a00780c */ /* 0x000fda0003701670 */
[----:B------:R-:W-:Y:S01]  /*ef50*/  @!PT LDS RZ, [RZ] ;  /* 0x00000000fffff984 */ /* 0x000fe20000000800 */
[----:B------:R-:W-:Y:S01]  /*ef60*/  @!PT LDS RZ, [RZ] ;  /* 0x00000000fffff984 */ /* 0x000fe20000000800 */
[----:B------:R-:W-:Y:S01]  /*ef70*/  @!PT LDS RZ, [RZ] ;  /* 0x00000000fffff984 */ /* 0x000fe20000000800 */
[----:B------:R2:W-:Y:S01]  /*ef80*/  LDGSTS.E.BYPASS.LTC128B.128 [R2+0xe400], desc[UR52][R8.64], !P0 ;  /* 0x0e40000008027fae */ /* 0x0005e2000c101d74 */
[----:B------:R-:W-:-:S13]  /*ef90*/  ISETP.LT.OR P0, PT, R10, 0x81, P1 ;  /* 0x000000810a00780c */ /* 0x000fda0000f01670 */
[----:B------:R2:W-:Y:S01]  /*efa0*/  LDGSTS.E.BYPASS.LTC128B.128 [R3+0xe400], desc[UR52][R8.64+0x40], !P0 ;  /* 0x0e40004008037fae */ /* 0x0005e2000c101d74 */
[----:B------:R-:W-:Y:S01]  /*efb0*/  PLOP3.LUT P0, PT, PT, PT, PT, 0x80, 0x0 ;  /* 0x000000000000781c */ /* 0x000fe20003f0f070 */
[----:B------:R-:W-:-:S12]  /*efc0*/  NOP ;  /* 0x0000000000007918 */ /* 0x000fd80000000000 */
.L_x_258:
[----:B------:R-:W-:Y:S02]  /*efd0*/  PLOP3.LUT P1, PT, P1, P0, PT, 0xa2, 0x0 ;  /* 0x000000000000781c */ /* 0x000fe40000f21472 */
[----:B------:R-:W-:-:S08]  /*efe0*/  @P0 R2UR P1, UR4, R0 ;  /* 0x00000000000402ca */ /* 0x000fd00000020000 */
[----:B------:R-:W-:-:S05]  /*eff0*/  @P0 PLOP3.LUT P0, PT, P1, PT, PT, 0x80, 0x0 ;  /* 0x000000000000081c */ /* 0x000fca0000f0f070 */
[----:B------:R-:W-:Y:S01]  /*f000*/  @!P1 SYNCS.ARRIVE.TRANS64.RED.A0T1 RZ, [UR4+0x29870], RZ ;  /* 0x029870ffffff99a7 */ /* 0x000fe20008200404 */
[----:B------:R-:W-:Y:S07]  /*f010*/  @!P1 ARRIVES.LDGSTSBAR.64.TRANSCNT [UR4+0x29870] ;  /* 0x02987000ff0099b0 */ /* 0x000fee0008000a84 */
[----:B------:R-:W-:Y:S05]  /*f020*/  @P0 BRA.U.ANY `(.L_x_258) ;  /* 0xfffffffd00e80947 */ /* 0x000fea000393ffff */
[----:B------:R-:W-:Y:S01]  /*f030*/  NOP ;  /* 0x0000000000007918 */ /* 0x000fe20000000000 */
[----:B--2---:R-:W-:-:S05]  /*f040*/  IMAD.U32 R2, RZ, RZ, UR44 ;  /* 0x0000002cff027e24 */ /* 0x004fca000f8e00ff */
[----:B------:R-:W-:-:S13]  /*f050*/  ISETP.NE.AND P6, PT, R2, 0x3, PT ;  /* 0x000000030200780c */ /* 0x000fda0003fc5270 */
[----:B------:R-:W-:Y:S05]  /*f060*/  @!P6 BRA `(.L_x_259) ;  /* 0x000000000004e947 */ /* 0x000fea0003800000 */
[----:B------:R-:W-:Y:S01]  /*f070*/  BPT.TRAP 0x1 ;  /* 0x000000040000795c */ /* 0x000fe20000300000 */
.L_x_259:
[----:B------:R2:W-:Y:S01]  /*f080*/  SYNCS.ARRIVE.TRANS64.A1T0 RZ, [R0+URZ+0x29870], RZ ;  /* 0x029870ff00ff79a7 */ /* 0x0005e2000810003f */
[----:B------:R-:W-:Y:S05]  /*f090*/  @!P6 BRA `(.L_x_260) ;  /* 0x000000000004e947 */ /* 0x000fea0003800000 */
[----:B------:R-:W-:Y:S01]  /*f0a0*/  BPT.TRAP 0x1 ;  /* 0x000000040000795c */ /* 0x000fe20000300000 */
.L_x_260:
[----:B------:R-:W3:Y:S01]  /*f0b0*/  SYNCS.PHASECHK.TRANS64.TRYWAIT P0, [R0+URZ+0x29840], R28 ;  /* 0x0298401c000075a7 */ /* 0x000ee2000800017f */
[----:B------:R-:W-:Y:S04]  /*f0c0*/  BSSY B0, `(.L_x_261) ;  /* 0x0000002000007945 */ /* 0x000fe80003800000 */
[----:B---3--:R-:W-:Y:S05]  /*f0d0*/  @!P0 BRA `(.L_x_262) ;  /* 0x0000004800a48947 */ /* 0x008fea0003800000 */
.L_x_347:
[----:B------:R-:W-:Y:S05]  /*f0e0*/  BSYNC B0 ;  /* 0x0000000000007941 */ /* 0x000fea0003800000 */
.L_x_261:
[----:B------:R-:W4:Y:S01]  /*f0f0*/  LDL R9, [R1+0x14] ;  /* 0x0000140001097983 */ /* 0x000f220000100800 */
[----:B------:R-:W-:Y:S01]  /*f100*/  ULDC.64 UR4, c[0x0][0x300] ;  /* 0x0000c00000047ab9 */ /* 0x000fe20000000a00 */
[----:B------:R-:W-:Y:S01]  /*f110*/  ULDC.64 UR6, c[0x0][0x310] ;  /* 0x0000c40000067ab9 */ /* 0x000fe20000000a00 */
[----:B------:R-:W-:Y:S02]  /*f120*/  IMAD R8, R24, UR4, RZ ;  /* 0x0000000418087c24 */ /* 0x000fe4000f8e02ff */
[----:B------:R-:W-:-:S04]  /*f130*/  IMAD.WIDE.U32 R2, R7, UR4, RZ ;  /* 0x0000000407027c25 */ /* 0x000fc8000f8e00ff */
[----:B------:R-:W-:Y:S02]  /*f140*/  IMAD R8, R7, UR5, R8 ;  /* 0x0000000507087c24 */ /* 0x000fe4000f8e0208 */
[----:B------:R-:W-:Y:S02]  /*f150*/  IMAD R26, R26, UR6, RZ ;  /* 0x000000061a1a7c24 */ /* 0x000fe4000f8e02ff */
[----:B------:R-:W-:Y:S02]  /*f160*/  IMAD.IADD R3, R3, 0x1, R8 ;  /* 0x0000000103037824 */ /* 0x000fe400078e0208 */
[----:B------:R-:W-:Y:S02]  /*f170*/  IMAD R8, R25, UR4, RZ ;  /* 0x0000000419087c24 */ /* 0x000fe4000f8e02ff */
[----:B------:R-:W-:-:S04]  /*f180*/  IMAD.WIDE.U32 R2, R6, UR6, R2 ;  /* 0x0000000606027c25 */ /* 0x000fc8000f8e0002 */
[----:B------:R-:W-:Y:S02]  /*f190*/  IMAD R6, R6, UR7, R26 ;  /* 0x0000000706067c24 */ /* 0x000fe4000f8e021a */
[----:B------:R-:W-:Y:S02]  /*f1a0*/  IMAD R8, R5, UR5, R8 ;  /* 0x0000000505087c24 */ /* 0x000fe4000f8e0208 */
[----:B------:R-:W-:Y:S02]  /*f1b0*/  IMAD.IADD R7, R3, 0x1, R6 ;  /* 0x0000000103077824 */ /* 0x000fe400078e0206 */
[----:B------:R-:W-:Y:S02]  /*f1c0*/  IMAD.MOV.U32 R6, RZ, RZ, R2 ;  /* 0x000000ffff067224 */ /* 0x000fe400078e0002 */
[----:B------:R-:W-:Y:S01]  /*f1d0*/  IMAD.WIDE.U32 R2, R5, UR4, RZ ;  /* 0x0000000405027c25 */ /* 0x000fe2000f8e00ff */
[----:B------:R-:W-:-:S03]  /*f1e0*/  ULDC.64 UR4, c[0x0][0x308] ;  /* 0x0000c20000047ab9 */ /* 0x000fc60000000a00 */
[----:B------:R-:W-:Y:S02]  /*f1f0*/  IMAD.IADD R3, R3, 0x1, R8 ;  /* 0x0000000103037824 */ /* 0x000fe400078e0208 */
[----:B------:R-:W-:Y:S02]  /*f200*/  IMAD R8, R27, UR6, RZ ;  /* 0x000000061b087c24 */ /* 0x000fe4000f8e02ff */
[----:B------:R-:W-:-:S04]  /*f210*/  IMAD.WIDE.U32 R2, R4, UR6, R2 ;  /* 0x0000000604027c25 */ /* 0x000fc8000f8e0002 */
[----:B------:R-:W-:Y:S01]  /*f220*/  IMAD R8, R4, UR7, R8 ;  /* 0x0000000704087c24 */ /* 0x000fe2000f8e0208 */
[----:B------:R-:W-:Y:S01]  /*f230*/  ULDC.64 UR6, c[0x0][0x2e8] ;  /* 0x0000ba0000067ab9 */ /* 0x000fe20000000a00 */
[----:B------:R-:W-:-:S04]  /*f240*/  IMAD.WIDE.U32 R6, R18, UR4, R6 ;  /* 0x0000000412067c25 */ /* 0x000fc8000f8e0006 */
[----:B------:R-:W-:Y:S01]  /*f250*/  IMAD.IADD R3, R3, 0x1, R8 ;  /* 0x0000000103037824 */ /* 0x000fe200078e0208 */
[----:B------:R-:W-:Y:S01]  /*f260*/  IADD3 R5, P0, R6, UR6, RZ ;  /* 0x0000000606057c10 */ /* 0x000fe2000ff1e0ff */
[C---:B------:R-:W-:Y:S02]  /*f270*/  IMAD R4, R18.reuse, UR5, RZ ;  /* 0x0000000512047c24 */ /* 0x040fe4000f8e02ff */
[----:B------:R-:W-:Y:S01]  /*f280*/  IMAD.WIDE.U32 R2, R18, UR4, R2 ;  /* 0x0000000412027c25 */ /* 0x000fe2000f8e0002 */
[----:B------:R-:W-:Y:S02]  /*f290*/  UMOV UR4, 0xffffffff ;  /* 0xffffffff00047882 */ /* 0x000fe40000000000 */
[----:B------:R-:W-:Y:S02]  /*f2a0*/  IADD3.X R6, R7, UR7, R4, P0, !PT ;  /* 0x0000000707067c10 */ /* 0x000fe400087fe404 */
[----:B------:R-:W-:-:S04]  /*f2b0*/  IADD3 R8, P0, R2, UR6, RZ ;  /* 0x0000000602087c10 */ /* 0x000fc8000ff1e0ff */
[----:B------:R-:W-:Y:S01]  /*f2c0*/  IADD3.X R7, R4, UR7, R3, P0, !PT ;  /* 0x0000000704077c10 */ /* 0x000fe200087fe403 */
[----:B----4-:R-:W-:Y:S01]  /*f2d0*/  IMAD R4, R19, 0x7800, R9 ;  /* 0x0000780013047824 */ /* 0x010fe200078e0209 */
[----:B------:R-:W-:Y:S07]  /*f2e0*/  BRA.DIV UR4, `(.L_x_263) ;  /* 0x0000004a04347947 */ /* 0x000fee000b800000 */
[----:B------:R-:W4:Y:S01]  /*f2f0*/  SHFL.IDX PT, R3, R5, RZ, 0x1c1f ;  /* 0x001c1fff05037589 */ /* 0x000f2200000e0000 */
[C---:B------:R-:W-:Y:S01]  /*f300*/  LOP3.LUT P6, RZ, R17.reuse, 0x8, RZ, 0xc0, !PT ;  /* 0x0000000811ff7812 */ /* 0x040fe200078cc0ff */
[C-C-:B------:R-:W-:Y:S01]  /*f310*/  @P5 IMAD.IADD R9, R16.reuse, 0x1, R4.reuse ;  /* 0x0000000110095824 */ /* 0x140fe200078e0204 */
[----:B------:R-:W-:Y:S01]  /*f320*/  LOP3.LUT P1, RZ, R17, 0x4, RZ, 0xc0, !PT ;  /* 0x0000000411ff7812 */ /* 0x000fe2000782c0ff */
[----:B------:R-:W5:Y:S01]  /*f330*/  SHFL.IDX PT, R2, R6, RZ, 0x1c1f ;  /* 0x001c1fff06027589 */ /* 0x000f6200000e0000 */
[----:B------:R-:W-:-:S03]  /*f340*/  @P4 IMAD.IADD R21, R16, 0x1, R4 ;  /* 0x0000000110154824 */ /* 0x000fc600078e0204 */
[----:B------:R-:W-:Y:S04]  /*f350*/  SHFL.IDX PT, R7, R7, RZ, 0x1c1f ;  /* 0x001c1fff07077589 */ /* 0x000fe800000e0000 */
[----:B------:R-:W-:Y:S01]  /*f360*/  SHFL.IDX PT, R14, R8, RZ, 0x1c1f ;  /* 0x001c1fff080e7589 */ /* 0x000fe200000e0000 */
[----:B----4-:R-:W-:-:S05]  /*f370*/  @P5 IADD3 R3, P0, R35, R3, RZ ;  /* 0x0000000323035210 */ /* 0x010fca0007f1e0ff */
[----:B-----5:R-:W-:Y:S01]  /*f380*/  @P5 IMAD.X R2, RZ, RZ, R2, P0 ;  /* 0x000000ffff025224 */ /* 0x020fe200000e0602 */
[----:B------:R-:W-:-:S04]  /*f390*/  LOP3.LUT P0, RZ, R17, 0x10, RZ, 0xc0, !PT ;  /* 0x0000001011ff7812 */ /* 0x000fc8000780c0ff */
[----:B------:R-:W-:-:S04]  /*f3a0*/  @P5 LOP3.LUT R3, R3, R2, RZ, 0x3c, !PT ;  /* 0x0000000203035212 */ /* 0x000fc800078e3cff */
[----:B------:R-:W-:-:S04]  /*f3b0*/  @P5 LOP3.LUT R2, R3, R2, RZ, 0x3c, !PT ;  /* 0x0000000203025212 */ /* 0x000fc800078e3cff */
[----:B------:R-:W-:-:S05]  /*f3c0*/  @P5 LOP3.LUT R3, R3, R2, RZ, 0x3c, !PT ;  /* 0x0000000203035212 */ /* 0x000fca00078e3cff */
[----:B------:R-:W-:Y:S04]  /*f3d0*/  @P5 LDGSTS.E.BYPASS.LTC128B.128 [R9+0x1a400], desc[UR52][R2.64], !P0 ;  /* 0x1a40000002095fae */ /* 0x000fe8000c101d74 */
[----:B------:R-:W-:Y:S04]  /*f3e0*/  @P5 LDGSTS.E.BYPASS.LTC128B.128 [R9+0x1cc00], desc[UR52][R2.64+0x40], !P6 ;  /* 0x1cc0004002095fae */ /* 0x000fe8000f101d74 */
[----:B------:R4:W-:Y:S01]  /*f3f0*/  @P5 LDGSTS.E.BYPASS.LTC128B.128 [R9+0x1f400], desc[UR52][R2.64+0x80], !P1 ;  /* 0x1f40008002095fae */ /* 0x0009e2000c901d74 */
[----:B------:R-:W-:-:S03]  /*f400*/  LOP3.LUT P5, RZ, R17, 0x10, RZ, 0xc0, !PT ;  /* 0x0000001011ff7812 */ /* 0x000fc600078ac0ff */
[----:B----4-:R-:W4:Y:S01]  /*f410*/  SHFL.IDX PT, R3, R5, 0x1, 0x1c1f ;  /* 0x003c1f0005037f89 */ /* 0x010f2200000e0000 */
[----:B------:R-:W-:-:S03]  /*f420*/  @P3 IMAD.IADD R9, R16, 0x1, R4 ;  /* 0x0000000110093824 */ /* 0x000fc600078e0204 */
[----:B------:R-:W5:Y:S01]  /*f430*/  SHFL.IDX PT, R2, R6, 0x1, 0x1c1f ;  /* 0x003c1f0006027f89 */ /* 0x000f6200000e0000 */
[----:B----4-:R-:W-:-:S05]  /*f440*/  @P4 IADD3 R3, P0, R35, R3, RZ ;  /* 0x0000000323034210 */ /* 0x010fca0007f1e0ff */
[----:B-----5:R-:W-:-:S05]  /*f450*/  @P4 IMAD.X R2, RZ, RZ, R2, P0 ;  /* 0x000000ffff024224 */ /* 0x020fca00000e0602 */
[----:B------:R-:W-:-:S04]  /*f460*/  @P4 LOP3.LUT R3, R3, R2, RZ, 0x3c, !PT ;  /* 0x0000000203034212 */ /* 0x000fc800078e3cff */
[----:B------:R-:W-:-:S04]  /*f470*/  @P4 LOP3.LUT R2, R3, R2, RZ, 0x3c, !PT ;  /* 0x0000000203024212 */ /* 0x000fc800078e3cff */
[----:B------:R-:W-:-:S05]  /*f480*/  @P4 LOP3.LUT R3, R3, R2, RZ, 0x3c, !PT ;  /* 0x0000000203034212 */ /* 0x000fca00078e3cff */
[----:B------:R-:W-:Y:S04]  /*f490*/  @P4 LDGSTS.E.BYPASS.LTC128B.128 [R21+0x1ac00], desc[UR52][R2.64], !P5 ;  /* 0x1ac0000002154fae */ /* 0x000fe8000e901d74 */
[----:B------:R-:W-:Y:S04]  /*f4a0*/  @P4 LDGSTS.E.BYPASS.LTC128B.128 [R21+0x1d400], desc[UR52][R2.64+0x40], !P6 ;  /* 0x1d40004002154fae */ /* 0x000fe8000f101d74 */
[----:B------:R4:W-:Y:S04]  /*f4b0*/  @P4 LDGSTS.E.BYPASS.LTC128B.128 [R21+0x1fc00], desc[UR52][R2.64+0x80], !P1 ;  /* 0x1fc0008002154fae */ /* 0x0009e8000c901d74 */
[----:B----4-:R-:W4:Y:S01]  /*f4c0*/  SHFL.IDX PT, R3, R5, 0x2, 0x1c1f ;  /* 0x005c1f0005037f89 */ /* 0x010f2200000e0000 */
[----:B------:R-:W-:-:S03]  /*f4d0*/  @P2 IMAD.IADD R21, R16, 0x1, R4 ;  /* 0x0000000110152824 */ /* 0x000fc600078e0204 */
[----:B------:R-:W5:Y:S04]  /*f4e0*/  SHFL.IDX PT, R2, R6, 0x2, 0x1c1f ;  /* 0x005c1f0006027f89 */ /* 0x000f6800000e0000 */
[----:B------:R-:W-:Y:S01]  /*f4f0*/  SHFL.IDX PT, R6, R6, 0x3, 0x1c1f ;  /* 0x007c1f0006067f89 */ /* 0x000fe200000e0000 */
        /* <DEDUP_REMOVED lines=8> */
[----:B----4-:R-:W4:Y:S02]  /*f580*/  SHFL.IDX PT, R2, R5, 0x3, 0x1c1f ;  /* 0x007c1f0005027f89 */ /* 0x010f2400000e0000 */
[----:B----4-:R-:W-:-:S05]  /*f590*/  @P2 IADD3 R2, P0, R35, R2, RZ ;  /* 0x0000000223022210 */ /* 0x010fca0007f1e0ff */
[----:B------:R-:W-:-:S05]  /*f5a0*/  @P2 IMAD.X R3, RZ, RZ, R6, P0 ;  /* 0x000000ffff032224 */ /* 0x000fca00000e0606 */
[----:B------:R4:W-:Y:S04]  /*f5b0*/  @P2 LDGSTS.E.BYPASS.LTC128B.128 [R21+0x1bc00], desc[UR52][R2.64], !P5 ;  /* 0x1bc0000002152fae */ /* 0x0009e8000e901d74 */
[----:B------:R4:W-:Y:S04]  /*f5c0*/  @P2 LDGSTS.E.BYPASS.LTC128B.128 [R21+0x1e400], desc[UR52][R2.64+0x40], !P6 ;  /* 0x1e40004002152fae */ /* 0x0009e8000f101d74 */
[----:B------:R4:W-:Y:S02]  /*f5d0*/  @P2 LDGSTS.E.BYPASS.LTC128B.128 [R21+0x20c00], desc[UR52][R2.64+0x80], !P1 ;  /* 0x20c0008002152fae */ /* 0x0009e4000c901d74 */
.L_x_359:
[----:B------:R-:W-:Y:S01]  /*f5e0*/  LOP3.LUT P0, RZ, R17, 0x100, RZ, 0xc0, !PT ;  /* 0x0000010011ff7812 */ /* 0x000fe2000780c0ff */
[----:B------:R-:W-:-:S12]  /*f5f0*/  BSSY B0, `(.L_x_264) ;  /* 0x000000e000007945 */ /* 0x000fd80003800000 */
[----:B------:R-:W-:Y:S05]  /*f600*/  @!P0 BRA `(.L_x_265) ;  /* 0x0000000000308947 */ /* 0x000fea0003800000 */
[C---:B------:R-:W-:Y:S01]  /*f610*/  LOP3.LUT P3, RZ, R17.reuse, 0x10, RZ, 0xc0, !PT ;  /* 0x0000001011ff7812 */ /* 0x040fe2000786c0ff */
[----:B------:R-:W-:Y:S01]  /*f620*/  IMAD.IADD R5, R16, 0x1, R4 ;  /* 0x0000000110057824 */ /* 0x000fe200078e0204 */
[C---:B------:R-:W-:Y:S02]  /*f630*/  LOP3.LUT P2, RZ, R17.reuse, 0x8, RZ, 0xc0, !PT ;  /* 0x0000000811ff7812 */ /* 0x040fe4000784c0ff */
[----:B------:R-:W-:Y:S02]  /*f640*/  LOP3.LUT P1, RZ, R17, 0x4, RZ, 0xc0, !PT ;  /* 0x0000000411ff7812 */ /* 0x000fe4000782c0ff */
[----:B----4-:R-:W-:-:S05]  /*f650*/  IADD3 R2, P0, R35, R14, RZ ;  /* 0x0000000e23027210 */ /* 0x010fca0007f1e0ff */
[----:B------:R-:W-:-:S05]  /*f660*/  IMAD.X R3, RZ, RZ, R7, P0 ;  /* 0x000000ffff037224 */ /* 0x000fca00000e0607 */
[----:B------:R-:W-:Y:S01]  /*f670*/  @!PT LDS RZ, [RZ] ;  /* 0x00000000fffff984 */ /* 0x000fe20000000800 */
[----:B------:R-:W-:Y:S01]  /*f680*/  @!PT LDS RZ, [RZ] ;  /* 0x00000000fffff984 */ /* 0x000fe20000000800 */
[----:B------:R-:W-:Y:S01]  /*f690*/  @!PT LDS RZ, [RZ] ;  /* 0x00000000fffff984 */ /* 0x000fe20000000800 */
[----:B------:R4:W-:Y:S04]  /*f6a0*/  LDGSTS.E.BYPASS.LTC128B.128 [R5+0x1c400], desc[UR52][R2.64], !P3 ;  /* 0x1c40000002057fae */ /* 0x0009e8000d901d74 */
[----:B------:R4:W-:Y:S04]  /*f6b0*/  LDGSTS.E.BYPASS.LTC128B.128 [R5+0x1ec00], desc[UR52][R2.64+0x40], !P2 ;  /* 0x1ec0004002057fae */ /* 0x0009e8000d101d74 */
[----:B------:R4:W-:Y:S02]  /*f6c0*/  LDGSTS.E.BYPASS.LTC128B.128 [R5+0x21400], desc[UR52][R2.64+0x80], !P1 ;  /* 0x2140008002057fae */ /* 0x0009e4000c901d74 */
.L_x_265:
[----:B------:R-:W-:Y:S05]  /*f6d0*/  BSYNC B0 ;  /* 0x0000000000007941 */ /* 0x000fea0003800000 */
.L_x_264:
[----:B------:R-:W-:Y:S01]  /*f6e0*/  NOP ;  /* 0x0000000000007918 */ /* 0x000fe20000000000 */
[----:B------:R-:W-:-:S13]  /*f6f0*/  PLOP3.LUT P0, PT, PT, PT, PT, 0x80, 0x0 ;  /* 0x000000000000781c */ /* 0x000fda0003f0f070 */
.L_x_266:
[----:B------:R-:W-:Y:S02]  /*f700*/  PLOP3.LUT P1, PT, P1, P0, PT, 0xa2, 0x0 ;  /* 0x000000000000781c */ /* 0x000fe40000f21472 */
[----:B------:R-:W-:-:S08]  /*f710*/  @P0 R2UR P1, UR4, R0 ;  /* 0x00000000000402ca */ /* 0x000fd00000020000 */
[----:B------:R-:W-:-:S05]  /*f720*/  @P0 PLOP3.LUT P0, PT, P1, PT, PT, 0x80, 0x0 ;  /* 0x000000000000081c */ /* 0x000fca0000f0f070 */
[----:B------:R-:W-:Y:S01]  /*f730*/  @!P1 SYNCS.ARRIVE.TRANS64.RED.A0T1 RZ, [UR4+0x29830], RZ ;  /* 0x029830ffffff99a7 */ /* 0x000fe20008200404 */
[----:B------:R-:W-:Y:S07]  /*f740*/  @!P1 ARRIVES.LDGSTSBAR.64.TRANSCNT [UR4+0x29830] ;  /* 0x02983000ff0099b0 */ /* 0x000fee0008000a84 */
[----:B------:R-:W-:Y:S05]  /*f750*/  @P0 BRA.U.ANY `(.L_x_266) ;  /* 0xfffffffd00e80947 */ /* 0x000fea000393ffff */
[----:B------:R-:W-:Y:S01]  /*f760*/  NOP ;  /* 0x0000000000007918 */ /* 0x000fe20000000000 */
[----:B----4-:R-:W-:-:S05]  /*f770*/  IMAD.U32 R2, RZ, RZ, UR44 ;  /* 0x0000002cff027e24 */ /* 0x010fca000f8e00ff */
[----:B------:R-:W-:-:S13]  /*f780*/  ISETP.NE.AND P2, PT, R2, 0x3, PT ;  /* 0x000000030200780c */ /* 0x000fda0003f45270 */
[----:B------:R-:W-:Y:S05]  /*f790*/  @!P2 BRA `(.L_x_267) ;  /* 0x000000000004a947 */ /* 0x000fea0003800000 */
[----:B------:R-:W-:Y:S01]  /*f7a0*/  BPT.TRAP 0x1 ;  /* 0x000000040000795c */ /* 0x000fe20000300000 */
.L_x_267:
[----:B------:R4:W-:Y:S02]  /*f7b0*/  SYNCS.ARRIVE.TRANS64.A1T0 RZ, [R0+URZ+0x29830], RZ ;  /* 0x029830ff00ff79a7 */ /* 0x0009e4000810003f */
[----:B------:R-:W-:Y:S05]  /*f7c0*/  WARPSYNC.ALL ;  /* 0x0000000000007948 */ /* 0x000fea0003800000 */
[----:B0-234-:R-:W-:Y:S01]  /*f7d0*/  VIADD R0, R16, 0x14400 ;  /* 0x0001440010007836 */ /* 0x01dfe20000000000 */
[----:B------:R-:W-:Y:S01]  /*f7e0*/  USHF.R.S32.HI UR4, URZ, 0x1f, UR38 ;  /* 0x0000001f3f047899 */ /* 0x000fe20008011426 */
[----:B------:R-:W-:Y:S01]  /*f7f0*/  BAR.SYNC.DEFER_BLOCKING 0x8, 0x180 ;  /* 0x0206000000007b1d */ /* 0x000fe20000010000 */
[----:B------:R-:W-:Y:S02]  /*f800*/  UISETP.NE.AND UP0, UPT, UR45, URZ, UPT ;  /* 0x0000003f2d00728c */ /* 0x000fe4000bf05270 */
[----:B------:R-:W-:-:S02]  /*f810*/  LOP3.LUT P0, RZ, R0, 0x1bf, RZ, 0xc0, !PT ;  /* 0x000001bf00ff7812 */ /* 0x000fc4000780c0ff */
[----:B------:R-:W-:Y:S01]  /*f820*/  USEL UR42, UR42, URZ, !UP0 ;  /* 0x0000003f2a2a7287 */ /* 0x000fe2000c000000 */
[----:B------:R-:W-:Y:S01]  /*f830*/  BSSY B6, `(.L_x_268) ;  /* 0x0000018000067945 */ /* 0x000fe20003800000 */
[----:B------:R-:W-:Y:S01]  /*f840*/  ULDC.64 UR6, c[0x0][0x298] ;  /* 0x0000a60000067ab9 */ /* 0x000fe20000000a00 */
[----:B------:R-:W-:Y:S02]  /*f850*/  USEL UR41, UR41, URZ, !UP0 ;  /* 0x0000003f29297287 */ /* 0x000fe4000c000000 */
[----:B------:R-:W-:Y:S02]  /*f860*/  UIMAD UR4, UR4, UR6, URZ ;  /* 0x00000006040472a4 */ /* 0x000fe4000f8e023f */
[----:B------:R-:W-:Y:S02]  /*f870*/  UIMAD.WIDE.U32 UR36, UR38, UR6, URZ ;  /* 0x00000006262472a5 */ /* 0x000fe4000f8e003f */
[----:B------:R-:W-:-:S04]  /*f880*/  UIMAD UR4, UR38, UR7, UR4 ;  /* 0x00000007260472a4 */ /* 0x000fc8000f8e0204 */
[----:B------:R-:W-:Y:S01]  /*f890*/  UIADD3 UR45, UR37, UR4, URZ ;  /* 0x00000004252d7290 */ /* 0x000fe2000fffe03f */
[----:B------:R-:W-:Y:S11]  /*f8a0*/  @!P0 BRA `(.L_x_269) ;  /* 0x0000000000408947 */ /* 0x000ff60003800000 */
        /* <DEDUP_REMOVED lines=15> */
[----:B01----:R-:W-:Y:S05]  /*f9a0*/  CALL.ABS.NOINC R2 ;  /* 0x0000000002007343 */ /* 0x003fea0003c00000 */
.L_x_269:
[----:B------:R-:W-:Y:S05]  /*f9b0*/  BSYNC B6 ;  /* 0x0000000000067941 */ /* 0x000fea0003800000 */
.L_x_268:
[----:B------:R-:W2:Y:S01]  /*f9c0*/  LDL.LU R20, [R1+0x4] ;  /* 0x0000040001147983 */ /* 0x000ea20000300800 */
[----:B------:R-:W0:Y:S01]  /*f9d0*/  LDC R5, c[0x0][0x448] ;  /* 0x00011200ff057b82 */ /* 0x000e220000000800 */
[----:B------:R-:W3:Y:S01]  /*f9e0*/  S2R R2, SR_TID.X ;  /* 0x0000000000027919 */ /* 0x000ee20000002100 */
[C---:B------:R-:W-:Y:S01]  /*f9f0*/  R2UR UR8, R18.reuse ;  /* 0x00000000120872ca */ /* 0x040fe200000e0000 */
[----:B------:R-:W-:Y:S01]  /*fa00*/  ULDC.64 UR6, c[0x0][0x2d8] ;  /* 0x0000b60000067ab9 */ /* 0x000fe20000000a00 */
[----:B------:R4:W5:Y:S01]  /*fa10*/  LDL R9, [R1+0x24] ;  /* 0x0000240001097983 */ /* 0x0009620000100800 */
[----:B0-----:R-:W-:Y:S02]  /*fa20*/  ISETP.NE.AND P0, PT, R5, 0x1, PT ;  /* 0x000000010500780c */ /* 0x001fe40003f05270 */
[----:B------:R-:W-:Y:S02]  /*fa30*/  R2UR UR10, R18 ;  /* 0x00000000120a72ca */ /* 0x000fe400000e0000 */
[----:B---3--:R-:W-:-:S09]  /*fa40*/  LOP3.LUT R21, R2, 0x7f, RZ, 0xc0, !PT ;  /* 0x0000007f02157812 */ /* 0x008fd200078ec0ff */
[----:B------:R-:W0:Y:S01]  /*fa50*/  @P0 LDC R3, c[0x0][0x44c] ;  /* 0x00011300ff030b82 */ /* 0x000e220000000800 */
[----:B------:R-:W-:Y:S01]  /*fa60*/  IMAD.SHL.U32 R2, R2, 0x20, RZ ;  /* 0x0000002002027824 */ /* 0x000fe200078e00ff */
[----:B------:R-:W-:-:S06]  /*fa70*/  SHF.R.U32.HI R21, RZ, 0x2, R21 ;  /* 0x00000002ff157819 */ /* 0x000fcc0000011615 */
[----:B------:R-:W3:Y:S01]  /*fa80*/  @P0 LDC R0, c[0x0][0x450] ;  /* 0x00011400ff000b82 */ /* 0x000ee20000000800 */
[----:B------:R-:W-:Y:S01]  /*fa90*/  LOP3.LUT R2, R21, 0x60, R2, 0xf8, !PT ;  /* 0x0000006015027812 */ /* 0x000fe200078ef802 */
[----:B------:R-:W-:Y:S01]  /*faa0*/  UMOV UR4, UR36 ;  /* 0x0000002400047c82 */ /* 0x000fe20008000000 */
[----:B------:R-:W-:Y:S02]  /*fab0*/  UMOV UR5, UR45 ;  /* 0x0000002d00057c82 */ /* 0x000fe40008000000 */
[----:B------:R-:W-:-:S03]  /*fac0*/  UIMAD.WIDE.U32 UR4, UR8, UR6, UR4 ;  /* 0x00000006080472a5 */ /* 0x000fc6000f8e0004 */
[----:B------:R-:W-:Y:S01]  /*fad0*/  ULDC.64 UR8, c[0x0][0x2e0] ;  /* 0x0000b80000087ab9 */ /* 0x000fe20000000a00 */
[----:B------:R-:W-:Y:S02]  /*fae0*/  UIMAD UR5, UR10, UR7, UR5 ;  /* 0x000000070a0572a4 */ /* 0x000fe4000f8e0205 */
[----:B------:R-:W-:Y:S02]  /*faf0*/  UIMAD UR6, UR41, UR8, URZ ;  /* 0x00000008290672a4 */ /* 0x000fe4000f8e023f */
[----:B------:R-:W-:Y:S02]  /*fb00*/  UIMAD.WIDE.U32 UR4, UR42, UR8, UR4 ;  /* 0x000000082a0472a5 */ /* 0x000fe4000f8e0004 */
[----:B------:R-:W-:-:S03]  /*fb10*/  UIMAD UR6, UR42, UR9, UR6 ;  /* 0x000000092a0672a4 */ /* 0x000fc6000f8e0206 */
[----:B------:R-:W-:Y:S01]  /*fb20*/  ULDC.64 UR8, c[0x0][0x2d0] ;  /* 0x0000b40000087ab9 */ /* 0x000fe20000000a00 */
[----:B------:R-:W-:Y:S01]  /*fb30*/  UIADD3 UR5, UR5, UR6, URZ ;  /* 0x0000000605057290 */ /* 0x000fe2000fffe03f */
[C---:B------:R-:W-:Y:S02]  /*fb40*/  LOP3.LUT R10, R35.reuse, 0x40, RZ, 0xfc, !PT ;  /* 0x00000040230a7812 */ /* 0x040fe400078efcff */
[----:B------:R-:W-:Y:S01]  /*fb50*/  LOP3.LUT R8, R35, 0x80, RZ, 0xfc, !PT ;  /* 0x0000008023087812 */ /* 0x000fe200078efcff */
[----:B--2---:R-:W-:-:S05]  /*fb60*/  IMAD.SHL.U32 R6, R20, 0x80, RZ ;  /* 0x0000008014067824 */ /* 0x004fca00078e00ff */
[----:B------:R-:W-:-:S05]  /*fb70*/  LOP3.LUT R4, R2, R6, RZ, 0xfc, !PT ;  /* 0x0000000602047212 */ /* 0x000fca00078efcff */
[----:B0-----:R-:W-:Y:S01]  /*fb80*/  @P0 IMAD.HI.U32 R3, R4, R3, RZ ;  /* 0x0000000304030227 */ /* 0x001fe200078e00ff */
[----:B------:R-:W0:Y:S03]  /*fb90*/  S2R R20, SR_TID.X ;  /* 0x0000000000147919 */ /* 0x000e260000002100 */
[----:B------:R-:W-:Y:S01]  /*fba0*/  IMAD.MOV.U32 R2, RZ, RZ, R4 ;  /* 0x000000ffff027224 */ /* 0x000fe200078e0004 */
[----:B---3--:R-:W-:-:S04]  /*fbb0*/  @P0 SHF.R.U32.HI R2, RZ, R0, R3 ;  /* 0x00000000ff020219 */ /* 0x008fc80000011603 */
[--C-:B------:R-:W-:Y:S01]  /*fbc0*/  SHF.R.S32.HI R3, RZ, 0x1f, R2.reuse ;  /* 0x0000001fff037819 */ /* 0x100fe20000011402 */
[----:B------:R-:W-:-:S04]  /*fbd0*/  IMAD.MOV R0, RZ, RZ, -R2 ;  /* 0x000000ffff007224 */ /* 0x000fc800078e0a02 */
[----:B------:R-:W-:Y:S02]  /*fbe0*/  IMAD R7, R3, UR8, RZ ;  /* 0x0000000803077c24 */ /* 0x000fe4000f8e02ff */
[----:B------:R-:W-:Y:S02]  /*fbf0*/  IMAD R0, R5, R0, R4 ;  /* 0x0000000005007224 */ /* 0x000fe400078e0204 */
[----:B------:R-:W-:Y:S02]  /*fc00*/  IMAD.U32 R3, RZ, RZ, UR8 ;  /* 0x00000008ff037e24 */ /* 0x000fe4000f8e00ff */
[C---:B------:R-:W-:Y:S01]  /*fc10*/  IMAD R7, R2.reuse, UR9, R7 ;  /* 0x0000000902077c24 */ /* 0x040fe2000f8e0207 */
[----:B------:R-:W-:Y:S01]  /*fc20*/  SHF.R.S32.HI R4, RZ, 0x1f, R0 ;  /* 0x0000001fff047819 */ /* 0x000fe20000011400 */
[----:B------:R-:W-:Y:S01]  /*fc30*/  IMAD.WIDE.U32 R2, R2, R3, UR4 ;  /* 0x0000000402027e25 */ /* 0x000fe2000f8e0003 */
[----:B------:R-:W-:-:S03]  /*fc40*/  ULDC.64 UR4, c[0x0][0x2c8] ;  /* 0x0000b20000047ab9 */ /* 0x000fc60000000a00 */
[----:B------:R-:W-:Y:S02]  /*fc50*/  IMAD.IADD R3, R3, 0x1, R7 ;  /* 0x0000000103037824 */ /* 0x000fe400078e0207 */
[----:B------:R-:W-:Y:S02]  /*fc60*/  IMAD R4, R4, UR4, RZ ;  /* 0x0000000404047c24 */ /* 0x000fe4000f8e02ff */
[----:B------:R-:W-:-:S04]  /*fc70*/  IMAD.WIDE.U32 R2, R0, UR4, R2 ;  /* 0x0000000400027c25 */ /* 0x000fc8000f8e0002 */
[----:B------:R-:W-:Y:S01]  /*fc80*/  IMAD R7, R0, UR5, R4 ;  /* 0x0000000500077c24 */ /* 0x000fe2000f8e0204 */
[----:B------:R-:W-:Y:S02]  /*fc90*/  ULDC.64 UR4, c[0x0][0x280] ;  /* 0x0000a00000047ab9 */ /* 0x000fe40000000a00 */
[----:B------:R-:W-:Y:S01]  /*fca0*/  IADD3 R0, P0, R2, UR4, RZ ;  /* 0x0000000402007c10 */ /* 0x000fe2000ff1e0ff */
[----:B------:R-:W-:Y:S01]  /*fcb0*/  ULDC UR4, c[0x0][0x2b8] ;  /* 0x0000ae0000047ab9 */ /* 0x000fe20000000800 */
[----:B0-----:R-:W-:Y:S02]  /*fcc0*/  LOP3.LUT R20, R20, 0x7f, RZ, 0xc0, !PT ;  /* 0x0000007f14147812 */ /* 0x001fe400078ec0ff */
[----:B------:R-:W-:Y:S01]  /*fcd0*/  IADD3.X R4, R3, UR5, R7, P0, !PT ;  /* 0x0000000503047c10 */ /* 0x000fe200087fe407 */
[----:B------:R-:W-:Y:S01]  /*fce0*/  UMOV UR5, 0xffffffff ;  /* 0xffffffff00057882 */ /* 0x000fe20000000000 */
[----:B------:R-:W-:Y:S02]  /*fcf0*/  ISETP.GE.AND P3, PT, R35, UR4, PT ;  /* 0x0000000423007c0c */ /* 0x000fe4000bf66270 */
[----:B------:R-:W-:-:S02]  /*fd00*/  ISETP.GE.AND P2, PT, R10, UR4, PT ;  /* 0x000000040a007c0c */ /* 0x000fc4000bf46270 */
[----:B------:R-:W-:Y:S02]  /*fd10*/  ISETP.GE.AND P1, PT, R8, UR4, PT ;  /* 0x0000000408007c0c */ /* 0x000fe4000bf26270 */
[----:B------:R-:W-:Y:S01]  /*fd20*/  SHF.R.U32.HI R10, RZ, 0x2, R20 ;  /* 0x00000002ff0a7819 */ /* 0x000fe20000011614 */
[----:B----4-:R-:W-:Y:S10]  /*fd30*/  BRA.DIV UR5, `(.L_x_270) ;  /* 0x00000046057c7947 */ /* 0x010ff4000b800000 */
[----:B------:R-:W0:Y:S01]  /*fd40*/  SHFL.IDX PT, R3, R0, RZ, 0x1c1f ;  /* 0x001c1fff00037589 */ /* 0x000e2200000e0000 */
[----:B------:R-:W-:Y:S02]  /*fd50*/  IMAD R5, R5, UR40, RZ ;  /* 0x0000002805057c24 */ /* 0x000fe4000f8e02ff */
[----:B------:R-:W-:Y:S01]  /*fd60*/  IMAD.IADD R6, R10, 0x1, R6 ;  /* 0x000000010a067824 */ /* 0x000fe200078e0206 */
[----:B------:R-:W2:Y:S03]  /*fd70*/  SHFL.IDX PT, R2, R4, RZ, 0x1c1f ;  /* 0x001c1fff04027589 */ /* 0x000ea600000e0000 */
[C---:B------:R-:W-:Y:S01]  /*fd80*/  VIADD R8, R6.reuse, 0x20 ;  /* 0x0000002006087836 */ /* 0x040fe20000000000 */
[----:B------:R-:W-:Y:S01]  /*fd90*/  ISETP.GE.AND P0, PT, R6, R5, PT ;  /* 0x000000050600720c */ /* 0x000fe20003f06270 */
[----:B------:R-:W3:-:S12]  /*fda0*/  SHFL.IDX PT, R14, R0, 0x1, 0x1c1f ;  /* 0x003c1f00000e7f89 */ /* 0x000ed800000e0000 */
[----:B0-----:R-:W-:-:S05]  /*fdb0*/  @!P0 IADD3 R7, P4, R35, R3, RZ ;  /* 0x0000000323078210 */ /* 0x001fca0007f9e0ff */
[----:B--2---:R-:W-:Y:S02]  /*fdc0*/  @!P0 IMAD.X R3, RZ, RZ, R2, P4 ;  /* 0x000000ffff038224 */ /* 0x004fe400020e0602 */
[----:B------:R-:W-:-:S05]  /*fdd0*/  @!P0 IMAD.MOV.U32 R2, RZ, RZ, R7 ;  /* 0x000000ffff028224 */ /* 0x000fca00078e0007 */
[----:B-----5:R-:W-:Y:S04]  /*fde0*/  @!P0 LDGSTS.E.BYPASS.LTC128B.128 [R9+0x14400], desc[UR52][R2.64], !P3 ;  /* 0x1440000002098fae */ /* 0x020fe8000d901d74 */
[----:B------:R-:W-:Y:S04]  /*fdf0*/  @!P0 LDGSTS.E.BYPASS.LTC128B.128 [R9+0x16400], desc[UR52][R2.64+0x40], !P2 ;  /* 0x1640004002098fae */ /* 0x000fe8000d101d74 */
[----:B------:R0:W-:Y:S01]  /*fe00*/  @!P0 LDGSTS.E.BYPASS.LTC128B.128 [R9+0x18400], desc[UR52][R2.64+0x80], !P1 ;  /* 0x1840008002098fae */ /* 0x0001e2000c901d74 */
[----:B------:R-:W-:-:S03]  /*fe10*/  ISETP.GE.AND P0, PT, R8, R5, PT ;  /* 0x000000050800720c */ /* 0x000fc60003f06270 */
[----:B0-----:R-:W0:Y:S10]  /*fe20*/  SHFL.IDX PT, R2, R4, 0x1, 0x1c1f ;  /* 0x003c1f0004027f89 */ /* 0x001e3400000e0000 */
[----:B---3--:R-:W-:-:S02]  /*fe30*/  @!P0 IADD3 R7, P4, R35, R14, RZ ;  /* 0x0000000e23078210 */ /* 0x008fc40007f9e0ff */
[----:B------:R-:W2:Y:S03]  /*fe40*/  SHFL.IDX PT, R14, R0, 0x2, 0x1c1f ;  /* 0x005c1f00000e7f89 */ /* 0x000ea600000e0000 */
[----:B0-----:R-:W-:Y:S02]  /*fe50*/  @!P0 IMAD.X R8, RZ, RZ, R2, P4 ;  /* 0x000000ffff088224 */ /* 0x001fe400020e0602 */
[----:B------:R-:W-:Y:S02]  /*fe60*/  @!P0 IMAD.MOV.U32 R2, RZ, RZ, R7 ;  /* 0x000000ffff028224 */ /* 0x000fe400078e0007 */
[----:B------:R-:W-:Y:S02]  /*fe70*/  @!P0 IMAD.MOV.U32 R3, RZ, RZ, R8 ;  /* 0x000000ffff038224 */ /* 0x000fe400078e0008 */
[----:B------:R-:W-:-:S03]  /*fe80*/  VIADD R8, R6, 0x40 ;  /* 0x0000004006087836 */ /* 0x000fc60000000000 */
[----:B------:R-:W-:Y:S04]  /*fe90*/  @!P0 LDGSTS.E.BYPASS.LTC128B.128 [R9+0x14c00], desc[UR52][R2.64], !P3 ;  /* 0x14c0000002098fae */ /* 0x000fe8000d901d74 */
[----:B------:R-:W-:Y:S04]  /*fea0*/  @!P0 LDGSTS.E.BYPASS.LTC128B.128 [R9+0x16c00], desc[UR52][R2.64+0x40], !P2 ;  /* 0x16c0004002098fae */ /* 0x000fe8000d101d74 */
[----:B------:R0:W-:Y:S01]  /*feb0*/  @!P0 LDGSTS.E.BYPASS.LTC128B.128 [R9+0x18c00], desc[UR52][R2.64+0x80], !P1 ;  /* 0x18c0008002098fae */ /* 0x0001e2000c901d74 */
[----:B------:R-:W-:-:S03]  /*fec0*/  ISETP.GE.AND P0, PT, R8, R5, PT ;  /* 0x000000050800720c */ /* 0x000fc60003f06270 */
[----:B0-----:R-:W0:Y:S10]  /*fed0*/  SHFL.IDX PT, R2, R4, 0x2, 0x1c1f ;  /* 0x005c1f0004027f89 */ /* 0x001e3400000e0000 */
[----:B--2---:R-:W-:-:S02]  /*fee0*/  @!P0 IADD3 R7, P4, R35, R14, RZ ;  /* 0x0000000e23078210 */ /* 0x004fc40007f9e0ff */
[----:B------:R2:W3:Y:S04]  /*fef0*/  SHFL.IDX PT, R14, R0, 0x3, 0x1c1f ;  /* 0x007c1f00000e7f89 */ /* 0x0004e800000e0000 */
[----:B------:R-:W4:Y:S01]  /*ff00*/  SHFL.IDX PT, R4, R4, 0x3, 0x1c1f ;  /* 0x007c1f0004047f89 */ /* 0x000f2200000e0000 */
[----:B0-----:R-:W-:Y:S02]  /*ff10*/  @!P0 IMAD.X R8, RZ, RZ, R2, P4 ;  /* 0x000000ffff088224 */ /* 0x001fe400020e0602 */
[----:B------:R-:W-:Y:S02]  /*ff20*/  @!P0 IMAD.MOV.U32 R2, RZ, RZ, R7 ;  /* 0x000000ffff028224 */ /* 0x000fe400078e0007 */
[----:B------:R-:W-:-:S05]  /*ff30*/  @!P0 IMAD.MOV.U32 R3, RZ, RZ, R8 ;  /* 0x000000ffff038224 */ /* 0x000fca00078e0008 */
[----:B------:R2:W-:Y:S04]  /*ff40*/  @!P0 LDGSTS.E.BYPASS.LTC128B.128 [R9+0x15400], desc[UR52][R2.64], !P3 ;  /* 0x1540000002098fae */ /* 0x0005e8000d901d74 */
[----:B------:R2:W-:Y:S04]  /*ff50*/  @!P0 LDGSTS.E.BYPASS.LTC128B.128 [R9+0x17400], desc[UR52][R2.64+0x40], !P2 ;  /* 0x1740004002098fae */ /* 0x0005e8000d101d74 */
[----:B---34-:R2:W-:Y:S02]  /*ff60*/  @!P0 LDGSTS.E.BYPASS.LTC128B.128 [R9+0x19400], desc[UR52][R2.64+0x80], !P1 ;  /* 0x1940008002098fae */ /* 0x0185e4000c901d74 */
.L_x_368:
[----:B------:R-:W-:Y:S01]  /*ff70*/  VIADD R6, R6, 0x60 ;  /* 0x0000006006067836 */ /* 0x000fe20000000000 */
[----:B------:R-:W-:Y:S04]  /*ff80*/  BSSY B0, `(.L_x_271) ;  /* 0x000000b000007945 */ /* 0x000fe80003800000 */
[----:B------:R-:W-:-:S13]  /*ff90*/  ISETP.GE.AND P0, PT, R6, R5, PT ;  /* 0x000000050600720c */ /* 0x000fda0003f06270 */
[----:B------:R-:W-:Y:S05]  /*ffa0*/  @P0 BRA `(.L_x_272) ;  /* 0x0000000000200947 */ /* 0x000fea0003800000 */
[----:B--2---:R-:W-:-:S05]  /*ffb0*/  IADD3 R2, P0, R35, R14, RZ ;  /* 0x0000000e23027210 */ /* 0x004fca0007f1e0ff */
[----:B------:R-:W-:-:S05]  /*ffc0*/  IMAD.X R3, RZ, RZ, R4, P0 ;  /* 0x000000ffff037224 */ /* 0x000fca00000e0604 */
[----:B------:R-:W-:Y:S01]  /*ffd0*/  @!PT LDS RZ, [RZ] ;  /* 0x00000000fffff984 */ /* 0x000fe20000000800 */
[----:B------:R-:W-:Y:S01]  /*ffe0*/  @!PT LDS RZ, [RZ] ;  /* 0x00000000fffff984 */ /* 0x000fe20000000800 */
[----:B------:R-:W-:Y:S01]  /*fff0*/  @!PT LDS RZ, [RZ] ;  /* 0x00000000fffff984 */ /* 0x000fe20000000800 */
[----:B------:R0:W-:Y:S04]  /*10000*/  LDGSTS.E.BYPASS.LTC128B.128 [R9+0x15c00], desc[UR52][R2.64], !P3 ;  /* 0x15c0000002097fae */ /* 0x0001e8000d901d74 */
[----:B------:R0:W-:Y:S04]  /*10010*/  LDGSTS.E.BYPASS.LTC128B.128 [R9+0x17c00], desc[UR52][R2.64+0x40], !P2 ;  /* 0x17c0004002097fae */ /* 0x0001e8000d101d74 */
[----:B------:R0:W-:Y:S02]  /*10020*/  LDGSTS.E.BYPASS.LTC128B.128 [R9+0x19c00], desc[UR52][R2.64+0x80], !P1 ;  /* 0x19c0008002097fae */ /* 0x0001e4000c901d74 */
.L_x_272:
[----:B------:R-:W-:Y:S05]  /*10030*/  BSYNC B0 ;  /* 0x0000000000007941 */ /* 0x000fea0003800000 */
.L_x_271:
[----:B------:R-:W-:Y:S01]  /*10040*/  NOP ;  /* 0x0000000000007918 */ /* 0x000fe20000000000 */
[----:B------:R-:W-:-:S13]  /*10050*/  PLOP3.LUT P0, PT, PT, PT, PT, 0x80, 0x0 ;  /* 0x000000000000781c */ /* 0x000fda0003f0f070 */
.L_x_273:
[----:B------:R-:W-:Y:S02]  /*10060*/  PLOP3.LUT P1, PT, P1, P0, PT, 0xa2, 0x0 ;  /* 0x000000000000781c */ /* 0x000fe40000f21472 */
[----:B------:R-:W-:-:S08]  /*10070*/  @P0 R2UR P1, UR4, R16 ;  /* 0x00000000100402ca */ /* 0x000fd00000020000 */
[----:B------:R-:W-:-:S05]  /*10080*/  @P0 PLOP3.LUT P0, PT, P1, PT, PT, 0x80, 0x0 ;  /* 0x000000000000081c */ /* 0x000fca0000f0f070 */
[----:B------:R-:W-:Y:S01]  /*10090*/  @!P1 SYNCS.ARRIVE.TRANS64.RED.A0T1 RZ, [UR4+0x29800], RZ ;  /* 0x029800ffffff99a7 */ /* 0x000fe20008200404 */
[----:B------:R-:W-:Y:S07]  /*100a0*/  @!P1 ARRIVES.LDGSTSBAR.64.TRANSCNT [UR4+0x29800] ;  /* 0x02980000ff0099b0 */ /* 0x000fee0008000a84 */
[----:B------:R-:W-:Y:S05]  /*100b0*/  @P0 BRA.U.ANY `(.L_x_273) ;  /* 0xfffffffd00e80947 */ /* 0x000fea000393ffff */
[----:B0-2---:R-:W2:Y:S02]  /*100c0*/  LDL.LU R2, [R1+0x28] ;  /* 0x0000280001027983 */ /* 0x005ea40000300800 */
[----:B--2---:R-:W-:-:S05]  /*100d0*/  VIADD R2, R2, 0x1 ;  /* 0x0000000102027836 */ /* 0x004fca0000000000 */
[----:B------:R0:W-:Y:S01]  /*100e0*/  STL [R1+0x28], R2 ;  /* 0x0000280201007387 */ /* 0x0001e20000100800 */
[----:B------:R-:W-:-:S04]  /*100f0*/  LEA.HI R0, R2, R2, RZ, 0x1 ;  /* 0x0000000202007211 */ /* 0x000fc800078f08ff */
[----:B------:R-:W-:-:S05]  /*10100*/  LOP3.LUT R0, R0, 0xfffffffe, RZ, 0xc0, !PT ;  /* 0xfffffffe00007812 */ /* 0x000fca00078ec0ff */
[----:B------:R-:W-:-:S05]  /*10110*/  IMAD.IADD R0, R2, 0x1, -R0 ;  /* 0x0000000102007824 */ /* 0x000fca00078e0a00 */
[----:B------:R-:W-:Y:S01]  /*10120*/  SHF.L.U32 R3, R0, 0x1f, RZ ;  /* 0x0000001f00037819 */ /* 0x000fe200000006ff */
[----:B------:R-:W-:Y:S01]  /*10130*/  NOP ;  /* 0x0000000000007918 */ /* 0x000fe20000000000 */
[----:B------:R0:W-:Y:S01]  /*10140*/  SYNCS.ARRIVE.TRANS64.A1T0 RZ, [R16+URZ+0x29800], RZ ;  /* 0x029800ff10ff79a7 */ /* 0x0001e2000810003f */
[----:B------:R-:W-:Y:S01]  /*10150*/  BSSY B0, `(.L_x_274) ;  /* 0x0000003000007945 */ /* 0x000fe20003800000 */
[----:B------:R-:W2:Y:S03]  /*10160*/  SYNCS.PHASECHK.TRANS64.TRYWAIT P0, [R16+URZ+0x29820], R3 ;  /* 0x02982003100075a7 */ /* 0x000ea6000800017f */
[----:B0-2---:R-:W-:Y:S05]  /*10170*/  @!P0 BRA `(.L_x_275) ;  /* 0x0000004400ac8947 */ /* 0x005fea0003800000 */
.L_x_369:
[----:B------:R-:W-:Y:S05]  /*10180*/  BSYNC B0 ;  /* 0x0000000000007941 */ /* 0x000fea0003800000 */
.L_x_274:
[----:B------:R-:W2:Y:S01]  /*10190*/  LDL R0, [R1+0xc] ;  /* 0x00000c0001007983 */ /* 0x000ea20000100800 */
[----:B------:R-:W-:-:S06]  /*101a0*/  UIADD3 UR4, UR48, -0x2, URZ ;  /* 0xfffffffe30047890 */ /* 0x000fcc000fffe03f */
[----:B--2---:R-:W-:-:S13]  /*101b0*/  ISETP.LE.AND P0, PT, R0, UR4, PT ;  /* 0x0000000400007c0c */ /* 0x004fda000bf03270 */
[----:B------:R-:W-:Y:S05]  /*101c0*/  @!P0 BRA `(.L_x_276) ;  /* 0x0000001400c48947 */ /* 0x000fea0003800000 */
[----:B------:R-:W-:Y:S02]  /*101d0*/  IMAD.MOV.U32 R20, RZ, RZ, R32 ;  /* 0x000000ffff147224 */ /* 0x000fe400078e0020 */
[----:B------:R-:W-:Y:S02]  /*101e0*/  IMAD.MOV.U32 R10, RZ, RZ, R19 ;  /* 0x000000ffff0a7224 */ /* 0x000fe400078e0013 */
[----:B------:R-:W-:-:S07]  /*101f0*/  IMAD.U32 R30, RZ, RZ, UR4 ;  /* 0x00000004ff1e7e24 */ /* 0x000fce000f8e00ff */
.L_x_296:
[----:B--2---:R-:W2:Y:S01]  /*10200*/  LDC R2, c[0x0][0x430] ;  /* 0x00010c00ff027b82 */ /* 0x004ea20000000800 */
[----:B------:R-:W3:Y:S01]  /*10210*/  S2R R0, SR_TID.X ;  /* 0x0000000000007919 */ /* 0x000ee20000002100 */
[----:B------:R-:W-:Y:S01]  /*10220*/  IMAD R5, R30, 0xa0, R36 ;  /* 0x000000a01e057824 */ /* 0x000fe200078e0224 */
[----:B------:R-:W4:Y:S01]  /*10230*/  S2R R7, SR_TID.X ;  /* 0x0000000000077919 */ /* 0x000f220000002100 */
[----:B------:R-:W0:Y:S01]  /*10240*/  S2R R8, SR_TID.X ;  /* 0x0000000000087919 */ /* 0x000e220000002100 */
[----:B------:R-:W4:Y:S01]  /*10250*/  LDL R12, [R1+0xc] ;  /* 0x00000c00010c7983 */ /* 0x000f220000100800 */
[----:B--2---:R-:W-:Y:S02]  /*10260*/  ISETP.NE.AND P0, PT, R2, 0x1, PT ;  /* 0x000000010200780c */ /* 0x004fe40003f05270 */
[----:B---3--:R-:W-:-:S11]  /*10270*/  LOP3.LUT R2, R0, 0x7f, RZ, 0xc0, !PT ;  /* 0x0000007f00027812 */ /* 0x008fd600078ec0ff */
[----:B------:R-:W2:Y:S01]  /*10280*/  @P0 LDC R6, c[0x0][0x434] ;  /* 0x00010d00ff060b82 */ /* 0x000ea20000000800 */
[----:B------:R-:W-:Y:S01]  /*10290*/  SHF.R.U32.HI R2, RZ, 0x2, R2 ;  /* 0x00000002ff027819 */ /* 0x000fe20000011602 */
[C---:B----4-:R-:W-:Y:S01]  /*102a0*/  IMAD.SHL.U32 R4, R7.reuse, 0x20, RZ ;  /* 0x0000002007047824 */ /* 0x050fe200078e00ff */
[----:B------:R-:W-:Y:S01]  /*102b0*/  LOP3.LUT R7, R7, 0x7f, RZ, 0xc0, !PT ;  /* 0x0000007f07077812 */ /* 0x000fe200078ec0ff */
[----:B0-----:R-:W-:-:S03]  /*102c0*/  IMAD.SHL.U32 R9, R8, 0x20, RZ ;  /* 0x0000002008097824 */ /* 0x001fc600078e00ff */
[----:B------:R-:W-:Y:S01]  /*102d0*/  LOP3.LUT R4, R2, 0x60, R4, 0xf8, !PT ;  /* 0x0000006002047812 */ /* 0x000fe200078ef804 */
[----:B------:R-:W0:Y:S01]  /*102e0*/  @P0 LDC R0, c[0x0][0x438] ;  /* 0x00010e00ff000b82 */ /* 0x000e220000000800 */
[----:B------:R-:W-:-:S03]  /*102f0*/  SHF.R.U32.HI R7, RZ, 0x2, R7 ;  /* 0x00000002ff077819 */ /* 0x000fc60000011607 */
[----:B------:R-:W-:-:S04]  /*10300*/  IMAD.IADD R4, R4, 0x1, R5 ;  /* 0x0000000104047824 */ /* 0x000fc800078e0205 */
[----:B------:R-:W3:Y:S01]  /*10310*/  @P0 LDC R3, c[0x0][0x434] ;  /* 0x00010d00ff030b82 */ /* 0x000ee20000000800 */
[----:B------:R-:W-:-:S07]  /*10320*/  LOP3.LUT R9, R7, 0x60, R9, 0xf8, !PT ;  /* 0x0000006007097812 */ /* 0x000fce00078ef809 */
[----:B------:R-:W4:Y:S01]  /*10330*/  @P0 LDC R2, c[0x0][0x438] ;  /* 0x00010e00ff020b82 */ /* 0x000f220000000800 */
[----:B--2---:R-:W-:Y:S01]  /*10340*/  @P0 IMAD.HI.U32 R6, R4, R6, RZ ;  /* 0x0000000604060227 */ /* 0x004fe200078e00ff */
[----:B------:R-:W-:-:S03]  /*10350*/  LOP3.LUT R9, R9, 0x80, RZ, 0xfc, !PT ;  /* 0x0000008009097812 */ /* 0x000fc600078efcff */
[----:B------:R-:W-:Y:S01]  /*10360*/  IMAD.MOV.U32 R8, RZ, RZ, R4 ;  /* 0x000000ffff087224 */ /* 0x000fe200078e0004 */
[----:B0-----:R-:W-:Y:S01]  /*10370*/  @P0 SHF.R.U32.HI R8, RZ, R0, R6 ;  /* 0x00000000ff080219 */ /* 0x001fe20000011606 */
[C---:B------:R-:W-:Y:S01]  /*10380*/  IMAD.IADD R0, R9.reuse, 0x1, R5 ;  /* 0x0000000109007824 */ /* 0x040fe200078e0205 */
[----:B------:R-:W-:Y:S05]  /*10390*/  YIELD ;  /* 0x0000000000007946 */ /* 0x000fea0003800000 */
[----:B------:R-:W-:Y:S01]  /*103a0*/  IMAD.MOV.U32 R11, RZ, RZ, R0 ;  /* 0x000000ffff0b7224 */ /* 0x000fe200078e0000 */
[----:B------:R-:W-:Y:S01]  /*103b0*/  ULDC.64 UR6, c[0x0][0x428] ;  /* 0x00010a0000067ab9 */ /* 0x000fe20000000a00 */
[----:B---3--:R-:W-:Y:S01]  /*103c0*/  @P0 IMAD.HI.U32 R3, R0, R3, RZ ;  /* 0x0000000300030227 */ /* 0x008fe200078e00ff */
[----:B------:R-:W-:Y:S01]  /*103d0*/  ISETP.GT.U32.AND P1, PT, R9, 0x9f, PT ;  /* 0x0000009f0900780c */ /* 0x000fe20003f24070 */
[----:B------:R-:W-:Y:S01]  /*103e0*/  ULDC.64 UR8, c[0x0][0x418] ;  /* 0x0001060000087ab9 */ /* 0x000fe20000000a00 */
[----:B------:R-:W-:Y:S01]  /*103f0*/  ULDC UR4, c[0x0][0x430] ;  /* 0x00010c0000047ab9 */ /* 0x000fe20000000800 */
[----:B------:R-:W-:Y:S01]  /*10400*/  IMAD R5, R37, UR6, RZ ;  /* 0x0000000625057c24 */ /* 0x000fe2000f8e02ff */
[----:B----4-:R-:W-:Y:S01]  /*10410*/  @P0 SHF.R.U32.HI R11, RZ, R2, R3 ;  /* 0x00000002ff0b0219 */ /* 0x010fe20000011603 */
[--C-:B------:R-:W-:Y:S01]  /*10420*/  IMAD.MOV.U32 R2, RZ, RZ, R8.reuse ;  /* 0x000000ffff027224 */ /* 0x100fe200078e0008 */
[----:B------:R-:W-:Y:S01]  /*10430*/  SHF.R.S32.HI R3, RZ, 0x1f, R8 ;  /* 0x0000001fff037819 */ /* 0x000fe20000011408 */
[----:B------:R-:W-:-:S02]  /*10440*/  IMAD R5, R31, UR7, R5 ;  /* 0x000000071f057c24 */ /* 0x000fc4000f8e0205 */
[----:B------:R-:W-:-:S04]  /*10450*/  IMAD.WIDE.U32 R2, R31, UR6, R2 ;  /* 0x000000061f027c25 */ /* 0x000fc8000f8e0002 */
[----:B------:R-:W-:Y:S01]  /*10460*/  IMAD.IADD R3, R5, 0x1, R3 ;  /* 0x0000000105037824 */ /* 0x000fe200078e0203 */
[----:B------:R-:W-:-:S04]  /*10470*/  LEA R6, P0, R2, UR8, 0x2 ;  /* 0x0000000802067c11 */ /* 0x000fc8000f8010ff */
[----:B------:R-:W-:Y:S01]  /*10480*/  LEA.HI.X R7, R2, UR9, R3, 0x2, P0 ;  /* 0x0000000902077c11 */ /* 0x000fe200080f1403 */
[----:B------:R-:W-:Y:S01]  /*10490*/  IMAD.MOV R2, RZ, RZ, -R8 ;  /* 0x000000ffff027224 */ /* 0x000fe200078e0a08 */
[----:B------:R-:W-:-:S03]  /*104a0*/  @!P1 SHF.R.S32.HI R3, RZ, 0x1f, R11 ;  /* 0x0000001fff039819 */ /* 0x000fc6000001140b */
[----:B------:R-:W-:Y:S02]  /*104b0*/  IMAD R4, R2, UR4, R4 ;  /* 0x0000000402047c24 */ /* 0x000fe4000f8e0204 */
[----:B------:R-:W-:-:S04]  /*104c0*/  @!P1 IMAD.MOV.U32 R2, RZ, RZ, R11 ;  /* 0x000000ffff029224 */ /* 0x000fc800078e000b */
[----:B------:R-:W-:-:S04]  /*104d0*/  @!P1 IMAD.WIDE.U32 R2, R31, UR6, R2 ;  /* 0x000000061f029c25 */ /* 0x000fc8000f8e0002 */
[----:B------:R-:W-:Y:S01]  /*104e0*/  @!P1 IMAD.IADD R5, R5, 0x1, R3 ;  /* 0x0000000105059824 */ /* 0x000fe200078e0203 */
[----:B------:R-:W-:-:S04]  /*104f0*/  @!P1 LEA R8, P0, R2, UR8, 0x2 ;  /* 0x0000000802089c11 */ /* 0x000fc8000f8010ff */
[----:B------:R-:W-:Y:S02]  /*10500*/  @!P1 LEA.HI.X R9, R2, UR9, R5, 0x2, P0 ;  /* 0x0000000902099c11 */ /* 0x000fe400080f1405 */
[----:B------:R0:W2:Y:S01]  /*10510*/  LDG.E R5, desc[UR52][R6.64] ;  /* 0x0000003406057981 */ /* 0x0000a2000c1e1900 */
[----:B------:R-:W-:Y:S02]  /*10520*/  IMAD.U32 R13, RZ, RZ, UR44 ;  /* 0x0000002cff0d7e24 */ /* 0x000fe4000f8e00ff */
[----:B0-----:R-:W-:Y:S02]  /*10530*/  IMAD.MOV.U32 R6, RZ, RZ, RZ ;  /* 0x000000ffff067224 */ /* 0x001fe400078e00ff */
[----:B------:R-:W-:-:S04]  /*10540*/  VIADD R19, R10, 0x1 ;  /* 0x000000010a137836 */ /* 0x000fc80000000000 */
[----:B------:R0:W5:Y:S01]  /*10550*/  @!P1 LDG.E R6, desc[UR52][R8.64] ;  /* 0x0000003408069981 */ /* 0x000162000c1e1900 */
[----:B------:R-:W-:Y:S01]  /*10560*/  ISETP.NE.AND P1, PT, R13, 0x3, PT ;  /* 0x000000030d00780c */ /* 0x000fe20003f25270 */
[----:B------:R-:W-:Y:S01]  /*10570*/  IMAD.MOV R7, RZ, RZ, -R11 ;  /* 0x000000ffff077224 */ /* 0x000fe200078e0a0b */
[----:B------:R-:W-:-:S03]  /*10580*/  ISETP.NE.AND P0, PT, R19, 0x2, PT ;  /* 0x000000021300780c */ /* 0x000fc60003f05270 */
[----:B------:R-:W-:Y:S01]  /*10590*/  IMAD R7, R7, UR4, R0 ;  /* 0x0000000407077c24 */ /* 0x000fe2000f8e0200 */
[----:B------:R-:W-:Y:S01]  /*105a0*/  SEL R32, RZ, 0x1, P0 ;  /* 0x00000001ff207807 */ /* 0x000fe20000000000 */
[----:B------:R-:W-:Y:S01]  /*105b0*/  IMAD.MOV.U32 R0, RZ, RZ, R30 ;  /* 0x000000ffff007224 */ /* 0x000fe200078e001e */
[----:B------:R-:W-:Y:S01]  /*105c0*/  SEL R19, R19, RZ, P0 ;  /* 0x000000ff13137207 */ /* 0x000fe20000000000 */
[----:B------:R-:W-:Y:S01]  /*105d0*/  VIADD R30, R30, 0xffffffff ;  /* 0xffffffff1e1e7836 */ /* 0x000fe20000000000 */
[----:B------:R-:W-:Y:S02]  /*105e0*/  LOP3.LUT R32, R20, R32, RZ, 0x3c, !PT ;  /* 0x0000002014207212 */ /* 0x000fe400078e3cff */
[----:B------:R-:W-:Y:S02]  /*105f0*/  ISETP.GT.AND P2, PT, R0, R12, PT ;  /* 0x0000000c0000720c */ /* 0x000fe40003f44270 */
[----:B--2---:R-:W-:Y:S01]  /*10600*/  SHF.R.S32.HI R28, RZ, 0x1f, R5 ;  /* 0x0000001fff1c7819 */ /* 0x004fe20000011405 */
[----:B0-----:R-:W-:Y:S10]  /*10610*/  @!P1 BRA `(.L_x_277) ;  /* 0x0000000000049947 */ /* 0x001ff40003800000 */
[----:B------:R-:W-:Y:S01]  /*10620*/  BPT.TRAP 0x1 ;  /* 0x000000040000795c */ /* 0x000fe20000300000 */
.L_x_277:
[----:B------:R-:W-:Y:S01]  /*10630*/  IMAD R0, R19, 0x8, R16 ;  /* 0x0000000813007824 */ /* 0x000fe200078e0210 */
[----:B------:R-:W-:Y:S01]  /*10640*/  SHF.L.U32 R29, R32, 0x1f, RZ ;  /* 0x0000001f201d7819 */ /* 0x000fe200000006ff */
[----:B------:R-:W-:Y:S01]  /*10650*/  BSSY B0, `(.L_x_278) ;  /* 0x0000004000007945 */ /* 0x000fe20003800000 */
[----:B------:R-:W-:Y:S02]  /*10660*/  SHF.R.S32.HI R25, RZ, 0x1f, R4 ;  /* 0x0000001fff197819 */ /* 0x000fe40000011404 */
[----:B------:R-:W0:Y:S02]  /*10670*/  SYNCS.PHASECHK.TRANS64.TRYWAIT P0, [R0+URZ+0x29880], R29 ;  /* 0x0298801d000075a7 */ /* 0x000e24000800017f */
[----:B0-----:R-:W-:Y:S05]  /*10680*/  @!P0 BRA `(.L_x_279) ;  /* 0x00000040007c8947 */ /* 0x001fea0003800000 */
.L_x_370:
[----:B------:R-:W-:Y:S05]  /*10690*/  BSYNC B0 ;  /* 0x0000000000007941 */ /* 0x000fea0003800000 */
.L_x_278:
[----:B------:R-:W-:Y:S01]  /*106a0*/  ULDC.64 UR4, c[0x0][0x328] ;  /* 0x0000ca0000047ab9 */ /* 0x000fe20000000a00 */
[----:B------:R-:W2:Y:S01]  /*106b0*/  S2R R12, SR_TID.X ;  /* 0x00000000000c7919 */ /* 0x000ea20000002100 */
[----:B------:R-:W-:Y:S01]  /*106c0*/  IMAD R8, R25, UR4, RZ ;  /* 0x0000000419087c24 */ /* 0x000fe2000f8e02ff */
[----:B------:R-:W-:Y:S01]  /*106d0*/  ULDC.64 UR6, c[0x0][0x338] ;  /* 0x0000ce0000067ab9 */ /* 0x000fe20000000a00 */
[C---:B------:R-:W-:Y:S01]  /*106e0*/  IMAD.WIDE.U32 R2, R4.reuse, UR4, RZ ;  /* 0x0000000404027c25 */ /* 0x040fe2000f8e00ff */
[----:B------:R-:W-:Y:S02]  /*106f0*/  SHF.R.S32.HI R26, RZ, 0x1f, R7 ;  /* 0x0000001fff1a7819 */ /* 0x000fe40000011407 */
[----:B-----5:R-:W-:Y:S01]  /*10700*/  SHF.R.S32.HI R27, RZ, 0x1f, R6 ;  /* 0x0000001fff1b7819 */ /* 0x020fe20000011406 */
[----:B------:R-:W-:Y:S01]  /*10710*/  IMAD R8, R4, UR5, R8 ;  /* 0x0000000504087c24 */ /* 0x000fe2000f8e0208 */
[C---:B------:R-:W-:Y:S01]  /*10720*/  LOP3.LUT P3, RZ, R17.reuse, 0x2, RZ, 0xc0, !PT ;  /* 0x0000000211ff7812 */ /* 0x040fe2000786c0ff */
[----:B------:R-:W-:Y:S01]  /*10730*/  IMAD R11, R26, UR4, RZ ;  /* 0x000000041a0b7c24 */ /* 0x000fe2000f8e02ff */
[----:B------:R-:W-:Y:S01]  /*10740*/  LOP3.LUT P1, RZ, R17, 0x1, RZ, 0xc0, !PT ;  /* 0x0000000111ff7812 */ /* 0x000fe2000782c0ff */
[----:B------:R-:W-:-:S02]  /*10750*/  IMAD.IADD R3, R3, 0x1, R8 ;  /* 0x0000000103037824 */ /* 0x000fc400078e0208 */
        /* <DEDUP_REMOVED lines=8> */
[----:B------:R-:W-:Y:S01]  /*107e0*/  IMAD.IADD R3, R3, 0x1, R11 ;  /* 0x0000000103037824 */ /* 0x000fe200078e020b */
[----:B--2---:R-:W-:Y:S01]  /*107f0*/  LOP3.LUT R12, R12, 0x7f, RZ, 0xc0, !PT ;  /* 0x0000007f0c0c7812 */ /* 0x004fe200078ec0ff */
[----:B------:R-:W-:Y:S02]  /*10800*/  IMAD R11, R27, UR6, RZ ;  /* 0x000000061b0b7c24 */ /* 0x000fe4000f8e02ff */
[----:B------:R-:W-:Y:S01]  /*10810*/  IMAD.WIDE.U32 R2, R6, UR6, R2 ;  /* 0x0000000606027c25 */ /* 0x000fe2000f8e0002 */
[----:B------:R-:W-:-:S03]  /*10820*/  SHF.R.U32.HI R12, RZ, 0x5, R12 ;  /* 0x00000005ff0c7819 */ /* 0x000fc6000001160c */
[----:B------:R-:W-:Y:S01]  /*10830*/  IMAD R11, R6, UR7, R11 ;  /* 0x00000007060b7c24 */ /* 0x000fe2000f8e020b */
[----:B------:R-:W-:Y:S01]  /*10840*/  ULDC.64 UR6, c[0x0][0x318] ;  /* 0x0000c60000067ab9 */ /* 0x000fe20000000a00 */
[----:B------:R-:W-:-:S04]  /*10850*/  IMAD.WIDE.U32 R8, R18, UR4, R8 ;  /* 0x0000000412087c25 */ /* 0x000fc8000f8e0008 */
[----:B------:R-:W-:Y:S01]  /*10860*/  IMAD.IADD R3, R3, 0x1, R11 ;  /* 0x0000000103037824 */ /* 0x000fe200078e020b */
[----:B------:R-:W-:Y:S01]  /*10870*/  IADD3 R8, P0, R8, UR6, RZ ;  /* 0x0000000608087c10 */ /* 0x000fe2000ff1e0ff */
[C---:B-1----:R-:W-:Y:S02]  /*10880*/  IMAD R23, R18.reuse, UR5, RZ ;  /* 0x0000000512177c24 */ /* 0x042fe4000f8e02ff */
[----:B------:R-:W-:Y:S01]  /*10890*/  IMAD.WIDE.U32 R2, R18, UR4, R2 ;  /* 0x0000000412027c25 */ /* 0x000fe2000f8e0002 */
[----:B------:R-:W-:Y:S02]  /*108a0*/  UMOV UR4, 0xffffffff ;  /* 0xffffffff00047882 */ /* 0x000fe40000000000 */
[----:B------:R-:W-:Y:S01]  /*108b0*/  IADD3.X R22, R23, UR7, R9, P0, !PT ;  /* 0x0000000717167c10 */ /* 0x000fe200087fe409 */
[----:B------:R-:W-:Y:S01]  /*108c0*/  IMAD.SHL.U32 R12, R12, 0x400, RZ ;  /* 0x000004000c0c7824 */ /* 0x000fe200078e00ff */
[----:B------:R-:W-:-:S03]  /*108d0*/  IADD3 R24, P0, R2, UR6, RZ ;  /* 0x0000000602187c10 */ /* 0x000fc6000ff1e0ff */
[----:B------:R-:W-:Y:S01]  /*108e0*/  IMAD R9, R19, 0x5000, R12 ;  /* 0x0000500013097824 */ /* 0x000fe200078e020c */
[----:B------:R-:W-:Y:S01]  /*108f0*/  IADD3.X R23, R23, UR7, R3, P0, !PT ;  /* 0x0000000717177c10 */ /* 0x000fe200087fe403 */
[----:B------:R-:W-:Y:S08]  /*10900*/  BRA.DIV UR4, `(.L_x_280) ;  /* 0x0000003e04f07947 */ /* 0x000ff0000b800000 */
[----:B------:R-:W1:Y:S01]  /*10910*/  SHFL.IDX PT, R2, R8, RZ, 0x1c1f ;  /* 0x001c1fff08027589 */ /* 0x000e6200000e0000 */
[----:B------:R-:W-:-:S03]  /*10920*/  IADD3 R9, R16, R9, R33 ;  /* 0x0000000910097210 */ /* 0x000fc60007ffe021 */
[----:B------:R-:W2:Y:S02]  /*10930*/  SHFL.IDX PT, R3, R22, RZ, 0x1c1f ;  /* 0x001c1fff16037589 */ /* 0x000ea400000e0000 */
[----:B------:R-:W-:Y:S02]  /*10940*/  IMAD.IADD R21, R34, 0x1, R9 ;  /* 0x0000000122157824 */ /* 0x000fe400078e0209 */
[----:B------:R-:W-:Y:S01]  /*10950*/  SHFL.IDX PT, R23, R23, RZ, 0x1c1f ;  /* 0x001c1fff17177589 */ /* 0x000fe200000e0000 */
[----:B-1----:R-:W-:-:S05]  /*10960*/  IADD3 R2, P0, R35, R2, RZ ;  /* 0x0000000223027210 */ /* 0x002fca0007f1e0ff */
[----:B--2---:R-:W-:-:S05]  /*10970*/  IMAD.X R3, RZ, RZ, R3, P0 ;  /* 0x000000ffff037224 */ /* 0x004fca00000e0603 */
[----:B------:R-:W-:Y:S04]  /*10980*/  LDGSTS.E.BYPASS.LTC128B.128 [R9+0xa400], desc[UR52][R2.64], !P3 ;  /* 0x0a40000002097fae */ /* 0x000fe8000d901d74 */
[----:B------:R1:W-:Y:S04]  /*10990*/  LDGSTS.E.BYPASS.LTC128B.128 [R21+0xa400], desc[UR52][R2.64+0x40], !P1 ;  /* 0x0a40004002157fae */ /* 0x0003e8000c901d74 */
        /* <DEDUP_REMOVED lines=16> */
[----:B------:R-:W-:Y:S04]  /*10aa0*/  LDGSTS.E.BYPASS.LTC128B.128 [R9+0xd400], desc[UR52][R2.64], !P3 ;  /* 0x0d40000002097fae */ /* 0x000fe8000d901d74 */
[----:B------:R1:W-:Y:S04]  /*10ab0*/  LDGSTS.E.BYPASS.LTC128B.128 [R21+0xd400], desc[UR52][R2.64+0x40], !P1 ;  /* 0x0d40004002157fae */ /* 0x0003e8000c901d74 */
[----:B-1----:R1:W2:Y:S02]  /*10ac0*/  SHFL.IDX PT, R2, R24, RZ, 0x1c1f ;  /* 0x001c1fff18027589 */ /* 0x0022a400000e0000 */
.L_x_382:
[----:B--2---:R-:W-:-:S05]  /*10ad0*/  IADD3 R2, P0, R35, R2, RZ ;  /* 0x0000000223027210 */ /* 0x004fca0007f1e0ff */
[----:B------:R-:W-:Y:S01]  /*10ae0*/  IMAD.X R3, RZ, RZ, R23, P0 ;  /* 0x000000ffff037224 */ /* 0x000fe200000e0617 */
[----:B------:R-:W-:-:S04]  /*10af0*/  PLOP3.LUT P0, PT, PT, PT, PT, 0x80, 0x0 ;  /* 0x000000000000781c */ /* 0x000fc80003f0f070 */
[----:B------:R-:W-:Y:S01]  /*10b00*/  @!PT LDS RZ, [RZ] ;  /* 0x00000000fffff984 */ /* 0x000fe20000000800 */
[----:B------:R-:W-:Y:S01]  /*10b10*/  @!PT LDS RZ, [RZ] ;  /* 0x00000000fffff984 */ /* 0x000fe20000000800 */
[----:B------:R-:W-:Y:S01]  /*10b20*/  @!PT LDS RZ, [RZ] ;  /* 0x00000000fffff984 */ /* 0x000fe20000000800 */
[----:B------:R2:W-:Y:S04]  /*10b30*/  LDGSTS.E.BYPASS.LTC128B.128 [R9+0xe400], desc[UR52][R2.64], !P3 ;  /* 0x0e40000002097fae */ /* 0x0005e8000d901d74 */
[----:B------:R2:W-:Y:S01]  /*10b40*/  LDGSTS.E.BYPASS.LTC128B.128 [R21+0xe400], desc[UR52][R2.64+0x40], !P1 ;  /* 0x0e40004002157fae */ /* 0x0005e2000c901d74 */
[----:B------:R-:W-:-:S04]  /*10b50*/  NOP ;  /* 0x0000000000007918 */ /* 0x000fc80000000000 */
.L_x_281:
        /* <DEDUP_REMOVED lines=11> */
.L_x_282:
[----:B------:R2:W-:Y:S01]  /*10c10*/  SYNCS.ARRIVE.TRANS64.A1T0 RZ, [R0+URZ+0x29870], RZ ;  /* 0x029870ff00ff79a7 */ /* 0x0005e2000810003f */
[----:B------:R-:W-:Y:S05]  /*10c20*/  @!P3 BRA `(.L_x_283) ;  /* 0x000000000004b947 */ /* 0x000fea0003800000 */
[----:B------:R-:W-:Y:S01]  /*10c30*/  BPT.TRAP 0x1 ;  /* 0x000000040000795c */ /* 0x000fe20000300000 */
.L_x_283:
[----:B------:R-:W3:Y:S01]  /*10c40*/  SYNCS.PHASECHK.TRANS64.TRYWAIT P0, [R0+URZ+0x29840], R29 ;  /* 0x0298401d000075a7 */ /* 0x000ee2000800017f */
[----:B------:R-:W-:Y:S04]  /*10c50*/  BSSY B0, `(.L_x_284) ;  /* 0x0000002000007945 */ /* 0x000fe80003800000 */
[----:B---3--:R-:W-:Y:S05]  /*10c60*/  @!P0 BRA `(.L_x_285) ;  /* 0x00000040008c8947 */ /* 0x008fea0003800000 */
.L_x_383:
[----:B------:R-:W-:Y:S05]  /*10c70*/  BSYNC B0 ;  /* 0x0000000000007941 */ /* 0x000fea0003800000 */
.L_x_284:
[----:B------:R-:W4:Y:S01]  /*10c80*/  LDL R11, [R1+0x14] ;  /* 0x00001400010b7983 */ /* 0x000f220000100800 */
[----:B------:R-:W-:Y:S01]  /*10c90*/  ULDC.64 UR4, c[0x0][0x300] ;  /* 0x0000c00000047ab9 */ /* 0x000fe20000000a00 */
[----:B------:R-:W-:Y:S01]  /*10ca0*/  ULDC.64 UR6, c[0x0][0x310] ;  /* 0x0000c40000067ab9 */ /* 0x000fe20000000a00 */
[----:B------:R-:W-:Y:S01]  /*10cb0*/  IMAD R8, R25, UR4, RZ ;  /* 0x0000000419087c24 */ /* 0x000fe2000f8e02ff */
[C---:B------:R-:W-:Y:S01]  /*10cc0*/  LOP3.LUT P4, RZ, R17.reuse, 0x10, RZ, 0xc0, !PT ;  /* 0x0000001011ff7812 */ /* 0x040fe2000788c0ff */
[C---:B------:R-:W-:Y:S01]  /*10cd0*/  IMAD.WIDE.U32 R2, R4.reuse, UR4, RZ ;  /* 0x0000000404027c25 */ /* 0x040fe2000f8e00ff */
[C---:B------:R-:W-:Y:S02]  /*10ce0*/  LOP3.LUT P3, RZ, R17.reuse, 0x8, RZ, 0xc0, !PT ;  /* 0x0000000811ff7812 */ /* 0x040fe4000786c0ff */
[----:B------:R-:W-:Y:S01]  /*10cf0*/  LOP3.LUT P1, RZ, R17, 0x4, RZ, 0xc0, !PT ;  /* 0x0000000411ff7812 */ /* 0x000fe2000782c0ff */
[----:B------:R-:W-:Y:S02]  /*10d00*/  IMAD R8, R4, UR5, R8 ;  /* 0x0000000504087c24 */ /* 0x000fe4000f8e0208 */
[----:B------:R-:W-:-:S02]  /*10d10*/  IMAD R28, R28, UR6, RZ ;  /* 0x000000061c1c7c24 */ /* 0x000fc4000f8e02ff */
[----:B------:R-:W-:Y:S02]  /*10d20*/  IMAD.IADD R3, R3, 0x1, R8 ;  /* 0x0000000103037824 */ /* 0x000fe400078e0208 */
[----:B------:R-:W-:Y:S02]  /*10d30*/  IMAD R8, R26, UR4, RZ ;  /* 0x000000041a087c24 */ /* 0x000fe4000f8e02ff */
[----:B------:R-:W-:-:S04]  /*10d40*/  IMAD.WIDE.U32 R2, R5, UR6, R2 ;  /* 0x0000000605027c25 */ /* 0x000fc8000f8e0002 */
[----:B------:R-:W-:Y:S02]  /*10d50*/  IMAD R5, R5, UR7, R28 ;  /* 0x0000000705057c24 */ /* 0x000fe4000f8e021c */
[----:B------:R-:W-:Y:S02]  /*10d60*/  IMAD.MOV.U32 R4, RZ, RZ, R2 ;  /* 0x000000ffff047224 */ /* 0x000fe400078e0002 */
[----:B------:R-:W-:Y:S02]  /*10d70*/  IMAD.IADD R5, R3, 0x1, R5 ;  /* 0x0000000103057824 */ /* 0x000fe400078e0205 */
[C---:B------:R-:W-:Y:S02]  /*10d80*/  IMAD R8, R7.reuse, UR5, R8 ;  /* 0x0000000507087c24 */ /* 0x040fe4000f8e0208 */
[----:B------:R-:W-:Y:S01]  /*10d90*/  IMAD.WIDE.U32 R2, R7, UR4, RZ ;  /* 0x0000000407027c25 */ /* 0x000fe2000f8e00ff */
[----:B------:R-:W-:-:S03]  /*10da0*/  ULDC.64 UR4, c[0x0][0x308] ;  /* 0x0000c20000047ab9 */ /* 0x000fc60000000a00 */
[----:B------:R-:W-:Y:S02]  /*10db0*/  IMAD.IADD R3, R3, 0x1, R8 ;  /* 0x0000000103037824 */ /* 0x000fe400078e0208 */
[----:B------:R-:W-:Y:S02]  /*10dc0*/  IMAD R8, R27, UR6, RZ ;  /* 0x000000061b087c24 */ /* 0x000fe4000f8e02ff */
[----:B------:R-:W-:Y:S02]  /*10dd0*/  IMAD R9, R18, UR5, RZ ;  /* 0x0000000512097c24 */ /* 0x000fe4000f8e02ff */
[C---:B------:R-:W-:Y:S02]  /*10de0*/  IMAD R8, R6.reuse, UR7, R8 ;  /* 0x0000000706087c24 */ /* 0x040fe4000f8e0208 */
[----:B------:R-:W-:Y:S01]  /*10df0*/  IMAD.WIDE.U32 R6, R6, UR6, R2 ;  /* 0x0000000606067c25 */ /* 0x000fe2000f8e0002 */
[----:B------:R-:W-:-:S03]  /*10e00*/  ULDC.64 UR6, c[0x0][0x2e8] ;  /* 0x0000ba0000067ab9 */ /* 0x000fc60000000a00 */
[----:B------:R-:W-:-:S03]  /*10e10*/  IMAD.WIDE.U32 R2, R18, UR4, R4 ;  /* 0x0000000412027c25 */ /* 0x000fc6000f8e0004 */
[----:B------:R-:W-:Y:S01]  /*10e20*/  IADD3 R4, P0, R2, UR6, RZ ;  /* 0x0000000602047c10 */ /* 0x000fe2000ff1e0ff */
[----:B------:R-:W-:-:S03]  /*10e30*/  IMAD.MOV.U32 R2, RZ, RZ, R6 ;  /* 0x000000ffff027224 */ /* 0x000fc600078e0006 */
[----:B------:R-:W-:Y:S01]  /*10e40*/  IADD3.X R5, R9, UR7, R3, P0, !PT ;  /* 0x0000000709057c10 */ /* 0x000fe200087fe403 */
[----:B------:R-:W-:Y:S02]  /*10e50*/  IMAD.IADD R3, R7, 0x1, R8 ;  /* 0x0000000107037824 */ /* 0x000fe400078e0208 */
[----:B------:R-:W-:Y:S01]  /*10e60*/  IMAD.WIDE.U32 R2, R18, UR4, R2 ;  /* 0x0000000412027c25 */ /* 0x000fe2000f8e0002 */
[----:B------:R-:W-:Y:S02]  /*10e70*/  UMOV UR4, 0xffffffff ;  /* 0xffffffff00047882 */ /* 0x000fe40000000000 */
[----:B------:R-:W-:-:S04]  /*10e80*/  IADD3 R6, P0, R2, UR6, RZ ;  /* 0x0000000602067c10 */ /* 0x000fc8000ff1e0ff */
[----:B------:R-:W-:Y:S01]  /*10e90*/  IADD3.X R8, R9, UR7, R3, P0, !PT ;  /* 0x0000000709087c10 */ /* 0x000fe200087fe403 */
[----:B----4-:R-:W-:Y:S01]  /*10ea0*/  IMAD R7, R19, 0x7800, R11 ;  /* 0x0000780013077824 */ /* 0x010fe200078e020b */
[----:B------:R-:W-:Y:S07]  /*10eb0*/  BRA.DIV UR4, `(.L_x_286) ;  /* 0x00000042040c7947 */ /* 0x000fee000b800000 */
[----:B------:R-:W4:Y:S01]  /*10ec0*/  SHFL.IDX PT, R2, R4, RZ, 0x1c1f ;  /* 0x001c1fff04027589 */ /* 0x000f2200000e0000 */
[----:B------:R-:W-:-:S03]  /*10ed0*/  IMAD.IADD R7, R16, 0x1, R7 ;  /* 0x0000000110077824 */ /* 0x000fc600078e0207 */
[----:B------:R-:W5:Y:S04]  /*10ee0*/  SHFL.IDX PT, R3, R5, RZ, 0x1c1f ;  /* 0x001c1fff05037589 */ /* 0x000f6800000e0000 */
[----:B------:R-:W-:Y:S04]  /*10ef0*/  SHFL.IDX PT, R9, R5, 0x2, 0x1c1f ;  /* 0x005c1f0005097f89 */ /* 0x000fe800000e0000 */
[----:B------:R-:W-:Y:S01]  /*10f00*/  SHFL.IDX PT, R8, R8, RZ, 0x1c1f ;  /* 0x001c1fff08087589 */ /* 0x000fe200000e0000 */
[----:B----4-:R-:W-:-:S05]  /*10f10*/  IADD3 R2, P0, R35, R2, RZ ;  /* 0x0000000223027210 */ /* 0x010fca0007f1e0ff */
[----:B-----5:R-:W-:-:S05]  /*10f20*/  IMAD.X R3, RZ, RZ, R3, P0 ;  /* 0x000000ffff037224 */ /* 0x020fca00000e0603 */
[----:B------:R-:W-:Y:S04]  /*10f30*/  LDGSTS.E.BYPASS.LTC128B.128 [R7+0x1a400], desc[UR52][R2.64], !P4 ;  /* 0x1a40000002077fae */ /* 0x000fe8000e101d74 */
[----:B------:R-:W-:Y:S04]  /*10f40*/  LDGSTS.E.BYPASS.LTC128B.128 [R7+0x1cc00], desc[UR52][R2.64+0x40], !P3 ;  /* 0x1cc0004002077fae */ /* 0x000fe8000d901d74 */
[----:B------:R4:W-:Y:S04]  /*10f50*/  LDGSTS.E.BYPASS.LTC128B.128 [R7+0x1f400], desc[UR52][R2.64+0x80], !P1 ;  /* 0x1f40008002077fae */ /* 0x0009e8000c901d74 */
[----:B----4-:R-:W4:Y:S04]  /*10f60*/  SHFL.IDX PT, R2, R4, 0x1, 0x1c1f ;  /* 0x003c1f0004027f89 */ /* 0x010f2800000e0000 */
[----:B------:R-:W5:Y:S01]  /*10f70*/  SHFL.IDX PT, R3, R5, 0x1, 0x1c1f ;  /* 0x003c1f0005037f89 */ /* 0x000f6200000e0000 */
[----:B----4-:R-:W-:-:S05]  /*10f80*/  IADD3 R2, P0, R35, R2, RZ ;  /* 0x0000000223027210 */ /* 0x010fca0007f1e0ff */
[----:B-----5:R-:W-:-:S05]  /*10f90*/  IMAD.X R3, RZ, RZ, R3, P0 ;  /* 0x000000ffff037224 */ /* 0x020fca00000e0603 */
[----:B------:R-:W-:Y:S04]  /*10fa0*/  LDGSTS.E.BYPASS.LTC128B.128 [R7+0x1ac00], desc[UR52][R2.64], !P4 ;  /* 0x1ac0000002077fae */ /* 0x000fe8000e101d74 */
[----:B------:R-:W-:Y:S04]  /*10fb0*/  LDGSTS.E.BYPASS.LTC128B.128 [R7+0x1d400], desc[UR52][R2.64+0x40], !P3 ;  /* 0x1d40004002077fae */ /* 0x000fe8000d901d74 */
[----:B------:R4:W-:Y:S04]  /*10fc0*/  LDGSTS.E.BYPASS.LTC128B.128 [R7+0x1fc00], desc[UR52][R2.64+0x80], !P1 ;  /* 0x1fc0008002077fae */ /* 0x0009e8000c901d74 */
[----:B----4-:R-:W4:Y:S02]  /*10fd0*/  SHFL.IDX PT, R2, R4, 0x2, 0x1c1f ;  /* 0x005c1f0004027f89 */ /* 0x010f2400000e0000 */
[----:B----4-:R-:W-:-:S05]  /*10fe0*/  IADD3 R2, P0, R35, R2, RZ ;  /* 0x0000000223027210 */ /* 0x010fca0007f1e0ff */
[----:B------:R-:W-:Y:S02]  /*10ff0*/  IMAD.X R3, RZ, RZ, R9, P0 ;  /* 0x000000ffff037224 */ /* 0x000fe400000e0609 */
[----:B------:R-:W-:Y:S04]  /*11000*/  SHFL.IDX PT, R9, R5, 0x3, 0x1c1f ;  /* 0x007c1f0005097f89 */ /* 0x000fe800000e0000 */
[----:B------:R-:W-:Y:S04]  /*11010*/  LDGSTS.E.BYPASS.LTC128B.128 [R7+0x1b400], desc[UR52][R2.64], !P4 ;  /* 0x1b40000002077fae */ /* 0x000fe8000e101d74 */
[----:B------:R-:W-:Y:S04]  /*11020*/  LDGSTS.E.BYPASS.LTC128B.128 [R7+0x1dc00], desc[UR52][R2.64+0x40], !P3 ;  /* 0x1dc0004002077fae */ /* 0x000fe8000d901d74 */
[----:B------:R4:W-:Y:S04]  /*11030*/  LDGSTS.E.BYPASS.LTC128B.128 [R7+0x20400], desc[UR52][R2.64+0x80], !P1 ;  /* 0x2040008002077fae */ /* 0x0009e8000c901d74 */
[----:B----4-:R-:W4:Y:S02]  /*11040*/  SHFL.IDX PT, R2, R4, 0x3, 0x1c1f ;  /* 0x007c1f0004027f89 */ /* 0x010f2400000e0000 */
[----:B----4-:R-:W-:-:S05]  /*11050*/  IADD3 R2, P0, R35, R2, RZ ;  /* 0x0000000223027210 */ /* 0x010fca0007f1e0ff */
[----:B------:R-:W-:-:S05]  /*11060*/  IMAD.X R3, RZ, RZ, R9, P0 ;  /* 0x000000ffff037224 */ /* 0x000fca00000e0609 */
[----:B------:R-:W-:Y:S04]  /*11070*/  LDGSTS.E.BYPASS.LTC128B.128 [R7+0x1bc00], desc[UR52][R2.64], !P4 ;  /* 0x1bc0000002077fae */ /* 0x000fe8000e101d74 */
[----:B------:R-:W-:Y:S04]  /*11080*/  LDGSTS.E.BYPASS.LTC128B.128 [R7+0x1e400], desc[UR52][R2.64+0x40], !P3 ;  /* 0x1e40004002077fae */ /* 0x000fe8000d901d74 */
[----:B------:R4:W-:Y:S04]  /*11090*/  LDGSTS.E.BYPASS.LTC128B.128 [R7+0x20c00], desc[UR52][R2.64+0x80], !P1 ;  /* 0x20c0008002077fae */ /* 0x0009e8000c901d74 */
[----:B----4-:R4:W0:Y:S02]  /*110a0*/  SHFL.IDX PT, R2, R6, RZ, 0x1c1f ;  /* 0x001c1fff06027589 */ /* 0x01082400000e0000 */
.L_x_395:
[----:B0-----:R-:W-:-:S05]  /*110b0*/  IADD3 R2, P0, R35, R2, RZ ;  /* 0x0000000223027210 */ /* 0x001fca0007f1e0ff */
[----:B------:R-:W-:Y:S01]  /*110c0*/  IMAD.X R3, RZ, RZ, R8, P0 ;  /* 0x000000ffff037224 */ /* 0x000fe200000e0608 */
[----:B------:R-:W-:-:S04]  /*110d0*/  PLOP3.LUT P0, PT, PT, PT, PT, 0x80, 0x0 ;  /* 0x000000000000781c */ /* 0x000fc80003f0f070 */
[----:B------:R-:W-:Y:S01]  /*110e0*/  @!PT LDS RZ, [RZ] ;  /* 0x00000000fffff984 */ /* 0x000fe20000000800 */
[----:B------:R-:W-:Y:S01]  /*110f0*/  @!PT LDS RZ, [RZ] ;  /* 0x00000000fffff984 */ /* 0x000fe20000000800 */
[----:B------:R-:W-:Y:S01]  /*11100*/  @!PT LDS RZ, [RZ] ;  /* 0x00000000fffff984 */ /* 0x000fe20000000800 */
[----:B------:R0:W-:Y:S04]  /*11110*/  LDGSTS.E.BYPASS.LTC128B.128 [R7+0x1c400], desc[UR52][R2.64], !P4 ;  /* 0x1c40000002077fae */ /* 0x0001e8000e101d74 */
[----:B------:R0:W-:Y:S04]  /*11120*/  LDGSTS.E.BYPASS.LTC128B.128 [R7+0x1ec00], desc[UR52][R2.64+0x40], !P3 ;  /* 0x1ec0004002077fae */ /* 0x0001e8000d901d74 */
[----:B------:R0:W-:Y:S01]  /*11130*/  LDGSTS.E.BYPASS.LTC128B.128 [R7+0x21400], desc[UR52][R2.64+0x80], !P1 ;  /* 0x2140008002077fae */ /* 0x0001e2000c901d74 */
[----:B------:R-:W-:Y:S01]  /*11140*/  NOP ;  /* 0x0000000000007918 */ /* 0x000fe20000000000 */
.L_x_287:
[----:B------:R-:W-:Y:S02]  /*11150*/  PLOP3.LUT P1, PT, P1, P0, PT, 0xa2, 0x0 ;  /* 0x000000000000781c */ /* 0x000fe40000f21472 */
[----:B------:R-:W-:-:S08]  /*11160*/  @P0 R2UR P1, UR4, R0 ;  /* 0x00000000000402ca */ /* 0x000fd00000020000 */
[----:B------:R-:W-:-:S05]  /*11170*/  @P0 PLOP3.LUT P0, PT, P1, PT, PT, 0x80, 0x0 ;  /* 0x000000000000081c */ /* 0x000fca0000f0f070 */
[----:B------:R-:W-:Y:S01]  /*11180*/  @!P1 SYNCS.ARRIVE.TRANS64.RED.A0T1 RZ, [UR4+0x29830], RZ ;  /* 0x029830ffffff99a7 */ /* 0x000fe20008200404 */
[----:B------:R-:W-:Y:S07]  /*11190*/  @!P1 ARRIVES.LDGSTSBAR.64.TRANSCNT [UR4+0x29830] ;  /* 0x02983000ff0099b0 */ /* 0x000fee0008000a84 */
[----:B------:R-:W-:Y:S05]  /*111a0*/  @P0 BRA.U.ANY `(.L_x_287) ;  /* 0xfffffffd00e80947 */ /* 0x000fea000393ffff */
[----:B------:R-:W-:Y:S01]  /*111b0*/  NOP ;  /* 0x0000000000007918 */ /* 0x000fe20000000000 */
[----:B0-----:R-:W-:-:S05]  /*111c0*/  IMAD.U32 R2, RZ, RZ, UR44 ;  /* 0x0000002cff027e24 */ /* 0x001fca000f8e00ff */
[----:B------:R-:W-:-:S13]  /*111d0*/  ISETP.NE.AND P3, PT, R2, 0x3, PT ;  /* 0x000000030200780c */ /* 0x000fda0003f65270 */
[----:B------:R-:W-:Y:S05]  /*111e0*/  @!P3 BRA `(.L_x_288) ;  /* 0x000000000004b947 */ /* 0x000fea0003800000 */
[----:B------:R-:W-:Y:S01]  /*111f0*/  BPT.TRAP 0x1 ;  /* 0x000000040000795c */ /* 0x000fe20000300000 */
.L_x_288:
[----:B------:R2:W-:Y:S02]  /*11200*/  SYNCS.ARRIVE.TRANS64.A1T0 RZ, [R0+URZ+0x29830], RZ ;  /* 0x029830ff00ff79a7 */ /* 0x0005e4000810003f */
[----:B--23--:R-:W-:-:S05]  /*11210*/  IMAD.U32 R0, RZ, RZ, UR46 ;  /* 0x0000002eff007e24 */ /* 0x00cfca000f8e00ff */
[----:B------:R-:W-:-:S13]  /*11220*/  ISETP.NE.AND P0, PT, R0, 0x3, PT ;  /* 0x000000030000780c */ /* 0x000fda0003f05270 */
[----:B------:R-:W-:Y:S05]  /*11230*/  @!P0 BRA `(.L_x_289) ;  /* 0x0000000000048947 */ /* 0x000fea0003800000 */
[----:B------:R-:W-:Y:S01]  /*11240*/  BPT.TRAP 0x1 ;  /* 0x000000040000795c */ /* 0x000fe20000300000 */
.L_x_289:
[----:B------:R-:W-:Y:S01]  /*11250*/  LOP3.LUT R3, R20, 0x1, RZ, 0x3c, !PT ;  /* 0x0000000114037812 */ /* 0x000fe200078e3cff */
[----:B------:R-:W-:Y:S01]  /*11260*/  IMAD R0, R10, 0x8, R16 ;  /* 0x000000080a007824 */ /* 0x000fe200078e0210 */
[----:B------:R-:W-:Y:S02]  /*11270*/  BSSY B0, `(.L_x_290) ;  /* 0x0000004000007945 */ /* 0x000fe40003800000 */
[----:B------:R-:W-:-:S04]  /*11280*/  SHF.L.U32 R3, R3, 0x1f, RZ ;  /* 0x0000001f03037819 */ /* 0x000fc800000006ff */
[----:B------:R-:W0:Y:S02]  /*11290*/  SYNCS.PHASECHK.TRANS64.TRYWAIT P1, [R0+URZ+0x29870], R3 ;  /* 0x02987003000075a7 */ /* 0x000e24000802017f */
[----:B0-----:R-:W-:Y:S05]  /*112a0*/  @!P1 BRA `(.L_x_291) ;  /* 0x0000004000909947 */ /* 0x001fea0003800000 */
.L_x_396:
[----:B------:R-:W-:Y:S05]  /*112b0*/  BSYNC B0 ;  /* 0x0000000000007941 */ /* 0x000fea0003800000 */
.L_x_290:
[----:B------:R-:W-:-:S05]  /*112c0*/  IMAD.U32 R2, RZ, RZ, UR44 ;  /* 0x0000002cff027e24 */ /* 0x000fca000f8e00ff */
[----:B------:R-:W-:-:S13]  /*112d0*/  ISETP.NE.AND P1, PT, R2, 0x3, PT ;  /* 0x000000030200780c */ /* 0x000fda0003f25270 */
[----:B------:R-:W-:Y:S05]  /*112e0*/  @!P1 BRA `(.L_x_292) ;  /* 0x0000000000049947 */ /* 0x000fea0003800000 */
[----:B------:R-:W-:Y:S01]  /*112f0*/  BPT.TRAP 0x1 ;  /* 0x000000040000795c */ /* 0x000fe20000300000 */
.L_x_292:
[----:B0-----:R-:W-:Y:S01]  /*11300*/  SHF.L.U32 R3, R20, 0x1f, RZ ;  /* 0x0000001f14037819 */ /* 0x001fe200000006ff */
[----:B------:R-:W-:-:S03]  /*11310*/  IMAD R12, R10, 0x5000, RZ ;  /* 0x000050000a0c7824 */ /* 0x000fc600078e02ff */
[----:B------:R-:W0:Y:S02]  /*11320*/  SYNCS.PHASECHK.TRANS64.TRYWAIT P1, [R0+URZ+0x29860], R3 ;  /* 0x02986003000075a7 */ /* 0x000e24000802017f */
[----:B0-----:R-:W-:Y:S05]  /*11330*/  @!P1 BRA `(.L_x_293) ;  /* 0x0000004000809947 */ /* 0x001fea0003800000 */
.L_x_397:
[----:B------:R-:W0:Y:S04]  /*11340*/  LDL R4, [R1+0x1c] ;  /* 0x00001c0001047983 */ /* 0x000e280000100800 */
[----:B------:R-:W2:Y:S04]  /*11350*/  LDL R2, [R1+0x20] ;  /* 0x0000200001027983 */ /* 0x000ea80000100800 */
[----:B------:R-:W1:Y:S01]  /*11360*/  LDL R13, [R1+0x18] ;  /* 0x00001800010d7983 */ /* 0x000e620000100800 */
[----:B------:R-:W-:Y:S05]  /*11370*/  WARPSYNC.ALL ;  /* 0x0000000000007948 */ /* 0x000fea0003800000 */
[----:B------:R-:W-:-:S05]  /*11380*/  IMAD.U32 R25, RZ, RZ, UR44 ;  /* 0x0000002cff197e24 */ /* 0x000fca000f8e00ff */
[----:B------:R-:W-:Y:S02]  /*11390*/  ISETP.NE.AND P1, PT, R25, 0x3, PT ;  /* 0x000000031900780c */ /* 0x000fe40003f25270 */
[----:B0-----:R-:W-:-:S05]  /*113a0*/  LOP3.LUT R3, R12, R4, RZ, 0xfc, !PT ;  /* 0x000000040c037212 */ /* 0x001fca00078efcff */
[----:B------:R-:W-:Y:S01]  /*113b0*/  IMAD.IADD R3, R16, 0x1, R3 ;  /* 0x0000000110037824 */ /* 0x000fe200078e0203 */
[----:B-1----:R-:W-:-:S03]  /*113c0*/  LOP3.LUT R24, R12, R13, RZ, 0xfc, !PT ;  /* 0x0000000d0c187212 */ /* 0x002fc600078efcff */
[----:B--2---:R-:W-:Y:S01]  /*113d0*/  IMAD.IADD R2, R2, 0x1, R3 ;  /* 0x0000000102027824 */ /* 0x004fe200078e0203 */
[----:B----4-:R-:W0:Y:S01]  /*113e0*/  LDSM.16.MT88.4 R4, [R3+0xa400] ;  /* 0x00a400000304783b */ /* 0x010e220000004200 */
[----:B------:R-:W-:Y:S01]  /*113f0*/  IMAD.IADD R24, R16, 0x1, R24 ;  /* 0x0000000110187824 */ /* 0x000fe200078e0218 */
[C-C-:B0-----:R-:W-:Y:S02]  /*11400*/  PRMT R8, R4.reuse, 0x6420, R5.reuse ;  /* 0x0000642004087816 */ /* 0x141fe40000000005 */
[----:B------:R-:W-:Y:S02]  /*11410*/  PRMT R9, R4, 0x7531, R5 ;  /* 0x0000753104097816 */ /* 0x000fe40000000005 */
[C-C-:B------:R-:W-:Y:S02]  /*11420*/  PRMT R10, R6.reuse, 0x6420, R7.reuse ;  /* 0x00006420060a7816 */ /* 0x140fe40000000007 */
[----:B------:R-:W-:Y:S02]  /*11430*/  PRMT R11, R6, 0x7531, R7 ;  /* 0x00007531060b7816 */ /* 0x000fe40000000007 */
[----:B------:R-:W0:Y:S04]  /*11440*/  LDSM.16.MT88.4 R4, [R2+0xa400] ;  /* 0x00a400000204783b */ /* 0x000e280000004200 */
[----:B------:R-:W-:Y:S01]  /*11450*/  STSM.16.M88.4 [R24+0x400], R8 ;  /* 0x0004000818007844 */ /* 0x000fe20000000200 */
[----:B0-----:R-:W-:-:S02]  /*11460*/  PRMT R12, R4, 0x6420, R5 ;  /* 0x00006420040c7816 */ /* 0x001fc40000000005 */
[----:B------:R-:W-:Y:S02]  /*11470*/  PRMT R13, R4, 0x7531, R5 ;  /* 0x00007531040d7816 */ /* 0x000fe40000000005 */
[C-C-:B------:R-:W-:Y:S02]  /*11480*/  PRMT R14, R6.reuse, 0x6420, R7.reuse ;  /* 0x00006420060e7816 */ /* 0x140fe40000000007 */
[----:B------:R-:W-:-:S05]  /*11490*/  PRMT R15, R6, 0x7531, R7 ;  /* 0x00007531060f7816 */ /* 0x000fca0000000007 */
[----:B------:R-:W-:Y:S04]  /*114a0*/  STSM.16.M88.4 [R24+0xc00], R12 ;  /* 0x000c000c18007844 */ /* 0x000fe80000000200 */
[----:B------:R-:W0:Y:S02]  /*114b0*/  LDSM.16.MT88.4 R8, [R3+0xb400] ;  /* 0x00b400000308783b */ /* 0x000e240000004200 */
[C-C-:B0-----:R-:W-:Y:S02]  /*114c0*/  PRMT R4, R8.reuse, 0x6420, R9.reuse ;  /* 0x0000642008047816 */ /* 0x141fe40000000009 */
[----:B------:R-:W-:Y:S02]  /*114d0*/  PRMT R5, R8, 0x7531, R9 ;  /* 0x0000753108057816 */ /* 0x000fe40000000009 */
[----:B------:R-:W-:-:S02]  /*114e0*/  PRMT R6, R10, 0x6420, R11 ;  /* 0x000064200a067816 */ /* 0x000fc4000000000b */
[----:B------:R-:W-:Y:S02]  /*114f0*/  PRMT R7, R10, 0x7531, R11 ;  /* 0x000075310a077816 */ /* 0x000fe4000000000b */
[----:B------:R-:W0:Y:S04]  /*11500*/  LDSM.16.MT88.4 R8, [R2+0xb400] ;  /* 0x00b400000208783b */ /* 0x000e280000004200 */
[----:B------:R-:W-:Y:S01]  /*11510*/  STSM.16.M88.4 [R24+0x1400], R4 ;  /* 0x0014000418007844 */ /* 0x000fe20000000200 */
[C-C-:B0-----:R-:W-:Y:S02]  /*11520*/  PRMT R20, R8.reuse, 0x6420, R9.reuse ;  /* 0x0000642008147816 */ /* 0x141fe40000000009 */
[----:B------:R-:W-:Y:S02]  /*11530*/  PRMT R21, R8, 0x7531, R9 ;  /* 0x0000753108157816 */ /* 0x000fe40000000009 */
[----:B------:R-:W-:-:S02]  /*11540*/  PRMT R22, R10, 0x6420, R11 ;  /* 0x000064200a167816 */ /* 0x000fc4000000000b */
        /* <DEDUP_REMOVED lines=20> */
[----:B------:R0:W-:Y:S02]  /*11690*/  STSM.16.M88.4 [R24+0x3400], R4 ;  /* 0x0034000418007844 */ /* 0x0001e40000000200 */
[C-C-:B0-----:R-:W-:Y:S02]  /*116a0*/  PRMT R4, R8.reuse, 0x6420, R9.reuse ;  /* 0x0000642008047816 */ /* 0x141fe40000000009 */
[----:B------:R-:W-:-:S02]  /*116b0*/  PRMT R5, R8, 0x7531, R9 ;  /* 0x0000753108057816 */ /* 0x000fc40000000009 */
[C-C-:B------:R-:W-:Y:S02]  /*116c0*/  PRMT R6, R10.reuse, 0x6420, R11.reuse ;  /* 0x000064200a067816 */ /* 0x140fe4000000000b */
[----:B------:R-:W-:-:S05]  /*116d0*/  PRMT R7, R10, 0x7531, R11 ;  /* 0x000075310a077816 */ /* 0x000fca000000000b */
[----:B------:R-:W-:Y:S04]  /*116e0*/  STSM.16.M88.4 [R24+0x3c00], R4 ;  /* 0x003c000418007844 */ /* 0x000fe80000000200 */
[----:B------:R-:W0:Y:S04]  /*116f0*/  LDSM.16.MT88.4 R8, [R3+0xe400] ;  /* 0x00e400000308783b */ /* 0x000e280000004200 */
        /* <DEDUP_REMOVED lines=19> */
.L_x_294:
[----:B-1----:R1:W-:Y:S01]  /*11830*/  SYNCS.ARRIVE.TRANS64.A1T0 RZ, [R0+URZ+0x29850], RZ ;  /* 0x029850ff00ff79a7 */ /* 0x0023e2000810003f */
[----:B------:R-:W-:Y:S06]  /*11840*/  BAR.SYNC.DEFER_BLOCKING 0x2, 0x80 ;  /* 0x0082000000007b1d */ /* 0x000fec0000010000 */
[----:B------:R-:W-:Y:S05]  /*11850*/  @!P0 BRA `(.L_x_295) ;  /* 0x0000000000048947 */ /* 0x000fea0003800000 */
[----:B------:R-:W-:Y:S01]  /*11860*/  BPT.TRAP 0x1 ;  /* 0x000000040000795c */ /* 0x000fe20000300000 */
.L_x_295:
[----:B------:R-:W2:Y:S01]  /*11870*/  LDL R2, [R1+0x10] ;  /* 0x0000100001027983 */ /* 0x000ea20000100800 */
[----:B-1----:R-:W-:Y:S02]  /*11880*/  VIADD R0, R0, 0x29880 ;  /* 0x0002988000007836 */ /* 0x002fe40000000000 */
[----:B------:R-:W-:Y:S02]  /*11890*/  IMAD.MOV.U32 R20, RZ, RZ, R32 ;  /* 0x000000ffff147224 */ /* 0x000fe400078e0020 */
[----:B0-----:R-:W-:Y:S01]  /*118a0*/  IMAD.MOV.U32 R10, RZ, RZ, R19 ;  /* 0x000000ffff0a7224 */ /* 0x001fe200078e0013 */
[----:B--2---:R-:W-:-:S04]  /*118b0*/  PRMT R0, R2, 0x654, R0 ;  /* 0x0000065402007816 */ /* 0x004fc80000000000 */
[----:B------:R2:W-:Y:S01]  /*118c0*/  SYNCS.ARRIVE.TRANS64.RED.A1T0 RZ, [R0+URZ], RZ ;  /* 0x000000ff00ff79a7 */ /* 0x0005e2000810043f */
[----:B------:R-:W-:Y:S05]  /*118d0*/  @P2 BRA `(.L_x_296) ;  /* 0xffffffe800482947 */ /* 0x000fea000383ffff */
.L_x_276:
[----:B--2---:R-:W2:Y:S01]  /*118e0*/  S2R R0, SR_TID.X ;  /* 0x0000000000007919 */ /* 0x004ea20000002100 */
[----:B------:R-:W-:Y:S01]  /*118f0*/  BSSY B0, `(.L_x_297) ;  /* 0x0000013000007945 */ /* 0x000fe20003800000 */
[----:B--2---:R-:W-:Y:S01]  /*11900*/  LOP3.LUT R2, R0, 0x7f, RZ, 0xc0, !PT ;  /* 0x0000007f00027812 */ /* 0x004fe200078ec0ff */
[----:B------:R-:W-:-:S03]  /*11910*/  IMAD.U32 R0, RZ, RZ, UR46 ;  /* 0x0000002eff007e24 */ /* 0x000fc6000f8e00ff */
[----:B------:R-:W-:Y:S02]  /*11920*/  ISETP.NE.AND P1, PT, R2, RZ, PT ;  /* 0x000000ff0200720c */ /* 0x000fe40003f25270 */
[----:B------:R-:W-:-:S11]  /*11930*/  ISETP.NE.AND P0, PT, R0, 0x3, PT ;  /* 0x000000030000780c */ /* 0x000fd60003f05270 */
[----:B------:R-:W-:Y:S05]  /*11940*/  @P1 BRA `(.L_x_298) ;  /* 0x0000000000341947 */ /* 0x000fea0003800000 */
[----:B------:R-:W2:Y:S01]  /*11950*/  S2R R5, SR_LANEID ;  /* 0x0000000000057919 */ /* 0x000ea20000000000 */
[----:B------:R-:W-:Y:S01]  /*11960*/  VOTEU.ANY UR4, UPT, PT ;  /* 0x0000000000047886 */ /* 0x000fe200038e0100 */
[----:B0-----:R-:W0:Y:S01]  /*11970*/  LDC.64 R2, c[0x0][0xc60] ;  /* 0x00031800ff027b82 */ /* 0x001e220000000a00 */
[----:B------:R-:W2:Y:S02]  /*11980*/  FLO.U32 R0, UR4 ;  /* 0x0000000400007d00 */ /* 0x000ea400080e0000 */
[----:B--2---:R-:W-:-:S06]  /*11990*/  ISETP.EQ.U32.AND P1, PT, R0, R5, PT ;  /* 0x000000050000720c */ /* 0x004fcc0003f22070 */
[----:B------:R-:W0:Y:S07]  /*119a0*/  POPC R5, UR4 ;  /* 0x0000000400057d09 */ /* 0x000e2e0008000000 */
[----:B0-----:R-:W2:Y:S01]  /*119b0*/  @P1 ATOMG.E.ADD.STRONG.GPU PT, R3, desc[UR52][R2.64], R5 ;  /* 0x00000005020319a8 */ /* 0x001ea200081ee1f4 */
[----:B------:R-:W0:Y:S02]  /*119c0*/  S2R R4, SR_LTMASK ;  /* 0x0000000000047919 */ /* 0x000e240000003900 */
[----:B0-----:R-:W-:-:S04]  /*119d0*/  LOP3.LUT R4, R4, UR4, RZ, 0xc0, !PT ;  /* 0x0000000404047c12 */ /* 0x001fc8000f8ec0ff */
[----:B------:R-:W0:Y:S01]  /*119e0*/  POPC R7, R4 ;  /* 0x0000000400077309 */ /* 0x000e220000000000 */
[----:B--2---:R-:W0:Y:S02]  /*119f0*/  SHFL.IDX PT, R0, R3, R0, 0x1f ;  /* 0x00001f0003007589 */ /* 0x004e2400000e0000 */
[----:B0-----:R-:W-:-:S05]  /*11a00*/  IADD3 R0, R0, UR47, R7 ;  /* 0x0000002f00007c10 */ /* 0x001fca000fffe007 */
[----:B------:R2:W-:Y:S02]  /*11a10*/  STL [R1], R0 ;  /* 0x0000000001007387 */ /* 0x0005e40000100800 */
.L_x_298:
[----:B------:R-:W-:Y:S05]  /*11a20*/  BSYNC B0 ;  /* 0x0000000000007941 */ /* 0x000fea0003800000 */
.L_x_297:
[----:B------:R-:W-:Y:S05]  /*11a30*/  @!P0 BRA `(.L_x_299) ;  /* 0x0000000000048947 */ /* 0x000fea0003800000 */
[----:B------:R-:W-:Y:S01]  /*11a40*/  BPT.TRAP 0x1 ;  /* 0x000000040000795c */ /* 0x000fe20000300000 */
.L_x_299:
[----:B0-----:R-:W-:Y:S01]  /*11a50*/  LOP3.LUT R3, R32, 0x1, RZ, 0x3c, !PT ;  /* 0x0000000120037812 */ /* 0x001fe200078e3cff */
[----:B------:R-:W-:Y:S01]  /*11a60*/  IMAD R18, R19, 0x8, R16 ;  /* 0x0000000813127824 */ /* 0x000fe200078e0210 */
[----:B------:R-:W-:Y:S02]  /*11a70*/  BSSY B0, `(.L_x_300) ;  /* 0x0000004000007945 */ /* 0x000fe40003800000 */
[----:B------:R-:W-:-:S04]  /*11a80*/  SHF.L.U32 R3, R3, 0x1f, RZ ;  /* 0x0000001f03037819 */ /* 0x000fc800000006ff */
[----:B------:R-:W0:Y:S02]  /*11a90*/  SYNCS.PHASECHK.TRANS64.TRYWAIT P1, [R18+URZ+0x29870], R3 ;  /* 0x02987003120075a7 */ /* 0x000e24000802017f */
[----:B0-----:R-:W-:Y:S05]  /*11aa0*/  @!P1 BRA `(.L_x_301) ;  /* 0x0000003800b89947 */ /* 0x001fea0003800000 */
.L_x_398:
[----:B------:R-:W-:Y:S05]  /*11ab0*/  BSYNC B0 ;  /* 0x0000000000007941 */ /* 0x000fea0003800000 */
.L_x_300:
[----:B--2---:R-:W-:-:S05]  /*11ac0*/  IMAD.U32 R0, RZ, RZ, UR44 ;  /* 0x0000002cff007e24 */ /* 0x004fca000f8e00ff */
[----:B------:R-:W-:-:S13]  /*11ad0*/  ISETP.NE.AND P1, PT, R0, 0x3, PT ;  /* 0x000000030000780c */ /* 0x000fda0003f25270 */
[----:B------:R-:W-:Y:S05]  /*11ae0*/  @!P1 BRA `(.L_x_302) ;  /* 0x0000000000049947 */ /* 0x000fea0003800000 */
[----:B------:R-:W-:Y:S01]  /*11af0*/  BPT.TRAP 0x1 ;  /* 0x000000040000795c */ /* 0x000fe20000300000 */
.L_x_302:
[----:B0-----:R-:W-:-:S04]  /*11b00*/  SHF.L.U32 R3, R32, 0x1f, RZ ;  /* 0x0000001f20037819 */ /* 0x001fc800000006ff */
[----:B------:R-:W0:Y:S02]  /*11b10*/  SYNCS.PHASECHK.TRANS64.TRYWAIT P1, [R18+URZ+0x29860], R3 ;  /* 0x02986003120075a7 */ /* 0x000e24000802017f */
[----:B0-----:R-:W-:Y:S05]  /*11b20*/  @!P1 BRA `(.L_x_303) ;  /* 0x0000003800ac9947 */ /* 0x001fea0003800000 */
.L_x_399:
[----:B------:R-:W0:Y:S04]  /*11b30*/  LDL R2, [R1+0x1c] ;  /* 0x00001c0001027983 */ /* 0x000e280000100800 */
[----:B------:R-:W2:Y:S04]  /*11b40*/  LDL R13, [R1+0x20] ;  /* 0x00002000010d7983 */ /* 0x000ea80000100800 */
[----:B------:R-:W3:Y:S01]  /*11b50*/  LDL R12, [R1+0x18] ;  /* 0x00001800010c7983 */ /* 0x000ee20000100800 */
[----:B------:R-:W-:Y:S01]  /*11b60*/  IMAD R0, R19, 0x5000, RZ ;  /* 0x0000500013007824 */ /* 0x000fe200078e02ff */
[----:B------:R-:W-:Y:S05]  /*11b70*/  WARPSYNC.ALL ;  /* 0x0000000000007948 */ /* 0x000fea0003800000 */
[----:B------:R-:W-:-:S05]  /*11b80*/  IMAD.U32 R24, RZ, RZ, UR44 ;  /* 0x0000002cff187e24 */ /* 0x000fca000f8e00ff */
[----:B------:R-:W-:Y:S02]  /*11b90*/  ISETP.NE.AND P1, PT, R24, 0x3, PT ;  /* 0x000000031800780c */ /* 0x000fe40003f25270 */
[----:B0-----:R-:W-:-:S05]  /*11ba0*/  LOP3.LUT R3, R0, R2, RZ, 0xfc, !PT ;  /* 0x0000000200037212 */ /* 0x001fca00078efcff */
[----:B------:R-:W-:-:S04]  /*11bb0*/  IMAD.IADD R2, R16, 0x1, R3 ;  /* 0x0000000110027824 */ /* 0x000fc800078e0203 */
[----:B--2---:R-:W-:Y:S01]  /*11bc0*/  IMAD.IADD R3, R13, 0x1, R2 ;  /* 0x000000010d037824 */ /* 0x004fe200078e0202 */
[----:B------:R-:W0:Y:S01]  /*11bd0*/  LDSM.16.MT88.4 R8, [R2+0xa400] ;  /* 0x00a400000208783b */ /* 0x000e220000004200 */
[----:B---3--:R-:W-:-:S05]  /*11be0*/  LOP3.LUT R13, R0, R12, RZ, 0xfc, !PT ;  /* 0x0000000c000d7212 */ /* 0x008fca00078efcff */
        /* <DEDUP_REMOVED lines=21> */
[----:B-1----:R-:W-:-:S02]  /*11d40*/  PRMT R22, R10, 0x6420, R11 ;  /* 0x000064200a167816 */ /* 0x002fc4000000000b */
        /* <DEDUP_REMOVED lines=46> */
.L_x_304:
[----:B-1----:R1:W-:Y:S01]  /*12030*/  SYNCS.ARRIVE.TRANS64.A1T0 RZ, [R18+URZ+0x29850], RZ ;  /* 0x029850ff12ff79a7 */ /* 0x0023e2000810003f */
[----:B------:R-:W-:Y:S06]  /*12040*/  BAR.SYNC.DEFER_BLOCKING 0x2, 0x80 ;  /* 0x0082000000007b1d */ /* 0x000fec0000010000 */
[----:B------:R-:W-:Y:S05]  /*12050*/  @!P0 BRA `(.L_x_305) ;  /* 0x0000000000048947 */ /* 0x000fea0003800000 */
[----:B------:R-:W-:Y:S01]  /*12060*/  BPT.TRAP 0x1 ;  /* 0x000000040000795c */ /* 0x000fe20000300000 */
.L_x_305:
[----:B0-----:R-:W2:Y:S01]  /*12070*/  LDL R0, [R1+0x10] ;  /* 0x0000100001007983 */ /* 0x001ea20000100800 */
[----:B-1----:R-:W-:Y:S02]  /*12080*/  VIADD R18, R18, 0x29880 ;  /* 0x0002988012127836 */ /* 0x002fe40000000000 */
[----:B------:R-:W-:-:S05]  /*12090*/  VIADD R19, R19, 0x1 ;  /* 0x0000000113137836 */ /* 0x000fca0000000000 */
[----:B------:R-:W-:-:S04]  /*120a0*/  ISETP.NE.AND P0, PT, R19, 0x2, PT ;  /* 0x000000021300780c */ /* 0x000fc80003f05270 */
[----:B------:R-:W-:Y:S02]  /*120b0*/  SEL R3, RZ, 0x1, P0 ;  /* 0x00000001ff037807 */ /* 0x000fe40000000000 */
[----:B------:R-:W-:Y:S02]  /*120c0*/  SEL R19, R19, RZ, P0 ;  /* 0x000000ff13137207 */ /* 0x000fe40000000000 */
[----:B------:R-:W-:Y:S02]  /*120d0*/  LOP3.LUT R32, R32, R3, RZ, 0x3c, !PT ;  /* 0x0000000320207212 */ /* 0x000fe400078e3cff */
[----:B--2---:R-:W-:-:S04]  /*120e0*/  PRMT R18, R0, 0x654, R18 ;  /* 0x0000065400127816 */ /* 0x004fc80000000012 */
[----:B------:R1:W-:Y:S03]  /*120f0*/  SYNCS.ARRIVE.TRANS64.RED.A1T0 RZ, [R18+URZ], RZ ;  /* 0x000000ff12ff79a7 */ /* 0x0003e6000810043f */
.L_x_244:
[----:B------:R-:W-:Y:S05]  /*12100*/  BSYNC B7 ;  /* 0x0000000000077941 */ /* 0x000fea0003800000 */
.L_x_242:
[----:B------:R-:W-:-:S13]  /*12110*/  LOP3.LUT P0, RZ, R17, 0x200, RZ, 0xc0, !PT ;  /* 0x0000020011ff7812 */ /* 0x000fda000780c0ff */
[----:B------:R-:W-:Y:S05]  /*12120*/  @!P0 BRA `(.L_x_306) ;  /* 0x0000000000348947 */ /* 0x000fea0003800000 */
[----:B------:R-:W0:Y:S08]  /*12130*/  S2UR UR4, SR_CgaCtaId ;  /* 0x00000000000479c3 */ /* 0x000e300000008800 */
[----:B------:R-:W-:Y:S01]  /*12140*/  BAR.SYNC.DEFER_BLOCKING 0x5, 0x180 ;  /* 0x0146000000007b1d */ /* 0x000fe20000010000 */
[----:B------:R-:W-:Y:S01]  /*12150*/  MOV R16, 0x400 ;  /* 0x0000040000107802 */ /* 0x000fe20000000f00 */
[----:B0-----:R-:W-:-:S05]  /*12160*/  IMAD.U32 R0, RZ, RZ, UR4 ;  /* 0x00000004ff007e24 */ /* 0x001fca000f8e00ff */
[----:B------:R-:W-:Y:S01]  /*12170*/  LEA R16, R0, R16, 0x18 ;  /* 0x0000001000107211 */ /* 0x000fe200078ec0ff */
[----:B------:R-:W-:Y:S04]  /*12180*/  STL [R1+0x10], R0 ;  /* 0x0000100001007387 */ /* 0x000fe80000100800 */
[----:B------:R-:W0:Y:S04]  /*12190*/  LDS.128 R4, [R16+0x298d0] ;  /* 0x0298d00010047984 */ /* 0x000e280000000c00 */
[----:B0-----:R0:W-:Y:S01]  /*121a0*/  STL.64 [R1], R4 ;  /* 0x0000000401007387 */ /* 0x0011e20000100a00 */
[----:B------:R-:W-:-:S03]  /*121b0*/  IMAD.MOV.U32 R0, RZ, RZ, R7 ;  /* 0x000000ffff007224 */ /* 0x000fc600078e0007 */
[----:B------:R0:W-:Y:S02]  /*121c0*/  STL [R1+0x8], R6 ;  /* 0x0000080601007387 */ /* 0x0001e40000100800 */
[----:B------:R-:W-:Y:S01]  /*121d0*/  R2UR UR39, R0 ;  /* 0x00000000002772ca */ /* 0x000fe200000e0000 */
[----:B------:R-:W-:Y:S06]  /*121e0*/  BAR.ARV 0x4, 0x180 ;  /* 0x0106000000007b1d */ /* 0x000fec0000002000 */
[----:B------:R-:W-:Y:S08]  /*121f0*/  BRA `(.L_x_307) ;  /* 0x0000000800e07947 */ /* 0x000ff00003800000 */
.L_x_306:
[----:B0-----:R-:W2:Y:S01]  /*12200*/  LDL.LU R0, [R1] ;  /* 0x0000000001007983 */ /* 0x001ea20000300800 */
[----:B------:R-:W-:Y:S01]  /*12210*/  ULDC UR4, c[0x0][0xc3c] ;  /* 0x00030f0000047ab9 */ /* 0x000fe20000000800 */
[----:B------:R-:W0:Y:S02]  /*12220*/  S2R R2, SR_TID.X ;  /* 0x0000000000027919 */ /* 0x000e240000002100 */
[----:B0-----:R-:W-:-:S04]  /*12230*/  LOP3.LUT R9, R2, 0x1f, RZ, 0xc0, !PT ;  /* 0x0000001f02097812 */ /* 0x001fc800078ec0ff */
[C---:B------:R-:W-:Y:S01]  /*12240*/  ISETP.NE.AND P0, PT, R9.reuse, 0x1f, PT ;  /* 0x0000001f0900780c */ /* 0x040fe20003f05270 */
[----:B------:R-:W-:-:S05]  /*12250*/  VIADD R7, R9, UR39 ;  /* 0x0000002709077c36 */ /* 0x000fca0008000000 */
[----:B------:R-:W-:Y:S01]  /*12260*/  ISETP.GE.OR P1, PT, R7, UR4, !P0 ;  /* 0x0000000407007c0c */ /* 0x000fe2000c726670 */
[----:B------:R-:W-:-:S12]  /*12270*/  ULDC UR4, c[0x0][0xc3c] ;  /* 0x00030f0000047ab9 */ /* 0x000fd80000000800 */
[----:B------:R-:W0:Y:S08]  /*12280*/  @!P1 LDC.64 R2, c[0x0][0xc80] ;  /* 0x00032000ff029b82 */ /* 0x000e300000000a00 */
[----:B------:R-:W3:Y:S01]  /*12290*/  @!P1 LDC.64 R4, c[0x0][0xc78] ;  /* 0x00031e00ff049b82 */ /* 0x000ee20000000a00 */
[----:B0-----:R-:W-:-:S04]  /*122a0*/  @!P1 IMAD.WIDE R2, R7, 0x4, R2 ;  /* 0x0000000407029825 */ /* 0x001fc800078e0202 */
[----:B--2---:R-:W-:Y:S02]  /*122b0*/  IMAD.MOV.U32 R10, RZ, RZ, R0 ;  /* 0x000000ffff0a7224 */ /* 0x004fe400078e0000 */
[----:B------:R-:W-:-:S06]  /*122c0*/  IMAD.MOV.U32 R0, RZ, RZ, RZ ;  /* 0x000000ffff007224 */ /* 0x000fcc00078e00ff */
[----:B------:R3:W2:Y:S02]  /*122d0*/  @!P1 LDG.E R0, desc[UR52][R2.64] ;  /* 0x0000003402009981 */ /* 0x0006a4000c1e1900 */
[----:B---3--:R-:W-:-:S04]  /*122e0*/  @!P1 IMAD.WIDE R2, R7, 0x4, R4 ;  /* 0x0000000407029825 */ /* 0x008fc800078e0204 */
[----:B------:R-:W-:-:S06]  /*122f0*/  IMAD.MOV.U32 R5, RZ, RZ, RZ ;  /* 0x000000ffff057224 */ /* 0x000fcc00078e00ff */
[----:B------:R-:W2:Y:S01]  /*12300*/  @!P1 LDG.E R5, desc[UR52][R2.64] ;  /* 0x0000003402059981 */ /* 0x000ea2000c1e1900 */
[C---:B------:R-:W-:Y:S02]  /*12310*/  ISETP.NE.AND P1, PT, R9.reuse, RZ, PT ;  /* 0x000000ff0900720c */ /* 0x040fe40003f25270 */
[C---:B------:R-:W-:Y:S01]  /*12320*/  ISETP.GE.U32.AND P2, PT, R9.reuse, 0x2, PT ;  /* 0x000000020900780c */ /* 0x040fe20003f46070 */
[----:B------:R-:W-:Y:S01]  /*12330*/  SHFL.IDX PT, R11, R10, 0x1, 0x1f ;  /* 0x00201f000a0b7f89 */ /* 0x000fe200000e0000 */
[C---:B------:R-:W-:Y:S02]  /*12340*/  ISETP.GE.U32.AND P3, PT, R9.reuse, 0x4, PT ;  /* 0x000000040900780c */ /* 0x040fe40003f66070 */
[C---:B------:R-:W-:Y:S02]  /*12350*/  ISETP.GE.U32.AND P4, PT, R9.reuse, 0x8, PT ;  /* 0x000000080900780c */ /* 0x040fe40003f86070 */
[----:B------:R-:W-:Y:S01]  /*12360*/  ISETP.GE.U32.AND P5, PT, R9, 0x10, PT ;  /* 0x000000100900780c */ /* 0x000fe20003fa6070 */
[----:B--2---:R-:W-:-:S05]  /*12370*/  IMAD R4, R5, R0, RZ ;  /* 0x0000000005047224 */ /* 0x004fca00078e02ff */
        /* <DEDUP_REMOVED lines=8> */
[----:B------:R-:W-:Y:S02]  /*12400*/  IMAD.IADD R4, R6, 0x1, R3 ;  /* 0x0000000106047824 */ /* 0x000fe400078e0203 */
[----:B------:R-:W-:Y:S04]  /*12410*/  SHFL.IDX PT, R6, R10, RZ, 0x1f ;  /* 0x00001fff0a067589 */ /* 0x000fe800000e0000 */
[----:B------:R-:W0:Y:S02]  /*12420*/  SHFL.UP PT, R2, R4, 0x8, RZ ;  /* 0x0500000004027989 */ /* 0x000e2400000e00ff */
[----:B0-----:R-:W-:-:S05]  /*12430*/  SEL R3, R2, RZ, P4 ;  /* 0x000000ff02037207 */ /* 0x001fca0002000000 */
[----:B------:R-:W-:-:S05]  /*12440*/  IMAD.IADD R7, R4, 0x1, R3 ;  /* 0x0000000104077824 */ /* 0x000fca00078e0203 */
[----:B------:R-:W0:Y:S02]  /*12450*/  SHFL.UP PT, R2, R7, 0x10, RZ ;  /* 0x0600000007027989 */ /* 0x000e2400000e00ff */
[----:B0-----:R-:W-:-:S05]  /*12460*/  SEL R2, R2, RZ, P5 ;  /* 0x000000ff02027207 */ /* 0x001fca0002800000 */
[----:B------:R-:W-:Y:S02]  /*12470*/  IMAD.IADD R3, R7, 0x1, R2 ;  /* 0x0000000107037824 */ /* 0x000fe400078e0202 */
[----:B------:R-:W0:Y:S01]  /*12480*/  LDC R2, c[0x0][0xc38] ;  /* 0x00030e00ff027b82 */ /* 0x000e220000000800 */
[----:B------:R-:W-:Y:S02]  /*12490*/  IMAD.MOV.U32 R7, RZ, RZ, RZ ;  /* 0x000000ffff077224 */ /* 0x000fe400078e00ff */
[----:B------:R-:W0:Y:S02]  /*124a0*/  SHFL.IDX PT, R9, R3, 0x1f, 0x1f ;  /* 0x03e01f0003097f89 */ /* 0x000e2400000e0000 */
[----:B0-----:R-:W-:-:S04]  /*124b0*/  IMAD R4, R9, R2, RZ ;  /* 0x0000000209047224 */ /* 0x001fc800078e02ff */
[----:B------:R-:W-:-:S05]  /*124c0*/  IMAD.IADD R9, R11, 0x1, R4 ;  /* 0x000000010b097824 */ /* 0x000fca00078e0204 */
[----:B------:R-:W-:-:S13]  /*124d0*/  ISETP.GT.AND P6, PT, R9, R6, PT ;  /* 0x000000060900720c */ /* 0x000fda0003fc4270 */
[----:B------:R-:W-:Y:S05]  /*124e0*/  @P6 BRA `(.L_x_308) ;  /* 0x0000000000986947 */ /* 0x000fea0003800000 */
.L_x_310:
[----:B------:R-:W-:-:S04]  /*124f0*/  UIADD3 UR39, UR39, 0x1f, URZ ;  /* 0x0000001f27277890 */ /* 0x000fc8000fffe03f */
[----:B------:R-:W-:-:S06]  /*12500*/  UISETP.GE.AND UP0, UPT, UR39, UR4, UPT ;  /* 0x000000042700728c */ /* 0x000fcc000bf06270 */
[----:B------:R-:W-:-:S13]  /*12510*/  PLOP3.LUT P6, PT, PT, PT, UP0, 0x40, 0x0 ;  /* 0x000000000000781c */ /* 0x000fda0003fce808 */
[----:B------:R-:W-:Y:S05]  /*12520*/  @!P6 BRA `(.L_x_309) ;  /* 0x0000000400b8e947 */ /* 0x000fea0003800000 */
[----:B------:R-:W0:Y:S02]  /*12530*/  S2R R0, SR_TID.X ;  /* 0x0000000000007919 */ /* 0x000e240000002100 */
[----:B0-----:R-:W-:-:S05]  /*12540*/  LOP3.LUT R0, R0, 0x1f, RZ, 0xc0, !PT ;  /* 0x0000001f00007812 */ /* 0x001fca00078ec0ff */
[----:B------:R-:W-:Y:S02]  /*12550*/  VIADD R11, R0, UR39 ;  /* 0x00000027000b7c36 */ /* 0x000fe40008000000 */
[----:B------:R-:W-:-:S03]  /*12560*/  IMAD.MOV.U32 R0, RZ, RZ, RZ ;  /* 0x000000ffff007224 */ /* 0x000fc600078e00ff */
[----:B------:R-:W-:-:S13]  /*12570*/  ISETP.GE.OR P6, PT, R11, UR4, !P0 ;  /* 0x000000040b007c0c */ /* 0x000fda000c7c6670 */
[----:B------:R-:W0:Y:S08]  /*12580*/  @!P6 LDC.64 R2, c[0x0][0xc80] ;  /* 0x00032000ff02eb82 */ /* 0x000e300000000a00 */
[----:B------:R-:W2:Y:S01]  /*12590*/  @!P6 LDC.64 R4, c[0x0][0xc78] ;  /* 0x00031e00ff04eb82 */ /* 0x000ea20000000a00 */
[----:B0-----:R-:W-:-:S05]  /*125a0*/  @!P6 IMAD.WIDE R2, R11, 0x4, R2 ;  /* 0x000000040b02e825 */ /* 0x001fca00078e0202 */
[----:B------:R2:W3:Y:S02]  /*125b0*/  @!P6 LDG.E R0, desc[UR52][R2.64] ;  /* 0x000000340200e981 */ /* 0x0004e4000c1e1900 */
[----:B--2---:R-:W-:-:S04]  /*125c0*/  @!P6 IMAD.WIDE R2, R11, 0x4, R4 ;  /* 0x000000040b02e825 */ /* 0x004fc800078e0204 */
[----:B------:R-:W-:-:S06]  /*125d0*/  IMAD.MOV.U32 R5, RZ, RZ, RZ ;  /* 0x000000ffff057224 */ /* 0x000fcc00078e00ff */
[----:B------:R-:W3:Y:S02]  /*125e0*/  @!P6 LDG.E R5, desc[UR52][R2.64] ;  /* 0x000000340205e981 */ /* 0x000ee4000c1e1900 */
        /* <DEDUP_REMOVED lines=16> */
[----:B------:R-:W0:Y:S03]  /*126f0*/  LDC R2, c[0x0][0xc38] ;  /* 0x00030e00ff027b82 */ /* 0x000e260000000800 */
[----:B------:R-:W0:Y:S02]  /*12700*/  SHFL.IDX PT, R13, R3, 0x1f, 0x1f ;  /* 0x03e01f00030d7f89 */ /* 0x000e2400000e0000 */
[----:B0-----:R-:W-:-:S04]  /*12710*/  IMAD R4, R13, R2, RZ ;  /* 0x000000020d047224 */ /* 0x001fc800078e02ff */
[----:B------:R-:W-:-:S05]  /*12720*/  IMAD.IADD R9, R4, 0x1, R9 ;  /* 0x0000000104097824 */ /* 0x000fca00078e0209 */
[----:B------:R-:W-:-:S13]  /*12730*/  ISETP.GT.AND P6, PT, R9, R6, PT ;  /* 0x000000060900720c */ /* 0x000fda0003fc4270 */
[----:B------:R-:W-:Y:S05]  /*12740*/  @!P6 BRA `(.L_x_310) ;  /* 0xfffffffc0068e947 */ /* 0x000fea000383ffff */
.L_x_308:
[----:B------:R-:W-:-:S04]  /*12750*/  IMAD.IADD R9, R9, 0x1, -R4 ;  /* 0x0000000109097824 */ /* 0x000fc800078e0a04 */
        /* <DEDUP_REMOVED lines=8> */
[----:B------:R2:W3:Y:S01]  /*127e0*/  SHFL.IDX PT, R5, R5, R10, 0x1f ;  /* 0x00001f0a05057589 */ /* 0x0004e200000e0000 */
[----:B0-----:R-:W-:-:S04]  /*127f0*/  IABS R4, R0 ;  /* 0x0000000000047213 */ /* 0x001fc80000000000 */
[----:B------:R-:W0:Y:S08]  /*12800*/  I2F.RP R8, R4 ;  /* 0x0000000400087306 */ /* 0x000e300000209400 */
[----:B0-----:R-:W0:Y:S02]  /*12810*/  MUFU.RCP R8, R8 ;  /* 0x0000000800087308 */ /* 0x001e240000001000 */
[----:B0-----:R-:W-:-:S06]  /*12820*/  VIADD R11, R8, 0xffffffe ;  /* 0x0ffffffe080b7836 */ /* 0x001fcc0000000000 */
[----:B------:R-:W0:Y:S01]  /*12830*/  F2I.FTZ.U32.TRUNC.NTZ R11, R11 ;  /* 0x0000000b000b7305 */ /* 0x000e22000021f000 */
[----:B--23--:R-:W-:Y:S05]  /*12840*/  @!P0 BRA `(.L_x_311) ;  /* 0x00000000000c8947 */ /* 0x00cfea0003800000 */
[----:B------:R-:W-:-:S06]  /*12850*/  UIADD3 UR5, UR4, -0x1, URZ ;  /* 0xffffffff04057890 */ /* 0x000fcc000fffe03f */
[----:B------:R-:W-:-:S05]  /*12860*/  IMAD.U32 R8, RZ, RZ, UR5 ;  /* 0x00000005ff087e24 */ /* 0x000fca000f8e00ff */
[----:B------:R2:W3:Y:S02]  /*12870*/  SHFL.IDX PT, R7, R3, R8, 0x1f ;  /* 0x00001f0803077589 */ /* 0x0004e400000e0000 */
.L_x_311:
[----:B---3--:R-:W-:Y:S01]  /*12880*/  IMAD R10, R7, R2, R9 ;  /* 0x00000002070a7224 */ /* 0x008fe200078e0209 */
[----:B------:R-:W-:Y:S01]  /*12890*/  IABS R7, R5 ;  /* 0x0000000500077213 */ /* 0x000fe20000000000 */
[--C-:B0-----:R-:W-:Y:S01]  /*128a0*/  IMAD.MOV R9, RZ, RZ, -R11.reuse ;  /* 0x000000ffff097224 */ /* 0x101fe200078e0a0b */
[----:B------:R-:W-:Y:S01]  /*128b0*/  UIADD3 UR39, UR4, UR39, URZ ;  /* 0x0000002704277290 */ /* 0x000fe2000fffe03f */
[----:B------:R-:W-:Y:S01]  /*128c0*/  IMAD.MOV.U32 R2, RZ, RZ, RZ ;  /* 0x000000ffff027224 */ /* 0x000fe200078e00ff */
[----:B--2---:R-:W0:Y:S01]  /*128d0*/  I2F.RP R8, R7 ;  /* 0x0000000700087306 */ /* 0x004e220000209400 */
[----:B------:R-:W-:Y:S01]  /*128e0*/  IMAD R9, R9, R4, RZ ;  /* 0x0000000409097224 */ /* 0x000fe200078e02ff */
[----:B------:R2:W-:Y:S01]  /*128f0*/  STL [R1], R10 ;  /* 0x0000000a01007387 */ /* 0x0005e20000100800 */
[----:B------:R-:W-:Y:S02]  /*12900*/  IMAD.MOV.U32 R3, RZ, RZ, R11 ;  /* 0x000000ffff037224 */ /* 0x000fe400078e000b */
[----:B------:R-:W-:Y:S01]  /*12910*/  IMAD.HI.U32 R11, R11, R9, R2 ;  /* 0x000000090b0b7227 */ /* 0x000fe200078e0002 */
[----:B------:R-:W-:-:S03]  /*12920*/  IABS R3, R0 ;  /* 0x0000000000037213 */ /* 0x000fc60000000000 */
[----:B------:R-:W-:Y:S02]  /*12930*/  IMAD.IADD R9, R6, 0x1, -R10 ;  /* 0x0000000106097824 */ /* 0x000fe400078e0a0a */
[----:B------:R-:W-:Y:S01]  /*12940*/  IMAD.MOV R3, RZ, RZ, -R3 ;  /* 0x000000ffff037224 */ /* 0x000fe200078e0a03 */
[----:B0-----:R-:W0:Y:S02]  /*12950*/  MUFU.RCP R8, R8 ;  /* 0x0000000800087308 */ /* 0x001e240000001000 */
[----:B------:R-:W-:-:S05]  /*12960*/  IABS R2, R9 ;  /* 0x0000000900027213 */ /* 0x000fca0000000000 */
[----:B------:R-:W-:-:S04]  /*12970*/  IMAD.HI.U32 R6, R11, R2, RZ ;  /* 0x000000020b067227 */ /* 0x000fc800078e00ff */
[----:B------:R-:W-:-:S05]  /*12980*/  IMAD R11, R6, R3, R2 ;  /* 0x00000003060b7224 */ /* 0x000fca00078e0202 */
[----:B------:R-:W-:Y:S01]  /*12990*/  ISETP.GT.U32.AND P1, PT, R4, R11, PT ;  /* 0x0000000b0400720c */ /* 0x000fe20003f24070 */
[----:B0-----:R-:W-:-:S06]  /*129a0*/  VIADD R3, R8, 0xffffffe ;  /* 0x0ffffffe08037836 */ /* 0x001fcc0000000000 */
[----:B------:R-:W0:Y:S06]  /*129b0*/  F2I.FTZ.U32.TRUNC.NTZ R3, R3 ;  /* 0x0000000300037305 */ /* 0x000e2c000021f000 */
[----:B------:R-:W-:Y:S02]  /*129c0*/  @!P1 IMAD.IADD R11, R11, 0x1, -R4 ;  /* 0x000000010b0b9824 */ /* 0x000fe400078e0a04 */
[----:B------:R-:W-:Y:S01]  /*129d0*/  @!P1 VIADD R6, R6, 0x1 ;  /* 0x0000000106069836 */ /* 0x000fe20000000000 */
[----:B------:R-:W-:Y:S02]  /*129e0*/  ISETP.NE.AND P1, PT, R0, RZ, PT ;  /* 0x000000ff0000720c */ /* 0x000fe40003f25270 */
[----:B------:R-:W-:Y:S01]  /*129f0*/  ISETP.GE.U32.AND P0, PT, R11, R4, PT ;  /* 0x000000040b00720c */ /* 0x000fe20003f06070 */
[----:B0-----:R-:W-:-:S04]  /*12a00*/  IMAD.MOV R2, RZ, RZ, -R3 ;  /* 0x000000ffff027224 */ /* 0x001fc800078e0a03 */
[----:B------:R-:W-:Y:S02]  /*12a10*/  IMAD R11, R2, R7, RZ ;  /* 0x00000007020b7224 */ /* 0x000fe400078e02ff */
[----:B------:R-:W-:-:S06]  /*12a20*/  IMAD.MOV.U32 R2, RZ, RZ, RZ ;  /* 0x000000ffff027224 */ /* 0x000fcc00078e00ff */
[----:B------:R-:W-:Y:S02]  /*12a30*/  @P0 VIADD R6, R6, 0x1 ;  /* 0x0000000106060836 */ /* 0x000fe40000000000 */
[----:B------:R-:W-:Y:S01]  /*12a40*/  IMAD.HI.U32 R4, R3, R11, R2 ;  /* 0x0000000b03047227 */ /* 0x000fe200078e0002 */
[----:B------:R-:W-:-:S04]  /*12a50*/  LOP3.LUT R2, R9, R0, RZ, 0x3c, !PT ;  /* 0x0000000009027212 */ /* 0x000fc800078e3cff */
[----:B------:R-:W-:Y:S02]  /*12a60*/  ISETP.GE.AND P2, PT, R2, RZ, PT ;  /* 0x000000ff0200720c */ /* 0x000fe40003f46270 */
[----:B------:R-:W-:-:S05]  /*12a70*/  IABS R2, R5 ;  /* 0x0000000500027213 */ /* 0x000fca0000000000 */
[----:B------:R-:W-:-:S06]  /*12a80*/  IMAD.MOV R2, RZ, RZ, -R2 ;  /* 0x000000ffff027224 */ /* 0x000fcc00078e0a02 */
[----:B------:R-:W-:Y:S01]  /*12a90*/  @!P2 IMAD.MOV R6, RZ, RZ, -R6 ;  /* 0x000000ffff06a224 */ /* 0x000fe200078e0a06 */
[----:B------:R-:W-:-:S04]  /*12aa0*/  @!P1 LOP3.LUT R6, RZ, R0, RZ, 0x33, !PT ;  /* 0x00000000ff069212 */ /* 0x000fc800078e33ff */
[-C--:B------:R-:W-:Y:S01]  /*12ab0*/  IABS R3, R6.reuse ;  /* 0x0000000600037213 */ /* 0x080fe20000000000 */
[----:B------:R-:W-:-:S04]  /*12ac0*/  IMAD R0, R0, R6, RZ ;  /* 0x0000000600007224 */ /* 0x000fc800078e02ff */
[----:B------:R-:W-:-:S04]  /*12ad0*/  IMAD.HI.U32 R4, R4, R3, RZ ;  /* 0x0000000304047227 */ /* 0x000fc800078e00ff */
[----:B------:R-:W-:-:S05]  /*12ae0*/  IMAD R2, R4, R2, R3 ;  /* 0x0000000204027224 */ /* 0x000fca00078e0203 */
[----:B------:R-:W-:-:S13]  /*12af0*/  ISETP.GT.U32.AND P1, PT, R7, R2, PT ;  /* 0x000000020700720c */ /* 0x000fda0003f24070 */
[----:B------:R-:W-:Y:S02]  /*12b00*/  @!P1 IMAD.IADD R2, R2, 0x1, -R7 ;  /* 0x0000000102029824 */ /* 0x000fe400078e0a07 */
[----:B------:R-:W-:Y:S01]  /*12b10*/  @!P1 VIADD R4, R4, 0x1 ;  /* 0x0000000104049836 */ /* 0x000fe20000000000 */
[----:B------:R-:W-:Y:S02]  /*12b20*/  ISETP.NE.AND P1, PT, R5, RZ, PT ;  /* 0x000000ff0500720c */ /* 0x000fe40003f25270 */
[----:B------:R-:W-:Y:S02]  /*12b30*/  ISETP.GE.U32.AND P0, PT, R2, R7, PT ;  /* 0x000000070200720c */ /* 0x000fe40003f06070 */
        /* <DEDUP_REMOVED lines=13> */
.L_x_309:
[----:B------:R0:W-:Y:S01]  /*12c10*/  STL [R1], R6 ;  /* 0x0000000601007387 */ /* 0x0001e20000100800 */
[----:B------:R-:W-:-:S03]  /*12c20*/  ULDC UR39, c[0x0][0xc3c] ;  /* 0x00030f0000277ab9 */ /* 0x000fc60000000800 */
[----:B------:R0:W-:Y:S04]  /*12c30*/  STL [R1+0x4], RZ ;  /* 0x000004ff01007387 */ /* 0x0001e80000100800 */
[----:B------:R0:W-:Y:S02]  /*12c40*/  STL [R1+0x8], RZ ;  /* 0x000008ff01007387 */ /* 0x0001e40000100800 */
.L_x_312:
[----:B------:R-:W3:Y:S04]  /*12c50*/  LDL R3, [R1+0x4] ;  /* 0x0000040001037983 */ /* 0x000ee80000100800 */
[----:B--2---:R-:W2:Y:S04]  /*12c60*/  LDL R2, [R1+0x8] ;  /* 0x0000080001027983 */ /* 0x004ea80000100800 */
[----:B------:R-:W4:Y:S01]  /*12c70*/  LDL R4, [R1] ;  /* 0x0000000001047983 */ /* 0x000f220000100800 */
[----:B------:R-:W5:Y:S01]  /*12c80*/  S2R R0, SR_TID.X ;  /* 0x0000000000007919 */ /* 0x000f620000002100 */
[----:B------:R-:W-:Y:S01]  /*12c90*/  BAR.SYNC.DEFER_BLOCKING 0x4, 0x180 ;  /* 0x0106000000007b1d */ /* 0x000fe20000010000 */
[----:B---3--:R-:W-:-:S02]  /*12ca0*/  IMAD.MOV.U32 R5, RZ, RZ, R3 ;  /* 0x000000ffff057224 */ /* 0x008fc400078e0003 */
[----:B--2---:R-:W-:-:S03]  /*12cb0*/  IMAD.MOV.U32 R3, RZ, RZ, R2 ;  /* 0x000000ffff037224 */ /* 0x004fc600078e0002 */
[----:B------:R2:W3:Y:S01]  /*12cc0*/  LDL R2, [R1+0x10] ;  /* 0x0000100001027983 */ /* 0x0004e20000100800 */
[----:B-----5:R-:W-:Y:S01]  /*12cd0*/  LOP3.LUT R0, R0, 0x1f, RZ, 0xc0, !PT ;  /* 0x0000001f00007812 */ /* 0x020fe200078ec0ff */
[----:B0-----:R-:W-:-:S03]  /*12ce0*/  IMAD.MOV.U32 R6, RZ, RZ, R3 ;  /* 0x000000ffff067224 */ /* 0x001fc600078e0003 */
[----:B------:R-:W-:-:S13]  /*12cf0*/  ISETP.NE.AND P0, PT, R0, RZ, PT ;  /* 0x000000ff0000720c */ /* 0x000fda0003f05270 */
[----:B------:R-:W-:Y:S01]  /*12d00*/  @!P0 MOV R0, 0x400 ;  /* 0x0000040000008802 */ /* 0x000fe20000000f00 */
[----:B---3--:R-:W0:Y:S03]  /*12d10*/  @!P0 S2R R2, SR_CgaCtaId ;  /* 0x0000000000028919 */ /* 0x008e260000008800 */
[----:B0-----:R-:W-:Y:S01]  /*12d20*/  @!P0 LEA R16, R2, R0, 0x18 ;  /* 0x0000000002108211 */ /* 0x001fe200078ec0ff */
[----:B------:R-:W-:Y:S01]  /*12d30*/  IMAD.U32 R0, RZ, RZ, UR39 ;  /* 0x00000027ff007e24 */ /* 0x000fe2000f8e00ff */
[----:B------:R2:W-:Y:S03]  /*12d40*/  @!P0 STL [R1+0x10], R2 ;  /* 0x0000100201008387 */ /* 0x0005e60000100800 */
[----:B------:R-:W-:-:S05]  /*12d50*/  @!P0 IMAD.MOV.U32 R7, RZ, RZ, R0 ;  /* 0x000000ffff078224 */ /* 0x000fca00078e0000 */
[----:B----4-:R2:W-:Y:S01]  /*12d60*/  @!P0 STS.128 [R16+0x298d0], R4 ;  /* 0x0298d00410008388 */ /* 0x0105e20000000c00 */
[----:B------:R-:W-:Y:S06]  /*12d70*/  BAR.ARV 0x5, 0x180 ;  /* 0x0146000000007b1d */ /* 0x000fec0000002000 */
.L_x_307:
[----:B------:R-:W-:Y:S02]  /*12d80*/  ULDC UR4, c[0x0][0xc3c] ;  /* 0x00030f0000047ab9 */ /* 0x000fe40000000800 */
[----:B------:R-:W-:-:S06]  /*12d90*/  UISETP.GE.AND UP0, UPT, UR39, UR4, UPT ;  /* 0x000000042700728c */ /* 0x000fcc000bf06270 */
[----:B------:R-:W-:-:S13]  /*12da0*/  PLOP3.LUT P0, PT, PT, PT, UP0, 0x80, 0x0 ;  /* 0x000000000000781c */ /* 0x000fda0003f0f008 */
[----:B------:R-:W-:Y:S05]  /*12db0*/  @!P0 BRA `(.L_x_313) ;  /* 0xffffffa400a48947 */ /* 0x000fea000383ffff */
.L_x_237:
[----:B--2---:R-:W2:Y:S01]  /*12dc0*/  LDL.LU R0, [R1+0x28] ;  /* 0x0000280001007983 */ /* 0x004ea20000300800 */
[----:B------:R-:W-:Y:S01]  /*12dd0*/  BSSY B0, `(.L_x_314) ;  /* 0x000000b000007945 */ /* 0x000fe20003800000 */
[----:B0-----:R-:W0:Y:S01]  /*12de0*/  S2R R5, SR_CgaCtaId ;  /* 0x0000000000057919 */ /* 0x001e220000008800 */
[----:B--2---:R-:W-:-:S05]  /*12df0*/  VIADD R0, R0, 0x1 ;  /* 0x0000000100007836 */ /* 0x004fca0000000000 */
[----:B------:R-:W-:-:S04]  /*12e00*/  LEA.HI R2, R0, R0, RZ, 0x1 ;  /* 0x0000000000027211 */ /* 0x000fc800078f08ff */
[----:B------:R-:W-:Y:S02]  /*12e10*/  LOP3.LUT R3, R2, 0xfffffffe, RZ, 0xc0, !PT ;  /* 0xfffffffe02037812 */ /* 0x000fe400078ec0ff */
[----:B------:R-:W-:-:S03]  /*12e20*/  MOV R2, 0x400 ;  /* 0x0000040000027802 */ /* 0x000fc60000000f00 */
[----:B------:R-:W-:Y:S01]  /*12e30*/  IMAD.IADD R0, R0, 0x1, -R3 ;  /* 0x0000000100007824 */ /* 0x000fe200078e0a03 */
[----:B0-----:R-:W-:-:S04]  /*12e40*/  LEA R4, R5, R2, 0x18 ;  /* 0x0000000205047211 */ /* 0x001fc800078ec0ff */
[----:B------:R-:W-:-:S04]  /*12e50*/  SHF.L.U32 R0, R0, 0x1f, RZ ;  /* 0x0000001f00007819 */ /* 0x000fc800000006ff */
[----:B------:R-:W0:Y:S02]  /*12e60*/  SYNCS.PHASECHK.TRANS64.TRYWAIT P0, [R4+URZ+0x29820], R0 ;  /* 0x02982000040075a7 */ /* 0x000e24000800017f */
[----:B0-----:R-:W-:Y:S05]  /*12e70*/  @!P0 BRA `(.L_x_315) ;  /* 0x0000002400ec8947 */ /* 0x001fea0003800000 */
.L_x_400:
[----:B------:R-:W-:Y:S05]  /*12e80*/  BSYNC B0 ;  /* 0x0000000000007941 */ /* 0x000fea0003800000 */
.L_x_314:
[----:B------:R-:W-:-:S03]  /*12e90*/  UMOV UR4, 0xffffffff ;  /* 0xffffffff00047882 */ /* 0x000fc60000000000 */
[----:B------:R-:W-:Y:S05]  /*12ea0*/  BRA.DIV UR4, `(.L_x_316) ;  /* 0x0000002604f47947 */ /* 0x000fea000b800000 */
[----:B0-----:R-:W0:Y:S02]  /*12eb0*/  S2R R0, SR_TID.X ;  /* 0x0000000000007919 */ /* 0x001e240000002100 */
[----:B0-----:R-:W-:-:S04]  /*12ec0*/  SHF.R.U32.HI R0, RZ, 0x5, R0 ;  /* 0x00000005ff007819 */ /* 0x001fc80000011600 */
[----:B------:R-:W-:-:S05]  /*12ed0*/  LOP3.LUT R0, R0, 0x3, RZ, 0xc0, !PT ;  /* 0x0000000300007812 */ /* 0x000fca00078ec0ff */
[----:B------:R0:W2:Y:S02]  /*12ee0*/  SHFL.IDX PT, R14, R0, RZ, 0x1f ;  /* 0x00001fff000e7589 */ /* 0x0000a400000e0000 */
.L_x_403:
[----:B--2---:R-:W-:Y:S01]  /*12ef0*/  ISETP.NE.AND P0, PT, R14, RZ, PT ;  /* 0x000000ff0e00720c */ /* 0x004fe20003f05270 */
[----:B------:R-:W-:-:S12]  /*12f00*/  BSSY B0, `(.L_x_317) ;  /* 0x000002c000007945 */ /* 0x000fd80003800000 */
[----:B------:R-:W-:Y:S05]  /*12f10*/  @P0 BRA `(.L_x_318) ;  /* 0x0000000000a80947 */ /* 0x000fea0003800000 */
[----:B------:R-:W-:-:S03]  /*12f20*/  UMOV UR4, 0xffffffff ;  /* 0xffffffff00047882 */ /* 0x000fc60000000000 */
[----:B------:R-:W-:Y:S05]  /*12f30*/  BRA.DIV UR4, `(.L_x_319) ;  /* 0x0000002a04047947 */ /* 0x000fea000b800000 */
[----:B------:R-:W-:-:S13]  /*12f40*/  ELECT P6, URZ, PT ;  /* 0x00000000003f782f */ /* 0x000fda00038c0000 */
.L_x_406:
[----:B------:R-:W-:Y:S05]  /*12f50*/  @!P6 BRA `(.L_x_318) ;  /* 0x000000000098e947 */ /* 0x000fea0003800000 */
[----:B------:R-:W-:-:S06]  /*12f60*/  ULOP3.LUT UR4, UR43, 0x2, URZ, 0xfc, !UPT ;  /* 0x000000022b047892 */ /* 0x000fcc000f8efc3f */
[----:B0-----:R-:W-:-:S05]  /*12f70*/  IMAD.U32 R0, RZ, RZ, UR4 ;  /* 0x00000004ff007e24 */ /* 0x001fca000f8e00ff */
[----:B------:R-:W-:-:S13]  /*12f80*/  ISETP.NE.AND P0, PT, R0, 0x3, PT ;  /* 0x000000030000780c */ /* 0x000fda0003f05270 */
[----:B------:R-:W-:Y:S05]  /*12f90*/  @!P0 BRA `(.L_x_320) ;  /* 0x0000000000048947 */ /* 0x000fea0003800000 */
[----:B------:R-:W-:Y:S01]  /*12fa0*/  BPT.TRAP 0x1 ;  /* 0x000000040000795c */ /* 0x000fe20000300000 */
.L_x_320:
[C---:B------:R-:W-:Y:S01]  /*12fb0*/  IMAD R5, R19.reuse, 0x8, R4 ;  /* 0x0000000813057824 */ /* 0x040fe200078e0204 */
[----:B------:R-:W-:Y:S01]  /*12fc0*/  SHF.L.U32 R0, R32, 0x1f, RZ ;  /* 0x0000001f20007819 */ /* 0x000fe200000006ff */
[----:B------:R-:W-:-:S03]  /*12fd0*/  VIADD R19, R19, 0x1 ;  /* 0x0000000113137836 */ /* 0x000fc60000000000 */
[----:B------:R-:W0:Y:S02]  /*12fe0*/  SYNCS.PHASECHK.TRANS64.TRYWAIT P1, [R5+URZ+0x29840], R0 ;  /* 0x02984000050075a7 */ /* 0x000e24000802017f */
[----:B------:R-:W-:-:S04]  /*12ff0*/  ISETP.NE.AND P2, PT, R19, 0x2, PT ;  /* 0x000000021300780c */ /* 0x000fc80003f45270 */
[----:B------:R-:W-:Y:S01]  /*13000*/  SEL R3, RZ, 0x1, P2 ;  /* 0x00000001ff037807 */ /* 0x000fe20001000000 */
[----:B0-----:R-:W-:Y:S08]  /*13010*/  @!P1 BRA `(.L_x_321) ;  /* 0x0000002400ec9947 */ /* 0x001ff00003800000 */
.L_x_407:
[----:B------:R-:W-:Y:S02]  /*13020*/  SEL R19, R19, RZ, P2 ;  /* 0x000000ff13137207 */ /* 0x000fe40001000000 */
[----:B------:R-:W-:Y:S01]  /*13030*/  LOP3.LUT R2, R32, R3, RZ, 0x3c, !PT ;  /* 0x0000000320027212 */ /* 0x000fe200078e3cff */
[----:B------:R-:W-:Y:S06]  /*13040*/  @!P0 BRA `(.L_x_322) ;  /* 0x0000000000048947 */ /* 0x000fec0003800000 */
[----:B------:R-:W-:Y:S01]  /*13050*/  BPT.TRAP 0x1 ;  /* 0x000000040000795c */ /* 0x000fe20000300000 */
.L_x_322:
[----:B------:R-:W-:Y:S01]  /*13060*/  IMAD R19, R19, 0x8, R4 ;  /* 0x0000000813137824 */ /* 0x000fe200078e0204 */
[----:B------:R-:W-:-:S04]  /*13070*/  SHF.L.U32 R2, R2, 0x1f, RZ ;  /* 0x0000001f02027819 */ /* 0x000fc800000006ff */
[----:B------:R-:W2:Y:S02]  /*13080*/  SYNCS.PHASECHK.TRANS64.TRYWAIT P1, [R19+URZ+0x29840], R2 ;  /* 0x02984002130075a7 */ /* 0x000ea4000802017f */
[----:B--2---:R-:W-:Y:S05]  /*13090*/  @!P1 BRA `(.L_x_323) ;  /* 0x0000002400e09947 */ /* 0x004fea0003800000 */
.L_x_408:
[----:B------:R-:W-:Y:S05]  /*130a0*/  @!P0 BRA `(.L_x_324) ;  /* 0x0000000000048947 */ /* 0x000fea0003800000 */
[----:B------:R-:W-:Y:S01]  /*130b0*/  BPT.TRAP 0x1 ;  /* 0x000000040000795c */ /* 0x000fe20000300000 */
.L_x_324:
[----:B------:R-:W3:Y:S02]  /*130c0*/  SYNCS.PHASECHK.TRANS64.TRYWAIT P1, [R5+URZ+0x29860], R0 ;  /* 0x02986000050075a7 */ /* 0x000ee4000802017f */
[----:B---3--:R-:W-:Y:S05]  /*130d0*/  @!P1 BRA `(.L_x_325) ;  /* 0x0000002400e49947 */ /* 0x008fea0003800000 */
.L_x_409:
[----:B------:R-:W-:Y:S05]  /*130e0*/  @!P0 BRA `(.L_x_326) ;  /* 0x0000000000048947 */ /* 0x000fea0003800000 */
[----:B------:R-:W-:Y:S01]  /*130f0*/  BPT.TRAP 0x1 ;  /* 0x000000040000795c */ /* 0x000fe20000300000 */
.L_x_326:
[----:B------:R-:W4:Y:S02]  /*13100*/  SYNCS.PHASECHK.TRANS64.TRYWAIT P1, [R19+URZ+0x29860], R2 ;  /* 0x02986002130075a7 */ /* 0x000f24000802017f */
[----:B----4-:R-:W-:Y:S05]  /*13110*/  @!P1 BRA `(.L_x_327) ;  /* 0x0000002400e89947 */ /* 0x010fea0003800000 */
.L_x_410:
[----:B------:R-:W-:Y:S05]  /*13120*/  @!P0 BRA `(.L_x_328) ;  /* 0x0000000000048947 */ /* 0x000fea0003800000 */
[----:B------:R-:W-:Y:S01]  /*13130*/  BPT.TRAP 0x1 ;  /* 0x000000040000795c */ /* 0x000fe20000300000 */
.L_x_328:
[----:B------:R-:W5:Y:S02]  /*13140*/  SYNCS.PHASECHK.TRANS64.TRYWAIT P1, [R5+URZ+0x29880], R0 ;  /* 0x02988000050075a7 */ /* 0x000f64000802017f */
[----:B-----5:R-:W-:Y:S05]  /*13150*/  @!P1 BRA `(.L_x_329) ;  /* 0x0000002400ec9947 */ /* 0x020fea0003800000 */
.L_x_411:
[----:B------:R-:W-:Y:S05]  /*13160*/  @!P0 BRA `(.L_x_330) ;  /* 0x0000000000048947 */ /* 0x000fea0003800000 */
[----:B------:R-:W-:Y:S01]  /*13170*/  BPT.TRAP 0x1 ;  /* 0x000000040000795c */ /* 0x000fe20000300000 */
.L_x_330:
[----:B------:R0:W0:Y:S02]  /*13180*/  SYNCS.PHASECHK.TRANS64.TRYWAIT P0, [R19+URZ+0x29880], R2 ;  /* 0x02988002130075a7 */ /* 0x000024000800017f */
[----:B0-----:R-:W-:Y:S05]  /*13190*/  @!P0 NANOSLEEP.SYNCS 0x989680 ;  /* 0x009896800000895d */ /* 0x001fea0003900000 */
[----:B------:R-:W0:Y:S02]  /*131a0*/  @!P0 SYNCS.PHASECHK.TRANS64 P0, [R19+URZ+0x29880], R2 ;  /* 0x02988002130085a7 */ /* 0x000e24000800007f */
[----:B0-----:R-:W-:Y:S05]  /*131b0*/  @!P0 BRA `(.L_x_330) ;  /* 0xfffffffc00f08947 */ /* 0x001fea000383ffff */
.L_x_318:
[----:B------:R-:W-:Y:S05]  /*131c0*/  BSYNC B0 ;  /* 0x0000000000007941 */ /* 0x000fea0003800000 */
.L_x_317:
[----:B------:R-:W-:Y:S05]  /*131d0*/  EXIT ;  /* 0x000000000000794d */ /* 0x000fea0003800000 */
.L_x_185:
[----:B0-----:R-:W-:-:S04]  /*131e0*/  IMAD.U32 R3, RZ, RZ, UR50 ;  /* 0x00000032ff037e24 */ /* 0x001fc8000f8e00ff */
[----:B------:R0:W1:Y:S03]  /*131f0*/  SYNCS.PHASECHK.TRANS64.TRYWAIT P1, [R3+URZ+0x29800], R0 ;  /* 0x02980000030075a7 */ /* 0x000066000802017f */
[----:B-1----:R-:W-:Y:S05]  /*13200*/  @!P1 NANOSLEEP.SYNCS 0x989680 ;  /* 0x009896800000995d */ /* 0x002fea0003900000 */
[----:B------:R-:W1:Y:S02]  /*13210*/  @!P1 SYNCS.PHASECHK.TRANS64 P1, [R3+URZ+0x29800], R0 ;  /* 0x02980000030095a7 */ /* 0x000e64000802007f */
[----:B-1----:R-:W-:Y:S05]  /*13220*/  @!P1 BRA `(.L_x_185) ;  /* 0xfffffffc00ec9947 */ /* 0x002fea000383ffff */
[----:B------:R-:W-:Y:S05]  /*13230*/  BRA `(.L_x_331) ;  /* 0xfffffee800a07947 */ /* 0x000fea000383ffff */
.L_x_189:
[----:B-1----:R1:W2:Y:S02]  /*13240*/  SYNCS.PHASECHK.TRANS64.TRYWAIT P1, [R4+URZ+0x29830], R3 ;  /* 0x02983003040075a7 */ /* 0x0022a4000802017f */
[----:B--2---:R-:W-:Y:S05]  /*13250*/  @!P1 NANOSLEEP.SYNCS 0x989680 ;  /* 0x009896800000995d */ /* 0x004fea0003900000 */
[----:B------:R-:W2:Y:S02]  /*13260*/  @!P1 SYNCS.PHASECHK.TRANS64 P1, [R4+URZ+0x29830], R3 ;  /* 0x02983003040095a7 */ /* 0x000ea4000802007f */
[----:B--2---:R-:W-:Y:S05]  /*13270*/  @!P1 BRA `(.L_x_189) ;  /* 0xfffffffc00f09947 */ /* 0x004fea000383ffff */
[----:B------:R-:W-:Y:S05]  /*13280*/  BRA `(.L_x_188) ;  /* 0xfffffee800c07947 */ /* 0x000fea000383ffff */
.L_x_195:
[----:B-1----:R-:W-:-:S04]  /*13290*/  IMAD.U32 R3, RZ, RZ, UR6 ;  /* 0x00000006ff037e24 */ /* 0x002fc8000f8e00ff */
[----:B------:R1:W2:Y:S03]  /*132a0*/  SYNCS.PHASECHK.TRANS64.TRYWAIT P1, [R3+URZ+0x29830], R0 ;  /* 0x02983000030075a7 */ /* 0x0002a6000802017f */
[----:B--2---:R-:W-:Y:S05]  /*132b0*/  @!P1 NANOSLEEP.SYNCS 0x989680 ;  /* 0x009896800000995d */ /* 0x004fea0003900000 */
[----:B------:R-:W2:Y:S02]  /*132c0*/  @!P1 SYNCS.PHASECHK.TRANS64 P1, [R3+URZ+0x29830], R0 ;  /* 0x02983000030095a7 */ /* 0x000ea4000802007f */
[----:B--2---:R-:W-:Y:S05]  /*132d0*/  @!P1 BRA `(.L_x_195) ;  /* 0xfffffffc00ec9947 */ /* 0x004fea000383ffff */
[----:B------:R-:W-:Y:S05]  /*132e0*/  BRA `(.L_x_192) ;  /* 0xffffff1c00d07947 */ /* 0x000fea000383ffff */
.L_x_199:
[----:B-1----:R-:W-:-:S04]  /*132f0*/  IMAD.U32 R3, RZ, RZ, UR6 ;  /* 0x00000006ff037e24 */ /* 0x002fc8000f8e00ff */
[----:B------:R1:W2:Y:S03]  /*13300*/  SYNCS.PHASECHK.TRANS64.TRYWAIT P1, [R3+URZ+0x29850], R0 ;  /* 0x02985000030075a7 */ /* 0x0002a6000802017f */
[----:B--2---:R-:W-:Y:S05]  /*13310*/  @!P1 NANOSLEEP.SYNCS 0x989680 ;  /* 0x009896800000995d */ /* 0x004fea0003900000 */
[----:B------:R-:W2:Y:S02]  /*13320*/  @!P1 SYNCS.PHASECHK.TRANS64 P1, [R3+URZ+0x29850], R0 ;  /* 0x02985000030095a7 */ /* 0x000ea4000802007f */
[----:B--2---:R-:W-:Y:S05]  /*13330*/  @!P1 BRA `(.L_x_199) ;  /* 0xfffffffc00ec9947 */ /* 0x004fea000383ffff */
[----:B------:R-:W-:Y:S05]  /*13340*/  BRA `(.L_x_196) ;  /* 0xffffff2800e47947 */ /* 0x000fea000383ffff */
.L_x_206:
[----:B-1----:R-:W-:-:S04]  /*13350*/  IMAD.U32 R7, RZ, RZ, UR5 ;  /* 0x00000005ff077e24 */ /* 0x002fc8000f8e00ff */
[----:B------:R1:W2:Y:S03]  /*13360*/  SYNCS.PHASECHK.TRANS64.TRYWAIT P1, [R7+URZ+0x29850], R6 ;  /* 0x02985006070075a7 */ /* 0x0002a6000802017f */
[----:B--2---:R-:W-:Y:S05]  /*13370*/  @!P1 NANOSLEEP.SYNCS 0x989680 ;  /* 0x009896800000995d */ /* 0x004fea0003900000 */
[----:B------:R-:W2:Y:S02]  /*13380*/  @!P1 SYNCS.PHASECHK.TRANS64 P1, [R7+URZ+0x29850], R6 ;  /* 0x02985006070095a7 */ /* 0x000ea4000802007f */
[----:B--2---:R-:W-:Y:S05]  /*13390*/  @!P1 BRA `(.L_x_206) ;  /* 0xfffffffc00ec9947 */ /* 0x004fea000383ffff */
[----:B------:R-:W-:Y:S05]  /*133a0*/  BRA `(.L_x_205) ;  /* 0xffffff4800d47947 */ /* 0x000fea000383ffff */
.L_x_253:
[----:B------:R-:W0:Y:S01]  /*133b0*/  S2R R21, SR_TID.X ;  /* 0x0000000000157919 */ /* 0x000e220000002100 */
[----:B------:R-:W-:Y:S02]  /*133c0*/  IMAD.MOV.U32 R12, RZ, RZ, RZ ;  /* 0x000000ffff0c7224 */ /* 0x000fe400078e00ff */
[----:B------:R-:W-:Y:S02]  /*133d0*/  IMAD.MOV.U32 R11, RZ, RZ, 0x1f ;  /* 0x0000001fff0b7424 */ /* 0x000fe400078e00ff */
[----:B------:R-:W-:Y:S01]  /*133e0*/  IMAD.MOV.U32 R15, RZ, RZ, -0x1 ;  /* 0xffffffffff0f7424 */ /* 0x000fe200078e00ff */
[----:B0-----:R-:W-:-:S04]  /*133f0*/  SHF.R.U32.HI R21, RZ, 0x5, R21 ;  /* 0x00000005ff157819 */ /* 0x001fc80000011615 */
[----:B------:R-:W-:-:S05]  /*13400*/  LOP3.LUT R21, R21, 0x3, RZ, 0xc0, !PT ;  /* 0x0000000315157812 */ /* 0x000fca00078ec0ff */
[----:B------:R-:W-:-:S07]  /*13410*/  IMAD.MOV.U32 R13, RZ, RZ, R21 ;  /* 0x000000ffff0d7224 */ /* 0x000fce00078e0015 */
[----:B-----5:R-:W-:Y:S05]  /*13420*/  WARPSYNC.COLLECTIVE R15, `(.L_x_332) ;  /* 0x000000000f087348 */ /* 0x020fea0003c00000 */
[----:B------:R0:W1:Y:S02]  /*13430*/  SHFL.IDX P6, R14, R13, R12, R11 ;  /* 0x0000000c0d0e7389 */ /* 0x00006400000c000b */
[----:B01---5:R-:W-:Y:S01]  /*13440*/  ENDCOLLECTIVE ;  /* 0x000000000000791b */ /* 0x023fe20003800000 */
.L_x_332:
[----:B------:R-:W-:Y:S05]  /*13450*/  BRA `(.L_x_333) ;  /* 0xffffffb000247947 */ /* 0x000fea000383ffff */
.L_x_256:
[----:B0-----:R0:W1:Y:S02]  /*13460*/  SYNCS.PHASECHK.TRANS64.TRYWAIT P0, [R0+URZ+0x29880], R28 ;  /* 0x0298801c000075a7 */ /* 0x001064000800017f */
[----:B-1----:R-:W-:Y:S05]  /*13470*/  @!P0 NANOSLEEP.SYNCS 0x989680 ;  /* 0x009896800000895d */ /* 0x002fea0003900000 */
[----:B------:R-:W1:Y:S02]  /*13480*/  @!P0 SYNCS.PHASECHK.TRANS64 P0, [R0+URZ+0x29880], R28 ;  /* 0x0298801c000085a7 */ /* 0x000e64000800007f */
[----:B-1----:R-:W-:Y:S05]  /*13490*/  @!P0 BRA `(.L_x_256) ;  /* 0xfffffffc00f08947 */ /* 0x002fea000383ffff */
[----:B------:R-:W-:Y:S05]  /*134a0*/  BRA `(.L_x_334) ;  /* 0xffffffb4003c7947 */ /* 0x000fea000383ffff */
.L_x_257:
        /* <DEDUP_REMOVED lines=8> */
.L_x_336:
[----:B------:R-:W-:Y:S05]  /*13530*/  BSYNC B0 ;  /* 0x0000000000007941 */ /* 0x000fea0003800000 */
.L_x_335:
[----:B------:R-:W-:Y:S01]  /*13540*/  IMAD.MOV.U32 R13, RZ, RZ, R9 ;  /* 0x000000ffff0d7224 */ /* 0x000fe200078e0009 */
[C---:B------:R-:W-:Y:S01]  /*13550*/  LOP3.LUT P2, RZ, R17.reuse, 0x2, RZ, 0xc0, !PT ;  /* 0x0000000211ff7812 */ /* 0x040fe2000784c0ff */
[----:B------:R-:W-:Y:S01]  /*13560*/  IMAD.MOV.U32 R12, RZ, RZ, RZ ;  /* 0x000000ffff0c7224 */ /* 0x000fe200078e00ff */
[----:B------:R-:W-:Y:S01]  /*13570*/  LOP3.LUT R17, R17, 0xfffffeff, RZ, 0xc0, !PT ;  /* 0xfffffeff11117812 */ /* 0x000fe200078ec0ff */
[----:B------:R-:W-:Y:S01]  /*13580*/  IMAD.MOV.U32 R11, RZ, RZ, 0x1c1f ;  /* 0x00001c1fff0b7424 */ /* 0x000fe200078e00ff */
[C---:B------:R-:W-:Y:S01]  /*13590*/  ISETP.GE.AND P4, PT, R10.reuse, 0x21, PT ;  /* 0x000000210a00780c */ /* 0x040fe20003f86270 */
[----:B------:R-:W-:Y:S01]  /*135a0*/  IMAD.MOV.U32 R15, RZ, RZ, -0x1 ;  /* 0xffffffffff0f7424 */ /* 0x000fe200078e00ff */
[----:B------:R-:W-:Y:S01]  /*135b0*/  ISETP.GE.AND P3, PT, R10, 0x41, PT ;  /* 0x000000410a00780c */ /* 0x000fe20003f66270 */
[----:B------:R-:W-:-:S12]  /*135c0*/  IMAD.MOV.U32 R2, RZ, RZ, R14 ;  /* 0x000000ffff027224 */ /* 0x000fd800078e000e */
[----:B------:R-:W-:Y:S05]  /*135d0*/  WARPSYNC.COLLECTIVE R15, `(.L_x_337) ;  /* 0x000000000f087348 */ /* 0x000fea0003c00000 */
[----:B------:R0:W1:Y:S02]  /*135e0*/  SHFL.IDX P6, R14, R13, R12, R11 ;  /* 0x0000000c0d0e7389 */ /* 0x00006400000c000b */
[----:B01----:R-:W-:Y:S01]  /*135f0*/  ENDCOLLECTIVE ;  /* 0x000000000000791b */ /* 0x003fe20003800000 */
.L_x_337:
[----:B------:R-:W-:Y:S02]  /*13600*/  IMAD.MOV.U32 R13, RZ, RZ, R8 ;  /* 0x000000ffff0d7224 */ /* 0x000fe400078e0008 */
[----:B------:R-:W-:-:S05]  /*13610*/  IMAD.MOV.U32 R12, RZ, RZ, R14 ;  /* 0x000000ffff0c7224 */ /* 0x000fca00078e000e */
[----:B------:R-:W-:Y:S01]  /*13620*/  IADD3 R20, P0, R35, R12, RZ ;  /* 0x0000000c23147210 */ /* 0x000fe20007f1e0ff */
[----:B------:R-:W-:-:S04]  /*13630*/  IMAD.MOV.U32 R12, RZ, RZ, 0x1 ;  /* 0x00000001ff0c7424 */ /* 0x000fc800078e00ff */
[----:B------:R-:W-:Y:S01]  /*13640*/  IMAD.X R21, RZ, RZ, R2, P0 ;  /* 0x000000ffff157224 */ /* 0x000fe200000e0602 */
[----:B------:R-:W-:-:S13]  /*13650*/  ISETP.LT.OR P0, PT, R10, 0x1, P2 ;  /* 0x000000010a00780c */ /* 0x000fda0001701670 */
[----:B------:R-:W-:Y:S05]  /*13660*/  WARPSYNC.COLLECTIVE R15, `(.L_x_338) ;  /* 0x000000000f087348 */ /* 0x000fea0003c00000 */
[----:B------:R0:W1:Y:S02]  /*13670*/  SHFL.IDX P6, R14, R13, R12, R11 ;  /* 0x0000000c0d0e7389 */ /* 0x00006400000c000b */
[----:B01----:R-:W-:Y:S01]  /*13680*/  ENDCOLLECTIVE ;  /* 0x000000000000791b */ /* 0x003fe20003800000 */
.L_x_338:
[----:B------:R-:W-:-:S05]  /*13690*/  IADD3 R2, R16, R3, R33 ;  /* 0x0000000310027210 */ /* 0x000fca0007ffe021 */
[----:B------:R-:W-:Y:S01]  /*136a0*/  IMAD.IADD R3, R34, 0x1, R2 ;  /* 0x0000000122037824 */ /* 0x000fe200078e0202 */
[----:B------:R-:W-:Y:S01]  /*136b0*/  @!PT LDS RZ, [RZ] ;  /* 0x00000000fffff984 */ /* 0x000fe20000000800 */
[----:B------:R-:W-:Y:S01]  /*136c0*/  @!PT LDS RZ, [RZ] ;  /* 0x00000000fffff984 */ /* 0x000fe20000000800 */
[----:B------:R-:W-:Y:S01]  /*136d0*/  @!PT LDS RZ, [RZ] ;  /* 0x00000000fffff984 */ /* 0x000fe20000000800 */
[----:B------:R-:W-:Y:S01]  /*136e0*/  LDGSTS.E.BYPASS.LTC128B.128 [R2+0xa400], desc[UR52][R20.64], !P0 ;  /* 0x0a40000014027fae */ /* 0x000fe2000c101d74 */
[----:B------:R-:W-:Y:S01]  /*136f0*/  ISETP.LT.OR P0, PT, R10, 0x1, P1 ;  /* 0x000000010a00780c */ /* 0x000fe20000f01670 */
[----:B------:R-:W-:-:S12]  /*13700*/  IMAD.MOV.U32 R13, RZ, RZ, R9 ;  /* 0x000000ffff0d7224 */ /* 0x000fd800078e0009 */
[----:B------:R0:W-:Y:S02]  /*13710*/  LDGSTS.E.BYPASS.LTC128B.128 [R3+0xa400], desc[UR52][R20.64+0x40], !P0 ;  /* 0x0a40004014037fae */ /* 0x0001e4000c101d74 */
[----:B0-----:R-:W-:-:S07]  /*13720*/  IMAD.MOV.U32 R21, RZ, RZ, R14 ;  /* 0x000000ffff157224 */ /* 0x001fce00078e000e */
[----:B------:R-:W-:Y:S05]  /*13730*/  WARPSYNC.COLLECTIVE R15, `(.L_x_339) ;  /* 0x000000000f087348 */ /* 0x000fea0003c00000 */
[----:B------:R0:W1:Y:S02]  /*13740*/  SHFL.IDX P6, R14, R13, R12, R11 ;  /* 0x0000000c0d0e7389 */ /* 0x00006400000c000b */
[----:B01----:R-:W-:Y:S01]  /*13750*/  ENDCOLLECTIVE ;  /* 0x000000000000791b */ /* 0x003fe20003800000 */
.L_x_339:
        /* <DEDUP_REMOVED lines=9> */
.L_x_340:
        /* <DEDUP_REMOVED lines=11> */
.L_x_341:
        /* <DEDUP_REMOVED lines=9> */
.L_x_342:
        /* <DEDUP_REMOVED lines=11> */
.L_x_343:
[----:B------:R-:W-:Y:S02]  /*139e0*/  IMAD.MOV.U32 R13, RZ, RZ, R22 ;  /* 0x000000ffff0d7224 */ /* 0x000fe400078e0016 */
[----:B------:R-:W-:Y:S02]  /*139f0*/  IMAD.MOV.U32 R12, RZ, RZ, RZ ;  /* 0x000000ffff0c7224 */ /* 0x000fe400078e00ff */
[----:B------:R-:W-:-:S07]  /*13a00*/  IMAD.MOV.U32 R9, RZ, RZ, R14 ;  /* 0x000000ffff097224 */ /* 0x000fce00078e000e */
[----:B------:R-:W-:Y:S05]  /*13a10*/  WARPSYNC.COLLECTIVE R15, `(.L_x_344) ;  /* 0x000000000f087348 */ /* 0x000fea0003c00000 */
[----:B------:R0:W1:Y:S02]  /*13a20*/  SHFL.IDX P6, R14, R13, R12, R11 ;  /* 0x0000000c0d0e7389 */ /* 0x00006400000c000b */
[----:B01----:R-:W-:Y:S01]  /*13a30*/  ENDCOLLECTIVE ;  /* 0x000000000000791b */ /* 0x003fe20003800000 */
.L_x_344:
        /* <DEDUP_REMOVED lines=8> */
[----:B------:R-:W-:Y:S01]  /*13ac0*/  LDGSTS.E.BYPASS.LTC128B.128 [R2+0xd400], desc[UR52][R8.64], !P0 ;  /* 0x0d40000008027fae */ /* 0x000fe2000c101d74 */
[----:B------:R-:W-:-:S13]  /*13ad0*/  ISETP.LT.OR P0, PT, R10, 0x61, P1 ;  /* 0x000000610a00780c */ /* 0x000fda0000f01670 */
[----:B------:R0:W-:Y:S01]  /*13ae0*/  LDGSTS.E.BYPASS.LTC128B.128 [R3+0xd400], desc[UR52][R8.64+0x40], !P0 ;  /* 0x0d40004008037fae */ /* 0x0001e2000c101d74 */
[----:B------:R-:W-:Y:S01]  /*13af0*/  ISETP.GE.AND P0, PT, R10, 0x81, PT ;  /* 0x000000810a00780c */ /* 0x000fe20003f06270 */
[----:B0-----:R-:W-:-:S12]  /*13b00*/  IMAD.MOV.U32 R9, RZ, RZ, R14 ;  /* 0x000000ffff097224 */ /* 0x001fd800078e000e */
[----:B------:R-:W-:Y:S05]  /*13b10*/  WARPSYNC.COLLECTIVE R15, `(.L_x_345) ;  /* 0x000000000f087348 */ /* 0x000fea0003c00000 */
[----:B------:R0:W1:Y:S02]  /*13b20*/  SHFL.IDX P6, R14, R13, R12, R11 ;  /* 0x0000000c0d0e7389 */ /* 0x00006400000c000b */
[----:B01----:R-:W-:Y:S01]  /*13b30*/  ENDCOLLECTIVE ;  /* 0x000000000000791b */ /* 0x003fe20003800000 */
.L_x_345:
[----:B------:R-:W-:Y:S01]  /*13b40*/  @P0 LOP3.LUT R17, R17, 0x100, RZ, 0xfc, !PT ;  /* 0x0000010011110812 */ /* 0x000fe200078efcff */
[----:B------:R-:W-:Y:S01]  /*13b50*/  IMAD.MOV.U32 R8, RZ, RZ, R14 ;  /* 0x000000ffff087224 */ /* 0x000fe200078e000e */
[----:B------:R-:W-:Y:S06]  /*13b60*/  BRA `(.L_x_346) ;  /* 0xffffffb000e87947 */ /* 0x000fec000383ffff */
.L_x_262:
[----:B---3--:R3:W4:Y:S02]  /*13b70*/  SYNCS.PHASECHK.TRANS64.TRYWAIT P0, [R0+URZ+0x29840], R28 ;  /* 0x0298401c000075a7 */ /* 0x008724000800017f */
[----:B----4-:R-:W-:Y:S05]  /*13b80*/  @!P0 NANOSLEEP.SYNCS 0x989680 ;  /* 0x009896800000895d */ /* 0x010fea0003900000 */
[----:B------:R-:W4:Y:S02]  /*13b90*/  @!P0 SYNCS.PHASECHK.TRANS64 P0, [R0+URZ+0x29840], R28 ;  /* 0x0298401c000085a7 */ /* 0x000f24000800007f */
[----:B----4-:R-:W-:Y:S05]  /*13ba0*/  @!P0 BRA `(.L_x_262) ;  /* 0xfffffffc00f08947 */ /* 0x010fea000383ffff */
[----:B------:R-:W-:Y:S05]  /*13bb0*/  BRA `(.L_x_347) ;  /* 0xffffffb400487947 */ /* 0x000fea000383ffff */
.L_x_263:
[----:B------:R-:W-:Y:S01]  /*13bc0*/  BSSY B0, `(.L_x_348) ;  /* 0x0000008000007945 */ /* 0x000fe20003800000 */
[----:B------:R-:W-:Y:S02]  /*13bd0*/  IMAD.MOV.U32 R13, RZ, RZ, R6 ;  /* 0x000000ffff0d7224 */ /* 0x000fe400078e0006 */
[----:B------:R-:W-:Y:S02]  /*13be0*/  IMAD.MOV.U32 R12, RZ, RZ, RZ ;  /* 0x000000ffff0c7224 */ /* 0x000fe400078e00ff */
[----:B------:R-:W-:Y:S02]  /*13bf0*/  IMAD.MOV.U32 R11, RZ, RZ, 0x1c1f ;  /* 0x00001c1fff0b7424 */ /* 0x000fe400078e00ff */
[----:B------:R-:W-:-:S07]  /*13c00*/  IMAD.MOV.U32 R15, RZ, RZ, -0x1 ;  /* 0xffffffffff0f7424 */ /* 0x000fce00078e00ff */
[----:B0123--:R-:W-:Y:S05]  /*13c10*/  WARPSYNC.COLLECTIVE R15, `(.L_x_349) ;  /* 0x000000000f087348 */ /* 0x00ffea0003c00000 */
[----:B------:R4:W0:Y:S02]  /*13c20*/  SHFL.IDX P6, R14, R13, R12, R11 ;  /* 0x0000000c0d0e7389 */ /* 0x00082400000c000b */
[----:B01234-:R-:W-:Y:S01]  /*13c30*/  ENDCOLLECTIVE ;  /* 0x000000000000791b */ /* 0x01ffe20003800000 */
.L_x_349:
[----:B------:R-:W-:Y:S05]  /*13c40*/  BSYNC B0 ;  /* 0x0000000000007941 */ /* 0x000fea0003800000 */
.L_x_348:
[----:B------:R-:W-:Y:S01]  /*13c50*/  IMAD.MOV.U32 R13, RZ, RZ, R5 ;  /* 0x000000ffff0d7224 */ /* 0x000fe200078e0005 */
[----:B------:R-:W-:Y:S01]  /*13c60*/  LOP3.LUT P1, RZ, R17, 0x4, RZ, 0xc0, !PT ;  /* 0x0000000411ff7812 */ /* 0x000fe2000782c0ff */
[----:B------:R-:W-:Y:S02]  /*13c70*/  IMAD.MOV.U32 R12, RZ, RZ, RZ ;  /* 0x000000ffff0c7224 */ /* 0x000fe400078e00ff */
[----:B------:R-:W-:Y:S02]  /*13c80*/  IMAD.MOV.U32 R11, RZ, RZ, 0x1c1f ;  /* 0x00001c1fff0b7424 */ /* 0x000fe400078e00ff */
[----:B------:R-:W-:Y:S02]  /*13c90*/  IMAD.MOV.U32 R15, RZ, RZ, -0x1 ;  /* 0xffffffffff0f7424 */ /* 0x000fe400078e00ff */
[----:B------:R-:W-:Y:S02]  /*13ca0*/  IMAD.MOV.U32 R2, RZ, RZ, R14 ;  /* 0x000000ffff027224 */ /* 0x000fe400078e000e */
[----:B------:R-:W-:-:S07]  /*13cb0*/  @P5 IMAD.IADD R9, R16, 0x1, R4 ;  /* 0x0000000110095824 */ /* 0x000fce00078e0204 */
[----:B------:R-:W-:Y:S05]  /*13cc0*/  WARPSYNC.COLLECTIVE R15, `(.L_x_350) ;  /* 0x000000000f087348 */ /* 0x000fea0003c00000 */
[----:B------:R0:W1:Y:S02]  /*13cd0*/  SHFL.IDX P6, R14, R13, R12, R11 ;  /* 0x0000000c0d0e7389 */ /* 0x00006400000c000b */
[----:B01----:R-:W-:Y:S01]  /*13ce0*/  ENDCOLLECTIVE ;  /* 0x000000000000791b */ /* 0x003fe20003800000 */
.L_x_350:
[----:B------:R-:W-:Y:S02]  /*13cf0*/  @P4 IMAD.IADD R21, R16, 0x1, R4 ;  /* 0x0000000110154824 */ /* 0x000fe400078e0204 */
[----:B------:R-:W-:Y:S02]  /*13d00*/  IMAD.MOV.U32 R13, RZ, RZ, R6 ;  /* 0x000000ffff0d7224 */ /* 0x000fe400078e0006 */
[----:B------:R-:W-:Y:S02]  /*13d10*/  IMAD.MOV.U32 R12, RZ, RZ, 0x1 ;  /* 0x00000001ff0c7424 */ /* 0x000fe400078e00ff */
[----:B------:R-:W-:Y:S01]  /*13d20*/  IMAD.MOV.U32 R3, RZ, RZ, R14 ;  /* 0x000000ffff037224 */ /* 0x000fe200078e000e */
[----:B------:R-:W-:-:S04]  /*13d30*/  LOP3.LUT P6, RZ, R17, 0x8, RZ, 0xc0, !PT ;  /* 0x0000000811ff7812 */ /* 0x000fc800078cc0ff */
[----:B------:R-:W-:-:S05]  /*13d40*/  @P5 IADD3 R3, P0, R35, R3, RZ ;  /* 0x0000000323035210 */ /* 0x000fca0007f1e0ff */
[----:B------:R-:W-:Y:S01]  /*13d50*/  @P5 IMAD.X R2, RZ, RZ, R2, P0 ;  /* 0x000000ffff025224 */ /* 0x000fe200000e0602 */
[----:B------:R-:W-:-:S04]  /*13d60*/  LOP3.LUT P0, RZ, R17, 0x10, RZ, 0xc0, !PT ;  /* 0x0000001011ff7812 */ /* 0x000fc8000780c0ff */
[----:B------:R-:W-:-:S04]  /*13d70*/  @P5 LOP3.LUT R3, R3, R2, RZ, 0x3c, !PT ;  /* 0x0000000203035212 */ /* 0x000fc800078e3cff */
[----:B------:R-:W-:-:S04]  /*13d80*/  @P5 LOP3.LUT R2, R3, R2, RZ, 0x3c, !PT ;  /* 0x0000000203025212 */ /* 0x000fc800078e3cff */
[----:B------:R-:W-:-:S05]  /*13d90*/  @P5 LOP3.LUT R3, R3, R2, RZ, 0x3c, !PT ;  /* 0x0000000203035212 */ /* 0x000fca00078e3cff */
        /* <DEDUP_REMOVED lines=8> */
.L_x_351:
[----:B------:R-:W-:Y:S01]  /*13e20*/  @!PT LDS RZ, [RZ] ;  /* 0x00000000fffff984 */ /* 0x000fe20000000800 */
[----:B------:R-:W-:Y:S01]  /*13e30*/  @!PT LDS RZ, [RZ] ;  /* 0x00000000fffff984 */ /* 0x000fe20000000800 */
[----:B------:R-:W-:Y:S01]  /*13e40*/  @!PT LDS RZ, [RZ] ;  /* 0x00000000fffff984 */ /* 0x000fe20000000800 */
[----:B------:R0:W-:Y:S01]  /*13e50*/  @P5 LDGSTS.E.BYPASS.LTC128B.128 [R9+0x1f400], desc[UR52][R2.64+0x80], !P1 ;  /* 0x1f40008002095fae */ /* 0x0001e2000c901d74 */
[----:B------:R-:W-:Y:S01]  /*13e60*/  LOP3.LUT P5, RZ, R17, 0x8, RZ, 0xc0, !PT ;  /* 0x0000000811ff7812 */ /* 0x000fe200078ac0ff */
[----:B------:R-:W-:Y:S02]  /*13e70*/  IMAD.MOV.U32 R13, RZ, RZ, R5 ;  /* 0x000000ffff0d7224 */ /* 0x000fe400078e0005 */
[----:B0-----:R-:W-:Y:S02]  /*13e80*/  @P3 IMAD.IADD R9, R16, 0x1, R4 ;  /* 0x0000000110093824 */ /* 0x001fe400078e0204 */
[----:B------:R-:W-:-:S08]  /*13e90*/  IMAD.MOV.U32 R2, RZ, RZ, R14 ;  /* 0x000000ffff027224 */ /* 0x000fd000078e000e */
[----:B------:R-:W-:Y:S05]  /*13ea0*/  WARPSYNC.COLLECTIVE R15, `(.L_x_352) ;  /* 0x000000000f087348 */ /* 0x000fea0003c00000 */
[----:B------:R0:W1:Y:S02]  /*13eb0*/  SHFL.IDX P6, R14, R13, R12, R11 ;  /* 0x0000000c0d0e7389 */ /* 0x00006400000c000b */
[----:B01----:R-:W-:Y:S01]  /*13ec0*/  ENDCOLLECTIVE ;  /* 0x000000000000791b */ /* 0x003fe20003800000 */
.L_x_352:
[----:B------:R-:W-:Y:S02]  /*13ed0*/  IMAD.MOV.U32 R13, RZ, RZ, R6 ;  /* 0x000000ffff0d7224 */ /* 0x000fe400078e0006 */
[----:B------:R-:W-:Y:S02]  /*13ee0*/  IMAD.MOV.U32 R12, RZ, RZ, 0x2 ;  /* 0x00000002ff0c7424 */ /* 0x000fe400078e00ff */
[----:B------:R-:W-:Y:S01]  /*13ef0*/  IMAD.MOV.U32 R3, RZ, RZ, R14 ;  /* 0x000000ffff037224 */ /* 0x000fe200078e000e */
[----:B------:R-:W-:-:S04]  /*13f00*/  LOP3.LUT P6, RZ, R17, 0x10, RZ, 0xc0, !PT ;  /* 0x0000001011ff7812 */ /* 0x000fc800078cc0ff */
[----:B------:R-:W-:-:S05]  /*13f10*/  @P4 IADD3 R3, P0, R35, R3, RZ ;  /* 0x0000000323034210 */ /* 0x000fca0007f1e0ff */
[----:B------:R-:W-:-:S05]  /*13f20*/  @P4 IMAD.X R2, RZ, RZ, R2, P0 ;  /* 0x000000ffff024224 */ /* 0x000fca00000e0602 */
[----:B------:R-:W-:-:S04]  /*13f30*/  @P4 LOP3.LUT R3, R3, R2, RZ, 0x3c, !PT ;  /* 0x0000000203034212 */ /* 0x000fc800078e3cff */
[----:B------:R-:W-:-:S04]  /*13f40*/  @P4 LOP3.LUT R2, R3, R2, RZ, 0x3c, !PT ;  /* 0x0000000203024212 */ /* 0x000fc800078e3cff */
[----:B------:R-:W-:-:S05]  /*13f50*/  @P4 LOP3.LUT R3, R3, R2, RZ, 0x3c, !PT ;  /* 0x0000000203034212 */ /* 0x000fca00078e3cff */
[----:B------:R-:W-:Y:S01]  /*13f60*/  @!PT LDS RZ, [RZ] ;  /* 0x00000000fffff984 */ /* 0x000fe20000000800 */
[----:B------:R-:W-:Y:S01]  /*13f70*/  @!PT LDS RZ, [RZ] ;  /* 0x00000000fffff984 */ /* 0x000fe20000000800 */
[----:B------:R-:W-:Y:S01]  /*13f80*/  @!PT LDS RZ, [RZ] ;  /* 0x00000000fffff984 */ /* 0x000fe20000000800 */
[----:B------:R0:W-:Y:S02]  /*13f90*/  @P4 LDGSTS.E.BYPASS.LTC128B.128 [R21+0x1ac00], desc[UR52][R2.64], !P6 ;  /* 0x1ac0000002154fae */ /* 0x0001e4000f101d74 */
[----:B0-----:R-:W-:Y:S05]  /*13fa0*/  WARPSYNC.COLLECTIVE R15, `(.L_x_353) ;  /* 0x000000000f087348 */ /* 0x001fea0003c00000 */
[----:B------:R1:W2:Y:S02]  /*13fb0*/  SHFL.IDX P6, R14, R13, R12, R11 ;  /* 0x0000000c0d0e7389 */ /* 0x0002a400000c000b */
[----:B012---:R-:W-:Y:S01]  /*13fc0*/  ENDCOLLECTIVE ;  /* 0x000000000000791b */ /* 0x007fe20003800000 */
.L_x_353:
[----:B------:R-:W-:Y:S01]  /*13fd0*/  @!PT LDS RZ, [RZ] ;  /* 0x00000000fffff984 */ /* 0x000fe20000000800 */
[----:B------:R-:W-:Y:S01]  /*13fe0*/  @!PT LDS RZ, [RZ] ;  /* 0x00000000fffff984 */ /* 0x000fe20000000800 */
[----:B------:R-:W-:Y:S01]  /*13ff0*/  @!PT LDS RZ, [RZ] ;  /* 0x00000000fffff984 */ /* 0x000fe20000000800 */
[----:B------:R-:W-:Y:S04]  /*14000*/  @P4 LDGSTS.E.BYPASS.LTC128B.128 [R21+0x1d400], desc[UR52][R2.64+0x40], !P5 ;  /* 0x1d40004002154fae */ /* 0x000fe8000e901d74 */
        /* <DEDUP_REMOVED lines=8> */
.L_x_354:
[----:B------:R-:W-:Y:S02]  /*14090*/  IMAD.MOV.U32 R13, RZ, RZ, R6 ;  /* 0x000000ffff0d7224 */ /* 0x000fe400078e0006 */
[----:B------:R-:W-:Y:S02]  /*140a0*/  IMAD.MOV.U32 R12, RZ, RZ, 0x3 ;  /* 0x00000003ff0c7424 */ /* 0x000fe400078e00ff */
[----:B------:R-:W-:-:S07]  /*140b0*/  IMAD.MOV.U32 R3, RZ, RZ, R14 ;  /* 0x000000ffff037224 */ /* 0x000fce00078e000e */
[----:B------:R-:W-:Y:S05]  /*140c0*/  WARPSYNC.COLLECTIVE R15, `(.L_x_355) ;  /* 0x000000000f087348 */ /* 0x000fea0003c00000 */
[----:B------:R0:W1:Y:S02]  /*140d0*/  SHFL.IDX P6, R14, R13, R12, R11 ;  /* 0x0000000c0d0e7389 */ /* 0x00006400000c000b */
[----:B01----:R-:W-:Y:S01]  /*140e0*/  ENDCOLLECTIVE ;  /* 0x000000000000791b */ /* 0x003fe20003800000 */
.L_x_355:
[----:B------:R-:W-:-:S05]  /*140f0*/  @P3 IADD3 R3, P0, R35, R3, RZ ;  /* 0x0000000323033210 */ /* 0x000fca0007f1e0ff */
[----:B------:R-:W-:-:S05]  /*14100*/  @P3 IMAD.X R2, RZ, RZ, R2, P0 ;  /* 0x000000ffff023224 */ /* 0x000fca00000e0602 */
[----:B------:R-:W-:Y:S01]  /*14110*/  @P3 LOP3.LUT R3, R3, R2, RZ, 0x3c, !PT ;  /* 0x0000000203033212 */ /* 0x000fe200078e3cff */
[----:B------:R-:W-:-:S03]  /*14120*/  IMAD.MOV.U32 R13, RZ, RZ, R5 ;  /* 0x000000ffff0d7224 */ /* 0x000fc600078e0005 */
[----:B------:R-:W-:-:S04]  /*14130*/  @P3 LOP3.LUT R2, R3, R2, RZ, 0x3c, !PT ;  /* 0x0000000203023212 */ /* 0x000fc800078e3cff */
[----:B------:R-:W-:Y:S01]  /*14140*/  @P3 LOP3.LUT R3, R3, R2, RZ, 0x3c, !PT ;  /* 0x0000000203033212 */ /* 0x000fe200078e3cff */
[----:B------:R-:W-:-:S07]  /*14150*/  IMAD.MOV.U32 R6, RZ, RZ, R14 ;  /* 0x000000ffff067224 */ /* 0x000fce00078e000e */
[----:B------:R-:W-:Y:S05]  /*14160*/  WARPSYNC.COLLECTIVE R15, `(.L_x_356) ;  /* 0x000000000f087348 */ /* 0x000fea0003c00000 */
[----:B------:R0:W1:Y:S02]  /*14170*/  SHFL.IDX P6, R14, R13, R12, R11 ;  /* 0x0000000c0d0e7389 */ /* 0x00006400000c000b */
[----:B01----:R-:W-:Y:S01]  /*14180*/  ENDCOLLECTIVE ;  /* 0x000000000000791b */ /* 0x003fe20003800000 */
.L_x_356:
[----:B------:R-:W-:Y:S01]  /*14190*/  @!PT LDS RZ, [RZ] ;  /* 0x00000000fffff984 */ /* 0x000fe20000000800 */
[----:B------:R-:W-:Y:S01]  /*141a0*/  @!PT LDS RZ, [RZ] ;  /* 0x00000000fffff984 */ /* 0x000fe20000000800 */
[----:B------:R-:W-:Y:S01]  /*141b0*/  @!PT LDS RZ, [RZ] ;  /* 0x00000000fffff984 */ /* 0x000fe20000000800 */
[----:B------:R-:W-:Y:S04]  /*141c0*/  @P3 LDGSTS.E.BYPASS.LTC128B.128 [R9+0x1b400], desc[UR52][R2.64], !P4 ;  /* 0x1b40000002093fae */ /* 0x000fe8000e101d74 */
[----:B------:R-:W-:Y:S04]  /*141d0*/  @P3 LDGSTS.E.BYPASS.LTC128B.128 [R9+0x1dc00], desc[UR52][R2.64+0x40], !P5 ;  /* 0x1dc0004002093fae */ /* 0x000fe8000e901d74 */
[----:B------:R0:W-:Y:S01]  /*141e0*/  @P3 LDGSTS.E.BYPASS.LTC128B.128 [R9+0x20400], desc[UR52][R2.64+0x80], !P1 ;  /* 0x2040008002093fae */ /* 0x0001e2000c901d74 */
[----:B------:R-:W-:Y:S02]  /*141f0*/  IMAD.MOV.U32 R13, RZ, RZ, R7 ;  /* 0x000000ffff0d7224 */ /* 0x000fe400078e0007 */
[----:B------:R-:W-:-:S02]  /*14200*/  IMAD.MOV.U32 R12, RZ, RZ, RZ ;  /* 0x000000ffff0c7224 */ /* 0x000fc400078e00ff */
[----:B0-----:R-:W-:-:S07]  /*14210*/  IMAD.MOV.U32 R2, RZ, RZ, R14 ;  /* 0x000000ffff027224 */ /* 0x001fce00078e000e */
[----:B------:R-:W-:Y:S05]  /*14220*/  WARPSYNC.COLLECTIVE R15, `(.L_x_357) ;  /* 0x000000000f087348 */ /* 0x000fea0003c00000 */
[----:B------:R0:W1:Y:S02]  /*14230*/  SHFL.IDX P6, R14, R13, R12, R11 ;  /* 0x0000000c0d0e7389 */ /* 0x00006400000c000b */
[----:B01----:R-:W-:Y:S01]  /*14240*/  ENDCOLLECTIVE ;  /* 0x000000000000791b */ /* 0x003fe20003800000 */
.L_x_357:
[----:B------:R-:W-:-:S05]  /*14250*/  @P2 IADD3 R2, P0, R35, R2, RZ ;  /* 0x0000000223022210 */ /* 0x000fca0007f1e0ff */
[----:B------:R-:W-:-:S05]  /*14260*/  @P2 IMAD.X R3, RZ, RZ, R6, P0 ;  /* 0x000000ffff032224 */ /* 0x000fca00000e0606 */
        /* <DEDUP_REMOVED lines=11> */
.L_x_358:
[----:B------:R-:W-:Y:S05]  /*14320*/  BRA `(.L_x_359) ;  /* 0xffffffb000ac7947 */ /* 0x000fea000383ffff */
.L_x_270:
[----:B------:R-:W-:Y:S02]  /*14330*/  IMAD.MOV.U32 R13, RZ, RZ, R4 ;  /* 0x000000ffff0d7224 */ /* 0x000fe400078e0004 */
[----:B------:R-:W-:Y:S02]  /*14340*/  IMAD.MOV.U32 R12, RZ, RZ, RZ ;  /* 0x000000ffff0c7224 */ /* 0x000fe400078e00ff */
[----:B------:R-:W-:Y:S02]  /*14350*/  IMAD.MOV.U32 R11, RZ, RZ, 0x1c1f ;  /* 0x00001c1fff0b7424 */ /* 0x000fe400078e00ff */
[----:B------:R-:W-:Y:S02]  /*14360*/  IMAD.MOV.U32 R15, RZ, RZ, -0x1 ;  /* 0xffffffffff0f7424 */ /* 0x000fe400078e00ff */
[----:B------:R-:W-:Y:S02]  /*14370*/  IMAD R5, R5, UR40, RZ ;  /* 0x0000002805057c24 */ /* 0x000fe4000f8e02ff */
[----:B------:R-:W-:-:S07]  /*14380*/  IMAD.IADD R6, R10, 0x1, R6 ;  /* 0x000000010a067824 */ /* 0x000fce00078e0206 */
[----:B-1---5:R-:W-:Y:S05]  /*14390*/  WARPSYNC.COLLECTIVE R15, `(.L_x_360) ;  /* 0x000000000f087348 */ /* 0x022fea0003c00000 */
[----:B------:R0:W2:Y:S02]  /*143a0*/  SHFL.IDX P6, R14, R13, R12, R11 ;  /* 0x0000000c0d0e7389 */ /* 0x0000a400000c000b */
[----:B012--5:R-:W-:Y:S01]  /*143b0*/  ENDCOLLECTIVE ;  /* 0x000000000000791b */ /* 0x027fe20003800000 */
.L_x_360:
[C---:B------:R-:W-:Y:S01]  /*143c0*/  VIADD R8, R6.reuse, 0x20 ;  /* 0x0000002006087836 */ /* 0x040fe20000000000 */
[----:B------:R-:W-:Y:S01]  /*143d0*/  ISETP.GE.AND P0, PT, R6, R5, PT ;  /* 0x000000050600720c */ /* 0x000fe20003f06270 */
[----:B------:R-:W-:Y:S02]  /*143e0*/  IMAD.MOV.U32 R13, RZ, RZ, R0 ;  /* 0x000000ffff0d7224 */ /* 0x000fe400078e0000 */
[----:B------:R-:W-:-:S10]  /*143f0*/  IMAD.MOV.U32 R2, RZ, RZ, R14 ;  /* 0x000000ffff027224 */ /* 0x000fd400078e000e */
[----:B------:R-:W-:Y:S05]  /*14400*/  WARPSYNC.COLLECTIVE R15, `(.L_x_361) ;  /* 0x000000000f087348 */ /* 0x000fea0003c00000 */
[----:B------:R0:W1:Y:S02]  /*14410*/  SHFL.IDX P6, R14, R13, R12, R11 ;  /* 0x0000000c0d0e7389 */ /* 0x00006400000c000b */
[----:B01----:R-:W-:Y:S01]  /*14420*/  ENDCOLLECTIVE ;  /* 0x000000000000791b */ /* 0x003fe20003800000 */
.L_x_361:
[----:B------:R-:W-:Y:S02]  /*14430*/  IMAD.MOV.U32 R13, RZ, RZ, R4 ;  /* 0x000000ffff0d7224 */ /* 0x000fe400078e0004 */
[----:B------:R-:W-:Y:S02]  /*14440*/  IMAD.MOV.U32 R12, RZ, RZ, 0x1 ;  /* 0x00000001ff0c7424 */ /* 0x000fe400078e00ff */
[----:B------:R-:W-:-:S07]  /*14450*/  IMAD.MOV.U32 R3, RZ, RZ, R14 ;  /* 0x000000ffff037224 */ /* 0x000fce00078e000e */
[----:B------:R-:W-:Y:S05]  /*14460*/  WARPSYNC.COLLECTIVE R15, `(.L_x_362) ;  /* 0x000000000f087348 */ /* 0x000fea0003c00000 */
[----:B------:R0:W1:Y:S02]  /*14470*/  SHFL.IDX P6, R14, R13, R12, R11 ;  /* 0x0000000c0d0e7389 */ /* 0x00006400000c000b */
[----:B01----:R-:W-:Y:S01]  /*14480*/  ENDCOLLECTIVE ;  /* 0x000000000000791b */ /* 0x003fe20003800000 */
.L_x_362:
[----:B------:R-:W-:-:S05]  /*14490*/  @!P0 IADD3 R7, P4, R35, R3, RZ ;  /* 0x0000000323078210 */ /* 0x000fca0007f9e0ff */
[----:B------:R-:W-:Y:S02]  /*144a0*/  @!P0 IMAD.X R3, RZ, RZ, R2, P4 ;  /* 0x000000ffff038224 */ /* 0x000fe400020e0602 */
[----:B------:R-:W-:Y:S02]  /*144b0*/  @!P0 IMAD.MOV.U32 R2, RZ, RZ, R7 ;  /* 0x000000ffff028224 */ /* 0x000fe400078e0007 */
[----:B------:R-:W-:-:S03]  /*144c0*/  IMAD.MOV.U32 R13, RZ, RZ, R0 ;  /* 0x000000ffff0d7224 */ /* 0x000fc600078e0000 */
[----:B------:R-:W-:Y:S01]  /*144d0*/  @!PT LDS RZ, [RZ] ;  /* 0x00000000fffff984 */ /* 0x000fe20000000800 */
[----:B------:R-:W-:Y:S01]  /*144e0*/  @!PT LDS RZ, [RZ] ;  /* 0x00000000fffff984 */ /* 0x000fe20000000800 */
[----:B------:R-:W-:Y:S01]  /*144f0*/  @!PT LDS RZ, [RZ] ;  /* 0x00000000fffff984 */ /* 0x000fe20000000800 */
[----:B------:R-:W-:Y:S04]  /*14500*/  @!P0 LDGSTS.E.BYPASS.LTC128B.128 [R9+0x14400], desc[UR52][R2.64], !P3 ;  /* 0x1440000002098fae */ /* 0x000fe8000d901d74 */
[----:B------:R-:W-:Y:S04]  /*14510*/  @!P0 LDGSTS.E.BYPASS.LTC128B.128 [R9+0x16400], desc[UR52][R2.64+0x40], !P2 ;  /* 0x1640004002098fae */ /* 0x000fe8000d101d74 */
[----:B------:R0:W-:Y:S01]  /*14520*/  @!P0 LDGSTS.E.BYPASS.LTC128B.128 [R9+0x18400], desc[UR52][R2.64+0x80], !P1 ;  /* 0x1840008002098fae */ /* 0x0001e2000c901d74 */
[----:B------:R-:W-:Y:S01]  /*14530*/  ISETP.GE.AND P0, PT, R8, R5, PT ;  /* 0x000000050800720c */ /* 0x000fe20003f06270 */
[----:B0-----:R-:W-:-:S12]  /*14540*/  IMAD.MOV.U32 R2, RZ, RZ, R14 ;  /* 0x000000ffff027224 */ /* 0x001fd800078e000e */
[----:B------:R-:W-:Y:S05]  /*14550*/  WARPSYNC.COLLECTIVE R15, `(.L_x_363) ;  /* 0x000000000f087348 */ /* 0x000fea0003c00000 */
[----:B------:R0:W1:Y:S02]  /*14560*/  SHFL.IDX P6, R14, R13, R12, R11 ;  /* 0x0000000c0d0e7389 */ /* 0x00006400000c000b */
[----:B01----:R-:W-:Y:S01]  /*14570*/  ENDCOLLECTIVE ;  /* 0x000000000000791b */ /* 0x003fe20003800000 */
.L_x_363:
[----:B------:R-:W-:Y:S02]  /*14580*/  IMAD.MOV.U32 R13, RZ, RZ, R4 ;  /* 0x000000ffff0d7224 */ /* 0x000fe400078e0004 */
[----:B------:R-:W-:Y:S01]  /*14590*/  IMAD.MOV.U32 R12, RZ, RZ, 0x2 ;  /* 0x00000002ff0c7424 */ /* 0x000fe200078e00ff */
[----:B------:R-:W-:-:S13]  /*145a0*/  @!P0 IADD3 R7, P4, R35, R14, RZ ;  /* 0x0000000e23078210 */ /* 0x000fda0007f9e0ff */
[----:B------:R-:W-:Y:S05]  /*145b0*/  WARPSYNC.COLLECTIVE R15, `(.L_x_364) ;  /* 0x000000000f087348 */ /* 0x000fea0003c00000 */
[----:B------:R0:W1:Y:S02]  /*145c0*/  SHFL.IDX P6, R14, R13, R12, R11 ;  /* 0x0000000c0d0e7389 */ /* 0x00006400000c000b */
[----:B01----:R-:W-:Y:S01]  /*145d0*/  ENDCOLLECTIVE ;  /* 0x000000000000791b */ /* 0x003fe20003800000 */
.L_x_364:
[----:B------:R-:W-:Y:S02]  /*145e0*/  @!P0 IMAD.X R8, RZ, RZ, R2, P4 ;  /* 0x000000ffff088224 */ /* 0x000fe400020e0602 */
[----:B------:R-:W-:Y:S02]  /*145f0*/  @!P0 IMAD.MOV.U32 R2, RZ, RZ, R7 ;  /* 0x000000ffff028224 */ /* 0x000fe400078e0007 */
[----:B------:R-:W-:Y:S02]  /*14600*/  @!P0 IMAD.MOV.U32 R3, RZ, RZ, R8 ;  /* 0x000000ffff038224 */ /* 0x000fe400078e0008 */
[----:B------:R-:W-:-:S03]  /*14610*/  VIADD R8, R6, 0x40 ;  /* 0x0000004006087836 */ /* 0x000fc60000000000 */
[----:B------:R-:W-:Y:S01]  /*14620*/  @!PT LDS RZ, [RZ] ;  /* 0x00000000fffff984 */ /* 0x000fe20000000800 */
[----:B------:R-:W-:Y:S01]  /*14630*/  @!PT LDS RZ, [RZ] ;  /* 0x00000000fffff984 */ /* 0x000fe20000000800 */
[----:B------:R-:W-:Y:S01]  /*14640*/  @!PT LDS RZ, [RZ] ;  /* 0x00000000fffff984 */ /* 0x000fe20000000800 */
[----:B------:R-:W-:Y:S01]  /*14650*/  @!P0 LDGSTS.E.BYPASS.LTC128B.128 [R9+0x14c00], desc[UR52][R2.64], !P3 ;  /* 0x14c0000002098fae */ /* 0x000fe2000d901d74 */
[----:B------:R-:W-:-:S03]  /*14660*/  IMAD.MOV.U32 R13, RZ, RZ, R0 ;  /* 0x000000ffff0d7224 */ /* 0x000fc600078e0000 */
[----:B------:R-:W-:Y:S04]  /*14670*/  @!P0 LDGSTS.E.BYPASS.LTC128B.128 [R9+0x16c00], desc[UR52][R2.64+0x40], !P2 ;  /* 0x16c0004002098fae */ /* 0x000fe8000d101d74 */
[----:B------:R0:W-:Y:S01]  /*14680*/  @!P0 LDGSTS.E.BYPASS.LTC128B.128 [R9+0x18c00], desc[UR52][R2.64+0x80], !P1 ;  /* 0x18c0008002098fae */ /* 0x0001e2000c901d74 */
[----:B------:R-:W-:Y:S01]  /*14690*/  ISETP.GE.AND P0, PT, R8, R5, PT ;  /* 0x000000050800720c */ /* 0x000fe20003f06270 */
[----:B0-----:R-:W-:-:S12]  /*146a0*/  IMAD.MOV.U32 R2, RZ, RZ, R14 ;  /* 0x000000ffff027224 */ /* 0x001fd800078e000e */
[----:B------:R-:W-:Y:S05]  /*146b0*/  WARPSYNC.COLLECTIVE R15, `(.L_x_365) ;  /* 0x000000000f087348 */ /* 0x000fea0003c00000 */
[----:B------:R0:W1:Y:S02]  /*146c0*/  SHFL.IDX P6, R14, R13, R12, R11 ;  /* 0x0000000c0d0e7389 */ /* 0x00006400000c000b */
[----:B01----:R-:W-:Y:S01]  /*146d0*/  ENDCOLLECTIVE ;  /* 0x000000000000791b */ /* 0x003fe20003800000 */
.L_x_365:
[----:B------:R-:W-:Y:S02]  /*146e0*/  IMAD.MOV.U32 R13, RZ, RZ, R4 ;  /* 0x000000ffff0d7224 */ /* 0x000fe400078e0004 */
[----:B------:R-:W-:Y:S01]  /*146f0*/  IMAD.MOV.U32 R12, RZ, RZ, 0x3 ;  /* 0x00000003ff0c7424 */ /* 0x000fe200078e00ff */
[----:B------:R-:W-:-:S13]  /*14700*/  @!P0 IADD3 R7, P4, R35, R14, RZ ;  /* 0x0000000e23078210 */ /* 0x000fda0007f9e0ff */
[----:B------:R-:W-:Y:S05]  /*14710*/  WARPSYNC.COLLECTIVE R15, `(.L_x_366) ;  /* 0x000000000f087348 */ /* 0x000fea0003c00000 */
[----:B------:R0:W1:Y:S02]  /*14720*/  SHFL.IDX P6, R14, R13, R12, R11 ;  /* 0x0000000c0d0e7389 */ /* 0x00006400000c000b */
[----:B01----:R-:W-:Y:S01]  /*14730*/  ENDCOLLECTIVE ;  /* 0x000000000000791b */ /* 0x003fe20003800000 */
.L_x_366:
[----:B------:R-:W-:Y:S02]  /*14740*/  @!P0 IMAD.X R8, RZ, RZ, R2, P4 ;  /* 0x000000ffff088224 */ /* 0x000fe400020e0602 */
[----:B------:R-:W-:Y:S02]  /*14750*/  @!P0 IMAD.MOV.U32 R2, RZ, RZ, R7 ;  /* 0x000000ffff028224 */ /* 0x000fe400078e0007 */
        /* <DEDUP_REMOVED lines=12> */
.L_x_367:
[----:B------:R-:W-:Y:S05]  /*14820*/  BRA `(.L_x_368) ;  /* 0xffffffb400d07947 */ /* 0x000fea000383ffff */
.L_x_275:
[----:B0-----:R0:W2:Y:S02]  /*14830*/  SYNCS.PHASECHK.TRANS64.TRYWAIT P0, [R16+URZ+0x29820], R3 ;  /* 0x02982003100075a7 */ /* 0x0010a4000800017f */
[----:B--2---:R-:W-:Y:S05]  /*14840*/  @!P0 NANOSLEEP.SYNCS 0x989680 ;  /* 0x009896800000895d */ /* 0x004fea0003900000 */
[----:B------:R-:W2:Y:S02]  /*14850*/  @!P0 SYNCS.PHASECHK.TRANS64 P0, [R16+URZ+0x29820], R3 ;  /* 0x02982003100085a7 */ /* 0x000ea4000800007f */
[----:B--2---:R-:W-:Y:S05]  /*14860*/  @!P0 BRA `(.L_x_275) ;  /* 0xfffffffc00f08947 */ /* 0x004fea000383ffff */
[----:B------:R-:W-:Y:S05]  /*14870*/  BRA `(.L_x_369) ;  /* 0xffffffb800407947 */ /* 0x000fea000383ffff */
.L_x_279:
[----:B0-----:R0:W2:Y:S02]  /*14880*/  SYNCS.PHASECHK.TRANS64.TRYWAIT P0, [R0+URZ+0x29880], R29 ;  /* 0x0298801d000075a7 */ /* 0x0010a4000800017f */
[----:B--2---:R-:W-:Y:S05]  /*14890*/  @!P0 NANOSLEEP.SYNCS 0x989680 ;  /* 0x009896800000895d */ /* 0x004fea0003900000 */
[----:B------:R-:W2:Y:S02]  /*148a0*/  @!P0 SYNCS.PHASECHK.TRANS64 P0, [R0+URZ+0x29880], R29 ;  /* 0x0298801d000085a7 */ /* 0x000ea4000800007f */
[----:B--2---:R-:W-:Y:S05]  /*148b0*/  @!P0 BRA `(.L_x_279) ;  /* 0xfffffffc00f08947 */ /* 0x004fea000383ffff */
[----:B------:R-:W-:Y:S05]  /*148c0*/  BRA `(.L_x_370) ;  /* 0xffffffbc00707947 */ /* 0x000fea000383ffff */
.L_x_280:
        /* <DEDUP_REMOVED lines=8> */
.L_x_372:
[----:B------:R-:W-:Y:S05]  /*14950*/  BSYNC B0 ;  /* 0x0000000000007941 */ /* 0x000fea0003800000 */
.L_x_371:
[----:B------:R-:W-:Y:S01]  /*14960*/  IMAD.MOV.U32 R13, RZ, RZ, R8 ;  /* 0x000000ffff0d7224 */ /* 0x000fe200078e0008 */
[----:B------:R-:W-:Y:S01]  /*14970*/  IADD3 R9, R16, R9, R33 ;  /* 0x0000000910097210 */ /* 0x000fe20007ffe021 */
[----:B------:R-:W-:Y:S02]  /*14980*/  IMAD.MOV.U32 R12, RZ, RZ, RZ ;  /* 0x000000ffff0c7224 */ /* 0x000fe400078e00ff */
[----:B------:R-:W-:Y:S02]  /*14990*/  IMAD.MOV.U32 R11, RZ, RZ, 0x1c1f ;  /* 0x00001c1fff0b7424 */ /* 0x000fe400078e00ff */
[----:B------:R-:W-:Y:S02]  /*149a0*/  IMAD.MOV.U32 R15, RZ, RZ, -0x1 ;  /* 0xffffffffff0f7424 */ /* 0x000fe400078e00ff */
[----:B------:R-:W-:Y:S02]  /*149b0*/  IMAD.MOV.U32 R3, RZ, RZ, R14 ;  /* 0x000000ffff037224 */ /* 0x000fe400078e000e */
[----:B------:R-:W-:-:S07]  /*149c0*/  IMAD.IADD R21, R34, 0x1, R9 ;  /* 0x0000000122157824 */ /* 0x000fce00078e0209 */
[----:B------:R-:W-:Y:S05]  /*149d0*/  WARPSYNC.COLLECTIVE R15, `(.L_x_373) ;  /* 0x000000000f087348 */ /* 0x000fea0003c00000 */
[----:B------:R0:W1:Y:S02]  /*149e0*/  SHFL.IDX P6, R14, R13, R12, R11 ;  /* 0x0000000c0d0e7389 */ /* 0x00006400000c000b */
[----:B01----:R-:W-:Y:S01]  /*149f0*/  ENDCOLLECTIVE ;  /* 0x000000000000791b */ /* 0x003fe20003800000 */
.L_x_373:
[----:B------:R-:W-:Y:S02]  /*14a00*/  IMAD.MOV.U32 R13, RZ, RZ, R22 ;  /* 0x000000ffff0d7224 */ /* 0x000fe400078e0016 */
[----:B------:R-:W-:Y:S02]  /*14a10*/  IMAD.MOV.U32 R12, RZ, RZ, 0x1 ;  /* 0x00000001ff0c7424 */ /* 0x000fe400078e00ff */
[----:B------:R-:W-:-:S07]  /*14a20*/  IMAD.MOV.U32 R2, RZ, RZ, R14 ;  /* 0x000000ffff027224 */ /* 0x000fce00078e000e */
[----:B------:R-:W-:Y:S05]  /*14a30*/  WARPSYNC.COLLECTIVE R15, `(.L_x_374) ;  /* 0x000000000f087348 */ /* 0x000fea0003c00000 */
[----:B------:R0:W1:Y:S02]  /*14a40*/  SHFL.IDX P6, R14, R13, R12, R11 ;  /* 0x0000000c0d0e7389 */ /* 0x00006400000c000b */
[----:B01----:R-:W-:Y:S01]  /*14a50*/  ENDCOLLECTIVE ;  /* 0x000000000000791b */ /* 0x003fe20003800000 */
.L_x_374:
        /* <DEDUP_REMOVED lines=12> */
.L_x_375:
[----:B------:R-:W-:Y:S02]  /*14b20*/  IMAD.MOV.U32 R13, RZ, RZ, R22 ;  /* 0x000000ffff0d7224 */ /* 0x000fe400078e0016 */
[----:B------:R-:W-:Y:S02]  /*14b30*/  IMAD.MOV.U32 R12, RZ, RZ, 0x2 ;  /* 0x00000002ff0c7424 */ /* 0x000fe400078e00ff */
[----:B------:R-:W-:-:S07]  /*14b40*/  IMAD.MOV.U32 R2, RZ, RZ, R14 ;  /* 0x000000ffff027224 */ /* 0x000fce00078e000e */
[----:B------:R-:W-:Y:S05]  /*14b50*/  WARPSYNC.COLLECTIVE R15, `(.L_x_376) ;  /* 0x000000000f087348 */ /* 0x000fea0003c00000 */
[----:B------:R0:W1:Y:S02]  /*14b60*/  SHFL.IDX P6, R14, R13, R12, R11 ;  /* 0x0000000c0d0e7389 */ /* 0x00006400000c000b */
[----:B01----:R-:W-:Y:S01]  /*14b70*/  ENDCOLLECTIVE ;  /* 0x000000000000791b */ /* 0x003fe20003800000 */
.L_x_376:
        /* <DEDUP_REMOVED lines=12> */
.L_x_377:
[----:B------:R-:W-:Y:S02]  /*14c40*/  IMAD.MOV.U32 R13, RZ, RZ, R22 ;  /* 0x000000ffff0d7224 */ /* 0x000fe400078e0016 */
[----:B------:R-:W-:Y:S02]  /*14c50*/  IMAD.MOV.U32 R12, RZ, RZ, 0x3 ;  /* 0x00000003ff0c7424 */ /* 0x000fe400078e00ff */
[----:B------:R-:W-:-:S07]  /*14c60*/  IMAD.MOV.U32 R2, RZ, RZ, R14 ;  /* 0x000000ffff027224 */ /* 0x000fce00078e000e */
[----:B------:R-:W-:Y:S05]  /*14c70*/  WARPSYNC.COLLECTIVE R15, `(.L_x_378) ;  /* 0x000000000f087348 */ /* 0x000fea0003c00000 */
[----:B------:R0:W1:Y:S02]  /*14c80*/  SHFL.IDX P6, R14, R13, R12, R11 ;  /* 0x0000000c0d0e7389 */ /* 0x00006400000c000b */
[----:B01----:R-:W-:Y:S01]  /*14c90*/  ENDCOLLECTIVE ;  /* 0x000000000000791b */ /* 0x003fe20003800000 */
.L_x_378:
        /* <DEDUP_REMOVED lines=12> */
.L_x_379:
[----:B------:R-:W-:Y:S02]  /*14d60*/  IMAD.MOV.U32 R13, RZ, RZ, R23 ;  /* 0x000000ffff0d7224 */ /* 0x000fe400078e0017 */
[----:B------:R-:W-:Y:S02]  /*14d70*/  IMAD.MOV.U32 R12, RZ, RZ, RZ ;  /* 0x000000ffff0c7224 */ /* 0x000fe400078e00ff */
[----:B------:R-:W-:-:S07]  /*14d80*/  IMAD.MOV.U32 R2, RZ, RZ, R14 ;  /* 0x000000ffff027224 */ /* 0x000fce00078e000e */
[----:B------:R-:W-:Y:S05]  /*14d90*/  WARPSYNC.COLLECTIVE R15, `(.L_x_380) ;  /* 0x000000000f087348 */ /* 0x000fea0003c00000 */
[----:B------:R0:W1:Y:S02]  /*14da0*/  SHFL.IDX P6, R14, R13, R12, R11 ;  /* 0x0000000c0d0e7389 */ /* 0x00006400000c000b */
[----:B01----:R-:W-:Y:S01]  /*14db0*/  ENDCOLLECTIVE ;  /* 0x000000000000791b */ /* 0x003fe20003800000 */
.L_x_380:
        /* <DEDUP_REMOVED lines=12> */
.L_x_381:
[----:B------:R-:W-:Y:S01]  /*14e80*/  IMAD.MOV.U32 R2, RZ, RZ, R14 ;  /* 0x000000ffff027224 */ /* 0x000fe200078e000e */
[----:B------:R-:W-:Y:S06]  /*14e90*/  BRA `(.L_x_382) ;  /* 0xffffffbc000c7947 */ /* 0x000fec000383ffff */
.L_x_285:
[----:B---3--:R3:W4:Y:S02]  /*14ea0*/  SYNCS.PHASECHK.TRANS64.TRYWAIT P0, [R0+URZ+0x29840], R29 ;  /* 0x0298401d000075a7 */ /* 0x008724000800017f */
[----:B----4-:R-:W-:Y:S05]  /*14eb0*/  @!P0 NANOSLEEP.SYNCS 0x989680 ;  /* 0x009896800000895d */ /* 0x010fea0003900000 */
[----:B------:R-:W4:Y:S02]  /*14ec0*/  @!P0 SYNCS.PHASECHK.TRANS64 P0, [R0+URZ+0x29840], R29 ;  /* 0x0298401d000085a7 */ /* 0x000f24000800007f */
[----:B----4-:R-:W-:Y:S05]  /*14ed0*/  @!P0 BRA `(.L_x_285) ;  /* 0xfffffffc00f08947 */ /* 0x010fea000383ffff */
[----:B------:R-:W-:Y:S05]  /*14ee0*/  BRA `(.L_x_383) ;  /* 0xffffffbc00607947 */ /* 0x000fea000383ffff */
.L_x_286:
        /* <DEDUP_REMOVED lines=8> */
.L_x_385:
[----:B------:R-:W-:Y:S05]  /*14f70*/  BSYNC B0 ;  /* 0x0000000000007941 */ /* 0x000fea0003800000 */
.L_x_384:
[----:B------:R-:W-:Y:S02]  /*14f80*/  IMAD.MOV.U32 R13, RZ, RZ, R4 ;  /* 0x000000ffff0d7224 */ /* 0x000fe400078e0004 */
        /* <DEDUP_REMOVED lines=8> */
.L_x_386:
[----:B------:R-:W-:Y:S02]  /*15010*/  IMAD.MOV.U32 R13, RZ, RZ, R5 ;  /* 0x000000ffff0d7224 */ /* 0x000fe400078e0005 */
[----:B------:R-:W-:Y:S02]  /*15020*/  IMAD.MOV.U32 R12, RZ, RZ, 0x1 ;  /* 0x00000001ff0c7424 */ /* 0x000fe400078e00ff */
[----:B------:R-:W-:-:S07]  /*15030*/  IMAD.MOV.U32 R2, RZ, RZ, R14 ;  /* 0x000000ffff027224 */ /* 0x000fce00078e000e */
[----:B------:R-:W-:Y:S05]  /*15040*/  WARPSYNC.COLLECTIVE R15, `(.L_x_387) ;  /* 0x000000000f087348 */ /* 0x000fea0003c00000 */
[----:B------:R0:W1:Y:S02]  /*15050*/  SHFL.IDX P6, R14, R13, R12, R11 ;  /* 0x0000000c0d0e7389 */ /* 0x00006400000c000b */
[----:B01----:R-:W-:Y:S01]  /*15060*/  ENDCOLLECTIVE ;  /* 0x000000000000791b */ /* 0x003fe20003800000 */
.L_x_387:
[----:B------:R-:W-:-:S05]  /*15070*/  IADD3 R2, P0, R35, R2, RZ ;  /* 0x0000000223027210 */ /* 0x000fca0007f1e0ff */
[----:B------:R-:W-:-:S05]  /*15080*/  IMAD.X R3, RZ, RZ, R3, P0 ;  /* 0x000000ffff037224 */ /* 0x000fca00000e0603 */
[----:B------:R-:W-:Y:S01]  /*15090*/  @!PT LDS RZ, [RZ] ;  /* 0x00000000fffff984 */ /* 0x000fe20000000800 */
[----:B------:R-:W-:Y:S01]  /*150a0*/  @!PT LDS RZ, [RZ] ;  /* 0x00000000fffff984 */ /* 0x000fe20000000800 */
[----:B------:R-:W-:Y:S01]  /*150b0*/  @!PT LDS RZ, [RZ] ;  /* 0x00000000fffff984 */ /* 0x000fe20000000800 */
[----:B------:R-:W-:Y:S01]  /*150c0*/  LDGSTS.E.BYPASS.LTC128B.128 [R7+0x1a400], desc[UR52][R2.64], !P4 ;  /* 0x1a40000002077fae */ /* 0x000fe2000e101d74 */
[----:B------:R-:W-:-:S03]  /*150d0*/  IMAD.MOV.U32 R13, RZ, RZ, R4 ;  /* 0x000000ffff0d7224 */ /* 0x000fc600078e0004 */
[----:B------:R-:W-:Y:S04]  /*150e0*/  LDGSTS.E.BYPASS.LTC128B.128 [R7+0x1cc00], desc[UR52][R2.64+0x40], !P3 ;  /* 0x1cc0004002077fae */ /* 0x000fe8000d901d74 */
[----:B------:R0:W-:Y:S02]  /*150f0*/  LDGSTS.E.BYPASS.LTC128B.128 [R7+0x1f400], desc[UR52][R2.64+0x80], !P1 ;  /* 0x1f40008002077fae */ /* 0x0001e4000c901d74 */
[----:B0-----:R-:W-:-:S07]  /*15100*/  IMAD.MOV.U32 R3, RZ, RZ, R14 ;  /* 0x000000ffff037224 */ /* 0x001fce00078e000e */
[----:B------:R-:W-:Y:S05]  /*15110*/  WARPSYNC.COLLECTIVE R15, `(.L_x_388) ;  /* 0x000000000f087348 */ /* 0x000fea0003c00000 */
[----:B------:R0:W1:Y:S02]  /*15120*/  SHFL.IDX P6, R14, R13, R12, R11 ;  /* 0x0000000c0d0e7389 */ /* 0x00006400000c000b */
[----:B01----:R-:W-:Y:S01]  /*15130*/  ENDCOLLECTIVE ;  /* 0x000000000000791b */ /* 0x003fe20003800000 */
.L_x_388:
[----:B------:R-:W-:Y:S02]  /*15140*/  IMAD.MOV.U32 R13, RZ, RZ, R5 ;  /* 0x000000ffff0d7224 */ /* 0x000fe400078e0005 */
[----:B------:R-:W-:Y:S02]  /*15150*/  IMAD.MOV.U32 R12, RZ, RZ, 0x2 ;  /* 0x00000002ff0c7424 */ /* 0x000fe400078e00ff */
[----:B------:R-:W-:-:S07]  /*15160*/  IMAD.MOV.U32 R2, RZ, RZ, R14 ;  /* 0x000000ffff027224 */ /* 0x000fce00078e000e */
[----:B------:R-:W-:Y:S05]  /*15170*/  WARPSYNC.COLLECTIVE R15, `(.L_x_389) ;  /* 0x000000000f087348 */ /* 0x000fea0003c00000 */
[----:B------:R0:W1:Y:S02]  /*15180*/  SHFL.IDX P6, R14, R13, R12, R11 ;  /* 0x0000000c0d0e7389 */ /* 0x00006400000c000b */
[----:B01----:R-:W-:Y:S01]  /*15190*/  ENDCOLLECTIVE ;  /* 0x000000000000791b */ /* 0x003fe20003800000 */
.L_x_389:
[----:B------:R-:W-:-:S05]  /*151a0*/  IADD3 R2, P0, R35, R2, RZ ;  /* 0x0000000223027210 */ /* 0x000fca0007f1e0ff */
[----:B------:R-:W-:-:S05]  /*151b0*/  IMAD.X R3, RZ, RZ, R3, P0 ;  /* 0x000000ffff037224 */ /* 0x000fca00000e0603 */
[----:B------:R-:W-:Y:S01]  /*151c0*/  @!PT LDS RZ, [RZ] ;  /* 0x00000000fffff984 */ /* 0x000fe20000000800 */
[----:B------:R-:W-:Y:S01]  /*151d0*/  @!PT LDS RZ, [RZ] ;  /* 0x00000000fffff984 */ /* 0x000fe20000000800 */
[----:B------:R-:W-:Y:S01]  /*151e0*/  @!PT LDS RZ, [RZ] ;  /* 0x00000000fffff984 */ /* 0x000fe20000000800 */
[----:B------:R0:W-:Y:S01]  /*151f0*/  LDGSTS.E.BYPASS.LTC128B.128 [R7+0x1ac00], desc[UR52][R2.64], !P4 ;  /* 0x1ac0000002077fae */ /* 0x0001e2000e101d74 */
[----:B------:R-:W-:-:S03]  /*15200*/  IMAD.MOV.U32 R13, RZ, RZ, R4 ;  /* 0x000000ffff0d7224 */ /* 0x000fc600078e0004 */
[----:B------:R0:W-:Y:S04]  /*15210*/  LDGSTS.E.BYPASS.LTC128B.128 [R7+0x1d400], desc[UR52][R2.64+0x40], !P3 ;  /* 0x1d40004002077fae */ /* 0x0001e8000d901d74 */
[----:B------:R0:W-:Y:S01]  /*15220*/  LDGSTS.E.BYPASS.LTC128B.128 [R7+0x1fc00], desc[UR52][R2.64+0x80], !P1 ;  /* 0x1fc0008002077fae */ /* 0x0001e2000c901d74 */
[----:B------:R-:W-:-:S07]  /*15230*/  IMAD.MOV.U32 R9, RZ, RZ, R14 ;  /* 0x000000ffff097224 */ /* 0x000fce00078e000e */
[----:B0-----:R-:W-:Y:S05]  /*15240*/  WARPSYNC.COLLECTIVE R15, `(.L_x_390) ;  /* 0x000000000f087348 */ /* 0x001fea0003c00000 */
[----:B------:R1:W2:Y:S02]  /*15250*/  SHFL.IDX P6, R14, R13, R12, R11 ;  /* 0x0000000c0d0e7389 */ /* 0x0002a400000c000b */
[----:B012---:R-:W-:Y:S01]  /*15260*/  ENDCOLLECTIVE ;  /* 0x000000000000791b */ /* 0x007fe20003800000 */
.L_x_390:
[----:B------:R-:W-:Y:S02]  /*15270*/  IMAD.MOV.U32 R13, RZ, RZ, R5 ;  /* 0x000000ffff0d7224 */ /* 0x000fe400078e0005 */
[----:B------:R-:W-:Y:S02]  /*15280*/  IMAD.MOV.U32 R12, RZ, RZ, 0x3 ;  /* 0x00000003ff0c7424 */ /* 0x000fe400078e00ff */
[----:B------:R-:W-:-:S07]  /*15290*/  IMAD.MOV.U32 R2, RZ, RZ, R14 ;  /* 0x000000ffff027224 */ /* 0x000fce00078e000e */
[----:B------:R-:W-:Y:S05]  /*152a0*/  WARPSYNC.COLLECTIVE R15, `(.L_x_391) ;  /* 0x000000000f087348 */ /* 0x000fea0003c00000 */
[----:B------:R0:W1:Y:S02]  /*152b0*/  SHFL.IDX P6, R14, R13, R12, R11 ;  /* 0x0000000c0d0e7389 */ /* 0x00006400000c000b */
[----:B01----:R-:W-:Y:S01]  /*152c0*/  ENDCOLLECTIVE ;  /* 0x000000000000791b */ /* 0x003fe20003800000 */
.L_x_391:
        /* <DEDUP_REMOVED lines=13> */
.L_x_392:
[----:B------:R-:W-:Y:S02]  /*153a0*/  IMAD.MOV.U32 R13, RZ, RZ, R8 ;  /* 0x000000ffff0d7224 */ /* 0x000fe400078e0008 */
[----:B------:R-:W-:Y:S02]  /*153b0*/  IMAD.MOV.U32 R12, RZ, RZ, RZ ;  /* 0x000000ffff0c7224 */ /* 0x000fe400078e00ff */
[----:B------:R-:W-:-:S07]  /*153c0*/  IMAD.MOV.U32 R2, RZ, RZ, R14 ;  /* 0x000000ffff027224 */ /* 0x000fce00078e000e */
[----:B------:R-:W-:Y:S05]  /*153d0*/  WARPSYNC.COLLECTIVE R15, `(.L_x_393) ;  /* 0x000000000f087348 */ /* 0x000fea0003c00000 */
[----:B------:R0:W1:Y:S02]  /*153e0*/  SHFL.IDX P6, R14, R13, R12, R11 ;  /* 0x0000000c0d0e7389 */ /* 0x00006400000c000b */
[----:B01----:R-:W-:Y:S01]  /*153f0*/  ENDCOLLECTIVE ;  /* 0x000000000000791b */ /* 0x003fe20003800000 */
.L_x_393:
        /* <DEDUP_REMOVED lines=13> */
.L_x_394:
[----:B------:R-:W-:Y:S01]  /*154d0*/  IMAD.MOV.U32 R2, RZ, RZ, R14 ;  /* 0x000000ffff027224 */ /* 0x000fe200078e000e */
[----:B------:R-:W-:Y:S06]  /*154e0*/  BRA `(.L_x_395) ;  /* 0xffffffb800f07947 */ /* 0x000fec000383ffff */
.L_x_291:
[----:B0-----:R0:W2:Y:S02]  /*154f0*/  SYNCS.PHASECHK.TRANS64.TRYWAIT P1, [R0+URZ+0x29870], R3 ;  /* 0x02987003000075a7 */ /* 0x0010a4000802017f */
[----:B--2---:R-:W-:Y:S05]  /*15500*/  @!P1 NANOSLEEP.SYNCS 0x989680 ;  /* 0x009896800000995d */ /* 0x004fea0003900000 */
[----:B------:R-:W2:Y:S02]  /*15510*/  @!P1 SYNCS.PHASECHK.TRANS64 P1, [R0+URZ+0x29870], R3 ;  /* 0x02987003000095a7 */ /* 0x000ea4000802007f */
[----:B--2---:R-:W-:Y:S05]  /*15520*/  @!P1 BRA `(.L_x_291) ;  /* 0xfffffffc00f09947 */ /* 0x004fea000383ffff */
[----:B------:R-:W-:Y:S05]  /*15530*/  BRA `(.L_x_396) ;  /* 0xffffffbc005c7947 */ /* 0x000fea000383ffff */
.L_x_293:
[----:B0-----:R0:W2:Y:S02]  /*15540*/  SYNCS.PHASECHK.TRANS64.TRYWAIT P1, [R0+URZ+0x29860], R3 ;  /* 0x02986003000075a7 */ /* 0x0010a4000802017f */
[----:B--2---:R-:W-:Y:S05]  /*15550*/  @!P1 NANOSLEEP.SYNCS 0x989680 ;  /* 0x009896800000995d */ /* 0x004fea0003900000 */
[----:B------:R-:W2:Y:S02]  /*15560*/  @!P1 SYNCS.PHASECHK.TRANS64 P1, [R0+URZ+0x29860], R3 ;  /* 0x02986003000095a7 */ /* 0x000ea4000802007f */
[----:B--2---:R-:W-:Y:S05]  /*15570*/  @!P1 BRA `(.L_x_293) ;  /* 0xfffffffc00f09947 */ /* 0x004fea000383ffff */
[----:B------:R-:W-:Y:S05]  /*15580*/  BRA `(.L_x_397) ;  /* 0xffffffbc006c7947 */ /* 0x000fea000383ffff */
.L_x_301:
[----:B0-----:R0:W3:Y:S02]  /*15590*/  SYNCS.PHASECHK.TRANS64.TRYWAIT P1, [R18+URZ+0x29870], R3 ;  /* 0x02987003120075a7 */ /* 0x0010e4000802017f */
[----:B---3--:R-:W-:Y:S05]  /*155a0*/  @!P1 NANOSLEEP.SYNCS 0x989680 ;  /* 0x009896800000995d */ /* 0x008fea0003900000 */
[----:B------:R-:W3:Y:S02]  /*155b0*/  @!P1 SYNCS.PHASECHK.TRANS64 P1, [R18+URZ+0x29870], R3 ;  /* 0x02987003120095a7 */ /* 0x000ee4000802007f */
[----:B---3--:R-:W-:Y:S05]  /*155c0*/  @!P1 BRA `(.L_x_301) ;  /* 0xfffffffc00f09947 */ /* 0x008fea000383ffff */
[----:B------:R-:W-:Y:S05]  /*155d0*/  BRA `(.L_x_398) ;  /* 0xffffffc400347947 */ /* 0x000fea000383ffff */
.L_x_303:
[----:B0-----:R0:W2:Y:S02]  /*155e0*/  SYNCS.PHASECHK.TRANS64.TRYWAIT P1, [R18+URZ+0x29860], R3 ;  /* 0x02986003120075a7 */ /* 0x0010a4000802017f */
[----:B--2---:R-:W-:Y:S05]  /*155f0*/  @!P1 NANOSLEEP.SYNCS 0x989680 ;  /* 0x009896800000995d */ /* 0x004fea0003900000 */
[----:B------:R-:W2:Y:S02]  /*15600*/  @!P1 SYNCS.PHASECHK.TRANS64 P1, [R18+URZ+0x29860], R3 ;  /* 0x02986003120095a7 */ /* 0x000ea4000802007f */
[----:B--2---:R-:W-:Y:S05]  /*15610*/  @!P1 BRA `(.L_x_303) ;  /* 0xfffffffc00f09947 */ /* 0x004fea000383ffff */
[----:B------:R-:W-:Y:S05]  /*15620*/  BRA `(.L_x_399) ;  /* 0xffffffc400407947 */ /* 0x000fea000383ffff */
.L_x_315:
[----:B0-----:R0:W2:Y:S02]  /*15630*/  SYNCS.PHASECHK.TRANS64.TRYWAIT P0, [R4+URZ+0x29820], R0 ;  /* 0x02982000040075a7 */ /* 0x0010a4000800017f */
[----:B--2---:R-:W-:Y:S05]  /*15640*/  @!P0 NANOSLEEP.SYNCS 0x989680 ;  /* 0x009896800000895d */ /* 0x004fea0003900000 */
[----:B------:R-:W2:Y:S02]  /*15650*/  @!P0 SYNCS.PHASECHK.TRANS64 P0, [R4+URZ+0x29820], R0 ;  /* 0x02982000040085a7 */ /* 0x000ea4000800007f */
[----:B--2---:R-:W-:Y:S05]  /*15660*/  @!P0 BRA `(.L_x_315) ;  /* 0xfffffffc00f08947 */ /* 0x004fea000383ffff */
[----:B------:R-:W-:Y:S05]  /*15670*/  BRA `(.L_x_400) ;  /* 0xffffffd800007947 */ /* 0x000fea000383ffff */
.L_x_316:
[----:B------:R-:W2:Y:S01]  /*15680*/  S2R R2, SR_TID.X ;  /* 0x0000000000027919 */ /* 0x000ea20000002100 */
[----:B------:R-:W-:Y:S01]  /*15690*/  BSSY B0, `(.L_x_401) ;  /* 0x000000a000007945 */ /* 0x000fe20003800000 */
[----:B------:R-:W-:Y:S02]  /*156a0*/  IMAD.MOV.U32 R12, RZ, RZ, RZ ;  /* 0x000000ffff0c7224 */ /* 0x000fe400078e00ff */
[----:B------:R-:W-:Y:S02]  /*156b0*/  IMAD.MOV.U32 R11, RZ, RZ, 0x1f ;  /* 0x0000001fff0b7424 */ /* 0x000fe400078e00ff */
[----:B------:R-:W-:Y:S01]  /*156c0*/  IMAD.MOV.U32 R15, RZ, RZ, -0x1 ;  /* 0xffffffffff0f7424 */ /* 0x000fe200078e00ff */
[----:B--2---:R-:W-:-:S04]  /*156d0*/  SHF.R.U32.HI R2, RZ, 0x5, R2 ;  /* 0x00000005ff027819 */ /* 0x004fc80000011602 */
[----:B------:R-:W-:-:S05]  /*156e0*/  LOP3.LUT R2, R2, 0x3, RZ, 0xc0, !PT ;  /* 0x0000000302027812 */ /* 0x000fca00078ec0ff */
[----:B------:R-:W-:-:S07]  /*156f0*/  IMAD.MOV.U32 R13, RZ, RZ, R2 ;  /* 0x000000ffff0d7224 */ /* 0x000fce00078e0002 */
[----:B01----:R-:W-:Y:S05]  /*15700*/  WARPSYNC.COLLECTIVE R15, `(.L_x_402) ;  /* 0x000000000f087348 */ /* 0x003fea0003c00000 */
[----:B------:R2:W3:Y:S02]  /*15710*/  SHFL.IDX P6, R14, R13, R12, R11 ;  /* 0x0000000c0d0e7389 */ /* 0x0004e400000c000b */
[----:B0123--:R-:W-:Y:S01]  /*15720*/  ENDCOLLECTIVE ;  /* 0x000000000000791b */ /* 0x00ffe20003800000 */
.L_x_402:
[----:B------:R-:W-:Y:S05]  /*15730*/  BSYNC B0 ;  /* 0x0000000000007941 */ /* 0x000fea0003800000 */
.L_x_401:
[----:B------:R-:W-:Y:S05]  /*15740*/  BRA `(.L_x_403) ;  /* 0xffffffd400e87947 */ /* 0x000fea000383ffff */
.L_x_319:
[----:B------:R-:W-:Y:S01]  /*15750*/  BSSY B1, `(.L_x_404) ;  /* 0x0000006000017945 */ /* 0x000fe20003800000 */
[----:B------:R-:W-:-:S07]  /*15760*/  IMAD.MOV.U32 R15, RZ, RZ, -0x1 ;  /* 0xffffffffff0f7424 */ /* 0x000fce00078e00ff */
[----:B01----:R-:W-:Y:S05]  /*15770*/  WARPSYNC.COLLECTIVE R15, `(.L_x_405) ;  /* 0x000000000f0c7348 */ /* 0x003fea0003c00000 */
[----:B------:R-:W-:Y:S02]  /*15780*/  ELECT P6, UR62, PT ;  /* 0x00000000003e782f */ /* 0x000fe400038c0000 */
[----:B------:R-:W-:Y:S01]  /*15790*/  MOV R14, UR62 ;  /* 0x0000003e000e7c02 */ /* 0x000fe20008000f00 */
[----:B01----:R-:W-:Y:S10]  /*157a0*/  ENDCOLLECTIVE ;  /* 0x000000000000791b */ /* 0x003ff40003800000 */
.L_x_405:
[----:B------:R-:W-:Y:S05]  /*157b0*/  BSYNC B1 ;  /* 0x0000000000017941 */ /* 0x000fea0003800000 */
.L_x_404:
[----:B------:R-:W-:Y:S05]  /*157c0*/  BRA `(.L_x_406) ;  /* 0xffffffd400e07947 */ /* 0x000fea000383ffff */
.L_x_321:
[----:B0-----:R0:W2:Y:S02]  /*157d0*/  SYNCS.PHASECHK.TRANS64.TRYWAIT P1, [R5+URZ+0x29840], R0 ;  /* 0x02984000050075a7 */ /* 0x0010a4000802017f */
[----:B--2---:R-:W-:Y:S05]  /*157e0*/  @!P1 NANOSLEEP.SYNCS 0x989680 ;  /* 0x009896800000995d */ /* 0x004fea0003900000 */
[----:B------:R-:W2:Y:S02]  /*157f0*/  @!P1 SYNCS.PHASECHK.TRANS64 P1, [R5+URZ+0x29840], R0 ;  /* 0x02984000050095a7 */ /* 0x000ea4000802007f */
[----:B--2---:R-:W-:Y:S05]  /*15800*/  @!P1 BRA `(.L_x_321) ;  /* 0xfffffffc00f09947 */ /* 0x004fea000383ffff */
[----:B------:R-:W-:Y:S05]  /*15810*/  BRA `(.L_x_407) ;  /* 0xffffffd800007947 */ /* 0x000fea000383ffff */
.L_x_323:
[----:B--2---:R2:W3:Y:S02]  /*15820*/  SYNCS.PHASECHK.TRANS64.TRYWAIT P1, [R19+URZ+0x29840], R2 ;  /* 0x02984002130075a7 */ /* 0x0044e4000802017f */
[----:B---3--:R-:W-:Y:S05]  /*15830*/  @!P1 NANOSLEEP.SYNCS 0x989680 ;  /* 0x009896800000995d */ /* 0x008fea0003900000 */
[----:B------:R-:W3:Y:S02]  /*15840*/  @!P1 SYNCS.PHASECHK.TRANS64 P1, [R19+URZ+0x29840], R2 ;  /* 0x02984002130095a7 */ /* 0x000ee4000802007f */
[----:B---3--:R-:W-:Y:S05]  /*15850*/  @!P1 BRA `(.L_x_323) ;  /* 0xfffffffc00f09947 */ /* 0x008fea000383ffff */
[----:B------:R-:W-:Y:S05]  /*15860*/  BRA `(.L_x_408) ;  /* 0xffffffd8000c7947 */ /* 0x000fea000383ffff */
.L_x_325:
[----:B---3--:R3:W4:Y:S02]  /*15870*/  SYNCS.PHASECHK.TRANS64.TRYWAIT P1, [R5+URZ+0x29860], R0 ;  /* 0x02986000050075a7 */ /* 0x008724000802017f */
[----:B----4-:R-:W-:Y:S05]  /*15880*/  @!P1 NANOSLEEP.SYNCS 0x989680 ;  /* 0x009896800000995d */ /* 0x010fea0003900000 */
[----:B------:R-:W4:Y:S02]  /*15890*/  @!P1 SYNCS.PHASECHK.TRANS64 P1, [R5+URZ+0x29860], R0 ;  /* 0x02986000050095a7 */ /* 0x000f24000802007f */
[----:B----4-:R-:W-:Y:S05]  /*158a0*/  @!P1 BRA `(.L_x_325) ;  /* 0xfffffffc00f09947 */ /* 0x010fea000383ffff */
[----:B------:R-:W-:Y:S05]  /*158b0*/  BRA `(.L_x_409) ;  /* 0xffffffd800087947 */ /* 0x000fea000383ffff */
.L_x_327:
[----:B----4-:R4:W0:Y:S02]  /*158c0*/  SYNCS.PHASECHK.TRANS64.TRYWAIT P1, [R19+URZ+0x29860], R2 ;  /* 0x02986002130075a7 */ /* 0x010824000802017f */
[----:B0-----:R-:W-:Y:S05]  /*158d0*/  @!P1 NANOSLEEP.SYNCS 0x989680 ;  /* 0x009896800000995d */ /* 0x001fea0003900000 */
[----:B------:R-:W0:Y:S02]  /*158e0*/  @!P1 SYNCS.PHASECHK.TRANS64 P1, [R19+URZ+0x29860], R2 ;  /* 0x02986002130095a7 */ /* 0x000e24000802007f */
[----:B0-----:R-:W-:Y:S05]  /*158f0*/  @!P1 BRA `(.L_x_327) ;  /* 0xfffffffc00f09947 */ /* 0x001fea000383ffff */
[----:B------:R-:W-:Y:S05]  /*15900*/  BRA `(.L_x_410) ;  /* 0xffffffd800047947 */ /* 0x000fea000383ffff */
.L_x_329:
[----:B------:R0:W0:Y:S02]  /*15910*/  SYNCS.PHASECHK.TRANS64.TRYWAIT P1, [R5+URZ+0x29880], R0 ;  /* 0x02988000050075a7 */ /* 0x000024000802017f */
[----:B0-----:R-:W-:Y:S05]  /*15920*/  @!P1 NANOSLEEP.SYNCS 0x989680 ;  /* 0x009896800000995d */ /* 0x001fea0003900000 */
[----:B------:R-:W0:Y:S02]  /*15930*/  @!P1 SYNCS.PHASECHK.TRANS64 P1, [R5+URZ+0x29880], R0 ;  /* 0x02988000050095a7 */ /* 0x000e24000802007f */
[----:B0-----:R-:W-:Y:S05]  /*15940*/  @!P1 BRA `(.L_x_329) ;  /* 0xfffffffc00f09947 */ /* 0x001fea000383ffff */
[----:B------:R-:W-:Y:S05]  /*15950*/  BRA `(.L_x_411) ;  /* 0xffffffd800007947 */ /* 0x000fea000383ffff */
.L_x_412:
        /* <DEDUP_REMOVED lines=10> */
.L_x_3315:


//--------------------- .text._ZN7cutlass13device_kernelIN5flash11enable_sm90INS1_16FlashAttnFwdSm90INS1_25CollectiveMainloopFwdSm90ILi2EN4cute5tupleIJNS5_1CILi1EEES8_S8_EEENS6_IJNS7_ILi128EEENS7_ILi160EEENS7_ILi192EEEEEELi128ENS_12float_e4m3_tEfNS_4arch4Sm90ELb0ELb0ELb0ELb1ELb1ELb1ELb0ELb1ELb1ELb1ELb1ELb0EEENS1_21CollectiveEpilogueFwdINS6_IJSA_SA_SB_EEES9_NS_10bfloat16_tESG_Li256ELb1ELb1ELb1ELb1EEENS1_36VarlenDynamicPersistentTileSchedulerILi128ELi160ELi256ELi128ELb1ELb1ELb1ELb0ELb1ELb1EEEEEEEEEvNT_6ParamsE --------------------------
	.section	.text._ZN7cutlass13device_kernelIN5flash11enable_sm90INS1_16FlashAttnFwdSm90INS1_25CollectiveMainloopFwdSm90ILi2EN4cute5tupleIJNS5_1CILi1EEES8_S8_EEENS6_IJNS7_ILi128EEENS7_ILi160EEENS7_ILi192EEEEEELi128ENS_12float_e4m3_tEfNS_4arch4Sm90ELb0ELb0ELb0ELb1ELb1ELb1ELb0ELb1ELb1ELb1ELb1ELb0EEENS1_21CollectiveEpilogueFwdINS6_IJSA_SA_SB_EEES9_NS_10bfloat16_tESG_Li256ELb1ELb1ELb1ELb1EEENS1_36VarlenDynamicPersistentTileSchedulerILi128ELi160ELi256ELi128ELb1ELb1ELb1ELb0ELb1ELb1EEEEEEEEEvNT_6ParamsE,"ax",@progbits
	.align	128
.text._ZN7cutlass13device_kernelIN5flash11enable_sm90INS1_16FlashAttnFwdSm90INS1_25CollectiveMainloopFwdSm90ILi2EN4cute5tupleIJNS5_1CILi1EEES8_S8_EEENS6_IJNS7_ILi128EEENS7_ILi160EEENS7_ILi192EEEEEELi128ENS_12float_e4m3_tEfNS_4arch4Sm90ELb0ELb0ELb0ELb1ELb1ELb1ELb0ELb1ELb1ELb1ELb1ELb0EEENS1_21CollectiveEpilogueFwdINS6_IJSA_SA_SB_EEES9_NS_10bfloat16_tESG_Li256ELb1ELb1ELb1ELb1EEENS1_36VarlenDynamicPersistentTileSchedulerILi128ELi160ELi256ELi128ELb1ELb1ELb1ELb0ELb1ELb1EEEEEEEEEvNT_6ParamsE:
        .type           _ZN7cutlass13device_kernelIN5flash11enable_sm90INS1_16FlashAttnFwdSm90INS1_25CollectiveMainloopFwdSm90ILi2EN4cute5tupleIJNS5_1CILi1EEES8_S8_EEENS6_IJNS7_ILi128EEENS7_ILi160EEENS7_ILi192EEEEEELi128ENS_12float_e4m3_tEfNS_4arch4Sm90ELb0ELb0ELb0ELb1ELb1ELb1ELb0ELb1ELb1ELb1ELb1ELb0EEENS1_21CollectiveEpilogueFwdINS6_IJSA_SA_SB_EEES9_NS_10bfloat16_tESG_Li256ELb1ELb1ELb1ELb1EEENS1_36VarlenDynamicPersistentTileSchedulerILi128ELi160ELi256ELi128ELb1ELb1ELb1ELb0ELb1ELb1EEEEEEEEEvNT_6ParamsE,@function
        .size           _ZN7cutlass13device_kernelIN5flash11enable_sm90INS1_16FlashAttnFwdSm90INS1_25CollectiveMainloopFwdSm90ILi2EN4cute5tupleIJNS5_1CILi1EEES8_S8_EEENS6_IJNS7_ILi128EEENS7_ILi160EEENS7_ILi192EEEEEELi128ENS_12float_e4m3_tEfNS_4arch4Sm90ELb0ELb0ELb0ELb1ELb1ELb1ELb0ELb1ELb1ELb1ELb1ELb0EEENS1_21CollectiveEpilogueFwdINS6_IJSA_SA_SB_EEES9_NS_10bfloat16_tESG_Li256ELb1ELb1ELb1ELb1EEENS1_36VarlenDynamicPersistentTileSchedulerILi128ELi160ELi256ELi128ELb1ELb1ELb1ELb0ELb1ELb1EEEEEEEEEvNT_6ParamsE,(.L_x_3316 - _ZN7cutlass13device_kernelIN5flash11enable_sm90INS1_16FlashAttnFwdSm90INS1_25CollectiveMainloopFwdSm90ILi2EN4cute5tupleIJNS5_1CILi1EEES8_S8_EEENS6_IJNS7_ILi128EEENS7_ILi160EEENS7_ILi192EEEEEELi128ENS_12float_e4m3_tEfNS_4arch4Sm90ELb0ELb0ELb0ELb1ELb1ELb1ELb0ELb1ELb1ELb1ELb1ELb0EEENS1_21CollectiveEpilogueFwdINS6_IJSA_SA_SB_EEES9_NS_10bfloat16_tESG_Li256ELb1ELb1ELb1ELb1EEENS1_36VarlenDynamicPersistentTileSchedulerILi128ELi160ELi256ELi128ELb1ELb1ELb1ELb0ELb1ELb1EEEEEEEEEvNT_6ParamsE)
        .other          _ZN7cutlass13device_kernelIN5flash11enable_sm90INS1_16FlashAttnFwdSm90INS1_25CollectiveMainloopFwdSm90ILi2EN4cute5tupleIJNS5_1CILi1EEES8_S8_EEENS6_IJNS7_ILi128EEENS7_ILi160EEENS7_ILi192EEEEEELi128ENS_12float_e4m3_tEfNS_4arch4Sm90ELb0ELb0ELb0ELb1ELb1ELb1ELb0ELb1ELb1ELb1ELb1ELb0EEENS1_21CollectiveEpilogueFwdINS6_IJSA_SA_SB_EEES9_NS_10bfloat16_tESG_Li256ELb1ELb1ELb1ELb1EEENS1_36VarlenDynamicPersistentTileSchedulerILi128ELi160ELi256ELi128ELb1ELb1ELb1ELb0ELb1ELb1EEEEEEEEEvNT_6ParamsE,@"STO_CUDA_ENTRY STV_DEFAULT"
_ZN7cutlass13device_kernelIN5flash11enable_sm90INS1_16FlashAttnFwdSm90INS1_25CollectiveMainloopFwdSm90ILi2EN4cute5tupleIJNS5_1CILi1EEES8_S8_EEENS6_IJNS7_ILi128EEENS7_ILi160EEENS7_ILi192EEEEEELi128ENS_12float_e4m3_tEfNS_4arch4Sm90ELb0ELb0ELb0ELb1ELb1ELb1ELb0ELb1ELb1ELb1ELb1ELb0EEENS1_21CollectiveEpilogueFwdINS6_IJSA_SA_SB_EEES9_NS_10bfloat16_tESG_Li256ELb1ELb1ELb1ELb1EEENS1_36VarlenDynamicPersistentTileSchedulerILi128ELi160ELi256ELi128ELb1ELb1ELb1ELb0ELb1ELb1EEEEEEEEEvNT_6ParamsE:
[----:B------:R-:W0:Y:S02]  /*0000*/  LDC R1, c[0x0][0x28] ;  /* 0x00000a00ff017b82 */ /* 0x000e240000000800 */
[----:B0-----:R-:W-:Y:S01]  /*0010*/  VIADD R1, R1, 0xffffffa8 ;  /* 0xffffffa801017836 */ /* 0x001fe20000000000 */
[----:B------:R-:W0:Y:S01]  /*0020*/  S2R R3, SR_TID.X ;  /* 0x0000000000037919 */ /* 0x000e220000002100 */
[----:B------:R-:W-:Y:S01]  /*0030*/  ELECT P0, URZ, PT ;  /* 0x00000000003f782f */ /* 0x000fe20003800000 */
[----:B------:R-:W-:Y:S01]  /*0040*/  BSSY B0, `(.L_x_413) ;  /* 0x000000e000007945 */ /* 0x000fe20003800000 */
[--C-:B0-----:R-:W-:Y:S02]  /*0050*/  SHF.R.U32.HI R0, RZ, 0x5, R3.reuse ;  /* 0x00000005ff007819 */ /* 0x101fe40000011603 */
[----:B------:R-:W-:-:S03]  /*0060*/  SHF.R.U32.HI R3, RZ, 0x7, R3 ;  /* 0x00000007ff037819 */ /* 0x000fc60000011603 */
[----:B------:R-:W0:Y:S02]  /*0070*/  SHFL.IDX PT, R2, R0, RZ, 0x1f ;  /* 0x00001fff00027589 */ /* 0x000e2400000e0000 */
[----:B0-----:R-:W-:-:S13]  /*0080*/  ISETP.EQ.AND P0, PT, R2, RZ, P0 ;  /* 0x000000ff0200720c */ /* 0x001fda0000702270 */
[----:B------:R-:W-:Y:S05]  /*0090*/  @!P0 BRA `(.L_x_414) ;  /* 0x0000000000208947 */ /* 0x000fea0003800000 */
[----:B------:R-:W-:Y:S02]  /*00a0*/  ULDC.64 UR4, c[0x0][0x198] ;  /* 0x0000660000047ab9 */ /* 0x000fe40000000a00 */
[----:B------:R-:W-:Y:S02]  /*00b0*/  UIADD3 UR6, UP0, UR4, 0x570, URZ ;  /* 0x0000057004067890 */ /* 0x000fe4000ff1e03f */
[----:B------:R-:W-:Y:S02]  /*00c0*/  UIADD3 UR4, UP1, UR4, 0x670, URZ ;  /* 0x0000067004047890 */ /* 0x000fe4000ff3e03f */
[----:B------:R-:W-:Y:S02]  /*00d0*/  UIADD3.X UR7, URZ, UR5, URZ, UP0, !UPT ;  /* 0x000000053f077290 */ /* 0x000fe400087fe43f */
[----:B------:R-:W-:-:S07]  /*00e0*/  UIADD3.X UR5, URZ, UR5, URZ, UP1, !UPT ;  /* 0x000000053f057290 */ /* 0x000fce0008ffe43f */
[----:B------:R0:W-:Y:S02]  /*00f0*/  UTMACCTL.PF [UR6] ;  /* 0x00000000060079b9 */ /* 0x0001e40008040000 */
[----:B------:R0:W-:Y:S02]  /*0100*/  UTMACCTL.PF [UR4] ;  /* 0x00000000040079b9 */ /* 0x0001e40008040000 */
[----:B0-----:R-:W-:Y:S01]  /*0110*/  NOP ;  /* 0x0000000000007918 */ /* 0x001fe20000000000 */
.L_x_414:
[----:B------:R-:W-:Y:S05]  /*0120*/  BSYNC B0 ;  /* 0x0000000000007941 */ /* 0x000fea0003800000 */
.L_x_413:
[----:B------:R-:W-:Y:S01]  /*0130*/  VOTEU.ANY UP0, P0 ;  /* 0x00000000003f7886 */ /* 0x000fe20000000100 */
[----:B------:R-:W0:Y:S01]  /*0140*/  SHFL.IDX PT, R3, R3, RZ, 0x1f ;  /* 0x00001fff03037589 */ /* 0x000e2200000e0000 */
[----:B------:R-:W-:Y:S01]  /*0150*/  UMOV UR4, 0x80 ;  /* 0x0000008000047882 */ /* 0x000fe20000000000 */
[----:B------:R-:W-:Y:S01]  /*0160*/  UMOV UR7, 0x100 ;  /* 0x0000010000077882 */ /* 0x000fe20000000000 */
[----:B------:R-:W-:Y:S01]  /*0170*/  VOTEU.ANY UP1, P0 ;  /* 0x00000000003f7886 */ /* 0x000fe20000020100 */
[----:B------:R-:W1:Y:S01]  /*0180*/  @UP0 S2UR UR8, SR_CgaCtaId ;  /* 0x00000000000809c3 */ /* 0x000e620000008800 */
[----:B------:R-:W2:Y:S01]  /*0190*/  SHFL.IDX PT, R2, R0, RZ, 0x1f ;  /* 0x00001fff00027589 */ /* 0x000ea200000e0000 */
[----:B------:R-:W-:Y:S01]  /*01a0*/  @UP0 UMOV UR6, 0x400 ;  /* 0x0000040000060882 */ /* 0x000fe20000000000 */
[----:B------:R-:W-:-:S04]  /*01b0*/  @UP0 UIADD3 UR4, -UR4, 0x100000, URZ ;  /* 0x0010000004040890 */ /* 0x000fc8000fffe13f */
[----:B------:R-:W-:Y:S02]  /*01c0*/  @UP0 USHF.L.U32 UR5, UR4, 0xb, URZ ;  /* 0x0000000b04050899 */ /* 0x000fe4000800063f */
[----:B------:R-:W-:Y:S01]  /*01d0*/  @UP0 USHF.L.U32 UR4, UR4, 0x1, URZ ;  /* 0x0000000104040899 */ /* 0x000fe2000800063f */
[----:B------:R-:W-:Y:S01]  /*01e0*/  VOTEU.ANY UP2, P0 ;  /* 0x00000000003f7886 */ /* 0x000fe20000040100 */
[----:B0-----:R-:W-:Y:S01]  /*01f0*/  R2UR UR9, R3 ;  /* 0x00000000030972ca */ /* 0x001fe200000e0000 */
[----:B-1----:R-:W-:Y:S01]  /*0200*/  @UP0 ULEA UR8, UR8, UR6, 0x18 ;  /* 0x0000000608080291 */ /* 0x002fe2000f8ec03f */
[----:B--2---:R-:W-:Y:S01]  /*0210*/  ISETP.NE.AND P1, PT, R2, RZ, PT ;  /* 0x000000ff0200720c */ /* 0x004fe20003f25270 */
[----:B------:R-:W-:-:S04]  /*0220*/  @UP0 UIADD3 UR6, -UR7, 0x100000, URZ ;  /* 0x0010000007060890 */ /* 0x000fc8000fffe13f */
[----:B------:R-:W-:Y:S02]  /*0230*/  @UP0 USHF.L.U32 UR7, UR6, 0xb, URZ ;  /* 0x0000000b06070899 */ /* 0x000fe4000800063f */
[----:B------:R-:W-:-:S04]  /*0240*/  @UP0 USHF.L.U32 UR6, UR6, 0x1, URZ ;  /* 0x0000000106060899 */ /* 0x000fc8000800063f */
[----:B------:R-:W-:Y:S01]  /*0250*/  UISETP.NE.AND UP0, UPT, UR9, URZ, UPT ;  /* 0x0000003f0900728c */ /* 0x000fe2000bf05270 */
[----:B------:R-:W0:Y:S02]  /*0260*/  FENCE.VIEW.ASYNC.S ;  /* 0x00000000000073c6 */ /* 0x000e240000000000 */
[----:B0-----:R0:W1:Y:S05]  /*0270*/  @UP1 SYNCS.EXCH.64 URZ, [UR8+0x29800], UR4 ;  /* 0x02980004083f15b2 */ /* 0x00106a0008000100 */
[----:B------:R0:W2:Y:S01]  /*0280*/  @UP2 SYNCS.EXCH.64 URZ, [UR8+0x29820], UR6 ;  /* 0x02982006083f25b2 */ /* 0x0000a20008000100 */
        /* <DEDUP_REMOVED lines=14> */
[----:B0-----:R3:W4:Y:S08]  /*0370*/  SYNCS.EXCH.64 URZ, [UR8+0x29830], UR4 ;  /* 0x02983004083f75b2 */ /* 0x0017300008000100 */
[----:B------:R3:W0:Y:S01]  /*0380*/  SYNCS.EXCH.64 URZ, [UR8+0x29840], UR6 ;  /* 0x02984006083f75b2 */ /* 0x0006220008000100 */
[----:B------:R3:W0:Y:S01]  /*0390*/  SYNCS.EXCH.64 URZ, [UR8+0x29838], UR4 ;  /* 0x02983804083f75b2 */ /* 0x0006220008000100 */
[----:B------:R3:W0:Y:S02]  /*03a0*/  SYNCS.EXCH.64 URZ, [UR8+0x29848], UR6 ;  /* 0x02984806083f75b2 */ /* 0x0006240008000100 */
[----:B---3--:R-:W-:Y:S01]  /*03b0*/  NOP ;  /* 0x0000000000007918 */ /* 0x008fe20000000000 */
.L_x_415:
[----:B------:R-:W3:Y:S01]  /*03c0*/  SHFL.IDX PT, R2, R0, RZ, 0x1f ;  /* 0x00001fff00027589 */ /* 0x000ee200000e0000 */
[----:B------:R-:W-:Y:S01]  /*03d0*/  NOP ;  /* 0x0000000000007918 */ /* 0x000fe20000000000 */
[----:B---3--:R-:W-:-:S13]  /*03e0*/  ISETP.NE.AND P0, PT, R2, RZ, PT ;  /* 0x000000ff0200720c */ /* 0x008fda0003f05270 */
        /* <DEDUP_REMOVED lines=17> */
[----:B------:R3:W0:Y:S02]  /*0500*/  SYNCS.EXCH.64 URZ, [UR8+0x29868], UR6 ;  /* 0x02986806083f75b2 */ /* 0x0006240008000100 */
[----:B---3--:R-:W-:Y:S01]  /*0510*/  NOP ;  /* 0x0000000000007918 */ /* 0x008fe20000000000 */
.L_x_416:
[----:B------:R-:W3:Y:S01]  /*0520*/  SHFL.IDX PT, R2, R0, RZ, 0x1f ;  /* 0x00001fff00027589 */ /* 0x000ee200000e0000 */
[----:B------:R-:W-:Y:S01]  /*0530*/  NOP ;  /* 0x0000000000007918 */ /* 0x000fe20000000000 */
[----:B---3--:R-:W-:-:S13]  /*0540*/  ISETP.NE.AND P0, PT, R2, RZ, PT ;  /* 0x000000ff0200720c */ /* 0x008fda0003f05270 */
        /* <DEDUP_REMOVED lines=13> */
[----:B------:R3:W0:Y:S02]  /*0620*/  SYNCS.EXCH.64 URZ, [UR6+0x29888], UR4 ;  /* 0x02988804063f75b2 */ /* 0x0006240008000100 */
[----:B---3--:R-:W-:Y:S01]  /*0630*/  NOP ;  /* 0x0000000000007918 */ /* 0x008fe20000000000 */
.L_x_417:
        /* <DEDUP_REMOVED lines=22> */
.L_x_418:
[----:B------:R-:W3:Y:S01]  /*07a0*/  SHFL.IDX PT, R3, R0, RZ, 0x1f ;  /* 0x00001fff00037589 */ /* 0x000ee200000e0000 */
[----:B------:R-:W-:Y:S01]  /*07b0*/  NOP ;  /* 0x0000000000007918 */ /* 0x000fe20000000000 */
[----:B------:R-:W0:Y:S01]  /*07c0*/  S2R R2, SR_CgaCtaId ;  /* 0x0000000000027919 */ /* 0x000e220000008800 */
[----:B---3--:R-:W-:-:S13]  /*07d0*/  ISETP.NE.AND P0, PT, R3, RZ, PT ;  /* 0x000000ff0300720c */ /* 0x008fda0003f05270 */
[----:B0-----:R-:W-:Y:S05]  /*07e0*/  @P0 BRA `(.L_x_419) ;  /* 0x0000000000480947 */ /* 0x001fea0003800000 */
        /* <DEDUP_REMOVED lines=13> */
[----:B0-----:R0:W3:Y:S08]  /*08c0*/  SYNCS.EXCH.64 URZ, [UR8+0x298b0], UR4 ;  /* 0x0298b004083f75b2 */ /* 0x0010f00008000100 */
[----:B------:R0:W0:Y:S01]  /*08d0*/  SYNCS.EXCH.64 URZ, [UR8+0x298c0], UR6 ;  /* 0x0298c006083f75b2 */ /* 0x0000220008000100 */
[----:B------:R0:W0:Y:S01]  /*08e0*/  SYNCS.EXCH.64 URZ, [UR8+0x298b8], UR4 ;  /* 0x0298b804083f75b2 */ /* 0x0000220008000100 */
[----:B------:R0:W0:Y:S01]  /*08f0*/  SYNCS.EXCH.64 URZ, [UR8+0x298c8], UR6 ;  /* 0x0298c806083f75b2 */ /* 0x0000220008000100 */
[----:B------:R-:W-:Y:S01]  /*0900*/  NOP ;  /* 0x0000000000007918 */ /* 0x000fe20000000000 */
.L_x_419:
[----:B------:R-:W-:Y:S01]  /*0910*/  PLOP3.LUT P0, PT, PT, PT, UP0, 0x80, 0x0 ;  /* 0x000000000000781c */ /* 0x000fe20003f0f008 */
[----:B------:R-:W-:Y:S01]  /*0920*/  UMOV UR36, 0x1 ;  /* 0x0000000100247882 */ /* 0x000fe20000000000 */
[----:B------:R-:W-:Y:S01]  /*0930*/  NOP ;  /* 0x0000000000007918 */ /* 0x000fe20000000000 */
[----:B------:R-:W-:Y:S01]  /*0940*/  USEL UR36, UR36, 0x2, !UP0 ;  /* 0x0000000224247887 */ /* 0x000fe2000c000000 */
[----:B------:R-:W-:Y:S01]  /*0950*/  BSSY B8, `(.L_x_420) ;  /* 0x0002ac6000087945 */ /* 0x000fe20003800000 */
[----:B------:R-:W-:Y:S01]  /*0960*/  ULDC.64 UR50, c[0x0][0x208] ;  /* 0x0000820000327ab9 */ /* 0x000fe20000000a00 */
[----:B01234-:R-:W-:Y:S07]  /*0970*/  BAR.SYNC.DEFER_BLOCKING 0x0 ;  /* 0x0000000000007b1d */ /* 0x01ffee0000010000 */
[----:B------:R-:W-:Y:S05]  /*0980*/  @!P0 BRA `(.L_x_421) ;  /* 0x0000022800648947 */ /* 0x000fea0003800000 */
.L_x_422:
[----:B------:R-:W-:-:S08]  /*0990*/  NOP ;  /* 0x0000000000007918 */ /* 0x000fd00000000000 */
[----:B------:R-:W0:Y:S02]  /*09a0*/  USETMAXREG.TRY_ALLOC.CTAPOOL UP0, 0xe8 ;  /* 0x000000e8000079c8 */ /* 0x000e240008000600 */
[----:B0-----:R-:W-:-:S13]  /*09b0*/  PLOP3.LUT P0, PT, PT, PT, UP0, 0x80, 0x0 ;  /* 0x000000000000781c */ /* 0x001fda0003f0f008 */
[----:B------:R-:W-:Y:S05]  /*09c0*/  @!P0 BRA `(.L_x_422) ;  /* 0xfffffffc00f08947 */ /* 0x000fea000383ffff */
[----:B------:R-:W2:Y:S01]  /*09d0*/  LDL.LU R0, [R1] ;  /* 0x0000000001007983 */ /* 0x000ea20000300800 */
[----:B------:R-:W0:Y:S01]  /*09e0*/  S2R R2, SR_TID.X ;  /* 0x0000000000027919 */ /* 0x000e220000002100 */
[----:B------:R-:W1:Y:S01]  /*09f0*/  S2UR UR38, SR_CgaCtaId ;  /* 0x00000000002679c3 */ /* 0x000e620000008800 */
[----:B------:R-:W-:Y:S01]  /*0a00*/  UMOV UR4, 0x400 ;  /* 0x0000040000047882 */ /* 0x000fe20000000000 */
[----:B0-----:R-:W-:-:S06]  /*0a10*/  SHF.R.U32.HI R2, RZ, 0x7, R2 ;  /* 0x00000007ff027819 */ /* 0x001fcc0000011602 */
[----:B------:R-:W-:Y:S06]  /*0a20*/  BAR.ARV 0x8, 0x180 ;  /* 0x0206000000007b1d */ /* 0x000fec0000002000 */
[----:B------:R-:W-:-:S13]  /*0a30*/  ISETP.NE.AND P0, PT, R2, 0x1, PT ;  /* 0x000000010200780c */ /* 0x000fda0003f05270 */
[----:B------:R-:W-:Y:S08]  /*0a40*/  @!P0 BAR.ARV 0x9, 0x100 ;  /* 0x0244000000008b1d */ /* 0x000ff00000002000 */
[----:B------:R-:W-:Y:S01]  /*0a50*/  BAR.SYNC.DEFER_BLOCKING 0x5, 0x180 ;  /* 0x0146000000007b1d */ /* 0x000fe20000010000 */
[----:B-1----:R-:W-:-:S06]  /*0a60*/  ULEA UR4, UR38, UR4, 0x18 ;  /* 0x0000000426047291 */ /* 0x002fcc000f8ec03f */
[----:B------:R-:W-:Y:S01]  /*0a70*/  IMAD.U32 R18, RZ, RZ, UR4 ;  /* 0x00000004ff127e24 */ /* 0x000fe2000f8e00ff */
[----:B------:R-:W-:-:S04]  /*0a80*/  ULDC UR4, c[0x0][0xc3c] ;  /* 0x00030f0000047ab9 */ /* 0x000fc80000000800 */
[----:B------:R-:W0:Y:S01]  /*0a90*/  LDS.128 R136, [R18+0x298d0] ;  /* 0x0298d00012887984 */ /* 0x000e220000000c00 */
[----:B------:R-:W-:Y:S06]  /*0aa0*/  BAR.ARV 0x4, 0x180 ;  /* 0x0106000000007b1d */ /* 0x000fec0000002000 */
[----:B--2---:R-:W-:-:S04]  /*0ab0*/  LOP3.LUT R0, R0, 0xffffffef, RZ, 0xc0, !PT ;  /* 0xffffffef00007812 */ /* 0x004fc800078ec0ff */
[----:B------:R-:W-:-:S05]  /*0ac0*/  @P0 LOP3.LUT R0, R0, 0x10, RZ, 0xfc, !PT ;  /* 0x0000001000000812 */ /* 0x000fca00078efcff */
[----:B------:R1:W-:Y:S01]  /*0ad0*/  STL [R1], R0 ;  /* 0x0000000001007387 */ /* 0x0003e20000100800 */
[----:B0-----:R-:W-:-:S13]  /*0ae0*/  ISETP.GE.AND P0, PT, R139, UR4, PT ;  /* 0x000000048b007c0c */ /* 0x001fda000bf06270 */
[----:B-1----:R-:W-:Y:S05]  /*0af0*/  @P0 BRA `(.L_x_423) ;  /* 0x000002a800ac0947 */ /* 0x002fea0003800000 */
[----:B------:R-:W0:Y:S01]  /*0b00*/  S2R R0, SR_TID.X ;  /* 0x0000000000007919 */ /* 0x000e220000002100 */
[----:B------:R-:W-:Y:S01]  /*0b10*/  R2UR UR39, R18 ;  /* 0x00000000122772ca */ /* 0x000fe200000e0000 */
[----:B------:R-:W-:Y:S01]  /*0b20*/  IMAD.MOV.U32 R196, RZ, RZ, RZ ;  /* 0x000000ffffc47224 */ /* 0x000fe200078e00ff */
[----:B------:R-:W-:Y:S01]  /*0b30*/  MOV R208, RZ ;  /* 0x000000ff00d07202 */ /* 0x000fe20000000f00 */
[----:B------:R-:W-:Y:S01]  /*0b40*/  IMAD.MOV.U32 R202, RZ, RZ, RZ ;  /* 0x000000ffffca7224 */ /* 0x000fe200078e00ff */
[----:B------:R-:W-:Y:S01]  /*0b50*/  ULOP3.LUT UR48, UR36, 0x1, URZ, 0xfc, !UPT ;  /* 0x0000000124307892 */ /* 0x000fe2000f8efc3f */
[----:B------:R-:W-:-:S08]  /*0b60*/  UMOV UR37, URZ ;  /* 0x0000003f00257c82 */ /* 0x000fd00008000000 */
[----:B------:R-:W-:Y:S01]  /*0b70*/  UIADD3 UR39, UR39, 0x14400, URZ ;  /* 0x0001440027277890 */ /* 0x000fe2000fffe03f */
[----:B0-----:R-:W-:-:S05]  /*0b80*/  VIADD R21, R0, 0xffffff80 ;  /* 0xffffff8000157836 */ /* 0x001fca0000000000 */
[----:B------:R-:W-:Y:S02]  /*0b90*/  SHF.R.S32.HI R0, RZ, 0x1f, R21 ;  /* 0x0000001fff007819 */ /* 0x000fe40000011415 */
[-C--:B------:R-:W-:Y:S02]  /*0ba0*/  LEA.HI R4, R21, R21.reuse, RZ, 0x1 ;  /* 0x0000001515047211 */ /* 0x080fe400078f08ff */
[CC--:B------:R-:W-:Y:S02]  /*0bb0*/  LEA.HI R2, R0.reuse, R21.reuse, RZ, 0x5 ;  /* 0x0000001500027211 */ /* 0x0c0fe400078f28ff */
[CC--:B------:R-:W-:Y:S02]  /*0bc0*/  LEA.HI R7, R0.reuse, R21.reuse, RZ, 0x4 ;  /* 0x0000001500077211 */ /* 0x0c0fe400078f20ff */
[----:B------:R-:W-:Y:S01]  /*0bd0*/  LEA.HI R3, R0, R21, RZ, 0x2 ;  /* 0x0000001500037211 */ /* 0x000fe200078f10ff */
[----:B------:R-:W-:Y:S01]  /*0be0*/  IMAD.SHL.U32 R5, R2, 0x20, RZ ;  /* 0x0000002002057824 */ /* 0x000fe200078e00ff */
[----:B------:R-:W-:-:S02]  /*0bf0*/  LOP3.LUT R2, R7, 0x3fffff0, RZ, 0xc0, !PT ;  /* 0x03fffff007027812 */ /* 0x000fc400078ec0ff */
[----:B------:R-:W-:Y:S02]  /*0c00*/  SHF.R.S32.HI R216, RZ, 0x4, R7 ;  /* 0x00000004ffd87819 */ /* 0x000fe40000011407 */
[----:B------:R-:W-:Y:S02]  /*0c10*/  LOP3.LUT R9, R5, 0xfffffc00, RZ, 0xc0, !PT ;  /* 0xfffffc0005097812 */ /* 0x000fe400078ec0ff */
[----:B------:R-:W-:Y:S02]  /*0c20*/  IADD3 R8, R21, -R2, RZ ;  /* 0x8000000215087210 */ /* 0x000fe40007ffe0ff */
[--C-:B------:R-:W-:Y:S02]  /*0c30*/  SHF.R.S32.HI R5, RZ, 0x2, R3.reuse ;  /* 0x00000002ff057819 */ /* 0x100fe40000011403 */
[----:B------:R-:W-:Y:S01]  /*0c40*/  SHF.R.S32.HI R6, RZ, 0x1f, R3 ;  /* 0x0000001fff067819 */ /* 0x000fe20000011403 */
[----:B------:R-:W-:Y:S01]  /*0c50*/  IMAD R8, R8, 0x40, R9 ;  /* 0x0000004008087824 */ /* 0x000fe200078e0209 */
[----:B------:R-:W-:-:S02]  /*0c60*/  LEA.HI R7, R7, R216, RZ, 0x1 ;  /* 0x000000d807077211 */ /* 0x000fc400078f08ff */
[----:B------:R-:W-:Y:S02]  /*0c70*/  LOP3.LUT R2, R4, 0xfffffffe, RZ, 0xc0, !PT ;  /* 0xfffffffe04027812 */ /* 0x000fe400078ec0ff */
[----:B------:R-:W-:Y:S02]  /*0c80*/  LOP3.LUT R3, R3, 0xfffffffc, RZ, 0xc0, !PT ;  /* 0xfffffffc03037812 */ /* 0x000fe400078ec0ff */
[----:B------:R-:W-:Y:S01]  /*0c90*/  LOP3.LUT R7, R7, 0x1ffffffe, RZ, 0xc0, !PT ;  /* 0x1ffffffe07077812 */ /* 0x000fe200078ec0ff */
[C---:B------:R-:W-:Y:S01]  /*0ca0*/  IMAD.IADD R13, R21.reuse, 0x1, -R2 ;  /* 0x00000001150d7824 */ /* 0x040fe200078e0a02 */
[----:B------:R-:W-:Y:S01]  /*0cb0*/  LEA.HI R6, R6, R5, RZ, 0x2 ;  /* 0x0000000506067211 */ /* 0x000fe200078f10ff */
[----:B------:R-:W-:Y:S01]  /*0cc0*/  IMAD.IADD R3, R21, 0x1, -R3 ;  /* 0x0000000115037824 */ /* 0x000fe200078e0a03 */
[----:B------:R-:W-:Y:S01]  /*0cd0*/  SHF.R.S32.HI R195, RZ, 0x1, R4 ;  /* 0x00000001ffc37819 */ /* 0x000fe20000011404 */
[----:B------:R-:W-:Y:S01]  /*0ce0*/  IMAD.IADD R7, R216, 0x1, -R7 ;  /* 0x00000001d8077824 */ /* 0x000fe200078e0a07 */
[----:B------:R-:W-:Y:S01]  /*0cf0*/  LOP3.LUT R6, R6, 0xfffffffc, RZ, 0xc0, !PT ;  /* 0xfffffffc06067812 */ /* 0x000fe200078ec0ff */
[----:B------:R-:W-:Y:S01]  /*0d00*/  IMAD.SHL.U32 R22, R13, 0x8, RZ ;  /* 0x000000080d167824 */ /* 0x000fe200078e00ff */
[----:B------:R-:W-:Y:S01]  /*0d10*/  LEA.HI R2, R3, R3, RZ, 0x1 ;  /* 0x0000000303027211 */ /* 0x000fe200078f08ff */
[----:B------:R-:W-:Y:S01]  /*0d20*/  VIADD R15, R195, 0x80 ;  /* 0x00000080c30f7836 */ /* 0x000fe20000000000 */
[----:B------:R-:W-:Y:S01]  /*0d30*/  LEA R8, R7, R8, 0x3 ;  /* 0x0000000807087211 */ /* 0x000fe200078e18ff */
[----:B------:R-:W-:Y:S01]  /*0d40*/  IMAD.IADD R6, R5, 0x1, -R6 ;  /* 0x0000000105067824 */ /* 0x000fe200078e0a06 */
[C---:B------:R-:W-:Y:S01]  /*0d50*/  IADD3 R199, R22.reuse, 0x20, RZ ;  /* 0x0000002016c77810 */ /* 0x040fe20007ffe0ff */
[----:B------:R-:W-:Y:S01]  /*0d60*/  VIADD R198, R22, 0x40 ;  /* 0x0000004016c67836 */ /* 0x000fe20000000000 */
[----:B------:R-:W-:Y:S01]  /*0d70*/  LOP3.LUT R2, R2, 0x1ffffffe, RZ, 0xc0, !PT ;  /* 0x1ffffffe02027812 */ /* 0x000fe200078ec0ff */
[----:B------:R0:W-:Y:S01]  /*0d80*/  STL [R1+0x54], R8 ;  /* 0x0000540801007387 */ /* 0x0001e20000100800 */
[----:B------:R-:W-:Y:S01]  /*0d90*/  SHF.L.U32 R16, R13, 0x4, RZ ;  /* 0x000000040d107819 */ /* 0x000fe200000006ff */
[----:B------:R-:W-:Y:S01]  /*0da0*/  IMAD.IADD R5, R22, 0x1, R199 ;  /* 0x0000000116057824 */ /* 0x000fe200078e02c7 */
[----:B------:R-:W-:Y:S01]  /*0db0*/  LEA.HI R13, R15, R15, RZ, 0x1 ;  /* 0x0000000f0f0d7211 */ /* 0x000fe200078f08ff */
[----:B------:R-:W-:Y:S01]  /*0dc0*/  IMAD.IADD R11, R3, 0x1, -R2 ;  /* 0x00000001030b7824 */ /* 0x000fe200078e0a02 */
[----:B------:R-:W-:Y:S01]  /*0dd0*/  LEA.HI R2, R0, R21, RZ, 0x7 ;  /* 0x0000001500027211 */ /* 0x000fe200078f38ff */
[----:B------:R-:W-:Y:S01]  /*0de0*/  IMAD.IADD R7, R22, 0x1, R198 ;  /* 0x0000000116077824 */ /* 0x000fe200078e02c6 */
[----:B------:R-:W-:Y:S01]  /*0df0*/  SHF.R.S32.HI R10, RZ, 0x1f, R5 ;  /* 0x0000001fff0a7819 */ /* 0x000fe20000011405 */
[----:B------:R-:W-:Y:S01]  /*0e00*/  IMAD.SHL.U32 R205, R6, 0x80, RZ ;  /* 0x0000008006cd7824 */ /* 0x000fe200078e00ff */
[----:B------:R-:W-:Y:S01]  /*0e10*/  LOP3.LUT R3, R2, 0xffffff80, RZ, 0xc0, !PT ;  /* 0xffffff8002037812 */ /* 0x000fe200078ec0ff */
[C---:B------:R-:W-:Y:S01]  /*0e20*/  VIADD R168, R16.reuse, 0x60 ;  /* 0x0000006010a87836 */ /* 0x040fe20000000000 */
[----:B0-----:R-:W-:Y:S01]  /*0e30*/  SHF.R.S32.HI R8, RZ, 0x1f, R4 ;  /* 0x0000001fff087819 */ /* 0x001fe20000011404 */
[----:B------:R-:W-:Y:S01]  /*0e40*/  VIADD R192, R16, 0x80 ;  /* 0x0000008010c07836 */ /* 0x000fe20000000000 */
[----:B------:R-:W-:Y:S01]  /*0e50*/  LEA.HI R170, R10, R5, RZ, 0x4 ;  /* 0x000000050aaa7211 */ /* 0x000fe200078f20ff */
[----:B------:R-:W-:Y:S01]  /*0e60*/  IMAD.IADD R20, R21, 0x1, -R3 ;  /* 0x0000000115147824 */ /* 0x000fe200078e0a03 */
[----:B------:R-:W-:Y:S01]  /*0e70*/  LEA.HI R8, R8, R195, RZ, 0x3 ;  /* 0x000000c308087211 */ /* 0x000fe200078f18ff */
[----:B------:R-:W-:Y:S01]  /*0e80*/  VIADD R197, R22, 0x10 ;  /* 0x0000001016c57836 */ /* 0x000fe20000000000 */
[----:B------:R-:W-:Y:S01]  /*0e90*/  LEA.HI R14, R10, R5, RZ, 0x6 ;  /* 0x000000050a0e7211 */ /* 0x000fe200078f30ff */
[----:B------:R-:W-:Y:S01]  /*0ea0*/  VIADD R200, R22, 0x30 ;  /* 0x0000003016c87836 */ /* 0x000fe20000000000 */
[----:B------:R-:W-:Y:S01]  /*0eb0*/  LOP3.LUT R8, R8, 0xfffffff8, RZ, 0xc0, !PT ;  /* 0xfffffff808087812 */ /* 0x000fe200078ec0ff */
[----:B------:R-:W-:Y:S01]  /*0ec0*/  VIADD R201, R22, 0x50 ;  /* 0x0000005016c97836 */ /* 0x000fe20000000000 */
[----:B------:R-:W-:Y:S01]  /*0ed0*/  SHF.R.S32.HI R10, RZ, 0x1f, R7 ;  /* 0x0000001fff0a7819 */ /* 0x000fe20000011407 */
[----:B------:R-:W-:Y:S01]  /*0ee0*/  IMAD.SHL.U32 R14, R14, 0x80, RZ ;  /* 0x000000800e0e7824 */ /* 0x000fe200078e00ff */
[----:B------:R-:W-:Y:S01]  /*0ef0*/  SHF.R.S32.HI R3, RZ, 0x1f, R15 ;  /* 0x0000001fff037819 */ /* 0x000fe2000001140f */
[----:B------:R-:W-:Y:S01]  /*0f00*/  IMAD.IADD R8, R195, 0x1, -R8 ;  /* 0x00000001c3087824 */ /* 0x000fe200078e0a08 */
[----:B------:R-:W-:-:S02]  /*0f10*/  LEA.HI R12, R10, R7, RZ, 0x4 ;  /* 0x000000070a0c7211 */ /* 0x000fc400078f20ff */
[----:B------:R-:W-:Y:S02]  /*0f20*/  LEA.HI R17, R10, R7, RZ, 0x6 ;  /* 0x000000070a117211 */ /* 0x000fe400078f30ff */
[----:B------:R-:W-:Y:S01]  /*0f30*/  LEA.HI R7, R3, R15, RZ, 0x3 ;  /* 0x0000000f03077211 */ /* 0x000fe200078f18ff */
[----:B------:R0:W-:Y:S01]  /*0f40*/  STL [R1+0x4c], R8 ;  /* 0x00004c0801007387 */ /* 0x0001e20000100800 */
[----:B------:R-:W-:Y:S01]  /*0f50*/  SHF.R.S32.HI R5, RZ, 0x1f, R20 ;  /* 0x0000001fff057819 */ /* 0x000fe20000011414 */
[----:B------:R-:W-:Y:S01]  /*0f60*/  IMAD.SHL.U32 R3, R8, 0x80, RZ ;  /* 0x0000008008037824 */ /* 0x000fe200078e00ff */
[----:B------:R-:W-:Y:S01]  /*0f70*/  LEA.HI R4, R4, R195, RZ, 0x1 ;  /* 0x000000c304047211 */ /* 0x000fe200078f08ff */
[----:B------:R-:W-:Y:S01]  /*0f80*/  IMAD.SHL.U32 R9, R7, 0x40, RZ ;  /* 0x0000004007097824 */ /* 0x000fe200078e00ff */
[----:B------:R-:W-:Y:S01]  /*0f90*/  LEA.HI R7, R5, R20, RZ, 0x2 ;  /* 0x0000001405077211 */ /* 0x000fe200078f10ff */
[----:B------:R-:W-:Y:S01]  /*0fa0*/  IMAD.SHL.U32 R17, R17, 0x80, RZ ;  /* 0x0000008011117824 */ /* 0x000fe200078e00ff */
[----:B------:R-:W-:-:S02]  /*0fb0*/  LOP3.LUT R3, R3, 0x380, RZ, 0xc0, !PT ;  /* 0x0000038003037812 */ /* 0x000fc400078ec0ff */
[--C-:B------:R-:W-:Y:S02]  /*0fc0*/  SHF.R.S32.HI R10, RZ, 0x1f, R7.reuse ;  /* 0x0000001fff0a7819 */ /* 0x100fe40000011407 */
[----:B0-----:R-:W-:Y:S02]  /*0fd0*/  LOP3.LUT R8, R13, 0x3fffffe, RZ, 0xc0, !PT ;  /* 0x03fffffe0d087812 */ /* 0x001fe400078ec0ff */
[----:B------:R-:W-:Y:S02]  /*0fe0*/  LOP3.LUT R4, R4, 0x3fffffe, RZ, 0xc0, !PT ;  /* 0x03fffffe04047812 */ /* 0x000fe400078ec0ff */
[----:B------:R-:W-:Y:S01]  /*0ff0*/  SHF.R.S32.HI R19, RZ, 0x7, R2 ;  /* 0x00000007ff137819 */ /* 0x000fe20000011402 */
[----:B------:R-:W-:Y:S01]  /*1000*/  IMAD.IADD R210, R15, 0x1, -R8 ;  /* 0x000000010fd27824 */ /* 0x000fe200078e0a08 */
[----:B------:R-:W-:Y:S01]  /*1010*/  LOP3.LUT R15, R9, 0xfffffe00, RZ, 0xc0, !PT ;  /* 0xfffffe00090f7812 */ /* 0x000fe200078ec0ff */
[----:B------:R-:W-:Y:S01]  /*1020*/  IMAD.IADD R4, R195, 0x1, -R4 ;  /* 0x00000001c3047824 */ /* 0x000fe200078e0a04 */
[----:B------:R-:W-:-:S02]  /*1030*/  SHF.R.S32.HI R9, RZ, 0x2, R7 ;  /* 0x00000002ff097819 */ /* 0x000fc40000011407 */
[----:B------:R-:W-:Y:S01]  /*1040*/  SHF.R.U32.HI R8, RZ, 0x3, R3 ;  /* 0x00000003ff087819 */ /* 0x000fe20000011603 */
[----:B------:R-:W-:Y:S01]  /*1050*/  IMAD R4, R216, 0x8, R4 ;  /* 0x00000008d8047824 */ /* 0x000fe200078e0204 */
[----:B------:R-:W-:Y:S02]  /*1060*/  LEA.HI R10, R10, R9, RZ, 0x3 ;  /* 0x000000090a0a7211 */ /* 0x000fe400078f18ff */
[----:B------:R-:W-:Y:S01]  /*1070*/  LOP3.LUT R3, R3, 0x10, R16, 0xf8, !PT ;  /* 0x0000001003037812 */ /* 0x000fe200078ef810 */
[----:B------:R-:W-:Y:S01]  /*1080*/  IMAD.SHL.U32 R207, R4, 0x40, RZ ;  /* 0x0000004004cf7824 */ /* 0x000fe200078e00ff */
[----:B------:R-:W-:Y:S02]  /*1090*/  LOP3.LUT R10, R10, 0xfffffff8, RZ, 0xc0, !PT ;  /* 0xfffffff80a0a7812 */ /* 0x000fe400078ec0ff */
[----:B------:R-:W-:Y:S02]  /*10a0*/  LEA.HI R2, R2, R19, RZ, 0x1 ;  /* 0x0000001302027211 */ /* 0x000fe400078f08ff */
[----:B------:R-:W-:-:S02]  /*10b0*/  LEA.HI R5, R5, R20, RZ, 0x5 ;  /* 0x0000001405057211 */ /* 0x000fc400078f28ff */
[----:B------:R-:W-:Y:S02]  /*10c0*/  LOP3.LUT R3, R3, R8, RZ, 0x3c, !PT ;  /* 0x0000000803037212 */ /* 0x000fe400078e3cff */
[----:B------:R-:W-:Y:S02]  /*10d0*/  LOP3.LUT R205, R205, 0x180, RZ, 0xc0, !PT ;  /* 0x00000180cdcd7812 */ /* 0x000fe400078ec0ff */
[----:B------:R-:W-:Y:S01]  /*10e0*/  IADD3 R10, R9, -R10, RZ ;  /* 0x8000000a090a7210 */ /* 0x000fe20007ffe0ff */
[----:B------:R-:W-:Y:S01]  /*10f0*/  IMAD R216, R216, 0x400, R3 ;  /* 0x00000400d8d87824 */ /* 0x000fe200078e0203 */
[----:B------:R-:W-:Y:S02]  /*1100*/  LOP3.LUT R2, R2, 0x3fffffe, RZ, 0xc0, !PT ;  /* 0x03fffffe02027812 */ /* 0x000fe400078ec0ff */
[----:B------:R-:W-:Y:S02]  /*1110*/  SHF.R.S32.HI R5, RZ, 0x5, R5 ;  /* 0x00000005ff057819 */ /* 0x000fe40000011405 */
[----:B------:R-:W-:-:S02]  /*1120*/  LOP3.LUT R3, R205, 0x30, R170, 0xf8, !PT ;  /* 0x00000030cd037812 */ /* 0x000fc400078ef8aa */
[----:B------:R-:W-:Y:S01]  /*1130*/  SHF.R.U32.HI R206, RZ, 0x3, R205 ;  /* 0x00000003ffce7819 */ /* 0x000fe200000116cd */
[----:B------:R-:W-:Y:S01]  /*1140*/  IMAD R5, R5, 0x10, R10 ;  /* 0x0000001005057824 */ /* 0x000fe200078e020a */
[----:B------:R-:W-:Y:S01]  /*1150*/  IADD3 R2, R19, -R2, RZ ;  /* 0x8000000213027210 */ /* 0x000fe20007ffe0ff */
[----:B------:R-:W-:Y:S01]  /*1160*/  IMAD.MOV.U32 R19, RZ, RZ, RZ ;  /* 0x000000ffff137224 */ /* 0x000fe200078e00ff */
[----:B------:R-:W-:Y:S02]  /*1170*/  LOP3.LUT R9, R205, 0x30, R12, 0xf8, !PT ;  /* 0x00000030cd097812 */ /* 0x000fe400078ef80c */
[----:B------:R-:W-:Y:S01]  /*1180*/  LOP3.LUT R14, R14, 0xffffe000, RZ, 0xc0, !PT ;  /* 0xffffe0000e0e7812 */ /* 0x000fe200078ec0ff */
[----:B------:R-:W-:Y:S01]  /*1190*/  IMAD R8, R2, 0x40, R5 ;  /* 0x0000004002087824 */ /* 0x000fe200078e0205 */
[----:B------:R-:W-:Y:S01]  /*11a0*/  LOP3.LUT R3, R3, R206, RZ, 0x3c, !PT ;  /* 0x000000ce03037212 */ /* 0x000fe200078e3cff */
[----:B------:R-:W-:Y:S01]  /*11b0*/  IMAD.MOV.U32 R2, RZ, RZ, 0x20 ;  /* 0x00000020ff027424 */ /* 0x000fe200078e00ff */
[----:B------:R-:W-:-:S02]  /*11c0*/  LOP3.LUT P0, RZ, R6, 0x2, RZ, 0xc0, !PT ;  /* 0x0000000206ff7812 */ /* 0x000fc4000780c0ff */
[----:B------:R-:W-:Y:S01]  /*11d0*/  LEA.HI R0, R0, R21, RZ, 0x3 ;  /* 0x0000001500007211 */ /* 0x000fe200078f18ff */
[----:B------:R-:W-:Y:S01]  /*11e0*/  STL [R1+0x48], R8 ;  /* 0x0000480801007387 */ /* 0x000fe20000100800 */
[----:B------:R-:W-:Y:S02]  /*11f0*/  LOP3.LUT R6, R9, R206, RZ, 0x3c, !PT ;  /* 0x000000ce09067212 */ /* 0x000fe400078e3cff */
[----:B------:R-:W-:Y:S02]  /*1200*/  LOP3.LUT R7, R7, 0x7ffffffc, RZ, 0xc0, !PT ;  /* 0x7ffffffc07077812 */ /* 0x000fe400078ec0ff */
[----:B------:R-:W-:Y:S02]  /*1210*/  IADD3 R9, R3, R207, R14 ;  /* 0x000000cf03097210 */ /* 0x000fe40007ffe00e */
[----:B------:R-:W-:Y:S02]  /*1220*/  LOP3.LUT R3, R205, 0x10, R16, 0xf8, !PT ;  /* 0x00000010cd037812 */ /* 0x000fe400078ef810 */
[----:B------:R-:W-:-:S02]  /*1230*/  LOP3.LUT R217, R0, 0xfffffff8, RZ, 0xc0, !PT ;  /* 0xfffffff800d97812 */ /* 0x000fc400078ec0ff */
[----:B------:R-:W-:Y:S02]  /*1240*/  SHF.R.S32.HI R0, RZ, 0x3, R0 ;  /* 0x00000003ff007819 */ /* 0x000fe40000011400 */
[----:B------:R-:W-:Y:S01]  /*1250*/  IADD3 R7, R20, -R7, RZ ;  /* 0x8000000714077210 */ /* 0x000fe20007ffe0ff */
[----:B------:R-:W-:Y:S01]  /*1260*/  IMAD.IADD R217, R21, 0x1, -R217 ;  /* 0x0000000115d97824 */ /* 0x000fe200078e0ad9 */
[----:B------:R-:W-:Y:S02]  /*1270*/  LOP3.LUT R5, R205, 0x30, R16, 0xf8, !PT ;  /* 0x00000030cd057812 */ /* 0x000fe400078ef810 */
[----:B------:R-:W-:Y:S01]  /*1280*/  SEL R0, R2, 0xffffffe0, !P0 ;  /* 0xffffffe002007807 */ /* 0x000fe20004000000 */
[----:B------:R-:W-:Y:S01]  /*1290*/  IMAD.SHL.U32 R218, R7, 0x2, RZ ;  /* 0x0000000207da7824 */ /* 0x000fe200078e00ff */
[-C--:B------:R-:W-:Y:S02]  /*12a0*/  LOP3.LUT R2, R3, R206.reuse, RZ, 0x3c, !PT ;  /* 0x000000ce03027212 */ /* 0x080fe400078e3cff */
[----:B------:R-:W-:Y:S01]  /*12b0*/  LOP3.LUT R5, R5, R206, RZ, 0x3c, !PT ;  /* 0x000000ce05057212 */ /* 0x000fe200078e3cff */
[----:B------:R-:W-:Y:S01]  /*12c0*/  VIADD R10, R218, 0x50 ;  /* 0x00000050da0a7836 */ /* 0x000fe20000000000 */
[----:B------:R-:W-:Y:S01]  /*12d0*/  LOP3.LUT R4, R17, 0xffffe000, RZ, 0xc0, !PT ;  /* 0xffffe00011047812 */ /* 0x000fe200078ec0ff */
[----:B------:R-:W-:Y:S01]  /*12e0*/  IMAD.IADD R213, R207, 0x1, R2 ;  /* 0x00000001cfd57824 */ /* 0x000fe200078e0202 */
[----:B------:R-:W-:Y:S01]  /*12f0*/  IADD3 R2, R18, R207, R5 ;  /* 0x000000cf12027210 */ /* 0x000fe20007ffe005 */
[----:B------:R-:W-:Y:S01]  /*1300*/  VIADD R229, R218, 0x68 ;  /* 0x00000068dae57836 */ /* 0x000fe20000000000 */
[----:B------:R-:W-:Y:S01]  /*1310*/  LEA R210, R210, R15, 0x6 ;  /* 0x0000000fd2d27211 */ /* 0x000fe200078e30ff */
[----:B------:R-:W-:Y:S01]  /*1320*/  VIADD R20, R218, 0x40 ;  /* 0x00000040da147836 */ /* 0x000fe20000000000 */
[----:B------:R-:W-:Y:S01]  /*1330*/  IADD3 R15, R6, R207, R4 ;  /* 0x000000cf060f7210 */ /* 0x000fe20007ffe004 */
[----:B------:R0:W-:Y:S01]  /*1340*/  STL [R1+0x44], R2 ;  /* 0x0000440201007387 */ /* 0x0001e20000100800 */
[C---:B------:R-:W-:Y:S01]  /*1350*/  VIADD R6, R218.reuse, 0x58 ;  /* 0x00000058da067836 */ /* 0x040fe20000000000 */
[C---:B------:R-:W-:Y:S01]  /*1360*/  IADD3 R228, R218.reuse, 0x70, RZ ;  /* 0x00000070dae47810 */ /* 0x040fe20007ffe0ff */
[C---:B------:R-:W-:Y:S01]  /*1370*/  VIADD R4, R218.reuse, 0x60 ;  /* 0x00000060da047836 */ /* 0x040fe20000000000 */
[----:B------:R-:W-:Y:S01]  /*1380*/  SHF.R.S32.HI R3, RZ, 0x1f, R20 ;  /* 0x0000001fff037819 */ /* 0x000fe20000011414 */
[C---:B------:R-:W-:Y:S01]  /*1390*/  VIADD R227, R218.reuse, 0x78 ;  /* 0x00000078dae37836 */ /* 0x040fe20000000000 */
[----:B------:R-:W-:Y:S01]  /*13a0*/  SHF.R.S32.HI R3, RZ, 0x1f, R6 ;  /* 0x0000001fff037819 */ /* 0x000fe20000011406 */
[----:B------:R-:W-:Y:S01]  /*13b0*/  VIADD R225, R218, 0x8 ;  /* 0x00000008dae17836 */ /* 0x000fe20000000000 */
[----:B------:R-:W-:Y:S01]  /*13c0*/  SHF.R.S32.HI R3, RZ, 0x1f, R228 ;  /* 0x0000001fff037819 */ /* 0x000fe200000114e4 */
[----:B------:R-:W-:Y:S01]  /*13d0*/  IMAD.IADD R3, R18, 0x1, R15 ;  /* 0x0000000112037824 */ /* 0x000fe200078e020f */
[----:B0-----:R-:W-:Y:S01]  /*13e0*/  SHF.R.S32.HI R2, RZ, 0x1f, R10 ;  /* 0x0000001fff027819 */ /* 0x001fe2000001140a */
[----:B------:R-:W-:Y:S01]  /*13f0*/  VIADD R224, R218, 0x38 ;  /* 0x00000038dae07836 */ /* 0x000fe20000000000 */
[----:B------:R-:W-:Y:S01]  /*1400*/  SHF.R.S32.HI R2, RZ, 0x1f, R229 ;  /* 0x0000001fff027819 */ /* 0x000fe200000114e5 */
[----:B------:R-:W-:Y:S01]  /*1410*/  IMAD.IADD R2, R18, 0x1, R9 ;  /* 0x0000000112027824 */ /* 0x000fe200078e0209 */
[----:B------:R-:W-:-:S02]  /*1420*/  IADD3 R215, R0, R213, RZ ;  /* 0x000000d500d77210 */ /* 0x000fc40007ffe0ff */
[----:B------:R-:W-:Y:S02]  /*1430*/  SHF.R.S32.HI R13, RZ, 0x1, R13 ;  /* 0x00000001ff0d7819 */ /* 0x000fe4000001140d */
[----:B------:R0:W-:Y:S01]  /*1440*/  STL [R1+0x40], R2 ;  /* 0x0000400201007387 */ /* 0x0001e20000100800 */
[----:B------:R-:W-:Y:S02]  /*1450*/  IADD3 R193, R16, 0xa0, RZ ;  /* 0x000000a010c17810 */ /* 0x000fe40007ffe0ff */
[----:B------:R-:W-:Y:S01]  /*1460*/  IMAD.SHL.U32 R13, R13, 0x80, RZ ;  /* 0x000000800d0d7824 */ /* 0x000fe200078e00ff */
[----:B------:R1:W-:Y:S01]  /*1470*/  STL [R1+0x3c], R3 ;  /* 0x00003c0301007387 */ /* 0x0003e20000100800 */
[----:B------:R-:W-:Y:S02]  /*1480*/  IADD3 R14, R218, 0x48, RZ ;  /* 0x00000048da0e7810 */ /* 0x000fe40007ffe0ff */
[----:B------:R-:W-:Y:S02]  /*1490*/  SHF.R.S32.HI R4, RZ, 0x1f, R4 ;  /* 0x0000001fff047819 */ /* 0x000fe40000011404 */
[----:B------:R-:W-:-:S02]  /*14a0*/  SHF.R.S32.HI R17, RZ, 0x1f, R16 ;  /* 0x0000001fff117819 */ /* 0x000fc40000011410 */
[----:B0-----:R-:W-:Y:S01]  /*14b0*/  IADD3 R2, R0, UR39, R213 ;  /* 0x0000002700027c10 */ /* 0x001fe2000fffe0d5 */
[----:B------:R-:W-:Y:S01]  /*14c0*/  IMAD R0, R11, 0x8, R8 ;  /* 0x000000080b007824 */ /* 0x000fe200078e0208 */
[----:B------:R-:W-:Y:S02]  /*14d0*/  SHF.R.S32.HI R194, RZ, 0x1f, R168 ;  /* 0x0000001fffc27819 */ /* 0x000fe400000114a8 */
[----:B------:R-:W-:Y:S01]  /*14e0*/  SHF.R.S32.HI R204, RZ, 0x1f, R192 ;  /* 0x0000001fffcc7819 */ /* 0x000fe200000114c0 */
[----:B------:R1:W-:Y:S01]  /*14f0*/  STL [R1+0x14], R2 ;  /* 0x0000140201007387 */ /* 0x0003e20000100800 */
[----:B------:R-:W-:Y:S02]  /*1500*/  SHF.R.S32.HI R203, RZ, 0x1f, R193 ;  /* 0x0000001fffcb7819 */ /* 0x000fe400000114c1 */
[----:B------:R-:W-:Y:S01]  /*1510*/  LOP3.LUT R209, R13, 0x180, RZ, 0xc0, !PT ;  /* 0x000001800dd17812 */ /* 0x000fe200078ec0ff */
[----:B------:R1:W-:Y:S01]  /*1520*/  STL [R1+0x50], R0 ;  /* 0x0000500001007387 */ /* 0x0003e20000100800 */
[----:B------:R-:W-:-:S02]  /*1530*/  SHF.R.S32.HI R170, RZ, 0x4, R170 ;  /* 0x00000004ffaa7819 */ /* 0x000fc400000114aa */
[----:B------:R-:W-:Y:S02]  /*1540*/  SHF.R.S32.HI R171, RZ, 0x4, R12 ;  /* 0x00000004ffab7819 */ /* 0x000fe4000001140c */
[----:B------:R-:W-:Y:S02]  /*1550*/  SHF.R.S32.HI R5, RZ, 0x1f, R14 ;  /* 0x0000001fff057819 */ /* 0x000fe4000001140e */
[----:B------:R-:W-:-:S07]  /*1560*/  SHF.R.S32.HI R4, RZ, 0x1f, R227 ;  /* 0x0000001fff047819 */ /* 0x000fce00000114e3 */
.L_x_635:
[----:B01--4-:R-:W0:Y:S02]  /*1570*/  LDC.64 R2, c[0x0][0xc88] ;  /* 0x00032200ff027b82 */ /* 0x013e240000000a00 */
[----:B0-----:R-:W-:-:S05]  /*1580*/  IMAD.WIDE R2, R139, 0x4, R2 ;  /* 0x000000048b027825 */ /* 0x001fca00078e0202 */
[----:B------:R-:W2:Y:S01]  /*1590*/  LDG.E R214, desc[UR50][R2.64] ;  /* 0x0000003202d67981 */ /* 0x000ea2000c1e1900 */
[----:B------:R-:W-:Y:S05]  /*15a0*/  YIELD ;  /* 0x0000000000007946 */ /* 0x000fea0003800000 */
[----:B------:R-:W-:Y:S01]  /*15b0*/  ULDC.64 UR4, c[0x0][0xa28] ;  /* 0x00028a0000047ab9 */ /* 0x000fe20000000a00 */
[----:B------:R-:W-:Y:S01]  /*15c0*/  ULDC.64 UR8, c[0x0][0xa18] ;  /* 0x0002860000087ab9 */ /* 0x000fe20000000a00 */
[----:B------:R-:W-:Y:S01]  /*15d0*/  ISETP.NE.U32.AND P1, PT, RZ, UR4, PT ;  /* 0x00000004ff007c0c */ /* 0x000fe2000bf25070 */
[----:B------:R-:W-:Y:S01]  /*15e0*/  ULDC.64 UR6, c[0x0][0xa08] ;  /* 0x0002820000067ab9 */ /* 0x000fe20000000a00 */
[----:B------:R-:W-:Y:S01]  /*15f0*/  IMAD.MOV.U32 R10, RZ, RZ, RZ ;  /* 0x000000ffff0a7224 */ /* 0x000fe200078e00ff */
[----:B------:R-:W-:Y:S01]  /*1600*/  ISETP.NE.U32.AND P0, PT, RZ, UR6, PT ;  /* 0x00000006ff007c0c */ /* 0x000fe2000bf05070 */
[----:B------:R-:W-:Y:S01]  /*1610*/  IMAD.MOV.U32 R26, RZ, RZ, RZ ;  /* 0x000000ffff1a7224 */ /* 0x000fe200078e00ff */
[----:B------:R-:W-:-:S02]  /*1620*/  ISETP.NE.AND.EX P1, PT, RZ, UR5, PT, P1 ;  /* 0x00000005ff007c0c */ /* 0x000fc4000bf25310 */
[----:B------:R-:W-:Y:S02]  /*1630*/  ISETP.NE.AND.EX P0, PT, RZ, UR7, PT, P0 ;  /* 0x00000007ff007c0c */ /* 0x000fe4000bf05300 */
[----:B--2---:R-:W-:Y:S01]  /*1640*/  SHF.R.S32.HI R222, RZ, 0x1f, R214 ;  /* 0x0000001fffde7819 */ /* 0x004fe200000114d6 */
[----:B------:R-:W-:-:S08]  /*1650*/  IMAD.SHL.U32 R220, R214, 0x4, RZ ;  /* 0x00000004d6dc7824 */ /* 0x000fd000078e00ff */
[C---:B------:R-:W-:Y:S02]  /*1660*/  @P1 LEA R4, P2, R214.reuse, UR4, 0x2 ;  /* 0x00000004d6041c11 */ /* 0x040fe4000f8410ff */
[C-C-:B------:R-:W-:Y:S02]  /*1670*/  SHF.L.U64.HI R221, R214.reuse, 0x2, R222.reuse ;  /* 0x00000002d6dd7819 */ /* 0x140fe400000102de */
[----:B------:R-:W-:Y:S02]  /*1680*/  @P1 LEA.HI.X R5, R214, UR5, R222, 0x2, P2 ;  /* 0x00000005d6051c11 */ /* 0x000fe400090f14de */
[----:B------:R-:W-:Y:S01]  /*1690*/  ISETP.NE.U32.AND P2, PT, RZ, UR8, PT ;  /* 0x00000008ff007c0c */ /* 0x000fe2000bf45070 */
[----:B------:R-:W-:Y:S01]  /*16a0*/  ULDC UR4, c[0x0][0x288] ;  /* 0x0000a20000047ab9 */ /* 0x000fe20000000800 */
[----:B------:R-:W-:Y:S01]  /*16b0*/  IADD3 R8, P3, R220, UR6, RZ ;  /* 0x00000006dc087c10 */ /* 0x000fe2000ff7e0ff */
[----:B------:R0:W5:Y:S01]  /*16c0*/  @P1 LDG.E R10, desc[UR50][R4.64] ;  /* 0x00000032040a1981 */ /* 0x000162000c1e1900 */
[----:B------:R-:W-:-:S02]  /*16d0*/  ISETP.NE.AND.EX P2, PT, RZ, UR9, PT, P2 ;  /* 0x00000009ff007c0c */ /* 0x000fc4000bf45320 */
[----:B------:R-:W-:Y:S01]  /*16e0*/  MOV R152, UR4 ;  /* 0x0000000400987c02 */ /* 0x000fe20008000f00 */
[----:B------:R-:W-:Y:S01]  /*16f0*/  ULDC.64 UR4, c[0x0][0x418] ;  /* 0x0001060000047ab9 */ /* 0x000fe20000000a00 */
[----:B------:R-:W-:-:S05]  /*1700*/  IADD3.X R9, R221, UR7, RZ, P3, !PT ;  /* 0x00000007dd097c10 */ /* 0x000fca0009ffe4ff */
[----:B------:R0:W5:Y:S04]  /*1710*/  @P0 LDG.E R26, desc[UR50][R8.64] ;  /* 0x00000032081a0981 */ /* 0x000168000c1e1900 */
[----:B------:R-:W-:-:S04]  /*1720*/  @P2 IADD3 R6, P1, R220, UR8, RZ ;  /* 0x00000008dc062c10 */ /* 0x000fc8000ff3e0ff */
[----:B------:R-:W-:-:S05]  /*1730*/  @P2 IADD3.X R7, R221, UR9, RZ, P1, !PT ;  /* 0x00000009dd072c10 */ /* 0x000fca0008ffe4ff */
[----:B------:R0:W5:Y:S01]  /*1740*/  @P2 LDG.E R152, desc[UR50][R6.64] ;  /* 0x0000003206982981 */ /* 0x000162000c1e1900 */
[----:B------:R-:W-:-:S03]  /*1750*/  UISETP.NE.U32.AND UP0, UPT, UR4, URZ, UPT ;  /* 0x0000003f0400728c */ /* 0x000fc6000bf05070 */
[----:B------:R-:W-:Y:S01]  /*1760*/  ULDC UR4, c[0x0][0x424] ;  /* 0x0001090000047ab9 */ /* 0x000fe20000000800 */
[----:B------:R-:W-:-:S03]  /*1770*/  UISETP.NE.AND.EX UP0, UPT, UR5, URZ, UPT, UP0 ;  /* 0x0000003f0500728c */ /* 0x000fc6000bf05300 */
[----:B------:R-:W-:Y:S01]  /*1780*/  ULDC UR5, c[0x0][0x2f0] ;  /* 0x0000bc0000057ab9 */ /* 0x000fe20000000800 */
[----:B------:R-:W-:-:S04]  /*1790*/  USEL UR4, UR4, 0x1, UP0 ;  /* 0x0000000104047887 */ /* 0x000fc80008000000 */
[----:B------:R-:W-:-:S03]  /*17a0*/  UIMAD UR4, UR4, UR5, URZ ;  /* 0x00000005040472a4 */ /* 0x000fc6000f8e023f */
[----:B------:R-:W-:Y:S02]  /*17b0*/  ULDC UR5, c[0x0][0x348] ;  /* 0x0000d20000057ab9 */ /* 0x000fe40000000800 */
[----:B------:R-:W-:Y:S02]  /*17c0*/  IMAD.U32 R2, RZ, RZ, UR5 ;  /* 0x00000005ff027e24 */ /* 0x000fe4000f8e00ff */
[----:B------:R-:W-:Y:S01]  /*17d0*/  IMAD.U32 R25, RZ, RZ, UR4 ;  /* 0x00000004ff197e24 */ /* 0x000fe2000f8e00ff */
[----:B0--3--:R-:W-:Y:S06]  /*17e0*/  @P2 BRA `(.L_x_424) ;  /* 0x0000000000242947 */ /* 0x009fec0003800000 */
[----:B------:R-:W-:Y:S02]  /*17f0*/  ULDC.64 UR4, c[0x0][0xa00] ;  /* 0x0002800000047ab9 */ /* 0x000fe40000000a00 */
[----:B------:R-:W-:-:S04]  /*1800*/  ISETP.NE.U32.AND P1, PT, RZ, UR4, PT ;  /* 0x00000004ff007c0c */ /* 0x000fc8000bf25070 */
[----:B------:R-:W-:-:S13]  /*1810*/  ISETP.NE.AND.EX P1, PT, RZ, UR5, PT, P1 ;  /* 0x00000005ff007c0c */ /* 0x000fda000bf25310 */
[----:B------:R-:W-:Y:S05]  /*1820*/  @!P1 BRA `(.L_x_424) ;  /* 0x0000000000149947 */ /* 0x000fea0003800000 */
[----:B------:R-:W0:Y:S02]  /*1830*/  LDC.64 R4, c[0x0][0xa00] ;  /* 0x00028000ff047b82 */ /* 0x000e240000000a00 */
[----:B0-----:R-:W-:-:S05]  /*1840*/  IMAD.WIDE R4, R214, 0x4, R4 ;  /* 0x00000004d6047825 */ /* 0x001fca00078e0204 */
[----:B-----5:R-:W2:Y:S04]  /*1850*/  LDG.E R152, desc[UR50][R4.64] ;  /* 0x0000003204987981 */ /* 0x020ea8000c1e1900 */
[----:B------:R-:W2:Y:S02]  /*1860*/  LDG.E R3, desc[UR50][R4.64+0x4] ;  /* 0x0000043204037981 */ /* 0x000ea4000c1e1900 */
[----:B--2---:R-:W-:-:S07]  /*1870*/  IMAD.IADD R152, R3, 0x1, -R152 ;  /* 0x0000000103987824 */ /* 0x004fce00078e0a98 */
.L_x_424:
[----:B------:R-:W-:Y:S01]  /*1880*/  ULDC.64 UR4, c[0x0][0xa20] ;  /* 0x0002880000047ab9 */ /* 0x000fe20000000a00 */
[C---:B------:R-:W-:Y:S01]  /*1890*/  LOP3.LUT R3, R138.reuse, 0xff000000, RZ, 0xc0, !PT ;  /* 0xff0000008a037812 */ /* 0x040fe200078ec0ff */
[----:B------:R-:W-:Y:S01]  /*18a0*/  IMAD.MOV.U32 R223, RZ, RZ, R137 ;  /* 0x000000ffffdf7224 */ /* 0x000fe200078e0089 */
[----:B------:R-:W-:Y:S02]  /*18b0*/  ISETP.NE.U32.AND P1, PT, RZ, UR4, PT ;  /* 0x00000004ff007c0c */ /* 0x000fe4000bf25070 */
[C---:B------:R-:W-:Y:S02]  /*18c0*/  LOP3.LUT R0, R138.reuse, 0xff0000, RZ, 0xc0, !PT ;  /* 0x00ff00008a007812 */ /* 0x040fe400078ec0ff */
[----:B------:R-:W-:Y:S02]  /*18d0*/  ISETP.NE.AND.EX P1, PT, RZ, UR5, PT, P1 ;  /* 0x00000005ff007c0c */ /* 0x000fe4000bf25310 */
[----:B------:R-:W-:Y:S02]  /*18e0*/  SHF.R.U32.HI R3, RZ, 0x8, R3 ;  /* 0x00000008ff037819 */ /* 0x000fe40000011603 */
[----:B------:R-:W-:-:S02]  /*18f0*/  LOP3.LUT R169, R138, 0xffff, RZ, 0xc0, !PT ;  /* 0x0000ffff8aa97812 */ /* 0x000fc400078ec0ff */
[----:B------:R-:W-:-:S07]  /*1900*/  LEA.HI R219, R0, R3, RZ, 0x10 ;  /* 0x0000000300db7211 */ /* 0x000fce00078f80ff */
[----:B------:R-:W-:Y:S05]  /*1910*/  @!P1 BRA `(.L_x_425) ;  /* 0x0000000000109947 */ /* 0x000fea0003800000 */
[----:B------:R-:W-:-:S04]  /*1920*/  IADD3 R4, P0, R220, UR4, RZ ;  /* 0x00000004dc047c10 */ /* 0x000fc8000ff1e0ff */
[----:B------:R-:W-:-:S05]  /*1930*/  IADD3.X R5, R221, UR5, RZ, P0, !PT ;  /* 0x00000005dd057c10 */ /* 0x000fca00087fe4ff */
[----:B------:R0:W5:Y:S01]  /*1940*/  LDG.E R25, desc[UR50][R4.64] ;  /* 0x0000003204197981 */ /* 0x000162000c1e1900 */
[----:B------:R-:W-:Y:S05]  /*1950*/  BRA `(.L_x_426) ;  /* 0x0000000000107947 */ /* 0x000fea0003800000 */
.L_x_425:
[----:B------:R-:W-:Y:S05]  /*1960*/  @!P0 BRA `(.L_x_426) ;  /* 0x00000000000c8947 */ /* 0x000fea0003800000 */
[----:B------:R-:W2:Y:S04]  /*1970*/  LDG.E R0, desc[UR50][R8.64] ;  /* 0x0000003208007981 */ /* 0x000ea8000c1e1900 */
[----:B------:R-:W2:Y:S02]  /*1980*/  LDG.E R25, desc[UR50][R8.64+0x4] ;  /* 0x0000043208197981 */ /* 0x000ea4000c1e1900 */
[----:B--2---:R-:W-:-:S07]  /*1990*/  IADD3 R25, -R0, R25, RZ ;  /* 0x0000001900197210 */ /* 0x004fce0007ffe1ff */
.L_x_426:
[----:B------:R-:W-:Y:S01]  /*19a0*/  ULDC.64 UR4, c[0x0][0xa10] ;  /* 0x0002840000047ab9 */ /* 0x000fe20000000a00 */
[----:B------:R-:W2:Y:S01]  /*19b0*/  LDL.LU R27, [R1] ;  /* 0x00000000011b7983 */ /* 0x000ea20000300800 */
[----:B------:R-:W-:-:S04]  /*19c0*/  ISETP.NE.U32.AND P0, PT, RZ, UR4, PT ;  /* 0x00000004ff007c0c */ /* 0x000fc8000bf05070 */
[----:B------:R-:W-:Y:S01]  /*19d0*/  ISETP.NE.AND.EX P0, PT, RZ, UR5, PT, P0 ;  /* 0x00000005ff007c0c */ /* 0x000fe2000bf05300 */
[----:B------:R-:W-:-:S12]  /*19e0*/  ULDC.64 UR4, c[0x0][0xa30] ;  /* 0x00028c0000047ab9 */ /* 0x000fd80000000a00 */
[----:B0-----:R-:W0:Y:S02]  /*19f0*/  @P0 LDC.64 R4, c[0x0][0xa10] ;  /* 0x00028400ff040b82 */ /* 0x001e240000000a00 */
[----:B0-----:R-:W-:-:S05]  /*1a00*/  @P0 IMAD.WIDE R4, R214, 0x4, R4 ;  /* 0x00000004d6040825 */ /* 0x001fca00078e0204 */
[----:B------:R-:W3:Y:S04]  /*1a10*/  @P0 LDG.E R0, desc[UR50][R4.64] ;  /* 0x0000003204000981 */ /* 0x000ee8000c1e1900 */
[----:B------:R-:W3:Y:S01]  /*1a20*/  @P0 LDG.E R3, desc[UR50][R4.64+0x4] ;  /* 0x0000043204030981 */ /* 0x000ee2000c1e1900 */
[----:B------:R-:W-:Y:S01]  /*1a30*/  ISETP.NE.U32.AND P1, PT, RZ, UR4, PT ;  /* 0x00000004ff007c0c */ /* 0x000fe2000bf25070 */
[----:B-----5:R-:W-:-:S03]  /*1a40*/  IMAD.MOV.U32 R138, RZ, RZ, R25 ;  /* 0x000000ffff8a7224 */ /* 0x020fc600078e0019 */
[----:B------:R-:W-:-:S13]  /*1a50*/  ISETP.NE.AND.EX P1, PT, RZ, UR5, PT, P1 ;  /* 0x00000005ff007c0c */ /* 0x000fda000bf25310 */
[----:B------:R-:W-:-:S04]  /*1a60*/  @P1 IADD3 R6, P2, R220, UR4, RZ ;  /* 0x00000004dc061c10 */ /* 0x000fc8000ff5e0ff */
[----:B------:R-:W-:-:S05]  /*1a70*/  @P1 IADD3.X R7, R221, UR5, RZ, P2, !PT ;  /* 0x00000005dd071c10 */ /* 0x000fca00097fe4ff */
[----:B------:R0:W5:Y:S01]  /*1a80*/  @P1 LDG.E R138, desc[UR50][R6.64] ;  /* 0x00000032068a1981 */ /* 0x000162000c1e1900 */
[----:B------:R-:W-:Y:S01]  /*1a90*/  IMAD.IADD R9, R25, 0x1, -R10 ;  /* 0x0000000119097824 */ /* 0x000fe200078e0a0a */
[----:B------:R-:W-:Y:S01]  /*1aa0*/  BSSY B0, `(.L_x_427) ;  /* 0x000002c000007945 */ /* 0x000fe20003800000 */
[----:B------:R-:W-:Y:S02]  /*1ab0*/  LOP3.LUT R226, R219, 0xff, RZ, 0xc0, !PT ;  /* 0x000000ffdbe27812 */ /* 0x000fe400078ec0ff */
[----:B------:R-:W-:Y:S02]  /*1ac0*/  SHF.R.U32.HI R219, RZ, 0x10, R219 ;  /* 0x00000010ffdb7819 */ /* 0x000fe400000116db */
[----:B--2---:R-:W-:Y:S01]  /*1ad0*/  LOP3.LUT R27, R27, 0xfffffffb, RZ, 0xc0, !PT ;  /* 0xfffffffb1b1b7812 */ /* 0x004fe200078ec0ff */
[----:B---3--:R-:W-:-:S04]  /*1ae0*/  @P0 IMAD.IADD R2, R3, 0x1, -R0 ;  /* 0x0000000103020824 */ /* 0x008fc800078e0a00 */
[----:B------:R-:W-:-:S05]  /*1af0*/  IMAD.IADD R159, R9, 0x1, R2 ;  /* 0x00000001099f7824 */ /* 0x000fca00078e0202 */
[C---:B------:R-:W-:Y:S02]  /*1b00*/  ISETP.GE.AND P3, PT, R159.reuse, 0x1, PT ;  /* 0x000000019f00780c */ /* 0x040fe40003f66270 */
[----:B------:R-:W-:-:S05]  /*1b10*/  IADD3 R0, R159, 0x9f, RZ ;  /* 0x0000009f9f007810 */ /* 0x000fca0007ffe0ff */
[----:B------:R-:W-:-:S05]  /*1b20*/  IMAD.HI R0, R0, 0x66666667, RZ ;  /* 0x6666666700007827 */ /* 0x000fca00078e02ff */
[----:B------:R-:W-:Y:S02]  /*1b30*/  SHF.R.U32.HI R147, RZ, 0x1f, R0 ;  /* 0x0000001fff937819 */ /* 0x000fe40000011600 */
[----:B------:R-:W-:Y:S02]  /*1b40*/  @P3 LOP3.LUT R27, R27, 0x4, RZ, 0xfc, !PT ;  /* 0x000000041b1b3812 */ /* 0x000fe400078efcff */
[----:B------:R-:W-:Y:S01]  /*1b50*/  LEA.HI.SX32 R147, R0, R147, 0x1a ;  /* 0x0000009300937211 */ /* 0x000fe200078fd2ff */
[----:B------:R-:W-:Y:S02]  /*1b60*/  IMAD.MOV.U32 R0, RZ, RZ, RZ ;  /* 0x000000ffff007224 */ /* 0x000fe400078e00ff */
[----:B------:R0:W-:Y:S01]  /*1b70*/  STL [R1], R27 ;  /* 0x0000001b01007387 */ /* 0x0001e20000100800 */
[----:B------:R-:W-:Y:S05]  /*1b80*/  @!P3 BRA `(.L_x_428) ;  /* 0x000000000074b947 */ /* 0x000fea0003800000 */
[----:B------:R-:W-:Y:S01]  /*1b90*/  ISETP.NE.AND P0, PT, R219, RZ, PT ;  /* 0x000000ffdb00720c */ /* 0x000fe20003f05270 */
[----:B------:R-:W-:-:S03]  /*1ba0*/  ULDC UR4, c[0x0][0x9f0] ;  /* 0x00027c0000047ab9 */ /* 0x000fc60000000800 */
[----:B------:R-:W-:-:S04]  /*1bb0*/  SEL R10, R219, UR4, P0 ;  /* 0x00000004db0a7c07 */ /* 0x000fc80008000000 */
[-C--:B0-----:R-:W-:Y:S02]  /*1bc0*/  IABS R6, R10.reuse ;  /* 0x0000000a00067213 */ /* 0x081fe40000000000 */
[----:B------:R-:W-:Y:S02]  /*1bd0*/  IADD3 R0, R147, -0x1, R10 ;  /* 0xffffffff93007810 */ /* 0x000fe40007ffe00a */
[----:B------:R-:W0:Y:S01]  /*1be0*/  I2F.RP R3, R6 ;  /* 0x0000000600037306 */ /* 0x000e220000209400 */
[----:B------:R-:W-:Y:S02]  /*1bf0*/  IABS R11, R10 ;  /* 0x0000000a000b7213 */ /* 0x000fe40000000000 */
[----:B------:R-:W-:Y:S02]  /*1c00*/  IABS R8, R0 ;  /* 0x0000000000087213 */ /* 0x000fe40000000000 */
[----:B------:R-:W-:-:S04]  /*1c10*/  LOP3.LUT R0, R0, R10, RZ, 0x3c, !PT ;  /* 0x0000000a00007212 */ /* 0x000fc800078e3cff */
[----:B------:R-:W-:Y:S01]  /*1c20*/  ISETP.GE.AND P2, PT, R0, RZ, PT ;  /* 0x000000ff0000720c */ /* 0x000fe20003f46270 */
[----:B0-----:R-:W0:Y:S02]  /*1c30*/  MUFU.RCP R3, R3 ;  /* 0x0000000300037308 */ /* 0x001e240000001000 */
[----:B0-----:R-:W-:Y:S02]  /*1c40*/  VIADD R4, R3, 0xffffffe ;  /* 0x0ffffffe03047836 */ /* 0x001fe40000000000 */
[----:B------:R-:W-:-:S04]  /*1c50*/  IMAD.MOV R3, RZ, RZ, -R11 ;  /* 0x000000ffff037224 */ /* 0x000fc800078e0a0b */
[----:B------:R0:W1:Y:S02]  /*1c60*/  F2I.FTZ.U32.TRUNC.NTZ R5, R4 ;  /* 0x0000000400057305 */ /* 0x000064000021f000 */
[----:B0-----:R-:W-:Y:S01]  /*1c70*/  MOV R4, RZ ;  /* 0x000000ff00047202 */ /* 0x001fe20000000f00 */
[----:B-1----:R-:W-:-:S04]  /*1c80*/  IMAD.MOV R7, RZ, RZ, -R5 ;  /* 0x000000ffff077224 */ /* 0x002fc800078e0a05 */
[----:B------:R-:W-:-:S04]  /*1c90*/  IMAD R7, R7, R6, RZ ;  /* 0x0000000607077224 */ /* 0x000fc800078e02ff */
[----:B------:R-:W-:-:S06]  /*1ca0*/  IMAD.HI.U32 R5, R5, R7, R4 ;  /* 0x0000000705057227 */ /* 0x000fcc00078e0004 */
        /* <DEDUP_REMOVED lines=8> */
[----:B------:R-:W-:-:S05]  /*1d30*/  IMAD.MOV.U32 R0, RZ, RZ, R5 ;  /* 0x000000ffff007224 */ /* 0x000fca00078e0005 */
[----:B------:R-:W-:Y:S02]  /*1d40*/  @!P2 IADD3 R0, -R0, RZ, RZ ;  /* 0x000000ff0000a210 */ /* 0x000fe40007ffe1ff */
[----:B------:R-:W-:-:S07]  /*1d50*/  @!P1 LOP3.LUT R0, RZ, R10, RZ, 0x33, !PT ;  /* 0x0000000aff009212 */ /* 0x000fce00078e33ff */
.L_x_428:
[----:B------:R-:W-:Y:S05]  /*1d60*/  BSYNC B0 ;  /* 0x0000000000007941 */ /* 0x000fea0003800000 */
.L_x_427:
[----:B------:R-:W-:-:S05]  /*1d70*/  IMAD R3, R226, R0, RZ ;  /* 0x00000000e2037224 */ /* 0x000fca00078e02ff */
[C---:B------:R-:W-:Y:S01]  /*1d80*/  VIADDMNMX R0, R3.reuse, R0, R147, PT ;  /* 0x0000000003007246 */ /* 0x040fe20003800193 */
[----:B------:R-:W-:-:S04]  /*1d90*/  IMAD R3, R3, 0xa0, -R9 ;  /* 0x000000a003037824 */ /* 0x000fc800078e0a09 */
[----:B------:R-:W-:Y:S01]  /*1da0*/  IMAD R5, R0, 0xa0, -R9 ;  /* 0x000000a000057824 */ /* 0x000fe200078e0a09 */
[----:B------:R-:W-:-:S04]  /*1db0*/  VIMNMX R3, RZ, R3, !PT ;  /* 0x00000003ff037248 */ /* 0x000fc80007fe0100 */
[----:B------:R-:W-:Y:S01]  /*1dc0*/  VIMNMX R0, R5, R2, PT ;  /* 0x0000000205007248 */ /* 0x000fe20003fe0100 */
[----:B------:R-:W-:-:S03]  /*1dd0*/  IMAD.WIDE.U32 R4, R3, -0x33333333, RZ ;  /* 0xcccccccd03047825 */ /* 0x000fc600078e00ff */
[----:B------:R-:W-:Y:S02]  /*1de0*/  ISETP.GT.AND P0, PT, R0, R3, PT ;  /* 0x000000030000720c */ /* 0x000fe40003f04270 */
[----:B------:R-:W-:-:S05]  /*1df0*/  SHF.R.U32.HI R119, RZ, 0x7, R5 ;  /* 0x00000007ff777819 */ /* 0x000fca0000011605 */
[----:B------:R-:W-:-:S06]  /*1e00*/  IMAD.MOV.U32 R24, RZ, RZ, R119 ;  /* 0x000000ffff187224 */ /* 0x000fcc00078e0077 */
[----:B------:R-:W-:-:S04]  /*1e10*/  @P0 VIADD R0, R0, 0x9f ;  /* 0x0000009f00000836 */ /* 0x000fc80000000000 */
[----:B------:R-:W-:-:S05]  /*1e20*/  @P0 IMAD.HI R0, R0, 0x66666667, RZ ;  /* 0x6666666700000827 */ /* 0x000fca00078e02ff */
[----:B------:R-:W-:-:S04]  /*1e30*/  @P0 SHF.R.U32.HI R3, RZ, 0x1f, R0 ;  /* 0x0000001fff030819 */ /* 0x000fc80000011600 */
[----:B------:R-:W-:Y:S02]  /*1e40*/  @P0 LEA.HI.SX32 R24, R0, R3, 0x1a ;  /* 0x0000000300180211 */ /* 0x000fe400078fd2ff */
[----:B------:R-:W-:Y:S02]  /*1e50*/  PLOP3.LUT P0, PT, PT, PT, PT, 0x80, 0x0 ;  /* 0x000000000000781c */ /* 0x000fe40003f0f070 */
[----:B------:R-:W-:-:S13]  /*1e60*/  ISETP.GT.AND P1, PT, R24, R119, PT ;  /* 0x000000771800720c */ /* 0x000fda0003f24270 */
[----:B------:R-:W-:Y:S05]  /*1e70*/  @!P1 BRA `(.L_x_429) ;  /* 0x000000e400649947 */ /* 0x000fea0003800000 */
[----:B------:R-:W-:Y:S01]  /*1e80*/  VIADD R0, R18, 0x1a400 ;  /* 0x0001a40012007836 */ /* 0x000fe20000000000 */
[----:B------:R-:W-:Y:S04]  /*1e90*/  BSSY B6, `(.L_x_430) ;  /* 0x0000013000067945 */ /* 0x000fe80003800000 */
[----:B------:R-:W-:-:S13]  /*1ea0*/  LOP3.LUT P0, RZ, R0, 0x1bf, RZ, 0xc0, !PT ;  /* 0x000001bf00ff7812 */ /* 0x000fda000780c0ff */
[----:B------:R-:W-:Y:S05]  /*1eb0*/  @!P0 BRA `(.L_x_431) ;  /* 0x0000000000408947 */ /* 0x000fea0003800000 */
[----:B------:R-:W-:Y:S01]  /*1ec0*/  MOV R0, 0x0 ;  /* 0x0000000000007802 */ /* 0x000fe20000000f00 */
[----:B------:R-:W-:Y:S01]  /*1ed0*/  ULDC.64 UR4, c[0x4][0xc8] ;  /* 0x0100320000047ab9 */ /* 0x000fe20000000a00 */
[----:B------:R-:W-:Y:S01]  /*1ee0*/  ULDC.64 UR6, c[0x4][0x30] ;  /* 0x01000c0000067ab9 */ /* 0x000fe20000000a00 */
[----:B------:R-:W-:Y:S01]  /*1ef0*/  IMAD.U32 R4, RZ, RZ, UR4 ;  /* 0x00000004ff047e24 */ /* 0x000fe2000f8e00ff */
[----:B------:R1:W2:Y:S01]  /*1f00*/  LDC.64 R14, c[0x4][R0] ;  /* 0x01000000000e7b82 */ /* 0x0002a20000000a00 */
[----:B------:R-:W-:Y:S01]  /*1f10*/  MOV R5, UR5 ;  /* 0x0000000500057c02 */ /* 0x000fe20008000f00 */
[----:B------:R-:W-:Y:S01]  /*1f20*/  ULDC.64 UR4, c[0x4][0xd0] ;  /* 0x0100340000047ab9 */ /* 0x000fe20000000a00 */
[----:B------:R-:W-:Y:S01]  /*1f30*/  IMAD.U32 R10, RZ, RZ, UR6 ;  /* 0x00000006ff0a7e24 */ /* 0x000fe2000f8e00ff */
[----:B------:R-:W-:Y:S01]  /*1f40*/  MOV R8, 0x70 ;  /* 0x0000007000087802 */ /* 0x000fe20000000f00 */
[----:B0-----:R-:W-:Y:S02]  /*1f50*/  IMAD.U32 R6, RZ, RZ, UR4 ;  /* 0x00000004ff067e24 */ /* 0x001fe4000f8e00ff */
[----:B------:R-:W-:-:S02]  /*1f60*/  IMAD.U32 R7, RZ, RZ, UR5 ;  /* 0x00000005ff077e24 */ /* 0x000fc4000f8e00ff */
[----:B------:R-:W-:Y:S02]  /*1f70*/  IMAD.U32 R11, RZ, RZ, UR7 ;  /* 0x00000007ff0b7e24 */ /* 0x000fe4000f8e00ff */
[----:B------:R-:W-:Y:S02]  /*1f80*/  IMAD.MOV.U32 R12, RZ, RZ, 0x1 ;  /* 0x00000001ff0c7424 */ /* 0x000fe400078e00ff */
[----:B-1----:R-:W-:-:S07]  /*1f90*/  IMAD.MOV.U32 R13, RZ, RZ, RZ ;  /* 0x000000ffff0d7224 */ /* 0x002fce00078e00ff */
[----:B------:R-:W-:-:S07]  /*1fa0*/  LEPC R20, `(.L_x_431) ;  /* 0x000000001014794e */ /* 0x000fce0000000000 */
[----:B--2--5:R-:W-:Y:S05]  /*1fb0*/  CALL.ABS.NOINC R14 ;  /* 0x000000000e007343 */ /* 0x024fea0003c00000 */
.L_x_431:
[----:B------:R-:W-:Y:S05]  /*1fc0*/  BSYNC B6 ;  /* 0x0000000000067941 */ /* 0x000fea0003800000 */
.L_x_430:
        /* <DEDUP_REMOVED lines=11> */
[----:B0-----:R-:W-:Y:S01]  /*2080*/  IMAD.U32 R6, RZ, RZ, UR6 ;  /* 0x00000006ff067e24 */ /* 0x001fe2000f8e00ff */
[----:B------:R-:W-:Y:S01]  /*2090*/  MOV R8, 0x70 ;  /* 0x0000007000087802 */ /* 0x000fe20000000f00 */
[----:B------:R-:W-:Y:S02]  /*20a0*/  IMAD.U32 R7, RZ, RZ, UR7 ;  /* 0x00000007ff077e24 */ /* 0x000fe4000f8e00ff */
[----:B------:R-:W-:-:S02]  /*20b0*/  IMAD.U32 R10, RZ, RZ, UR4 ;  /* 0x00000004ff0a7e24 */ /* 0x000fc4000f8e00ff */
[----:B------:R-:W-:Y:S02]  /*20c0*/  IMAD.U32 R11, RZ, RZ, UR5 ;  /* 0x00000005ff0b7e24 */ /* 0x000fe4000f8e00ff */
[----:B------:R-:W-:Y:S02]  /*20d0*/  IMAD.MOV.U32 R12, RZ, RZ, 0x1 ;  /* 0x00000001ff0c7424 */ /* 0x000fe400078e00ff */
[----:B-1----:R-:W-:-:S07]  /*20e0*/  IMAD.MOV.U32 R13, RZ, RZ, RZ ;  /* 0x000000ffff0d7224 */ /* 0x002fce00078e00ff */
[----:B------:R-:W-:-:S07]  /*20f0*/  LEPC R20, `(.L_x_433) ;  /* 0x000000001014794e */ /* 0x000fce0000000000 */
[----:B--2--5:R-:W-:Y:S05]  /*2100*/  CALL.ABS.NOINC R14 ;  /* 0x000000000e007343 */ /* 0x024fea0003c00000 */
.L_x_433:
[----:B------:R-:W-:Y:S05]  /*2110*/  BSYNC B6 ;  /* 0x0000000000067941 */ /* 0x000fea0003800000 */
.L_x_432:
[----:B------:R-:W-:Y:S01]  /*2120*/  IMAD.IADD R125, R26, 0x1, R25 ;  /* 0x000000011a7d7824 */ /* 0x000fe200078e0219 */
[----:B------:R-:W-:Y:S01]  /*2130*/  ULDC.64 UR4, c[0x0][0x9f8] ;  /* 0x00027e0000047ab9 */ /* 0x000fe20000000a00 */
[----:B------:R-:W2:Y:S01]  /*2140*/  LDL R25, [R1+0x4c] ;  /* 0x00004c0001197983 */ /* 0x000ea20000100800 */
[----:B------:R-:W-:Y:S01]  /*2150*/  ISETP.NE.U32.AND P0, PT, RZ, UR4, PT ;  /* 0x00000004ff007c0c */ /* 0x000fe2000bf05070 */
[----:B------:R-:W-:Y:S01]  /*2160*/  IMAD.MOV.U32 R0, RZ, RZ, R214 ;  /* 0x000000ffff007224 */ /* 0x000fe200078e00d6 */
[----:B------:R-:W1:Y:S02]  /*2170*/  S2R R20, SR_TID.X ;  /* 0x0000000000147919 */ /* 0x000e640000002100 */
[----:B------:R-:W-:Y:S01]  /*2180*/  ISETP.NE.AND.EX P0, PT, RZ, UR5, PT, P0 ;  /* 0x00000005ff007c0c */ /* 0x000fe2000bf05300 */
[C---:B------:R-:W-:Y:S01]  /*2190*/  VIADD R3, R16.reuse, 0x20 ;  /* 0x0000002010037836 */ /* 0x040fe20000000000 */
[----:B------:R-:W-:Y:S01]  /*21a0*/  IADD3 R4, R16, 0x40, RZ ;  /* 0x0000004010047810 */ /* 0x000fe20007ffe0ff */
[----:B------:R-:W3:Y:S08]  /*21b0*/  LDC R21, c[0x0][0x3f4] ;  /* 0x0000fd00ff157b82 */ /* 0x000ef00000000800 */
[----:B------:R-:W4:Y:S02]  /*21c0*/  LDC.64 R94, c[0x0][0x408] ;  /* 0x00010200ff5e7b82 */ /* 0x000f240000000a00 */
[----:B0-----:R-:W-:Y:S01]  /*21d0*/  @P0 IADD3 R6, P1, R220, UR4, RZ ;  /* 0x00000004dc060c10 */ /* 0x001fe2000ff3e0ff */
[----:B------:R-:W-:-:S03]  /*21e0*/  ULDC UR4, c[0x0][0x320] ;  /* 0x0000c80000047ab9 */ /* 0x000fc60000000800 */
[----:B------:R-:W-:Y:S02]  /*21f0*/  @P0 IADD3.X R7, R221, UR5, RZ, P1, !PT ;  /* 0x00000005dd070c10 */ /* 0x000fe40008ffe4ff */
[----:B------:R-:W0:Y:S03]  /*2200*/  LDC.64 R100, c[0x0][0x3f8] ;  /* 0x0000fe00ff647b82 */ /* 0x000e260000000a00 */
[----:B------:R0:W2:Y:S01]  /*2210*/  @P0 LDG.E R0, desc[UR50][R6.64] ;  /* 0x0000003206000981 */ /* 0x0000a2000c1e1900 */
[----:B------:R-:W-:Y:S02]  /*2220*/  ISETP.GE.AND P3, PT, R16, UR4, PT ;  /* 0x0000000410007c0c */ /* 0x000fe4000bf66270 */
[----:B------:R-:W-:Y:S02]  /*2230*/  ISETP.GE.AND P2, PT, R3, UR4, PT ;  /* 0x0000000403007c0c */ /* 0x000fe4000bf46270 */
[----:B------:R-:W-:-:S02]  /*2240*/  ISETP.GE.AND P0, PT, R4, UR4, PT ;  /* 0x0000000404007c0c */ /* 0x000fc4000bf06270 */
[----:B------:R-:W-:Y:S02]  /*2250*/  ISETP.GE.AND P1, PT, R168, UR4, PT ;  /* 0x00000004a8007c0c */ /* 0x000fe4000bf26270 */
[----:B-1----:R-:W-:Y:S02]  /*2260*/  SHF.R.U32.HI R20, RZ, 0x7, R20 ;  /* 0x00000007ff147819 */ /* 0x002fe40000011614 */
[----:B------:R-:W-:Y:S02]  /*2270*/  SHF.R.S32.HI R13, RZ, 0x1f, R195 ;  /* 0x0000001fff0d7819 */ /* 0x000fe400000114c3 */
[----:B------:R-:W-:Y:S01]  /*2280*/  ISETP.NE.AND P6, PT, R20, 0x1, PT ;  /* 0x000000011400780c */ /* 0x000fe20003fc5270 */
[----:B----4-:R-:W-:Y:S01]  /*2290*/  IMAD.WIDE.U32 R96, R195, R94, R16 ;  /* 0x0000005ec3607225 */ /* 0x010fe200078e0010 */
[----:B---3--:R-:W-:Y:S02]  /*22a0*/  ISETP.GE.AND P5, PT, R4, R21, PT ;  /* 0x000000150400720c */ /* 0x008fe40003fa6270 */
[----:B------:R-:W-:-:S02]  /*22b0*/  SHF.R.S32.HI R23, RZ, 0x1f, R22 ;  /* 0x0000001fff177819 */ /* 0x000fc40000011416 */
[----:B------:R-:W-:Y:S01]  /*22c0*/  LOP3.LUT R27, R27, 0xfffffffe, RZ, 0xc0, !PT ;  /* 0xfffffffe1b1b7812 */ /* 0x000fe200078ec0ff */
[----:B0-----:R-:W-:-:S04]  /*22d0*/  IMAD.WIDE.U32 R102, R195, R100, R16 ;  /* 0x00000064c3667225 */ /* 0x001fc800078e0010 */
[C-C-:B------:R-:W-:Y:S02]  /*22e0*/  IMAD.WIDE.U32 R98, R195.reuse, R94, R22.reuse ;  /* 0x0000005ec3627225 */ /* 0x140fe400078e0016 */
[----:B------:R-:W-:Y:S05]  /*22f0*/  @!P6 WARPSYNC.ALL ;  /* 0x000000000000e948 */ /* 0x000fea0003800000 */
[----:B------:R-:W-:Y:S01]  /*2300*/  ULDC UR4, c[0x0][0x2f4] ;  /* 0x0000bd0000047ab9 */ /* 0x000fe20000000800 */
[----:B------:R-:W-:Y:S01]  /*2310*/  IMAD.WIDE.U32 R104, R195, R100, R22 ;  /* 0x00000064c3687225 */ /* 0x000fe200078e0016 */
[----:B------:R-:W-:Y:S02]  /*2320*/  ISETP.GE.AND P4, PT, R16, UR4, PT ;  /* 0x0000000410007c0c */ /* 0x000fe4000bf86270 */
[----:B------:R-:W-:-:S02]  /*2330*/  @P5 LOP3.LUT R27, R27, 0x1, RZ, 0xfc, !PT ;  /* 0x000000011b1b5812 */ /* 0x000fc400078efcff */
[----:B------:R-:W-:Y:S02]  /*2340*/  SEL R5, RZ, 0x1, P4 ;  /* 0x00000001ff057807 */ /* 0x000fe40002000000 */
[----:B------:R-:W-:-:S04]  /*2350*/  ISETP.GE.AND P4, PT, R3, UR4, PT ;  /* 0x0000000403007c0c */ /* 0x000fc8000bf86270 */
[----:B------:R-:W-:-:S05]  /*2360*/  SEL R6, RZ, 0xffffffff, P4 ;  /* 0xffffffffff067807 */ /* 0x000fca0002000000 */
[----:B------:R-:W-:-:S05]  /*2370*/  IMAD.SHL.U32 R6, R6, 0x2, RZ ;  /* 0x0000000206067824 */ /* 0x000fca00078e00ff */
[----:B------:R-:W-:Y:S02]  /*2380*/  LOP3.LUT R7, R6, 0x2, R5, 0xe2, !PT ;  /* 0x0000000206077812 */ /* 0x000fe400078ee205 */
[----:B------:R-:W-:Y:S02]  /*2390*/  SEL R6, RZ, 0xffffffff, P2 ;  /* 0xffffffffff067807 */ /* 0x000fe40001000000 */
[----:B------:R-:W-:Y:S02]  /*23a0*/  SEL R5, RZ, 0x1, P3 ;  /* 0x00000001ff057807 */ /* 0x000fe40001800000 */
[----:B------:R-:W-:Y:S01]  /*23b0*/  ISETP.GE.AND P2, PT, R4, UR4, PT ;  /* 0x0000000404007c0c */ /* 0x000fe2000bf46270 */
[----:B------:R-:W-:Y:S01]  /*23c0*/  IMAD.SHL.U32 R10, R6, 0x2, RZ ;  /* 0x00000002060a7824 */ /* 0x000fe200078e00ff */
[----:B------:R-:W-:Y:S02]  /*23d0*/  ISETP.GE.AND P3, PT, R168, UR4, PT ;  /* 0x00000004a8007c0c */ /* 0x000fe4000bf66270 */
[----:B------:R-:W-:-:S02]  /*23e0*/  SEL R6, RZ, 0x4, P2 ;  /* 0x00000004ff067807 */ /* 0x000fc40001000000 */
[----:B------:R-:W-:Y:S02]  /*23f0*/  SEL R8, RZ, 0x8, P3 ;  /* 0x00000008ff087807 */ /* 0x000fe40001800000 */
[----:B------:R-:W-:Y:S01]  /*2400*/  LOP3.LUT R5, R10, 0x2, R5, 0xe2, !PT ;  /* 0x000000020a057812 */ /* 0x000fe200078ee205 */
[----:B------:R-:W-:Y:S01]  /*2410*/  IMAD R10, R13, R100, RZ ;  /* 0x000000640d0a7224 */ /* 0x000fe200078e02ff */
[----:B------:R-:W-:Y:S02]  /*2420*/  LOP3.LUT R8, R8, R7, R6, 0xfe, !PT ;  /* 0x0000000708087212 */ /* 0x000fe400078efe06 */
[----:B------:R-:W-:Y:S01]  /*2430*/  SEL R6, RZ, 0x4, P0 ;  /* 0x00000004ff067807 */ /* 0x000fe20000000000 */
[----:B------:R-:W-:Y:S01]  /*2440*/  IMAD R15, R195, R101, R10 ;  /* 0x00000065c30f7224 */ /* 0x000fe200078e020a */
[----:B------:R-:W-:Y:S02]  /*2450*/  SEL R7, RZ, 0x8, P1 ;  /* 0x00000008ff077807 */ /* 0x000fe40000800000 */
[----:B------:R-:W-:Y:S01]  /*2460*/  ISETP.GE.AND P2, PT, R192, UR4, PT ;  /* 0x00000004c0007c0c */ /* 0x000fe2000bf46270 */
[----:B------:R-:W-:Y:S01]  /*2470*/  IMAD.IADD R105, R105, 0x1, R15 ;  /* 0x0000000169697824 */ /* 0x000fe200078e020f */
[----:B------:R-:W-:Y:S01]  /*2480*/  LOP3.LUT R9, R7, R5, R6, 0xfe, !PT ;  /* 0x0000000507097212 */ /* 0x000fe200078efe06 */
[----:B------:R-:W-:Y:S01]  /*2490*/  IMAD R6, R13, R94, RZ ;  /* 0x0000005e0d067224 */ /* 0x000fe200078e02ff */
[----:B------:R-:W-:-:S02]  /*24a0*/  ISETP.GE.AND P0, PT, R16, R21, PT ;  /* 0x000000151000720c */ /* 0x000fc40003f06270 */
[----:B------:R-:W-:Y:S01]  /*24b0*/  ISETP.GE.AND P3, PT, R3, R21, PT ;  /* 0x000000150300720c */ /* 0x000fe20003f66270 */
[----:B------:R-:W-:Y:S01]  /*24c0*/  IMAD R7, R195, R95, R6 ;  /* 0x0000005fc3077224 */ /* 0x000fe200078e0206 */
[----:B------:R-:W-:Y:S02]  /*24d0*/  SEL R11, RZ, 0x10, P2 ;  /* 0x00000010ff0b7807 */ /* 0x000fe40001000000 */
[----:B------:R-:W-:Y:S01]  /*24e0*/  SEL R5, R21, RZ, P0 ;  /* 0x000000ff15057207 */ /* 0x000fe20000000000 */
[----:B------:R-:W-:Y:S01]  /*24f0*/  IMAD.IADD R99, R99, 0x1, R7 ;  /* 0x0000000163637824 */ /* 0x000fe200078e0207 */
[----:B------:R-:W-:Y:S01]  /*2500*/  SEL R6, R21, RZ, P3 ;  /* 0x000000ff15067207 */ /* 0x000fe20001800000 */
[----:B------:R-:W-:Y:S01]  /*2510*/  IMAD.IADD R97, R7, 0x1, R97 ;  /* 0x0000000107617824 */ /* 0x000fe200078e0261 */
[----:B------:R-:W-:Y:S01]  /*2520*/  LOP3.LUT R28, R8, R11, RZ, 0xfc, !PT ;  /* 0x0000000b081c7212 */ /* 0x000fe200078efcff */
[----:B------:R-:W-:Y:S01]  /*2530*/  IMAD.IADD R5, R16, 0x1, R5 ;  /* 0x0000000110057824 */ /* 0x000fe200078e0205 */
[----:B------:R-:W-:Y:S01]  /*2540*/  IADD3 R103, R15, R103, RZ ;  /* 0x000000670f677210 */ /* 0x000fe20007ffe0ff */
[----:B------:R-:W-:-:S03]  /*2550*/  IMAD.IADD R7, R3, 0x1, R6 ;  /* 0x0000000103077824 */ /* 0x000fc600078e0206 */
[----:B------:R-:W-:Y:S02]  /*2560*/  SHF.R.S32.HI R6, RZ, 0x1f, R5 ;  /* 0x0000001fff067819 */ /* 0x000fe40000011405 */
[----:B------:R-:W-:Y:S02]  /*2570*/  SHF.R.S32.HI R8, RZ, 0x1f, R7 ;  /* 0x0000001fff087819 */ /* 0x000fe40000011407 */
[CC--:B------:R-:W-:Y:S02]  /*2580*/  LEA.HI R12, R6.reuse, R5.reuse, RZ, 0x4 ;  /* 0x00000005060c7211 */ /* 0x0c0fe400078f20ff */
[----:B------:R-:W-:Y:S02]  /*2590*/  LEA.HI R6, R6, R5, RZ, 0x6 ;  /* 0x0000000506067211 */ /* 0x000fe400078f30ff */
[----:B------:R-:W-:Y:S02]  /*25a0*/  SEL R11, R21, RZ, P5 ;  /* 0x000000ff150b7207 */ /* 0x000fe40002800000 */
[----:B------:R-:W-:-:S02]  /*25b0*/  LEA.HI R26, R8, R7, RZ, 0x4 ;  /* 0x00000007081a7211 */ /* 0x000fc400078f20ff */
[----:B------:R-:W-:Y:S02]  /*25c0*/  LEA.HI R7, R8, R7, RZ, 0x6 ;  /* 0x0000000708077211 */ /* 0x000fe400078f30ff */
[----:B------:R-:W-:Y:S02]  /*25d0*/  SHF.R.S32.HI R6, RZ, 0x6, R6 ;  /* 0x00000006ff067819 */ /* 0x000fe40000011406 */
[----:B------:R-:W-:Y:S02]  /*25e0*/  IADD3 R13, R4, R11, RZ ;  /* 0x0000000b040d7210 */ /* 0x000fe40007ffe0ff */
[----:B------:R-:W-:Y:S02]  /*25f0*/  SHF.R.S32.HI R8, RZ, 0x6, R7 ;  /* 0x00000006ff087819 */ /* 0x000fe40000011407 */
[----:B------:R-:W-:Y:S01]  /*2600*/  LOP3.LUT R11, R205, 0x30, R26, 0xf8, !PT ;  /* 0x00000030cd0b7812 */ /* 0x000fe200078ef81a */
[C---:B------:R-:W-:Y:S01]  /*2610*/  IMAD R136, R6.reuse, 0x2800, R207 ;  /* 0x0000280006887824 */ /* 0x040fe200078e02cf */
[----:B------:R-:W-:Y:S01]  /*2620*/  SHF.R.U32.HI R5, RZ, 0x3, R209 ;  /* 0x00000003ff057819 */ /* 0x000fe200000116d1 */
[----:B------:R-:W-:Y:S01]  /*2630*/  IMAD R134, R6, 0x2800, R210 ;  /* 0x0000280006867824 */ /* 0x000fe200078e02d2 */
[----:B------:R-:W-:Y:S01]  /*2640*/  LOP3.LUT R10, R209, 0x30, R12, 0xf8, !PT ;  /* 0x00000030d10a7812 */ /* 0x000fe200078ef80c */
[----:B------:R-:W-:Y:S01]  /*2650*/  IMAD R135, R8, 0x2800, R207 ;  /* 0x0000280008877824 */ /* 0x000fe200078e02cf */
[----:B------:R-:W-:-:S02]  /*2660*/  LOP3.LUT R6, R11, R206, RZ, 0x3c, !PT ;  /* 0x000000ce0b067212 */ /* 0x000fc400078e3cff */
[----:B------:R-:W-:Y:S02]  /*2670*/  SHF.R.S32.HI R14, RZ, 0x1f, R13 ;  /* 0x0000001fff0e7819 */ /* 0x000fe4000001140d */
[----:B------:R-:W-:Y:S01]  /*2680*/  LOP3.LUT R11, R10, R5, RZ, 0x3c, !PT ;  /* 0x000000050a0b7212 */ /* 0x000fe200078e3cff */
[----:B------:R-:W-:Y:S01]  /*2690*/  IMAD.IADD R135, R135, 0x1, R6 ;  /* 0x0000000187877824 */ /* 0x000fe200078e0206 */
[CC--:B------:R-:W-:Y:S01]  /*26a0*/  LEA.HI R30, R14.reuse, R13.reuse, RZ, 0x4 ;  /* 0x0000000d0e1e7211 */ /* 0x0c0fe200078f20ff */
[----:B------:R0:W-:Y:S01]  /*26b0*/  STL [R1], R27 ;  /* 0x0000001b01007387 */ /* 0x0001e20000100800 */
[----:B------:R-:W-:Y:S02]  /*26c0*/  LOP3.LUT R6, R209, 0x30, R26, 0xf8, !PT ;  /* 0x00000030d1067812 */ /* 0x000fe400078ef81a */
[----:B------:R-:W-:Y:S02]  /*26d0*/  LEA.HI R13, R14, R13, RZ, 0x6 ;  /* 0x0000000d0e0d7211 */ /* 0x000fe400078f30ff */
[----:B-----5:R-:W-:Y:S01]  /*26e0*/  SHF.R.S32.HI R15, RZ, 0x1f, R138 ;  /* 0x0000001fff0f7819 */ /* 0x020fe2000001148a */
[----:B------:R-:W-:Y:S01]  /*26f0*/  IMAD.IADD R134, R134, 0x1, R11 ;  /* 0x0000000186867824 */ /* 0x000fe200078e020b */
[----:B------:R-:W-:Y:S01]  /*2700*/  LOP3.LUT R7, R205, 0x30, R12, 0xf8, !PT ;  /* 0x00000030cd077812 */ /* 0x000fe200078ef80c */
[----:B------:R-:W-:Y:S01]  /*2710*/  IMAD R132, R8, 0x2800, R210 ;  /* 0x0000280008847824 */ /* 0x000fe200078e02d2 */
[----:B------:R-:W-:Y:S01]  /*2720*/  LOP3.LUT R11, R6, R5, RZ, 0x3c, !PT ;  /* 0x00000005060b7212 */ /* 0x000fe200078e3cff */
[----:B------:R-:W-:Y:S01]  /*2730*/  IMAD R8, R15, R100, RZ ;  /* 0x000000640f087224 */ /* 0x000fe200078e02ff */
[----:B------:R-:W-:Y:S01]  /*2740*/  SHF.R.S32.HI R13, RZ, 0x6, R13 ;  /* 0x00000006ff0d7819 */ /* 0x000fe2000001140d */
[----:B------:R-:W-:Y:S01]  /*2750*/  IMAD.MOV.U32 R123, RZ, RZ, 0x20 ;  /* 0x00000020ff7b7424 */ /* 0x000fe200078e00ff */
[----:B------:R-:W-:-:S02]  /*2760*/  LOP3.LUT R10, R209, 0x30, R30, 0xf8, !PT ;  /* 0x00000030d10a7812 */ /* 0x000fc400078ef81e */
[----:B------:R-:W-:Y:S01]  /*2770*/  LOP3.LUT R7, R7, R206, RZ, 0x3c, !PT ;  /* 0x000000ce07077212 */ /* 0x000fe200078e3cff */
[----:B------:R-:W-:Y:S01]  /*2780*/  IMAD.IADD R132, R132, 0x1, R11 ;  /* 0x0000000184847824 */ /* 0x000fe200078e020b */
[----:B------:R-:W-:Y:S01]  /*2790*/  LOP3.LUT R10, R10, R5, RZ, 0x3c, !PT ;  /* 0x000000050a0a7212 */ /* 0x000fe200078e3cff */
[----:B------:R-:W-:Y:S02]  /*27a0*/  IMAD R131, R13, 0x2800, R210 ;  /* 0x000028000d837824 */ /* 0x000fe400078e02d2 */
[C---:B------:R-:W-:Y:S02]  /*27b0*/  IMAD R11, R138.reuse, R101, R8 ;  /* 0x000000658a0b7224 */ /* 0x040fe400078e0208 */
[----:B------:R-:W-:-:S04]  /*27c0*/  IMAD.WIDE.U32 R102, R138, R100, R102 ;  /* 0x000000648a667225 */ /* 0x000fc800078e0066 */
[----:B------:R-:W-:Y:S01]  /*27d0*/  IMAD.IADD R136, R136, 0x1, R7 ;  /* 0x0000000188887824 */ /* 0x000fe200078e0207 */
[----:B------:R-:W-:Y:S01]  /*27e0*/  LOP3.LUT R7, R205, 0x30, R30, 0xf8, !PT ;  /* 0x00000030cd077812 */ /* 0x000fe200078ef81e */
[----:B------:R-:W-:Y:S01]  /*27f0*/  IMAD.WIDE.U32 R104, R138, R100, R104 ;  /* 0x000000648a687225 */ /* 0x000fe200078e0068 */
[----:B------:R-:W-:-:S03]  /*2800*/  SHF.L.U64.HI R106, R100, 0x7, R101 ;  /* 0x00000007646a7819 */ /* 0x000fc60000010265 */
[----:B------:R-:W-:Y:S01]  /*2810*/  IMAD.IADD R131, R131, 0x1, R10 ;  /* 0x0000000183837824 */ /* 0x000fe200078e020a */
[----:B------:R-:W-:Y:S01]  /*2820*/  IADD3 R10, R11, R103, RZ ;  /* 0x000000670b0a7210 */ /* 0x000fe20007ffe0ff */
[----:B------:R-:W-:Y:S01]  /*2830*/  IMAD.MOV.U32 R122, RZ, RZ, 0x40 ;  /* 0x00000040ff7a7424 */ /* 0x000fe200078e00ff */
[----:B------:R-:W-:Y:S01]  /*2840*/  LOP3.LUT R6, R7, R206, RZ, 0x3c, !PT ;  /* 0x000000ce07067212 */ /* 0x000fe200078e3cff */
[----:B------:R-:W-:Y:S02]  /*2850*/  IMAD R15, R15, R94, RZ ;  /* 0x0000005e0f0f7224 */ /* 0x000fe400078e02ff */
[----:B------:R-:W-:Y:S02]  /*2860*/  IMAD.IADD R93, R105, 0x1, R11 ;  /* 0x00000001695d7824 */ /* 0x000fe400078e020b */
[----:B------:R-:W-:Y:S02]  /*2870*/  IMAD R133, R13, 0x2800, R207 ;  /* 0x000028000d857824 */ /* 0x000fe400078e02cf */
[----:B------:R-:W-:-:S02]  /*2880*/  IMAD R7, R101, 0xa0, RZ ;  /* 0x000000a065077824 */ /* 0x000fc400078e02ff */
[----:B------:R-:W-:Y:S01]  /*2890*/  IMAD.SHL.U32 R107, R100, 0x80, RZ ;  /* 0x00000080646b7824 */ /* 0x000fe200078e00ff */
[----:B------:R-:W-:Y:S01]  /*28a0*/  SHF.L.U64.HI R108, R94, 0x7, R95 ;  /* 0x000000075e6c7819 */ /* 0x000fe2000001025f */
[----:B------:R-:W-:Y:S01]  /*28b0*/  IMAD.WIDE.U32 R100, R100, 0xa0, RZ ;  /* 0x000000a064647825 */ /* 0x000fe200078e00ff */
[----:B------:R-:W-:Y:S02]  /*28c0*/  SHF.R.S32.HI R115, RZ, 0x4, R26 ;  /* 0x00000004ff737819 */ /* 0x000fe4000001141a */
[----:B------:R-:W-:Y:S01]  /*28d0*/  LOP3.LUT R26, R26, 0xfffffff0, RZ, 0xc0, !PT ;  /* 0xfffffff01a1a7812 */ /* 0x000fe200078ec0ff */
[----:B------:R-:W-:Y:S02]  /*28e0*/  IMAD R127, R95, 0xa0, RZ ;  /* 0x000000a05f7f7824 */ /* 0x000fe400078e02ff */
[----:B------:R-:W-:Y:S02]  /*28f0*/  IMAD R15, R138, R95, R15 ;  /* 0x0000005f8a0f7224 */ /* 0x000fe400078e020f */
[----:B------:R-:W-:-:S02]  /*2900*/  IMAD.SHL.U32 R109, R94, 0x80, RZ ;  /* 0x000000805e6d7824 */ /* 0x000fc400078e00ff */
[----:B------:R-:W-:Y:S01]  /*2910*/  IMAD.WIDE.U32 R98, R138, R94, R98 ;  /* 0x0000005e8a627225 */ /* 0x000fe200078e0062 */
[----:B------:R-:W-:-:S03]  /*2920*/  IADD3 R133, R133, R6, RZ ;  /* 0x0000000685857210 */ /* 0x000fc60007ffe0ff */
[----:B------:R-:W-:Y:S01]  /*2930*/  IMAD.WIDE.U32 R96, R138, R94, R96 ;  /* 0x0000005e8a607225 */ /* 0x000fe200078e0060 */
[----:B------:R-:W-:-:S03]  /*2940*/  SHF.L.U32 R118, R21, 0x1, RZ ;  /* 0x0000000115767819 */ /* 0x000fc600000006ff */
[----:B------:R-:W-:Y:S01]  /*2950*/  IMAD.WIDE.U32 R94, R94, 0xa0, RZ ;  /* 0x000000a05e5e7825 */ /* 0x000fe200078e00ff */
[C---:B------:R-:W-:Y:S02]  /*2960*/  LOP3.LUT R6, R9.reuse, 0x1, RZ, 0xc0, !PT ;  /* 0x0000000109067812 */ /* 0x040fe400078ec0ff */
[----:B------:R-:W-:Y:S01]  /*2970*/  LOP3.LUT R8, R9, 0x4, RZ, 0xc0, !PT ;  /* 0x0000000409087812 */ /* 0x000fe200078ec0ff */
[----:B------:R-:W-:Y:S01]  /*2980*/  IMAD.IADD R126, R101, 0x1, R7 ;  /* 0x00000001657e7824 */ /* 0x000fe200078e0207 */
[----:B------:R-:W-:Y:S01]  /*2990*/  LOP3.LUT R7, R9, 0x2, RZ, 0xc0, !PT ;  /* 0x0000000209077812 */ /* 0x000fe200078ec0ff */
[----:B------:R-:W-:Y:S01]  /*29a0*/  VIADD R158, R20, 0x8 ;  /* 0x00000008149e7836 */ /* 0x000fe20000000000 */
[----:B------:R-:W-:Y:S01]  /*29b0*/  SHF.R.S32.HI R114, RZ, 0x4, R30 ;  /* 0x00000004ff727819 */ /* 0x000fe2000001141e */
[----:B------:R-:W-:Y:S01]  /*29c0*/  IMAD.IADD R127, R95, 0x1, R127 ;  /* 0x000000015f7f7824 */ /* 0x000fe200078e027f */
[----:B------:R-:W-:Y:S01]  /*29d0*/  LOP3.LUT R9, R9, 0x8, RZ, 0xc0, !PT ;  /* 0x0000000809097812 */ /* 0x000fe200078ec0ff */
[----:B------:R-:W-:Y:S01]  /*29e0*/  IMAD.IADD R20, R99, 0x1, R15 ;  /* 0x0000000163147824 */ /* 0x000fe200078e020f */
[----:B------:R-:W-:Y:S01]  /*29f0*/  SHF.R.S32.HI R116, RZ, 0x4, R12 ;  /* 0x00000004ff747819 */ /* 0x000fe2000001140c */
[----:B------:R-:W-:Y:S01]  /*2a00*/  IMAD.IADD R21, R15, 0x1, R97 ;  /* 0x000000010f157824 */ /* 0x000fe200078e0261 */
[----:B------:R-:W-:Y:S01]  /*2a10*/  SHF.R.S32.HI R111, RZ, 0x1f, R26 ;  /* 0x0000001fff6f7819 */ /* 0x000fe2000001141a */
[----:B------:R-:W-:Y:S01]  /*2a20*/  @!P6 BAR.SYNC.DEFER_BLOCKING 0x9, 0x100 ;  /* 0x024400000000eb1d */ /* 0x000fe20000010000 */
[----:B--2---:R-:W-:-:S05]  /*2a30*/  R2P PR, R25, 0x6 ;  /* 0x0000000619007804 */ /* 0x004fca0000000000 */
[----:B------:R-:W0:Y:S01]  /*2a40*/  S2R R25, SR_TID.X ;  /* 0x0000000000197919 */ /* 0x000e220000002100 */
[----:B------:R-:W-:Y:S02]  /*2a50*/  SEL R123, R123, 0xffffffe0, !P1 ;  /* 0xffffffe07b7b7807 */ /* 0x000fe40004800000 */
[----:B------:R-:W-:-:S04]  /*2a60*/  ISETP.GE.AND P1, PT, R193, UR4, PT ;  /* 0x00000004c1007c0c */ /* 0x000fc8000bf26270 */
[----:B------:R-:W-:Y:S02]  /*2a70*/  SEL R11, RZ, 0x20, P1 ;  /* 0x00000020ff0b7807 */ /* 0x000fe40000800000 */
[----:B------:R-:W-:Y:S02]  /*2a80*/  SEL R122, R122, 0xffffffc0, !P2 ;  /* 0xffffffc07a7a7807 */ /* 0x000fe40005000000 */
[----:B------:R-:W-:Y:S02]  /*2a90*/  LOP3.LUT R11, R28, R11, RZ, 0xfc, !PT ;  /* 0x0000000b1c0b7212 */ /* 0x000fe400078efcff */
[----:B0-----:R-:W-:-:S04]  /*2aa0*/  IADD3 R27, R25, -0x80, RZ ;  /* 0xffffff80191b7810 */ /* 0x001fc80007ffe0ff */
[----:B------:R-:W-:-:S04]  /*2ab0*/  LEA.HI R25, R27, R27, RZ, 0x1 ;  /* 0x0000001b1b197211 */ /* 0x000fc800078f08ff */
[----:B------:R-:W-:-:S05]  /*2ac0*/  LOP3.LUT R25, R25, 0xfffffffe, RZ, 0xc0, !PT ;  /* 0xfffffffe19197812 */ /* 0x000fca00078ec0ff */
[----:B------:R-:W-:Y:S01]  /*2ad0*/  IMAD.IADD R25, R27, 0x1, -R25 ;  /* 0x000000011b197824 */ /* 0x000fe200078e0a19 */
[----:B------:R-:W-:-:S03]  /*2ae0*/  LOP3.LUT R27, R30, 0xfffffff0, RZ, 0xc0, !PT ;  /* 0xfffffff01e1b7812 */ /* 0x000fc600078ec0ff */
[----:B------:R-:W-:Y:S01]  /*2af0*/  IMAD R113, R25, 0x80, R195 ;  /* 0x0000008019717824 */ /* 0x000fe200078e02c3 */
[----:B------:R-:W-:Y:S01]  /*2b00*/  LOP3.LUT R25, R12, 0xfffffff0, RZ, 0xc0, !PT ;  /* 0xfffffff00c197812 */ /* 0x000fe200078ec0ff */
[----:B------:R-:W-:Y:S01]  /*2b10*/  IMAD.IADD R130, R123, 0x1, R122 ;  /* 0x000000017b827824 */ /* 0x000fe200078e027a */
[----:B------:R-:W-:Y:S02]  /*2b20*/  SHF.R.S32.HI R124, RZ, 0x1f, R0 ;  /* 0x0000001fff7c7819 */ /* 0x000fe40000011400 */
[----:B------:R-:W-:Y:S02]  /*2b30*/  SHF.R.S32.HI R112, RZ, 0x1f, R25 ;  /* 0x0000001fff707819 */ /* 0x000fe40000011419 */
[----:B------:R-:W-:Y:S02]  /*2b40*/  SHF.R.S32.HI R110, RZ, 0x1f, R27 ;  /* 0x0000001fff6e7819 */ /* 0x000fe4000001141b */
[----:B------:R-:W-:Y:S02]  /*2b50*/  LOP3.LUT R28, R28, 0x1, RZ, 0xc0, !PT ;  /* 0x000000011c1c7812 */ /* 0x000fe400078ec0ff */
[----:B------:R-:W-:-:S02]  /*2b60*/  LOP3.LUT R29, R11, 0x2, RZ, 0xc0, !PT ;  /* 0x000000020b1d7812 */ /* 0x000fc400078ec0ff */
[C---:B------:R-:W-:Y:S02]  /*2b70*/  LOP3.LUT R30, R11.reuse, 0x4, RZ, 0xc0, !PT ;  /* 0x000000040b1e7812 */ /* 0x040fe400078ec0ff */
[C---:B------:R-:W-:Y:S02]  /*2b80*/  LOP3.LUT R31, R11.reuse, 0x8, RZ, 0xc0, !PT ;  /* 0x000000080b1f7812 */ /* 0x040fe400078ec0ff */
[C---:B------:R-:W-:Y:S02]  /*2b90*/  LOP3.LUT R32, R11.reuse, 0x10, RZ, 0xc0, !PT ;  /* 0x000000100b207812 */ /* 0x040fe400078ec0ff */
[----:B------:R-:W-:-:S07]  /*2ba0*/  LOP3.LUT R33, R11, 0x20, RZ, 0xc0, !PT ;  /* 0x000000200b217812 */ /* 0x000fce00078ec0ff */
.L_x_539:
[----:B--2---:R-:W2:Y:S01]  /*2bb0*/  LDL.LU R38, [R1] ;  /* 0x0000000001267983 */ /* 0x004ea20000300800 */
[----:B------:R-:W0:Y:S01]  /*2bc0*/  LDC R36, c[0x0][0x430] ;  /* 0x00010c00ff247b82 */ /* 0x000e220000000800 */
[----:B------:R-:W-:-:S04]  /*2bd0*/  VIADD R24, R24, 0xffffffff ;  /* 0xffffffff18187836 */ /* 0x000fc80000000000 */
[----:B------:R-:W-:-:S03]  /*2be0*/  IMAD R11, R24, 0xa0, R113 ;  /* 0x000000a0180b7824 */ /* 0x000fc600078e0271 */
[----:B------:R-:W1:Y:S01]  /*2bf0*/  LDC R117, c[0x0][0x3f4] ;  /* 0x0000fd00ff757b82 */ /* 0x000e620000000800 */
[----:B------:R-:W-:Y:S01]  /*2c00*/  IMAD.IADD R39, R125, 0x1, R11 ;  /* 0x000000017d277824 */ /* 0x000fe200078e020b */
[----:B------:R-:W-:-:S04]  /*2c10*/  ISETP.GE.AND P1, PT, R11, R2, PT ;  /* 0x000000020b00720c */ /* 0x000fc80003f26270 */
[----:B------:R-:W-:Y:S02]  /*2c20*/  ISETP.GT.OR P1, PT, R113, 0x9f, P1 ;  /* 0x0000009f7100780c */ /* 0x000fe40000f24670 */
[----:B------:R-:W-:Y:S02]  /*2c30*/  MOV R11, R39 ;  /* 0x00000027000b7202 */ /* 0x000fe40000000f00 */
[----:B0-----:R-:W-:-:S09]  /*2c40*/  ISETP.NE.AND P2, PT, R36, 0x1, PT ;  /* 0x000000012400780c */ /* 0x001fd20003f45270 */
[----:B------:R-:W0:Y:S08]  /*2c50*/  @!P1 LDC.64 R14, c[0x0][0x428] ;  /* 0x00010a00ff0e9b82 */ /* 0x000e300000000a00 */
[----:B---3--:R-:W3:Y:S08]  /*2c60*/  @!P1 LDC.64 R12, c[0x0][0x418] ;  /* 0x00010600ff0c9b82 */ /* 0x008ef00000000a00 */
[----:B----4-:R-:W4:Y:S08]  /*2c70*/  @P2 LDC R34, c[0x0][0x434] ;  /* 0x00010d00ff222b82 */ /* 0x010f300000000800 */
[----:B------:R-:W1:Y:S01]  /*2c80*/  @P2 LDC R35, c[0x0][0x438] ;  /* 0x00010e00ff232b82 */ /* 0x000e620000000800 */
[----:B----4-:R-:W-:-:S05]  /*2c90*/  @P2 IMAD.HI.U32 R34, R39, R34, RZ ;  /* 0x0000002227222227 */ /* 0x010fca00078e00ff */
[----:B-1----:R-:W-:Y:S01]  /*2ca0*/  @P2 SHF.R.U32.HI R11, RZ, R35, R34 ;  /* 0x00000023ff0b2219 */ /* 0x002fe20000011622 */
[----:B0-----:R-:W-:-:S03]  /*2cb0*/  @!P1 IMAD R34, R124, R14, RZ ;  /* 0x0000000e7c229224 */ /* 0x001fc600078e02ff */
[--C-:B------:R-:W-:Y:S01]  /*2cc0*/  @!P1 SHF.R.S32.HI R35, RZ, 0x1f, R11.reuse ;  /* 0x0000001fff239819 */ /* 0x100fe2000001140b */
[----:B------:R-:W-:Y:S02]  /*2cd0*/  @!P1 IMAD R37, R0, R15, R34 ;  /* 0x0000000f00259224 */ /* 0x000fe400078e0222 */
[----:B------:R-:W-:-:S04]  /*2ce0*/  @!P1 IMAD.MOV.U32 R34, RZ, RZ, R11 ;  /* 0x000000ffff229224 */ /* 0x000fc800078e000b */
[----:B------:R-:W-:-:S04]  /*2cf0*/  @!P1 IMAD.WIDE.U32 R14, R0, R14, R34 ;  /* 0x0000000e000e9225 */ /* 0x000fc800078e0022 */
[----:B------:R-:W-:Y:S01]  /*2d00*/  @!P1 IMAD.IADD R15, R15, 0x1, R37 ;  /* 0x000000010f0f9824 */ /* 0x000fe200078e0225 */
[----:B---3--:R-:W-:Y:S01]  /*2d10*/  @!P1 LEA R12, P2, R14, R12, 0x2 ;  /* 0x0000000c0e0c9211 */ /* 0x008fe200078410ff */
[----:B------:R-:W-:-:S03]  /*2d20*/  IMAD.MOV.U32 R34, RZ, RZ, RZ ;  /* 0x000000ffff227224 */ /* 0x000fc600078e00ff */
[----:B------:R-:W-:Y:S02]  /*2d30*/  @!P1 LEA.HI.X R13, R14, R13, R15, 0x2, P2 ;  /* 0x0000000d0e0d9211 */ /* 0x000fe400010f140f */
[----:B------:R-:W-:-:S03]  /*2d40*/  ISETP.GT.AND P2, PT, R24, R119, PT ;  /* 0x000000771800720c */ /* 0x000fc60003f44270 */
[----:B------:R0:W5:Y:S01]  /*2d50*/  @!P1 LDG.E R34, desc[UR50][R12.64] ;  /* 0x000000320c229981 */ /* 0x000162000c1e1900 */
[----:B------:R-:W-:Y:S01]  /*2d60*/  ISETP.GE.AND P1, PT, R117, 0x1, PT ;  /* 0x000000017500780c */ /* 0x000fe20003f26270 */
[----:B------:R-:W-:Y:S01]  /*2d70*/  IMAD.MOV R35, RZ, RZ, -R11 ;  /* 0x000000ffff237224 */ /* 0x000fe200078e0a0b */
[----:B------:R-:W-:Y:S05]  /*2d80*/  YIELD ;  /* 0x0000000000007946 */ /* 0x000fea0003800000 */
[C---:B------:R-:W-:Y:S01]  /*2d90*/  IMAD R37, R19.reuse, 0x7800, R213 ;  /* 0x0000780013257824 */ /* 0x040fe200078e02d5 */
[----:B------:R-:W-:Y:S01]  /*2da0*/  BSSY B0, `(.L_x_434) ;  /* 0x0000cec000007945 */ /* 0x000fe20003800000 */
[----:B------:R-:W-:-:S02]  /*2db0*/  IMAD R11, R19, 0x7800, R215 ;  /* 0x00007800130b7824 */ /* 0x000fc400078e02d7 */
[----:B------:R-:W-:Y:S01]  /*2dc0*/  IMAD R35, R36, R35, R39 ;  /* 0x0000002324237224 */ /* 0x000fe200078e0227 */
[C---:B------:R-:W-:Y:S01]  /*2dd0*/  IADD3 R37, R18.reuse, R37, RZ ;  /* 0x0000002512257210 */ /* 0x040fe20007ffe0ff */
[----:B------:R-:W-:Y:S01]  /*2de0*/  IMAD.IADD R36, R18, 0x1, R11 ;  /* 0x0000000112247824 */ /* 0x000fe200078e020b */
[----:B--2---:R-:W-:-:S04]  /*2df0*/  LOP3.LUT R38, R38, 0xfffffffd, RZ, 0xc0, !PT ;  /* 0xfffffffd26267812 */ /* 0x004fc800078ec0ff */
[----:B------:R-:W-:-:S05]  /*2e00*/  @P2 LOP3.LUT R38, R38, 0x2, RZ, 0xfc, !PT ;  /* 0x0000000226262812 */ /* 0x000fca00078efcff */
[----:B------:R0:W-:Y:S01]  /*2e10*/  STL [R1], R38 ;  /* 0x0000002601007387 */ /* 0x0001e20000100800 */
[----:B------:R-:W-:Y:S05]  /*2e20*/  @!P1 BRA `(.L_x_435) ;  /* 0x000000c400d09947 */ /* 0x000fea0003800000 */
[----:B------:R-:W-:Y:S01]  /*2e30*/  SHF.R.S32.HI R88, RZ, 0x1f, R35 ;  /* 0x0000001fff587819 */ /* 0x000fe20000011423 */
[----:B------:R-:W-:Y:S01]  /*2e40*/  ULDC.64 UR4, c[0x0][0x300] ;  /* 0x0000c00000047ab9 */ /* 0x000fe20000000a00 */
[----:B-----5:R-:W-:Y:S01]  /*2e50*/  SHF.R.S32.HI R89, RZ, 0x1f, R34 ;  /* 0x0000001fff597819 */ /* 0x020fe20000011422 */
[----:B0-----:R-:W-:-:S04]  /*2e60*/  IMAD.WIDE.U32 R12, R35, UR4, RZ ;  /* 0x00000004230c7c25 */ /* 0x001fc8000f8e00ff */
[----:B------:R-:W-:Y:S02]  /*2e70*/  IMAD R14, R88, UR4, RZ ;  /* 0x00000004580e7c24 */ /* 0x000fe4000f8e02ff */
[----:B------:R-:W-:Y:S02]  /*2e80*/  IMAD R90, R24, -0xa0, R2 ;  /* 0xffffff60185a7824 */ /* 0x000fe400078e0202 */
[----:B------:R-:W-:Y:S01]  /*2e90*/  IMAD R11, R35, UR5, R14 ;  /* 0x00000005230b7c24 */ /* 0x000fe2000f8e020e */
[----:B------:R-:W-:Y:S01]  /*2ea0*/  ULDC.64 UR4, c[0x0][0x310] ;  /* 0x0000c40000047ab9 */ /* 0x000fe20000000a00 */
[----:B------:R-:W-:Y:S01]  /*2eb0*/  IMAD R14, R126, R24, RZ ;  /* 0x000000187e0e7224 */ /* 0x000fe200078e02ff */
[----:B------:R-:W-:Y:S01]  /*2ec0*/  VIMNMX R90, R90, 0xa0, PT ;  /* 0x000000a05a5a7848 */ /* 0x000fe20003fe0100 */
[----:B------:R-:W-:Y:S02]  /*2ed0*/  IMAD R15, R89, UR4, RZ ;  /* 0x00000004590f7c24 */ /* 0x000fe4000f8e02ff */
[----:B------:R-:W-:Y:S01]  /*2ee0*/  IMAD.IADD R13, R13, 0x1, R11 ;  /* 0x000000010d0d7824 */ /* 0x000fe200078e020b */
[----:B------:R-:W-:Y:S01]  /*2ef0*/  SHF.R.S32.HI R11, RZ, 0x1f, R24 ;  /* 0x0000001fff0b7819 */ /* 0x000fe20000011418 */
[----:B------:R-:W-:-:S02]  /*2f00*/  IMAD R15, R34, UR5, R15 ;  /* 0x00000005220f7c24 */ /* 0x000fc4000f8e020f */
[----:B------:R-:W-:Y:S01]  /*2f10*/  IMAD.WIDE.U32 R12, R34, UR4, R12 ;  /* 0x00000004220c7c25 */ /* 0x000fe2000f8e000c */
[----:B------:R-:W-:-:S03]  /*2f20*/  ULDC.64 UR4, c[0x0][0x308] ;  /* 0x0000c20000047ab9 */ /* 0x000fc60000000a00 */
[----:B------:R-:W-:Y:S02]  /*2f30*/  IMAD.IADD R13, R13, 0x1, R15 ;  /* 0x000000010d0d7824 */ /* 0x000fe400078e020f */
[----:B------:R-:W-:Y:S02]  /*2f40*/  IMAD R39, R11, R100, R14 ;  /* 0x000000640b277224 */ /* 0x000fe400078e020e */
[----:B------:R-:W-:-:S04]  /*2f50*/  IMAD.WIDE.U32 R12, R169, UR4, R12 ;  /* 0x00000004a90c7c25 */ /* 0x000fc8000f8e000c */
[----:B------:R-:W-:Y:S01]  /*2f60*/  IMAD R120, R169, UR5, R13 ;  /* 0x00000005a9787c24 */ /* 0x000fe2000f8e020d */
[----:B------:R-:W-:Y:S01]  /*2f70*/  ULDC.64 UR4, c[0x0][0x2e8] ;  /* 0x0000ba0000047ab9 */ /* 0x000fe20000000a00 */
[-C--:B------:R-:W-:Y:S01]  /*2f80*/  IMAD R13, R127, R24.reuse, RZ ;  /* 0x000000187f0d7224 */ /* 0x080fe200078e02ff */
[----:B------:R-:W-:Y:S01]  /*2f90*/  IADD3 R121, P1, R12, UR4, RZ ;  /* 0x000000040c797c10 */ /* 0x000fe2000ff3e0ff */
[----:B------:R-:W-:Y:S01]  /*2fa0*/  ULDC.U8 UR4, c[0x0][0x410] ;  /* 0x0001040000047ab9 */ /* 0x000fe20000000000 */
[----:B------:R-:W-:Y:S02]  /*2fb0*/  IMAD.WIDE.U32 R14, R100, R24, RZ ;  /* 0x00000018640e7225 */ /* 0x000fe400078e00ff */
[----:B------:R-:W-:Y:S02]  /*2fc0*/  IADD3.X R120, R120, UR5, RZ, P1, !PT ;  /* 0x0000000578787c10 */ /* 0x000fe40008ffe4ff */
[----:B------:R-:W-:Y:S01]  /*2fd0*/  ISETP.NE.AND P1, PT, RZ, UR4, PT ;  /* 0x00000004ff007c0c */ /* 0x000fe2000bf25270 */
[----:B------:R-:W-:-:S02]  /*2fe0*/  IMAD R91, R11, R94, R13 ;  /* 0x0000005e0b5b7224 */ /* 0x000fc400078e020d */
[----:B------:R-:W-:-:S04]  /*2ff0*/  IMAD.WIDE.U32 R12, R94, R24, RZ ;  /* 0x000000185e0c7225 */ /* 0x000fc800078e00ff */
[----:B------:R-:W-:Y:S01]  /*3000*/  IMAD.IADD R11, R15, 0x1, R39 ;  /* 0x000000010f0b7824 */ /* 0x000fe200078e0227 */
[----:B------:R-:W-:-:S05]  /*3010*/  IADD3 R91, R13, R91, RZ ;  /* 0x0000005b0d5b7210 */ /* 0x000fca0007ffe0ff */
[----:B------:R-:W-:Y:S05]  /*3020*/  @!P1 BRA `(.L_x_436) ;  /* 0x00000060003c9947 */ /* 0x000fea0003800000 */
[----:B------:R-:W-:Y:S01]  /*3030*/  ISETP.GE.AND P2, PT, R195, R90, PT ;  /* 0x0000005ac300720c */ /* 0x000fe20003f46270 */
[----:B------:R-:W-:Y:S01]  /*3040*/  BSSY B1, `(.L_x_437) ;  /* 0x000003e000017945 */ /* 0x000fe20003800000 */
        /* <DEDUP_REMOVED lines=23> */
[----:B------:R-:W-:Y:S01]  /*31c0*/  CS2R R84, SRZ ;  /* 0x0000000000547805 */ /* 0x000fe2000001ff00 */
[----:B------:R-:W-:Y:S06]  /*31d0*/  @P2 BRA `(.L_x_438) ;  /* 0x0000000000902947 */ /* 0x000fec0003800000 */
[----:B------:R-:W-:Y:S01]  /*31e0*/  ULDC.64 UR4, c[0x0][0x3e8] ;  /* 0x0000fa0000047ab9 */ /* 0x000fe20000000a00 */
[----:B------:R-:W-:Y:S02]  /*31f0*/  CS2R R82, SRZ ;  /* 0x0000000000527805 */ /* 0x000fe4000001ff00 */
[----:B------:R-:W-:Y:S02]  /*3200*/  IADD3 R86, P1, P4, R104, UR4, R14 ;  /* 0x0000000468567c10 */ /* 0x000fe4000fc3e00e */
[----:B------:R-:W-:Y:S02]  /*3210*/  CS2R R84, SRZ ;  /* 0x0000000000547805 */ /* 0x000fe4000001ff00 */
[----:B------:R-:W-:Y:S01]  /*3220*/  IADD3.X R87, R93, UR5, R11, P1, P4 ;  /* 0x000000055d577c10 */ /* 0x000fe20008fe840b */
[----:B------:R-:W-:Y:S02]  /*3230*/  ULDC.64 UR4, c[0x0][0x400] ;  /* 0x0001000000047ab9 */ /* 0x000fe40000000a00 */
[----:B------:R-:W-:-:S04]  /*3240*/  IADD3 R128, P1, P4, R98, UR4, R12 ;  /* 0x0000000462807c10 */ /* 0x000fc8000fc3e00c */
[----:B------:R-:W-:Y:S02]  /*3250*/  IADD3.X R129, R20, UR5, R91, P1, P4 ;  /* 0x0000000514817c10 */ /* 0x000fe40008fe845b */
[----:B------:R-:W-:Y:S02]  /*3260*/  ISETP.GE.AND P1, PT, R22, R117, PT ;  /* 0x000000751600720c */ /* 0x000fe40003f26270 */
[----:B------:R-:W-:Y:S02]  /*3270*/  CS2R R78, SRZ ;  /* 0x00000000004e7805 */ /* 0x000fe4000001ff00 */
[----:B------:R-:W-:-:S09]  /*3280*/  CS2R R80, SRZ ;  /* 0x0000000000507805 */ /* 0x000fd2000001ff00 */
[----:B------:R0:W5:Y:S04]  /*3290*/  @!P1 LDG.E.64 R82, desc[UR50][R86.64] ;  /* 0x0000003256529981 */ /* 0x000168000c1e1b00 */
[----:B------:R0:W5:Y:S01]  /*32a0*/  @!P1 LDG.E.64 R84, desc[UR50][R128.64] ;  /* 0x0000003280549981 */ /* 0x000162000c1e1b00 */
        /* <DEDUP_REMOVED lines=20> */
[----:B------:R-:W-:-:S13]  /*33f0*/  ISETP.GE.AND P1, PT, R201, R117, PT ;  /* 0x00000075c900720c */ /* 0x000fda0003f26270 */
[----:B------:R0:W5:Y:S04]  /*3400*/  @!P1 LDG.E.64 R62, desc[UR50][R86.64+0x50] ;  /* 0x00005032563e9981 */ /* 0x000168000c1e1b00 */
[----:B------:R0:W5:Y:S02]  /*3410*/  @!P1 LDG.E.64 R64, desc[UR50][R128.64+0x50] ;  /* 0x0000503280409981 */ /* 0x000164000c1e1b00 */
.L_x_438:
[----:B------:R-:W-:Y:S05]  /*3420*/  BSYNC B1 ;  /* 0x0000000000017941 */ /* 0x000fea0003800000 */
.L_x_437:
[----:B0-----:R-:W-:Y:S01]  /*3430*/  VIADD R86, R195, 0x80 ;  /* 0x00000080c3567836 */ /* 0x001fe20000000000 */
[----:B------:R-:W-:Y:S01]  /*3440*/  BSSY B1, `(.L_x_439) ;  /* 0x000002d000017945 */ /* 0x000fe20003800000 */
[----:B-----5:R-:W-:Y:S02]  /*3450*/  IMAD.MOV.U32 R145, RZ, RZ, R62 ;  /* 0x000000ffff917224 */ /* 0x020fe400078e003e */
[----:B------:R-:W-:Y:S01]  /*3460*/  IMAD.MOV.U32 R149, RZ, RZ, R66 ;  /* 0x000000ffff957224 */ /* 0x000fe200078e0042 */
[----:B------:R-:W-:-:S13]  /*3470*/  ISETP.GE.AND P4, PT, R86, R90, PT ;  /* 0x0000005a5600720c */ /* 0x000fda0003f86270 */
[----:B------:R-:W-:Y:S05]  /*3480*/  @P4 BRA `(.L_x_440) ;  /* 0x0000000000a04947 */ /* 0x000fea0003800000 */
[----:B------:R-:W-:Y:S01]  /*3490*/  IADD3 R13, P1, P5, R104, R14, R107 ;  /* 0x0000000e680d7210 */ /* 0x000fe20007d3e06b */
[----:B------:R-:W-:Y:S01]  /*34a0*/  ULDC.64 UR4, c[0x0][0x3e8] ;  /* 0x0000fa0000047ab9 */ /* 0x000fe20000000a00 */
[----:B------:R-:W-:Y:S02]  /*34b0*/  CS2R R58, SRZ ;  /* 0x00000000003a7805 */ /* 0x000fe4000001ff00 */
[----:B------:R-:W-:Y:S02]  /*34c0*/  CS2R R60, SRZ ;  /* 0x00000000003c7805 */ /* 0x000fe4000001ff00 */
[----:B------:R-:W-:Y:S02]  /*34d0*/  IADD3.X R11, R93, R11, R106, P1, P5 ;  /* 0x0000000b5d0b7210 */ /* 0x000fe40000fea46a */
[----:B------:R-:W-:-:S04]  /*34e0*/  IADD3 R14, P1, P5, R98, R12, R109 ;  /* 0x0000000c620e7210 */ /* 0x000fc80007d3e06d */
[----:B------:R-:W-:Y:S02]  /*34f0*/  IADD3.X R91, R20, R91, R108, P1, P5 ;  /* 0x0000005b145b7210 */ /* 0x000fe40000fea46c */
[----:B------:R-:W-:-:S04]  /*3500*/  IADD3 R12, P1, R13, UR4, RZ ;  /* 0x000000040d0c7c10 */ /* 0x000fc8000ff3e0ff */
[----:B------:R-:W-:Y:S01]  /*3510*/  IADD3.X R13, R11, UR5, RZ, P1, !PT ;  /* 0x000000050b0d7c10 */ /* 0x000fe20008ffe4ff */
[----:B------:R-:W-:Y:S02]  /*3520*/  ULDC.64 UR4, c[0x0][0x400] ;  /* 0x0001000000047ab9 */ /* 0x000fe40000000a00 */
[----:B------:R-:W-:-:S04]  /*3530*/  IADD3 R14, P1, R14, UR4, RZ ;  /* 0x000000040e0e7c10 */ /* 0x000fc8000ff3e0ff */
[----:B------:R-:W-:Y:S02]  /*3540*/  IADD3.X R15, R91, UR5, RZ, P1, !PT ;  /* 0x000000055b0f7c10 */ /* 0x000fe40008ffe4ff */
        /* <DEDUP_REMOVED lines=28> */
.L_x_440:
[----:B------:R-:W-:Y:S05]  /*3710*/  BSYNC B1 ;  /* 0x0000000000017941 */ /* 0x000fea0003800000 */
.L_x_439:
[----:B------:R-:W-:Y:S01]  /*3720*/  UISETP.NE.AND UP0, UPT, UR48, 0x3, UPT ;  /* 0x000000033000788c */ /* 0x000fe2000bf05270 */
[----:B------:R-:W-:Y:S01]  /*3730*/  IMAD.MOV.U32 R154, RZ, RZ, R70 ;  /* 0x000000ffff9a7224 */ /* 0x000fe200078e0046 */
[----:B------:R-:W-:Y:S01]  /*3740*/  MOV R156, R74 ;  /* 0x0000004a009c7202 */ /* 0x000fe20000000f00 */
[----:B------:R-:W-:Y:S01]  /*3750*/  IMAD.MOV.U32 R161, RZ, RZ, R78 ;  /* 0x000000ffffa17224 */ /* 0x000fe200078e004e */
[----:B------:R-:W-:Y:S01]  /*3760*/  MOV R155, R72 ;  /* 0x00000048009b7202 */ /* 0x000fe20000000f00 */
[----:B------:R-:W-:Y:S01]  /*3770*/  IMAD.MOV.U32 R162, RZ, RZ, R82 ;  /* 0x000000ffffa27224 */ /* 0x000fe200078e0052 */
[----:B------:R-:W-:Y:S01]  /*3780*/  PLOP3.LUT P1, PT, PT, PT, UP0, 0x80, 0x0 ;  /* 0x000000000000781c */ /* 0x000fe20003f2f008 */
[----:B------:R-:W-:Y:S01]  /*3790*/  IMAD.MOV.U32 R150, RZ, RZ, R64 ;  /* 0x000000ffff967224 */ /* 0x000fe200078e0040 */
[----:B-----5:R-:W-:Y:S01]  /*37a0*/  MOV R128, R42 ;  /* 0x0000002a00807202 */ /* 0x020fe20000000f00 */
[----:B------:R-:W-:Y:S01]  /*37b0*/  IMAD.MOV.U32 R153, RZ, RZ, R68 ;  /* 0x000000ffff997224 */ /* 0x000fe200078e0044 */
[----:B------:R-:W-:Y:S01]  /*37c0*/  MOV R87, R40 ;  /* 0x0000002800577202 */ /* 0x000fe20000000f00 */
[----:B------:R-:W-:Y:S01]  /*37d0*/  IMAD.MOV.U32 R157, RZ, RZ, R76 ;  /* 0x000000ffff9d7224 */ /* 0x000fe200078e004c */
[----:B------:R-:W-:Y:S01]  /*37e0*/  MOV R148, R60 ;  /* 0x0000003c00947202 */ /* 0x000fe20000000f00 */
[----:B------:R-:W-:-:S02]  /*37f0*/  IMAD.MOV.U32 R160, RZ, RZ, R80 ;  /* 0x000000ffffa07224 */ /* 0x000fc400078e0050 */
[----:B------:R-:W-:Y:S02]  /*3800*/  IMAD.MOV.U32 R163, RZ, RZ, R84 ;  /* 0x000000ffffa37224 */ /* 0x000fe400078e0054 */
[----:B------:R-:W-:Y:S02]  /*3810*/  IMAD.MOV.U32 R86, RZ, RZ, R38 ;  /* 0x000000ffff567224 */ /* 0x000fe400078e0026 */
[----:B------:R-:W-:Y:S02]  /*3820*/  IMAD.MOV.U32 R139, RZ, RZ, R46 ;  /* 0x000000ffff8b7224 */ /* 0x000fe400078e002e */
[----:B------:R-:W-:Y:S02]  /*3830*/  IMAD.MOV.U32 R141, RZ, RZ, R50 ;  /* 0x000000ffff8d7224 */ /* 0x000fe400078e0032 */
[----:B------:R-:W-:Y:S02]  /*3840*/  IMAD.MOV.U32 R143, RZ, RZ, R54 ;  /* 0x000000ffff8f7224 */ /* 0x000fe400078e0036 */
[----:B------:R-:W-:-:S02]  /*3850*/  IMAD.MOV.U32 R146, RZ, RZ, R58 ;  /* 0x000000ffff927224 */ /* 0x000fc400078e003a */
[----:B------:R-:W-:Y:S02]  /*3860*/  IMAD.MOV.U32 R129, RZ, RZ, R44 ;  /* 0x000000ffff817224 */ /* 0x000fe400078e002c */
[----:B------:R-:W-:Y:S02]  /*3870*/  IMAD.MOV.U32 R140, RZ, RZ, R48 ;  /* 0x000000ffff8c7224 */ /* 0x000fe400078e0030 */
[----:B------:R-:W-:Y:S02]  /*3880*/  IMAD.MOV.U32 R142, RZ, RZ, R52 ;  /* 0x000000ffff8e7224 */ /* 0x000fe400078e0034 */
[----:B------:R-:W-:Y:S01]  /*3890*/  IMAD.MOV.U32 R144, RZ, RZ, R56 ;  /* 0x000000ffff907224 */ /* 0x000fe200078e0038 */
[----:B------:R-:W-:Y:S06]  /*38a0*/  @!P1 BRA `(.L_x_441) ;  /* 0x0000000000049947 */ /* 0x000fec0003800000 */
[----:B------:R-:W-:Y:S01]  /*38b0*/  BPT.TRAP 0x1 ;  /* 0x000000040000795c */ /* 0x000fe20000300000 */
.L_x_441:
[----:B------:R-:W-:Y:S01]  /*38c0*/  IMAD R91, R19, 0x8, R18 ;  /* 0x00000008135b7824 */ /* 0x000fe200078e0212 */
[----:B------:R-:W-:Y:S01]  /*38d0*/  SHF.L.U32 R92, R196, 0x1f, RZ ;  /* 0x0000001fc45c7819 */ /* 0x000fe200000006ff */
[----:B------:R-:W-:Y:S03]  /*38e0*/  BSSY B1, `(.L_x_442) ;  /* 0x0000003000017945 */ /* 0x000fe60003800000 */
[----:B------:R-:W1:Y:S02]  /*38f0*/  SYNCS.PHASECHK.TRANS64.TRYWAIT P5, [R91+URZ+0x29890], R92 ;  /* 0x0298905c5b0075a7 */ /* 0x000e6400080a017f */
[----:B-1----:R-:W-:Y:S05]  /*3900*/  @!P5 BRA `(.L_x_443) ;  /* 0x0000027c0030d947 */ /* 0x002fea0003800000 */
.L_x_776:
[----:B------:R-:W-:Y:S05]  /*3910*/  BSYNC B1 ;  /* 0x0000000000017941 */ /* 0x000fea0003800000 */
.L_x_442:
[----:B------:R-:W-:-:S03]  /*3920*/  UMOV UR4, 0xffffffff ;  /* 0xffffffff00047882 */ /* 0x000fc60000000000 */
[----:B------:R-:W-:Y:S05]  /*3930*/  BRA.DIV UR4, `(.L_x_444) ;  /* 0x0000027e04387947 */ /* 0x000fea000b800000 */
[----:B------:R2:W3:Y:S04]  /*3940*/  SHFL.IDX PT, R151, R120, RZ, 0x1e1f ;  /* 0x001e1fff78977589 */ /* 0x0004e800000e0000 */
[----:B------:R2:W4:Y:S02]  /*3950*/  SHFL.IDX PT, R11, R121, RZ, 0x1e1f ;  /* 0x001e1fff790b7589 */ /* 0x00052400000e0000 */
.L_x_780:
[----:B------:R-:W-:Y:S04]  /*3960*/  BSSY B1, `(.L_x_445) ;  /* 0x00002bf000017945 */ /* 0x000fe80003800000 */
[----:B------:R-:W-:Y:S05]  /*3970*/  @P2 BRA `(.L_x_446) ;  /* 0x0000002800f42947 */ /* 0x000fea0003800000 */
[----:B------:R-:W-:Y:S01]  /*3980*/  ISETP.NE.AND P2, PT, R28, RZ, PT ;  /* 0x000000ff1c00720c */ /* 0x000fe20003f45270 */
[----:B------:R-:W-:-:S12]  /*3990*/  BSSY B2, `(.L_x_447) ;  /* 0x0000074000027945 */ /* 0x000fd80003800000 */
[----:B------:R-:W-:Y:S05]  /*39a0*/  @!P2 BRA `(.L_x_448) ;  /* 0x0000000400c8a947 */ /* 0x000fea0003800000 */
[----:B0-----:R0:W0:Y:S01]  /*39b0*/  LDS.128 R12, [R37+0x1a400] ;  /* 0x01a40000250c7984 */ /* 0x0010220000000c00 */
[----:B------:R-:W-:Y:S01]  /*39c0*/  ISETP.GE.AND P2, PT, R22, R117, PT ;  /* 0x000000751600720c */ /* 0x000fe20003f46270 */
[----:B------:R-:W-:-:S12]  /*39d0*/  BSSY B3, `(.L_x_449) ;  /* 0x000006c000037945 */ /* 0x000fd80003800000 */
[----:B------:R-:W-:Y:S05]  /*39e0*/  @P2 BRA `(.L_x_450) ;  /* 0x0000000400a82947 */ /* 0x000fea0003800000 */
[--C-:B------:R-:W-:Y:S02]  /*39f0*/  SHF.R.U32.HI R82, RZ, 0x8, R83.reuse ;  /* 0x00000008ff527819 */ /* 0x100fe40000011653 */
[----:B------:R-:W-:Y:S02]  /*3a00*/  SHF.R.U32.HI R84, RZ, 0x10, R83 ;  /* 0x00000010ff547819 */ /* 0x000fe40000011653 */
[----:B------:R-:W-:Y:S01]  /*3a10*/  LOP3.LUT R83, R83, 0xff0000ff, RZ, 0xc0, !PT ;  /* 0xff0000ff53537812 */ /* 0x000fe200078ec0ff */
[----:B------:R-:W-:Y:S01]  /*3a20*/  IMAD.SHL.U32 R164, R82, 0x100, RZ ;  /* 0x0000010052a47824 */ /* 0x000fe200078e00ff */
[----:B------:R-:W-:Y:S01]  /*3a30*/  SHF.R.U32.HI R165, RZ, 0x8, R85 ;  /* 0x00000008ffa57819 */ /* 0x000fe20000011655 */
[----:B------:R-:W-:Y:S01]  /*3a40*/  IMAD.U32 R84, R84, 0x10000, RZ ;  /* 0x0001000054547824 */ /* 0x000fe200078e00ff */
[----:B------:R-:W-:Y:S02]  /*3a50*/  LOP3.LUT R166, R85, 0xff0000ff, RZ, 0xc0, !PT ;  /* 0xff0000ff55a67812 */ /* 0x000fe400078ec0ff */
[----:B------:R-:W-:Y:S01]  /*3a60*/  LOP3.LUT R83, R83, 0xff00, R164, 0xf8, !PT ;  /* 0x0000ff0053537812 */ /* 0x000fe200078ef8a4 */
[----:B------:R-:W-:Y:S01]  /*3a70*/  IMAD.SHL.U32 R165, R165, 0x100, RZ ;  /* 0x00000100a5a57824 */ /* 0x000fe200078e00ff */
[----:B0-----:R-:W-:-:S02]  /*3a80*/  F2FP.F16.E4M3.UNPACK_B R164, R13 ;  /* 0x0000000dffa4723e */ /* 0x001fc400020006ff */
[----:B------:R-:W-:Y:S02]  /*3a90*/  LOP3.LUT R83, R83, 0xff0000, R84, 0xf8, !PT ;  /* 0x00ff000053537812 */ /* 0x000fe400078ef854 */
[-C--:B------:R-:W-:Y:S02]  /*3aa0*/  F2FP.F16.E4M3.UNPACK_B R84, R163.reuse.H1 ;  /* 0x000000a3ff54723e */ /* 0x080fe400030006ff */
[----:B------:R-:W-:Y:S01]  /*3ab0*/  SHF.R.U32.HI R82, RZ, 0x10, R85 ;  /* 0x00000010ff527819 */ /* 0x000fe20000011655 */
[----:B------:R-:W-:Y:S01]  /*3ac0*/  HADD2.F32 R85, -RZ, R164.H1_H1 ;  /* 0x300000a4ff557230 */ /* 0x000fe20000004100 */
[----:B------:R-:W-:Y:S01]  /*3ad0*/  LOP3.LUT R166, R166, 0xff00, R165, 0xf8, !PT ;  /* 0x0000ff00a6a67812 */ /* 0x000fe200078ef8a5 */
[----:B------:R-:W-:Y:S01]  /*3ae0*/  HADD2.F32 R172, -RZ, R84.H0_H0 ;  /* 0x20000054ffac7230 */ /* 0x000fe20000004100 */
[----:B------:R-:W-:Y:S01]  /*3af0*/  F2FP.F16.E4M3.UNPACK_B R165, R162.H1 ;  /* 0x000000a2ffa5723e */ /* 0x000fe200030006ff */
[----:B------:R-:W-:Y:S01]  /*3b00*/  HADD2.F32 R164, -RZ, R164.H0_H0 ;  /* 0x200000a4ffa47230 */ /* 0x000fe20000004100 */
[----:B------:R-:W-:-:S02]  /*3b10*/  F2FP.F16.E4M3.UNPACK_B R163, R163 ;  /* 0x000000a3ffa3723e */ /* 0x000fc400020006ff */
[CC--:B------:R-:W-:Y:S01]  /*3b20*/  FMUL.FTZ R173, R85.reuse, R172.reuse ;  /* 0x000000ac55ad7220 */ /* 0x0c0fe20000410000 */
[--C-:B------:R-:W-:Y:S02]  /*3b30*/  HADD2.F32 R167, -RZ, R165.reuse.H0_H0 ;  /* 0x200000a5ffa77230 */ /* 0x100fe40000004100 */
[C---:B------:R-:W-:Y:S01]  /*3b40*/  FMUL.FTZ R172, R164.reuse, R172 ;  /* 0x000000aca4ac7220 */ /* 0x040fe20000410000 */
[----:B------:R-:W-:Y:S01]  /*3b50*/  HADD2.F32 R165, -RZ, R165.H1_H1 ;  /* 0x300000a5ffa57230 */ /* 0x000fe20000004100 */
[----:B------:R-:W-:Y:S02]  /*3b60*/  F2FP.F16.E4M3.UNPACK_B R162, R162 ;  /* 0x000000a2ffa2723e */ /* 0x000fe400020006ff */
[----:B------:R-:W-:Y:S01]  /*3b70*/  FFMA.FTZ R85, R85, R167, R172 ;  /* 0x000000a755557223 */ /* 0x000fe200000100ac */
[----:B------:R-:W-:Y:S01]  /*3b80*/  F2FP.F16.E4M3.UNPACK_B R172, R13.H1 ;  /* 0x0000000dffac723e */ /* 0x000fe200030006ff */
[----:B------:R-:W-:Y:S01]  /*3b90*/  FFMA.FTZ R164, R164, R167, -R173 ;  /* 0x000000a7a4a47223 */ /* 0x000fe200000108ad */
[----:B------:R-:W-:-:S03]  /*3ba0*/  HADD2.F32 R167, -RZ, R84.H1_H1 ;  /* 0x30000054ffa77230 */ /* 0x000fc60000004100 */
[--C-:B------:R-:W-:Y:S02]  /*3bb0*/  HADD2.F32 R13, -RZ, R172.reuse.H1_H1 ;  /* 0x300000acff0d7230 */ /* 0x100fe40000004100 */
[----:B------:R-:W-:-:S03]  /*3bc0*/  HADD2.F32 R84, -RZ, R172.H0_H0 ;  /* 0x200000acff547230 */ /* 0x000fc60000004100 */
[CC--:B------:R-:W-:Y:S02]  /*3bd0*/  FMUL.FTZ R172, R13.reuse, R167.reuse ;  /* 0x000000a70dac7220 */ /* 0x0c0fe40000410000 */
[C---:B------:R-:W-:Y:S02]  /*3be0*/  FMUL.FTZ R167, R84.reuse, R167 ;  /* 0x000000a754a77220 */ /* 0x040fe40000410000 */
[-C--:B------:R-:W-:Y:S02]  /*3bf0*/  FFMA.FTZ R84, R84, R165.reuse, -R172 ;  /* 0x000000a554547223 */ /* 0x080fe400000108ac */
[----:B------:R-:W-:Y:S01]  /*3c00*/  FFMA.FTZ R165, R13, R165, R167 ;  /* 0x000000a50da57223 */ /* 0x000fe200000100a7 */
[----:B------:R-:W-:Y:S01]  /*3c10*/  SHF.L.U32 R13, R82, 0x10, RZ ;  /* 0x00000010520d7819 */ /* 0x000fe200000006ff */
[----:B------:R-:W-:Y:S01]  /*3c20*/  IMAD.MOV.U32 R82, RZ, RZ, R15 ;  /* 0x000000ffff527224 */ /* 0x000fe200078e000f */
[----:B------:R-:W-:Y:S02]  /*3c30*/  F2FP.F16.E4M3.UNPACK_B R15, R83.H1 ;  /* 0x00000053ff0f723e */ /* 0x000fe400030006ff */
[----:B------:R-:W-:-:S02]  /*3c40*/  LOP3.LUT R13, R166, 0xff0000, R13, 0xf8, !PT ;  /* 0x00ff0000a60d7812 */ /* 0x000fc400078ef80d */
[-C--:B------:R-:W-:Y:S01]  /*3c50*/  F2FP.F16.E4M3.UNPACK_B R173, R82.reuse ;  /* 0x00000052ffad723e */ /* 0x080fe200020006ff */
[--C-:B------:R-:W-:Y:S01]  /*3c60*/  HADD2.F32 R172, -RZ, R15.reuse.H0_H0 ;  /* 0x2000000fffac7230 */ /* 0x100fe20000004100 */
[-C--:B------:R-:W-:Y:S01]  /*3c70*/  F2FP.F16.E4M3.UNPACK_B R166, R13.reuse.H1 ;  /* 0x0000000dffa6723e */ /* 0x080fe200030006ff */
[----:B------:R-:W-:Y:S01]  /*3c80*/  HADD2.F32 R15, -RZ, R15.H1_H1 ;  /* 0x3000000fff0f7230 */ /* 0x000fe20000004100 */
[----:B------:R-:W-:Y:S01]  /*3c90*/  F2FP.F16.E4M3.UNPACK_B R82, R82.H1 ;  /* 0x00000052ff52723e */ /* 0x000fe200030006ff */
[--C-:B------:R-:W-:Y:S01]  /*3ca0*/  HADD2.F32 R167, -RZ, R173.reuse.H1_H1 ;  /* 0x300000adffa77230 */ /* 0x100fe20000004100 */
[----:B------:R-:W-:Y:S01]  /*3cb0*/  F2FP.SATFINITE.E4M3.F32.PACK_AB_MERGE_C R84, R165, R84, RZ ;  /* 0x00000054a554723e */ /* 0x000fe200048070ff */
[--C-:B------:R-:W-:Y:S01]  /*3cc0*/  HADD2.F32 R174, -RZ, R166.reuse.H0_H0 ;  /* 0x200000a6ffae7230 */ /* 0x100fe20000004100 */
[----:B------:R-:W-:Y:S01]  /*3cd0*/  F2FP.F16.E4M3.UNPACK_B R13, R13 ;  /* 0x0000000dff0d723e */ /* 0x000fe200020006ff */
[----:B------:R-:W-:Y:S01]  /*3ce0*/  HADD2.F32 R173, -RZ, R173.H0_H0 ;  /* 0x200000adffad7230 */ /* 0x000fe20000004100 */
[----:B------:R-:W-:Y:S01]  /*3cf0*/  F2FP.SATFINITE.E4M3.F32.PACK_AB_MERGE_C R85, R85, R164, R84 ;  /* 0x000000a45555723e */ /* 0x000fe20004807054 */
[----:B------:R-:W-:-:S02]  /*3d00*/  HADD2.F32 R166, -RZ, R166.H1_H1 ;  /* 0x300000a6ffa67230 */ /* 0x000fc40000004100 */
[----:B------:R-:W-:Y:S01]  /*3d10*/  FMUL.FTZ R175, R167, R174 ;  /* 0x000000aea7af7220 */ /* 0x000fe20000410000 */
[----:B------:R-:W-:Y:S02]  /*3d20*/  F2FP.F16.E4M3.UNPACK_B R84, R14 ;  /* 0x0000000eff54723e */ /* 0x000fe400020006ff */
[----:B------:R-:W-:Y:S01]  /*3d30*/  F2FP.F16.E4M3.UNPACK_B R83, R83 ;  /* 0x00000053ff53723e */ /* 0x000fe200020006ff */
[C---:B------:R-:W-:Y:S01]  /*3d40*/  FFMA.FTZ R175, R173.reuse, R172, -R175 ;  /* 0x000000acadaf7223 */ /* 0x040fe200000108af */
[----:B------:R-:W-:Y:S01]  /*3d50*/  FMUL.FTZ R173, R173, R174 ;  /* 0x000000aeadad7220 */ /* 0x000fe20000410000 */
[----:B------:R-:W-:Y:S02]  /*3d60*/  F2FP.F16.E4M3.UNPACK_B R14, R14.H1 ;  /* 0x0000000eff0e723e */ /* 0x000fe400030006ff */
[----:B------:R-:W-:Y:S02]  /*3d70*/  HADD2.F32 R164, -RZ, R83.H0_H0 ;  /* 0x20000053ffa47230 */ /* 0x000fe40000004100 */
[----:B------:R-:W-:Y:S01]  /*3d80*/  FFMA.FTZ R173, R167, R172, R173 ;  /* 0x000000aca7ad7223 */ /* 0x000fe200000100ad */
[----:B------:R-:W-:-:S02]  /*3d90*/  HADD2.F32 R167, -RZ, R82.H1_H1 ;  /* 0x30000052ffa77230 */ /* 0x000fc40000004100 */
[----:B------:R-:W-:Y:S02]  /*3da0*/  HADD2.F32 R82, -RZ, R82.H0_H0 ;  /* 0x20000052ff527230 */ /* 0x000fe40000004100 */
[----:B------:R-:W-:Y:S02]  /*3db0*/  HADD2.F32 R83, -RZ, R83.H1_H1 ;  /* 0x30000053ff537230 */ /* 0x000fe40000004100 */
[----:B------:R-:W-:-:S04]  /*3dc0*/  FMUL.FTZ R172, R167, R166 ;  /* 0x000000a6a7ac7220 */ /* 0x000fc80000410000 */
[CC--:B------:R-:W-:Y:S01]  /*3dd0*/  FFMA.FTZ R172, R82.reuse, R15.reuse, -R172 ;  /* 0x0000000f52ac7223 */ /* 0x0c0fe200000108ac */
[----:B------:R-:W-:Y:S01]  /*3de0*/  FMUL.FTZ R82, R82, R166 ;  /* 0x000000a652527220 */ /* 0x000fe20000410000 */
[--C-:B------:R-:W-:Y:S02]  /*3df0*/  HADD2.F32 R166, -RZ, R13.reuse.H0_H0 ;  /* 0x2000000dffa67230 */ /* 0x100fe40000004100 */
[----:B------:R-:W-:Y:S02]  /*3e00*/  HADD2.F32 R13, -RZ, R13.H1_H1 ;  /* 0x3000000dff0d7230 */ /* 0x000fe40000004100 */
[----:B------:R-:W-:Y:S01]  /*3e10*/  FFMA.FTZ R82, R167, R15, R82 ;  /* 0x0000000fa7527223 */ /* 0x000fe20000010052 */
[--C-:B------:R-:W-:Y:S02]  /*3e20*/  HADD2.F32 R15, -RZ, R84.reuse.H1_H1 ;  /* 0x30000054ff0f7230 */ /* 0x100fe40000004100 */
[----:B------:R-:W-:Y:S02]  /*3e30*/  HADD2.F32 R84, -RZ, R84.H0_H0 ;  /* 0x20000054ff547230 */ /* 0x000fe40000004100 */
[----:B------:R-:W-:-:S02]  /*3e40*/  HADD2.F32 R167, -RZ, R163.H1_H1 ;  /* 0x300000a3ffa77230 */ /* 0x000fc40000004100 */
[CC--:B------:R-:W-:Y:S01]  /*3e50*/  FMUL.FTZ R165, R15.reuse, R166.reuse ;  /* 0x000000a60fa57220 */ /* 0x0c0fe20000410000 */
[----:B------:R-:W-:Y:S02]  /*3e60*/  HADD2.F32 R163, -RZ, R163.H0_H0 ;  /* 0x200000a3ffa37230 */ /* 0x000fe40000004100 */
[----:B------:R-:W-:Y:S01]  /*3e70*/  FMUL.FTZ R166, R84, R166 ;  /* 0x000000a654a67220 */ /* 0x000fe20000410000 */
[----:B------:R-:W-:Y:S01]  /*3e80*/  F2FP.SATFINITE.E4M3.F32.PACK_AB_MERGE_C R82, R82, R172, RZ ;  /* 0x000000ac5252723e */ /* 0x000fe200048070ff */
[-C--:B------:R-:W-:Y:S02]  /*3e90*/  FFMA.FTZ R165, R84, R164.reuse, -R165 ;  /* 0x000000a454a57223 */ /* 0x080fe400000108a5 */
[----:B------:R-:W-:Y:S01]  /*3ea0*/  FFMA.FTZ R166, R15, R164, R166 ;  /* 0x000000a40fa67223 */ /* 0x000fe200000100a6 */
[--C-:B------:R-:W-:Y:S02]  /*3eb0*/  HADD2.F32 R15, -RZ, R14.reuse.H1_H1 ;  /* 0x3000000eff0f7230 */ /* 0x100fe40000004100 */
[----:B------:R-:W-:-:S03]  /*3ec0*/  HADD2.F32 R14, -RZ, R14.H0_H0 ;  /* 0x2000000eff0e7230 */ /* 0x000fc60000004100 */
[CC--:B------:R-:W-:Y:S02]  /*3ed0*/  FMUL.FTZ R84, R15.reuse, R13.reuse ;  /* 0x0000000d0f547220 */ /* 0x0c0fe40000410000 */
[C---:B------:R-:W-:Y:S02]  /*3ee0*/  FMUL.FTZ R164, R14.reuse, R13 ;  /* 0x0000000d0ea47220 */ /* 0x040fe40000410000 */
[-C--:B------:R-:W-:Y:S01]  /*3ef0*/  FFMA.FTZ R13, R14, R83.reuse, -R84 ;  /* 0x000000530e0d7223 */ /* 0x080fe20000010854 */
[----:B------:R-:W-:Y:S01]  /*3f00*/  F2FP.F16.E4M3.UNPACK_B R84, R12.H1 ;  /* 0x0000000cff54723e */ /* 0x000fe200030006ff */
[----:B------:R-:W-:Y:S01]  /*3f10*/  FFMA.FTZ R14, R15, R83, R164 ;  /* 0x000000530f0e7223 */ /* 0x000fe200000100a4 */
[--C-:B------:R-:W-:Y:S02]  /*3f20*/  HADD2.F32 R83, -RZ, R162.reuse.H1_H1 ;  /* 0x300000a2ff537230 */ /* 0x100fe40000004100 */
[----:B------:R-:W-:Y:S02]  /*3f30*/  HADD2.F32 R162, -RZ, R162.H0_H0 ;  /* 0x200000a2ffa27230 */ /* 0x000fe40000004100 */
[--C-:B------:R-:W-:Y:S01]  /*3f40*/  HADD2.F32 R15, -RZ, R84.reuse.H1_H1 ;  /* 0x30000054ff0f7230 */ /* 0x100fe20000004100 */
[----:B------:R-:W-:Y:S01]  /*3f50*/  F2FP.SATFINITE.E4M3.F32.PACK_AB_MERGE_C R13, R14, R13, RZ ;  /* 0x0000000d0e0d723e */ /* 0x000fe200048070ff */
[----:B------:R-:W-:-:S03]  /*3f60*/  HADD2.F32 R84, -RZ, R84.H0_H0 ;  /* 0x20000054ff547230 */ /* 0x000fc60000004100 */
[C---:B------:R-:W-:Y:S01]  /*3f70*/  FMUL.FTZ R164, R15.reuse, R167 ;  /* 0x000000a70fa47220 */ /* 0x040fe20000410000 */
[----:B------:R-:W-:Y:S01]  /*3f80*/  F2FP.SATFINITE.E4M3.F32.PACK_AB_MERGE_C R165, R166, R165, R13 ;  /* 0x000000a5a6a5723e */ /* 0x000fe2000480700d */
[C---:B------:R-:W-:Y:S01]  /*3f90*/  FMUL.FTZ R167, R84.reuse, R167 ;  /* 0x000000a754a77220 */ /* 0x040fe20000410000 */
[----:B------:R-:W-:Y:S02]  /*3fa0*/  IMAD.MOV.U32 R13, RZ, RZ, R85 ;  /* 0x000000ffff0d7224 */ /* 0x000fe400078e0055 */
[-C--:B------:R-:W-:Y:S01]  /*3fb0*/  FFMA.FTZ R164, R84, R83.reuse, -R164 ;  /* 0x0000005354a47223 */ /* 0x080fe200000108a4 */
[----:B------:R-:W-:Y:S01]  /*3fc0*/  FFMA.FTZ R167, R15, R83, R167 ;  /* 0x000000530fa77223 */ /* 0x000fe200000100a7 */
[----:B------:R-:W-:Y:S01]  /*3fd0*/  F2FP.F16.E4M3.UNPACK_B R15, R12 ;  /* 0x0000000cff0f723e */ /* 0x000fe200020006ff */
[----:B------:R-:W-:-:S03]  /*3fe0*/  IMAD.MOV.U32 R14, RZ, RZ, R165 ;  /* 0x000000ffff0e7224 */ /* 0x000fc600078e00a5 */
[----:B------:R-:W-:Y:S01]  /*3ff0*/  F2FP.SATFINITE.E4M3.F32.PACK_AB_MERGE_C R164, R167, R164, RZ ;  /* 0x000000a4a7a4723e */ /* 0x000fe200048070ff */
[--C-:B------:R-:W-:Y:S02]  /*4000*/  HADD2.F32 R12, -RZ, R15.reuse.H1_H1 ;  /* 0x3000000fff0c7230 */ /* 0x100fe40000004100 */
[----:B------:R-:W-:-:S03]  /*4010*/  HADD2.F32 R15, -RZ, R15.H0_H0 ;  /* 0x2000000fff0f7230 */ /* 0x000fc60000004100 */
[CC--:B------:R-:W-:Y:S02]  /*4020*/  FMUL.FTZ R83, R12.reuse, R163.reuse ;  /* 0x000000a30c537220 */ /* 0x0c0fe40000410000 */
[C---:B------:R-:W-:Y:S02]  /*4030*/  FMUL.FTZ R163, R15.reuse, R163 ;  /* 0x000000a30fa37220 */ /* 0x040fe40000410000 */
[-C--:B------:R-:W-:Y:S01]  /*4040*/  FFMA.FTZ R83, R15, R162.reuse, -R83 ;  /* 0x000000a20f537223 */ /* 0x080fe20000010853 */
[----:B------:R-:W-:Y:S01]  /*4050*/  F2FP.SATFINITE.E4M3.F32.PACK_AB_MERGE_C R15, R173, R175, R82 ;  /* 0x000000afad0f723e */ /* 0x000fe20004807052 */
[----:B------:R-:W-:-:S05]  /*4060*/  FFMA.FTZ R163, R12, R162, R163 ;  /* 0x000000a20ca37223 */ /* 0x000fca00000100a3 */
[----:B------:R-:W-:-:S05]  /*4070*/  F2FP.SATFINITE.E4M3.F32.PACK_AB_MERGE_C R83, R163, R83, R164 ;  /* 0x00000053a353723e */ /* 0x000fca00048070a4 */
[----:B------:R-:W-:-:S07]  /*4080*/  IMAD.MOV.U32 R12, RZ, RZ, R83 ;  /* 0x000000ffff0c7224 */ /* 0x000fce00078e0053 */
.L_x_450:
[----:B------:R-:W-:Y:S05]  /*4090*/  BSYNC B3 ;  /* 0x0000000000037941 */ /* 0x000fea0003800000 */
.L_x_449:
[----:B----4-:R-:W-:-:S04]  /*40a0*/  IADD3 R82, P2, R16, R11, RZ ;  /* 0x0000000b10527210 */ /* 0x010fc80007f5e0ff */
[----:B---3--:R-:W-:-:S05]  /*40b0*/  IADD3.X R83, R151, R17, RZ, P2, !PT ;  /* 0x0000001197537210 */ /* 0x008fca00017fe4ff */
[----:B0-----:R0:W-:Y:S04]  /*40c0*/  ST.E.128 desc[UR50][R82.64], R12 ;  /* 0x0000000c52007985 */ /* 0x0011e8000c101d32 */
.L_x_448:
[----:B------:R-:W-:Y:S05]  /*40d0*/  BSYNC B2 ;  /* 0x0000000000027941 */ /* 0x000fea0003800000 */
.L_x_447:
        /* <DEDUP_REMOVED lines=8> */
[----:B------:R-:W-:Y:S02]  /*4160*/  LOP3.LUT R80, R79, 0xff0000ff, RZ, 0xc0, !PT ;  /* 0xff0000ff4f507812 */ /* 0x000fe400078ec0ff */
[----:B------:R-:W-:Y:S01]  /*4170*/  SHF.R.U32.HI R79, RZ, 0x10, R79 ;  /* 0x00000010ff4f7819 */ /* 0x000fe2000001164f */
[----:B------:R-:W-:Y:S01]  /*4180*/  IMAD.SHL.U32 R82, R82, 0x100, RZ ;  /* 0x0000010052527824 */ /* 0x000fe200078e00ff */
[----:B------:R-:W-:Y:S02]  /*4190*/  SHF.R.U32.HI R83, RZ, 0x8, R81 ;  /* 0x00000008ff537819 */ /* 0x000fe40000011651 */
[----:B------:R-:W-:Y:S01]  /*41a0*/  LOP3.LUT R84, R81, 0xff0000ff, RZ, 0xc0, !PT ;  /* 0xff0000ff51547812 */ /* 0x000fe200078ec0ff */
[----:B------:R-:W-:Y:S01]  /*41b0*/  IMAD.U32 R79, R79, 0x10000, RZ ;  /* 0x000100004f4f7824 */ /* 0x000fe200078e00ff */
        /* <DEDUP_REMOVED lines=27> */
[----:B------:R-:W-:Y:S01]  /*4370*/  IMAD.U32 R13, R78, 0x10000, RZ ;  /* 0x000100004e0d7824 */ /* 0x000fe200078e00ff */
[----:B------:R-:W-:Y:S02]  /*4380*/  MOV R78, R15 ;  /* 0x0000000f004e7202 */ /* 0x000fe40000000f00 */
[----:B------:R-:W-:-:S02]  /*4390*/  F2FP.F16.E4M3.UNPACK_B R15, R79.H1 ;  /* 0x0000004fff0f723e */ /* 0x000fc400030006ff */
[----:B------:R-:W-:Y:S02]  /*43a0*/  LOP3.LUT R13, R84, 0xff0000, R13, 0xf8, !PT ;  /* 0x00ff0000540d7812 */ /* 0x000fe400078ef80d */
        /* <DEDUP_REMOVED lines=56> */
[----:B------:R-:W-:-:S04]  /*4730*/  F2FP.F16.E4M3.UNPACK_B R15, R12 ;  /* 0x0000000cff0f723e */ /* 0x000fc800020006ff */
[----:B------:R-:W-:Y:S01]  /*4740*/  F2FP.SATFINITE.E4M3.F32.PACK_AB_MERGE_C R82, R85, R82, RZ ;  /* 0x000000525552723e */ /* 0x000fe200048070ff */
[--C-:B------:R-:W-:Y:S02]  /*4750*/  HADD2.F32 R12, -RZ, R15.reuse.H1_H1 ;  /* 0x3000000fff0c7230 */ /* 0x100fe40000004100 */
[----:B------:R-:W-:-:S03]  /*4760*/  HADD2.F32 R15, -RZ, R15.H0_H0 ;  /* 0x2000000fff0f7230 */ /* 0x000fc60000004100 */
[CC--:B------:R-:W-:Y:S02]  /*4770*/  FMUL.FTZ R79, R12.reuse, R160.reuse ;  /* 0x000000a00c4f7220 */ /* 0x0c0fe40000410000 */
[C---:B------:R-:W-:Y:S02]  /*4780*/  FMUL.FTZ R160, R15.reuse, R160 ;  /* 0x000000a00fa07220 */ /* 0x040fe40000410000 */
[----:B------:R-:W-:Y:S01]  /*4790*/  FFMA.FTZ R79, R15, R161, -R79 ;  /* 0x000000a10f4f7223 */ /* 0x000fe2000001084f */
[----:B------:R-:W-:Y:S01]  /*47a0*/  F2FP.SATFINITE.E4M3.F32.PACK_AB_MERGE_C R15, R163, R165, R78 ;  /* 0x000000a5a30f723e */ /* 0x000fe2000480704e */
[----:B------:R-:W-:-:S05]  /*47b0*/  FFMA.FTZ R160, R12, R161, R160 ;  /* 0x000000a10ca07223 */ /* 0x000fca00000100a0 */
[----:B------:R-:W-:-:S07]  /*47c0*/  F2FP.SATFINITE.E4M3.F32.PACK_AB_MERGE_C R12, R160, R79, R82 ;  /* 0x0000004fa00c723e */ /* 0x000fce0004807052 */
.L_x_454:
[----:B------:R-:W-:Y:S05]  /*47d0*/  BSYNC B3 ;  /* 0x0000000000037941 */ /* 0x000fea0003800000 */
.L_x_453:
[----:B------:R-:W-:-:S05]  /*47e0*/  IMAD.SHL.U32 R80, R170, 0x10, RZ ;  /* 0x00000010aa507824 */ /* 0x000fca00078e00ff */
[----:B----4-:R-:W-:-:S04]  /*47f0*/  IADD3 R78, P2, R11, R80, RZ ;  /* 0x000000500b4e7210 */ /* 0x010fc80007f5e0ff */
[----:B---3--:R-:W-:-:S05]  /*4800*/  LEA.HI.X.SX32 R79, R80, R151, 0x1, P2 ;  /* 0x00000097504f7211 */ /* 0x008fca00010f0eff */
[----:B0-----:R0:W-:Y:S04]  /*4810*/  ST.E.128 desc[UR50][R78.64], R12 ;  /* 0x0000000c4e007985 */ /* 0x0011e8000c101d32 */
.L_x_452:
[----:B------:R-:W-:Y:S05]  /*4820*/  BSYNC B2 ;  /* 0x0000000000027941 */ /* 0x000fea0003800000 */
.L_x_451:
[----:B------:R-:W-:Y:S01]  /*4830*/  ISETP.NE.AND P2, PT, R30, RZ, PT ;  /* 0x000000ff1e00720c */ /* 0x000fe20003f45270 */
[----:B------:R-:W-:-:S12]  /*4840*/  BSSY B2, `(.L_x_455) ;  /* 0x0000072000027945 */ /* 0x000fd80003800000 */
[----:B------:R-:W-:Y:S05]  /*4850*/  @!P2 BRA `(.L_x_456) ;  /* 0x0000000400c0a947 */ /* 0x000fea0003800000 */
[----:B0-----:R0:W0:Y:S01]  /*4860*/  LDS.128 R12, [R37+0x1cc00] ;  /* 0x01cc0000250c7984 */ /* 0x0010220000000c00 */
[----:B------:R-:W-:Y:S01]  /*4870*/  ISETP.GE.AND P2, PT, R199, R117, PT ;  /* 0x00000075c700720c */ /* 0x000fe20003f46270 */
[----:B------:R-:W-:-:S12]  /*4880*/  BSSY B3, `(.L_x_457) ;  /* 0x0000069000037945 */ /* 0x000fd80003800000 */
[----:B------:R-:W-:Y:S05]  /*4890*/  @P2 BRA `(.L_x_458) ;  /* 0x00000004009c2947 */ /* 0x000fea0003800000 */
[----:B------:R-:W-:Y:S02]  /*48a0*/  SHF.R.U32.HI R80, RZ, 0x8, R77 ;  /* 0x00000008ff507819 */ /* 0x000fe4000001164d */
[--C-:B------:R-:W-:Y:S02]  /*48b0*/  SHF.R.U32.HI R76, RZ, 0x10, R75.reuse ;  /* 0x00000010ff4c7819 */ /* 0x100fe4000001164b */
[----:B------:R-:W-:Y:S02]  /*48c0*/  SHF.R.U32.HI R78, RZ, 0x8, R75 ;  /* 0x00000008ff4e7819 */ /* 0x000fe4000001164b */
[----:B------:R-:W-:Y:S02]  /*48d0*/  LOP3.LUT R79, R75, 0xff0000ff, RZ, 0xc0, !PT ;  /* 0xff0000ff4b4f7812 */ /* 0x000fe400078ec0ff */
[----:B------:R-:W-:Y:S01]  /*48e0*/  SHF.R.U32.HI R75, RZ, 0x10, R77 ;  /* 0x00000010ff4b7819 */ /* 0x000fe2000001164d */
[----:B------:R-:W-:Y:S01]  /*48f0*/  IMAD.SHL.U32 R78, R78, 0x100, RZ ;  /* 0x000001004e4e7824 */ /* 0x000fe200078e00ff */
[----:B------:R-:W-:Y:S01]  /*4900*/  LOP3.LUT R74, R77, 0xff0000ff, RZ, 0xc0, !PT ;  /* 0xff0000ff4d4a7812 */ /* 0x000fe200078ec0ff */
[----:B------:R-:W-:Y:S01]  /*4910*/  IMAD.SHL.U32 R77, R80, 0x100, RZ ;  /* 0x00000100504d7824 */ /* 0x000fe200078e00ff */
[----:B0-----:R-:W-:-:S02]  /*4920*/  F2FP.F16.E4M3.UNPACK_B R83, R13 ;  /* 0x0000000dff53723e */ /* 0x001fc400020006ff */
[----:B------:R-:W-:Y:S02]  /*4930*/  LOP3.LUT R78, R79, 0xff00, R78, 0xf8, !PT ;  /* 0x0000ff004f4e7812 */ /* 0x000fe400078ef84e */
[----:B------:R-:W-:Y:S01]  /*4940*/  LOP3.LUT R77, R74, 0xff00, R77, 0xf8, !PT ;  /* 0x0000ff004a4d7812 */ /* 0x000fe200078ef84d */
[--C-:B------:R-:W-:Y:S01]  /*4950*/  HADD2.F32 R79, -RZ, R83.reuse.H1_H1 ;  /* 0x30000053ff4f7230 */ /* 0x100fe20000004100 */
[-C--:B------:R-:W-:Y:S01]  /*4960*/  F2FP.F16.E4M3.UNPACK_B R74, R157.reuse.H1 ;  /* 0x0000009dff4a723e */ /* 0x080fe200030006ff */
[----:B------:R-:W-:Y:S01]  /*4970*/  HADD2.F32 R83, -RZ, R83.H0_H0 ;  /* 0x20000053ff537230 */ /* 0x000fe20000004100 */
[-C--:B------:R-:W-:Y:S02]  /*4980*/  F2FP.F16.E4M3.UNPACK_B R81, R156.reuse.H1 ;  /* 0x0000009cff51723e */ /* 0x080fe400030006ff */
[----:B------:R-:W-:Y:S01]  /*4990*/  F2FP.F16.E4M3.UNPACK_B R157, R157 ;  /* 0x0000009dff9d723e */ /* 0x000fe200020006ff */
[----:B------:R-:W-:Y:S01]  /*49a0*/  HADD2.F32 R84, -RZ, R74.H0_H0 ;  /* 0x2000004aff547230 */ /* 0x000fe20000004100 */
[----:B------:R-:W-:Y:S01]  /*49b0*/  F2FP.F16.E4M3.UNPACK_B R156, R156 ;  /* 0x0000009cff9c723e */ /* 0x000fe200020006ff */
[----:B------:R-:W-:-:S02]  /*49c0*/  HADD2.F32 R82, -RZ, R81.H0_H0 ;  /* 0x20000051ff527230 */ /* 0x000fc40000004100 */
[----:B------:R-:W-:Y:S02]  /*49d0*/  HADD2.F32 R74, -RZ, R74.H1_H1 ;  /* 0x3000004aff4a7230 */ /* 0x000fe40000004100 */
[-C--:B------:R-:W-:Y:S01]  /*49e0*/  FMUL.FTZ R80, R79, R84.reuse ;  /* 0x000000544f507220 */ /* 0x080fe20000410000 */
[----:B------:R-:W-:-:S03]  /*49f0*/  FMUL.FTZ R84, R83, R84 ;  /* 0x0000005453547220 */ /* 0x000fc60000410000 */
[-C--:B------:R-:W-:Y:S01]  /*4a00*/  FFMA.FTZ R80, R83, R82.reuse, -R80 ;  /* 0x0000005253507223 */ /* 0x080fe20000010850 */
[----:B------:R-:W-:Y:S01]  /*4a10*/  F2FP.F16.E4M3.UNPACK_B R83, R13.H1 ;  /* 0x0000000dff53723e */ /* 0x000fe200030006ff */
[----:B------:R-:W-:Y:S01]  /*4a20*/  FFMA.FTZ R79, R79, R82, R84 ;  /* 0x000000524f4f7223 */ /* 0x000fe20000010054 */
[----:B------:R-:W-:Y:S01]  /*4a30*/  HADD2.F32 R82, -RZ, R81.H1_H1 ;  /* 0x30000051ff527230 */ /* 0x000fe20000004100 */
[----:B------:R-:W-:Y:S01]  /*4a40*/  SHF.L.U32 R81, R76, 0x10, RZ ;  /* 0x000000104c517819 */ /* 0x000fe200000006ff */
[----:B------:R-:W-:Y:S02]  /*4a50*/  IMAD.U32 R76, R75, 0x10000, RZ ;  /* 0x000100004b4c7824 */ /* 0x000fe400078e00ff */
[--C-:B------:R-:W-:Y:S01]  /*4a60*/  HADD2.F32 R13, -RZ, R83.reuse.H1_H1 ;  /* 0x30000053ff0d7230 */ /* 0x100fe20000004100 */
[----:B------:R-:W-:Y:S01]  /*4a70*/  LOP3.LUT R75, R78, 0xff0000, R81, 0xf8, !PT ;  /* 0x00ff00004e4b7812 */ /* 0x000fe200078ef851 */
[----:B------:R-:W-:Y:S01]  /*4a80*/  HADD2.F32 R83, -RZ, R83.H0_H0 ;  /* 0x20000053ff537230 */ /* 0x000fe20000004100 */
[----:B------:R-:W-:-:S02]  /*4a90*/  LOP3.LUT R76, R77, 0xff0000, R76, 0xf8, !PT ;  /* 0x00ff00004d4c7812 */ /* 0x000fc400078ef84c */
[-C--:B------:R-:W-:Y:S01]  /*4aa0*/  FMUL.FTZ R84, R13, R74.reuse ;  /* 0x0000004a0d547220 */ /* 0x080fe20000410000 */
[----:B------:R-:W-:Y:S01]  /*4ab0*/  F2FP.F16.E4M3.UNPACK_B R78, R75.H1 ;  /* 0x0000004bff4e723e */ /* 0x000fe200030006ff */
[C---:B------:R-:W-:Y:S01]  /*4ac0*/  FMUL.FTZ R160, R83.reuse, R74 ;  /* 0x0000004a53a07220 */ /* 0x040fe20000410000 */
[----:B------:R-:W-:Y:S01]  /*4ad0*/  F2FP.F16.E4M3.UNPACK_B R77, R76.H1 ;  /* 0x0000004cff4d723e */ /* 0x000fe200030006ff */
[-C--:B------:R-:W-:Y:S01]  /*4ae0*/  FFMA.FTZ R74, R83, R82.reuse, -R84 ;  /* 0x00000052534a7223 */ /* 0x080fe20000010854 */
[-C--:B------:R-:W-:Y:S01]  /*4af0*/  F2FP.F16.E4M3.UNPACK_B R83, R15.reuse ;  /* 0x0000000fff53723e */ /* 0x080fe200020006ff */
[----:B------:R-:W-:Y:S01]  /*4b00*/  FFMA.FTZ R13, R13, R82, R160 ;  /* 0x000000520d0d7223 */ /* 0x000fe200000100a0 */
[----:B------:R-:W-:Y:S01]  /*4b10*/  HADD2.F32 R82, -RZ, R78.H0_H0 ;  /* 0x2000004eff527230 */ /* 0x000fe20000004100 */
[----:B------:R-:W-:Y:S01]  /*4b20*/  F2FP.F16.E4M3.UNPACK_B R15, R15.H1 ;  /* 0x0000000fff0f723e */ /* 0x000fe200030006ff */
[----:B------:R-:W-:Y:S01]  /*4b30*/  HADD2.F32 R84, -RZ, R77.H0_H0 ;  /* 0x2000004dff547230 */ /* 0x000fe20000004100 */
[----:B------:R-:W-:Y:S01]  /*4b40*/  F2FP.F16.E4M3.UNPACK_B R76, R76 ;  /* 0x0000004cff4c723e */ /* 0x000fe200020006ff */
[--C-:B------:R-:W-:Y:S01]  /*4b50*/  HADD2.F32 R81, -RZ, R83.reuse.H1_H1 ;  /* 0x30000053ff517230 */ /* 0x100fe20000004100 */
[----:B------:R-:W-:Y:S01]  /*4b60*/  F2FP.SATFINITE.E4M3.F32.PACK_AB_MERGE_C R13, R13, R74, RZ ;  /* 0x0000004a0d0d723e */ /* 0x000fe200048070ff */
[----:B------:R-:W-:Y:S01]  /*4b70*/  HADD2.F32 R83, -RZ, R83.H0_H0 ;  /* 0x20000053ff537230 */ /* 0x000fe20000004100 */
[----:B------:R-:W-:Y:S01]  /*4b80*/  F2FP.F16.E4M3.UNPACK_B R75, R75 ;  /* 0x0000004bff4b723e */ /* 0x000fe200020006ff */
[----:B------:R-:W-:-:S02]  /*4b90*/  HADD2.F32 R77, -RZ, R77.H1_H1 ;  /* 0x3000004dff4d7230 */ /* 0x000fc40000004100 */
[----:B------:R-:W-:Y:S01]  /*4ba0*/  FMUL.FTZ R85, R81, R84 ;  /* 0x0000005451557220 */ /* 0x000fe20000410000 */
[----:B------:R-:W-:Y:S01]  /*4bb0*/  IMAD.MOV.U32 R74, RZ, RZ, R14 ;  /* 0x000000ffff4a7224 */ /* 0x000fe200078e000e */
[----:B------:R-:W-:Y:S01]  /*4bc0*/  F2FP.SATFINITE.E4M3.F32.PACK_AB_MERGE_C R13, R79, R80, R13 ;  /* 0x000000504f0d723e */ /* 0x000fe2000480700d */
[----:B------:R-:W-:Y:S02]  /*4bd0*/  HADD2.F32 R78, -RZ, R78.H1_H1 ;  /* 0x3000004eff4e7230 */ /* 0x000fe40000004100 */
[C---:B------:R-:W-:Y:S01]  /*4be0*/  FFMA.FTZ R85, R83.reuse, R82, -R85 ;  /* 0x0000005253557223 */ /* 0x040fe20000010855 */
[----:B------:R-:W-:Y:S01]  /*4bf0*/  FMUL.FTZ R83, R83, R84 ;  /* 0x0000005453537220 */ /* 0x000fe20000410000 */
[-C--:B------:R-:W-:Y:S01]  /*4c00*/  F2FP.F16.E4M3.UNPACK_B R14, R74.reuse ;  /* 0x0000004aff0e723e */ /* 0x080fe200020006ff */
[----:B------:R-:W-:Y:S01]  /*4c10*/  HADD2.F32 R80, -RZ, R76.H0_H0 ;  /* 0x2000004cff507230 */ /* 0x000fe20000004100 */
[----:B------:R-:W-:Y:S01]  /*4c20*/  F2FP.F16.E4M3.UNPACK_B R74, R74.H1 ;  /* 0x0000004aff4a723e */ /* 0x000fe200030006ff */
[----:B------:R-:W-:Y:S01]  /*4c30*/  FFMA.FTZ R83, R81, R82, R83 ;  /* 0x0000005251537223 */ /* 0x000fe20000010053 */
[----:B------:R-:W-:-:S02]  /*4c40*/  HADD2.F32 R81, -RZ, R15.H1_H1 ;  /* 0x3000000fff517230 */ /* 0x000fc40000004100 */
[----:B------:R-:W-:-:S03]  /*4c50*/  HADD2.F32 R15, -RZ, R15.H0_H0 ;  /* 0x2000000fff0f7230 */ /* 0x000fc60000004100 */
[-C--:B------:R-:W-:Y:S02]  /*4c60*/  FMUL.FTZ R82, R81, R77.reuse ;  /* 0x0000004d51527220 */ /* 0x080fe40000410000 */
[C---:B------:R-:W-:Y:S01]  /*4c70*/  FMUL.FTZ R84, R15.reuse, R77 ;  /* 0x0000004d0f547220 */ /* 0x040fe20000410000 */
[--C-:B------:R-:W-:Y:S02]  /*4c80*/  HADD2.F32 R77, -RZ, R14.reuse.H0_H0 ;  /* 0x2000000eff4d7230 */ /* 0x100fe40000004100 */
[-C--:B------:R-:W-:Y:S01]  /*4c90*/  FFMA.FTZ R82, R15, R78.reuse, -R82 ;  /* 0x0000004e0f527223 */ /* 0x080fe20000010852 */
[----:B------:R-:W-:Y:S02]  /*4ca0*/  HADD2.F32 R15, -RZ, R14.H1_H1 ;  /* 0x3000000eff0f7230 */ /* 0x000fe40000004100 */
[----:B------:R-:W-:Y:S01]  /*4cb0*/  FFMA.FTZ R81, R81, R78, R84 ;  /* 0x0000004e51517223 */ /* 0x000fe20000010054 */
[--C-:B------:R-:W-:Y:S02]  /*4cc0*/  HADD2.F32 R78, -RZ, R75.reuse.H0_H0 ;  /* 0x2000004bff4e7230 */ /* 0x100fe40000004100 */
[----:B------:R-:W-:-:S02]  /*4cd0*/  HADD2.F32 R75, -RZ, R75.H1_H1 ;  /* 0x3000004bff4b7230 */ /* 0x000fc40000004100 */
[-C--:B------:R-:W-:Y:S01]  /*4ce0*/  FMUL.FTZ R14, R15, R80.reuse ;  /* 0x000000500f0e7220 */ /* 0x080fe20000410000 */
[----:B------:R-:W-:Y:S01]  /*4cf0*/  FMUL.FTZ R80, R77, R80 ;  /* 0x000000504d507220 */ /* 0x000fe20000410000 */
[----:B------:R-:W-:Y:S02]  /*4d00*/  F2FP.SATFINITE.E4M3.F32.PACK_AB_MERGE_C R82, R81, R82, RZ ;  /* 0x000000525152723e */ /* 0x000fe400048070ff */
[-C--:B------:R-:W-:Y:S01]  /*4d10*/  FFMA.FTZ R14, R77, R78.reuse, -R14 ;  /* 0x0000004e4d0e7223 */ /* 0x080fe2000001080e */
[----:B------:R-:W-:Y:S02]  /*4d20*/  HADD2.F32 R77, -RZ, R76.H1_H1 ;  /* 0x3000004cff4d7230 */ /* 0x000fe40000004100 */
[----:B------:R-:W-:Y:S01]  /*4d30*/  FFMA.FTZ R15, R15, R78, R80 ;  /* 0x0000004e0f0f7223 */ /* 0x000fe20000010050 */
[--C-:B------:R-:W-:Y:S02]  /*4d40*/  HADD2.F32 R76, -RZ, R74.reuse.H1_H1 ;  /* 0x3000004aff4c7230 */ /* 0x100fe40000004100 */
[----:B------:R-:W-:-:S02]  /*4d50*/  HADD2.F32 R74, -RZ, R74.H0_H0 ;  /* 0x2000004aff4a7230 */ /* 0x000fc40000004100 */
[--C-:B------:R-:W-:Y:S02]  /*4d60*/  HADD2.F32 R80, -RZ, R157.reuse.H1_H1 ;  /* 0x3000009dff507230 */ /* 0x100fe40000004100 */
[-C--:B------:R-:W-:Y:S01]  /*4d70*/  FMUL.FTZ R79, R76, R77.reuse ;  /* 0x0000004d4c4f7220 */ /* 0x080fe20000410000 */
[----:B------:R-:W-:Y:S02]  /*4d80*/  HADD2.F32 R78, -RZ, R156.H1_H1 ;  /* 0x3000009cff4e7230 */ /* 0x000fe40000004100 */
[C---:B------:R-:W-:Y:S01]  /*4d90*/  FMUL.FTZ R77, R74.reuse, R77 ;  /* 0x0000004d4a4d7220 */ /* 0x040fe20000410000 */
[----:B------:R-:W-:Y:S02]  /*4da0*/  HADD2.F32 R157, -RZ, R157.H0_H0 ;  /* 0x2000009dff9d7230 */ /* 0x000fe40000004100 */
[-C--:B------:R-:W-:Y:S01]  /*4db0*/  FFMA.FTZ R74, R74, R75.reuse, -R79 ;  /* 0x0000004b4a4a7223 */ /* 0x080fe2000001084f */
[----:B------:R-:W-:Y:S01]  /*4dc0*/  FFMA.FTZ R75, R76, R75, R77 ;  /* 0x0000004b4c4b7223 */ /* 0x000fe2000001004d */
[----:B------:R-:W-:-:S04]  /*4dd0*/  F2FP.F16.E4M3.UNPACK_B R76, R12.H1 ;  /* 0x0000000cff4c723e */ /* 0x000fc800030006ff */
[----:B------:R-:W-:Y:S01]  /*4de0*/  F2FP.SATFINITE.E4M3.F32.PACK_AB_MERGE_C R74, R75, R74, RZ ;  /* 0x0000004a4b4a723e */ /* 0x000fe200048070ff */
[--C-:B------:R-:W-:Y:S02]  /*4df0*/  HADD2.F32 R77, -RZ, R76.reuse.H1_H1 ;  /* 0x3000004cff4d7230 */ /* 0x100fe40000004100 */
[----:B------:R-:W-:Y:S01]  /*4e00*/  HADD2.F32 R79, -RZ, R76.H0_H0 ;  /* 0x2000004cff4f7230 */ /* 0x000fe20000004100 */
[----:B------:R-:W-:Y:S02]  /*4e10*/  F2FP.SATFINITE.E4M3.F32.PACK_AB_MERGE_C R14, R15, R14, R74 ;  /* 0x0000000e0f0e723e */ /* 0x000fe4000480704a */
[-C--:B------:R-:W-:Y:S01]  /*4e20*/  FMUL.FTZ R76, R77, R80.reuse ;  /* 0x000000504d4c7220 */ /* 0x080fe20000410000 */
[----:B------:R-:W-:Y:S01]  /*4e30*/  F2FP.SATFINITE.E4M3.F32.PACK_AB_MERGE_C R15, R83, R85, R82 ;  /* 0x00000055530f723e */ /* 0x000fe20004807052 */
[C---:B------:R-:W-:Y:S02]  /*4e40*/  FMUL.FTZ R80, R79.reuse, R80 ;  /* 0x000000504f507220 */ /* 0x040fe40000410000 */
[----:B------:R-:W-:Y:S01]  /*4e50*/  FFMA.FTZ R76, R79, R78, -R76 ;  /* 0x0000004e4f4c7223 */ /* 0x000fe2000001084c */
[----:B------:R-:W-:-:S02]  /*4e60*/  HADD2.F32 R79, -RZ, R156.H0_H0 ;  /* 0x2000009cff4f7230 */ /* 0x000fc40000004100 */
[----:B------:R-:W-:Y:S01]  /*4e70*/  FFMA.FTZ R77, R77, R78, R80 ;  /* 0x0000004e4d4d7223 */ /* 0x000fe20000010050 */
[----:B------:R-:W-:-:S04]  /*4e80*/  F2FP.F16.E4M3.UNPACK_B R78, R12 ;  /* 0x0000000cff4e723e */ /* 0x000fc800020006ff */
[----:B------:R-:W-:Y:S01]  /*4e90*/  F2FP.SATFINITE.E4M3.F32.PACK_AB_MERGE_C R76, R77, R76, RZ ;  /* 0x0000004c4d4c723e */ /* 0x000fe200048070ff */
[--C-:B------:R-:W-:Y:S02]  /*4ea0*/  HADD2.F32 R12, -RZ, R78.reuse.H1_H1 ;  /* 0x3000004eff0c7230 */ /* 0x100fe40000004100 */
[----:B------:R-:W-:-:S03]  /*4eb0*/  HADD2.F32 R78, -RZ, R78.H0_H0 ;  /* 0x2000004eff4e7230 */ /* 0x000fc60000004100 */
[-C--:B------:R-:W-:Y:S02]  /*4ec0*/  FMUL.FTZ R161, R12, R157.reuse ;  /* 0x0000009d0ca17220 */ /* 0x080fe40000410000 */
[C---:B------:R-:W-:Y:S02]  /*4ed0*/  FMUL.FTZ R157, R78.reuse, R157 ;  /* 0x0000009d4e9d7220 */ /* 0x040fe40000410000 */
[-C--:B------:R-:W-:Y:S02]  /*4ee0*/  FFMA.FTZ R78, R78, R79.reuse, -R161 ;  /* 0x0000004f4e4e7223 */ /* 0x080fe400000108a1 */
[----:B------:R-:W-:-:S05]  /*4ef0*/  FFMA.FTZ R157, R12, R79, R157 ;  /* 0x0000004f0c9d7223 */ /* 0x000fca000001009d */
[----:B------:R-:W-:-:S07]  /*4f00*/  F2FP.SATFINITE.E4M3.F32.PACK_AB_MERGE_C R12, R157, R78, R76 ;  /* 0x0000004e9d0c723e */ /* 0x000fce000480704c */
.L_x_458:
[----:B------:R-:W-:Y:S05]  /*4f10*/  BSYNC B3 ;  /* 0x0000000000037941 */ /* 0x000fea0003800000 */
.L_x_457:
[----:B------:R-:W-:-:S05]  /*4f20*/  IMAD.SHL.U32 R76, R171, 0x10, RZ ;  /* 0x00000010ab4c7824 */ /* 0x000fca00078e00ff */
[----:B----4-:R-:W-:-:S04]  /*4f30*/  IADD3 R74, P2, R11, R76, RZ ;  /* 0x0000004c0b4a7210 */ /* 0x010fc80007f5e0ff */
[----:B---3--:R-:W-:-:S05]  /*4f40*/  LEA.HI.X.SX32 R75, R76, R151, 0x1, P2 ;  /* 0x000000974c4b7211 */ /* 0x008fca00010f0eff */
[----:B0-----:R0:W-:Y:S04]  /*4f50*/  ST.E.128 desc[UR50][R74.64], R12 ;  /* 0x0000000c4a007985 */ /* 0x0011e8000c101d32 */
.L_x_456:
[----:B------:R-:W-:Y:S05]  /*4f60*/  BSYNC B2 ;  /* 0x0000000000027941 */ /* 0x000fea0003800000 */
.L_x_455:
[----:B------:R-:W-:Y:S01]  /*4f70*/  ISETP.NE.AND P2, PT, R31, RZ, PT ;  /* 0x000000ff1f00720c */ /* 0x000fe20003f45270 */
[----:B------:R-:W-:-:S12]  /*4f80*/  BSSY B2, `(.L_x_459) ;  /* 0x0000074000027945 */ /* 0x000fd80003800000 */
[----:B------:R-:W-:Y:S05]  /*4f90*/  @!P2 BRA `(.L_x_460) ;  /* 0x0000000400c8a947 */ /* 0x000fea0003800000 */
[----:B0-----:R0:W0:Y:S01]  /*4fa0*/  LDS.128 R12, [R36+0x1cc00] ;  /* 0x01cc0000240c7984 */ /* 0x0010220000000c00 */
[----:B----4-:R-:W-:Y:S01]  /*4fb0*/  IADD3 R74, P2, R168, R11, RZ ;  /* 0x0000000ba84a7210 */ /* 0x010fe20007f5e0ff */
[----:B------:R-:W-:Y:S04]  /*4fc0*/  BSSY B3, `(.L_x_461) ;  /* 0x000006e000037945 */ /* 0x000fe80003800000 */
[----:B---3--:R-:W-:Y:S01]  /*4fd0*/  IMAD.X R75, R151, 0x1, R194, P2 ;  /* 0x00000001974b7824 */ /* 0x008fe200010e06c2 */
[----:B------:R-:W-:-:S13]  /*4fe0*/  ISETP.GE.AND P2, PT, R200, R117, PT ;  /* 0x00000075c800720c */ /* 0x000fda0003f46270 */
[----:B------:R-:W-:Y:S05]  /*4ff0*/  @P2 BRA `(.L_x_462) ;  /* 0x0000000400a82947 */ /* 0x000fea0003800000 */
[----:B0-----:R-:W-:Y:S02]  /*5000*/  MOV R72, R13 ;  /* 0x0000000d00487202 */ /* 0x001fe40000000f00 */
[----:B------:R-:W-:Y:S02]  /*5010*/  F2FP.F16.E4M3.UNPACK_B R76, R155.H1 ;  /* 0x0000009bff4c723e */ /* 0x000fe400030006ff */
[----:B------:R-:W-:Y:S02]  /*5020*/  F2FP.F16.E4M3.UNPACK_B R70, R72 ;  /* 0x00000048ff46723e */ /* 0x000fe400020006ff */
[----:B------:R-:W-:Y:S01]  /*5030*/  F2FP.F16.E4M3.UNPACK_B R13, R154.H1 ;  /* 0x0000009aff0d723e */ /* 0x000fe200030006ff */
[----:B------:R-:W-:Y:S02]  /*5040*/  HADD2.F32 R79, -RZ, R76.H0_H0 ;  /* 0x2000004cff4f7230 */ /* 0x000fe40000004100 */
[--C-:B------:R-:W-:Y:S02]  /*5050*/  HADD2.F32 R77, -RZ, R70.reuse.H1_H1 ;  /* 0x30000046ff4d7230 */ /* 0x100fe40000004100 */
[----:B------:R-:W-:-:S02]  /*5060*/  HADD2.F32 R70, -RZ, R70.H0_H0 ;  /* 0x20000046ff467230 */ /* 0x000fc40000004100 */
[--C-:B------:R-:W-:Y:S02]  /*5070*/  HADD2.F32 R78, -RZ, R13.reuse.H0_H0 ;  /* 0x2000000dff4e7230 */ /* 0x100fe40000004100 */
[CC--:B------:R-:W-:Y:S01]  /*5080*/  FMUL.FTZ R81, R77.reuse, R79.reuse ;  /* 0x0000004f4d517220 */ /* 0x0c0fe20000410000 */
[----:B------:R-:W-:Y:S02]  /*5090*/  HADD2.F32 R76, -RZ, R76.H1_H1 ;  /* 0x3000004cff4c7230 */ /* 0x000fe40000004100 */
[C---:B------:R-:W-:Y:S01]  /*50a0*/  FMUL.FTZ R80, R70.reuse, R79 ;  /* 0x0000004f46507220 */ /* 0x040fe20000410000 */
[----:B------:R-:W-:Y:S02]  /*50b0*/  HADD2.F32 R13, -RZ, R13.H1_H1 ;  /* 0x3000000dff0d7230 */ /* 0x000fe40000004100 */
[-C--:B------:R-:W-:Y:S01]  /*50c0*/  FFMA.FTZ R70, R70, R78.reuse, -R81 ;  /* 0x0000004e46467223 */ /* 0x080fe20000010851 */
[----:B------:R-:W-:Y:S01]  /*50d0*/  FFMA.FTZ R77, R77, R78, R80 ;  /* 0x0000004e4d4d7223 */ /* 0x000fe20000010050 */
[----:B------:R-:W-:Y:S01]  /*50e0*/  F2FP.F16.E4M3.UNPACK_B R78, R72.H1 ;  /* 0x00000048ff4e723e */ /* 0x000fe200030006ff */
[----:B------:R-:W-:Y:S01]  /*50f0*/  IMAD.MOV.U32 R72, RZ, RZ, R12 ;  /* 0x000000ffff487224 */ /* 0x000fe200078e000c */
[----:B------:R-:W-:-:S03]  /*5100*/  F2FP.F16.E4M3.UNPACK_B R80, R155 ;  /* 0x0000009bff50723e */ /* 0x000fc600020006ff */
[--C-:B------:R-:W-:Y:S02]  /*5110*/  HADD2.F32 R79, -RZ, R78.reuse.H1_H1 ;  /* 0x3000004eff4f7230 */ /* 0x100fe40000004100 */
[----:B------:R-:W-:Y:S02]  /*5120*/  HADD2.F32 R78, -RZ, R78.H0_H0 ;  /* 0x2000004eff4e7230 */ /* 0x000fe40000004100 */
[----:B------:R-:W-:Y:S02]  /*5130*/  HADD2.F32 R82, -RZ, R80.H1_H1 ;  /* 0x30000050ff527230 */ /* 0x000fe40000004100 */
[-C--:B------:R-:W-:Y:S01]  /*5140*/  FMUL.FTZ R81, R79, R76.reuse ;  /* 0x0000004c4f517220 */ /* 0x080fe20000410000 */
[----:B------:R-:W-:-:S03]  /*5150*/  FMUL.FTZ R12, R78, R76 ;  /* 0x0000004c4e0c7220 */ /* 0x000fc60000410000 */
[-C--:B------:R-:W-:Y:S01]  /*5160*/  FFMA.FTZ R76, R78, R13.reuse, -R81 ;  /* 0x0000000d4e4c7223 */ /* 0x080fe20000010851 */
[----:B------:R-:W-:Y:S01]  /*5170*/  F2FP.F16.E4M3.UNPACK_B R78, R154 ;  /* 0x0000009aff4e723e */ /* 0x000fe200020006ff */
[----:B------:R-:W-:Y:S01]  /*5180*/  FFMA.FTZ R79, R79, R13, R12 ;  /* 0x0000000d4f4f7223 */ /* 0x000fe2000001000c */
[-C--:B------:R-:W-:Y:S02]  /*5190*/  F2FP.F16.E4M3.UNPACK_B R12, R72.reuse.H1 ;  /* 0x00000048ff0c723e */ /* 0x080fe400030006ff */
[----:B------:R-:W-:Y:S01]  /*51a0*/  F2FP.F16.E4M3.UNPACK_B R72, R72 ;  /* 0x00000048ff48723e */ /* 0x000fe200020006ff */
[----:B------:R-:W-:Y:S02]  /*51b0*/  HADD2.F32 R81, -RZ, R78.H1_H1 ;  /* 0x3000004eff517230 */ /* 0x000fe40000004100 */
[--C-:B------:R-:W-:Y:S02]  /*51c0*/  HADD2.F32 R13, -RZ, R12.reuse.H1_H1 ;  /* 0x3000000cff0d7230 */ /* 0x100fe40000004100 */
[----:B------:R-:W-:-:S03]  /*51d0*/  HADD2.F32 R12, -RZ, R12.H0_H0 ;  /* 0x2000000cff0c7230 */ /* 0x000fc60000004100 */
[CC--:B------:R-:W-:Y:S02]  /*51e0*/  FMUL.FTZ R83, R13.reuse, R82.reuse ;  /* 0x000000520d537220 */ /* 0x0c0fe40000410000 */
[C---:B------:R-:W-:Y:S02]  /*51f0*/  FMUL.FTZ R82, R12.reuse, R82 ;  /* 0x000000520c527220 */ /* 0x040fe40000410000 */
[-C--:B------:R-:W-:Y:S02]  /*5200*/  FFMA.FTZ R12, R12, R81.reuse, -R83 ;  /* 0x000000510c0c7223 */ /* 0x080fe40000010853 */
[----:B------:R-:W-:Y:S01]  /*5210*/  FFMA.FTZ R13, R13, R81, R82 ;  /* 0x000000510d0d7223 */ /* 0x000fe20000010052 */
[----:B------:R-:W-:Y:S01]  /*5220*/  F2FP.SATFINITE.E4M3.F32.PACK_AB_MERGE_C R82, R79, R76, RZ ;  /* 0x0000004c4f52723e */ /* 0x000fe200048070ff */
[----:B------:R-:W-:Y:S01]  /*5230*/  HADD2.F32 R79, -RZ, R80.H0_H0 ;  /* 0x20000050ff4f7230 */ /* 0x000fe20000004100 */
[----:B------:R-:W-:Y:S01]  /*5240*/  SHF.R.U32.HI R80, RZ, 0x10, R73 ;  /* 0x00000010ff507819 */ /* 0x000fe20000011649 */
[--C-:B------:R-:W-:Y:S01]  /*5250*/  HADD2.F32 R76, -RZ, R72.reuse.H1_H1 ;  /* 0x30000048ff4c7230 */ /* 0x100fe20000004100 */
[----:B------:R-:W-:Y:S01]  /*5260*/  F2FP.SATFINITE.E4M3.F32.PACK_AB_MERGE_C R70, R77, R70, R82 ;  /* 0x000000464d46723e */ /* 0x000fe20004807052 */
[----:B------:R-:W-:Y:S01]  /*5270*/  HADD2.F32 R72, -RZ, R72.H0_H0 ;  /* 0x20000048ff487230 */ /* 0x000fe20000004100 */
[----:B------:R-:W-:Y:S01]  /*5280*/  SHF.R.U32.HI R82, RZ, 0x8, R71 ;  /* 0x00000008ff527819 */ /* 0x000fe20000011647 */
[----:B------:R-:W-:Y:S01]  /*5290*/  HADD2.F32 R81, -RZ, R78.H0_H0 ;  /* 0x2000004eff517230 */ /* 0x000fe20000004100 */
[----:B------:R-:W-:Y:S01]  /*52a0*/  SHF.R.U32.HI R78, RZ, 0x8, R73 ;  /* 0x00000008ff4e7819 */ /* 0x000fe20000011649 */
[-C--:B------:R-:W-:Y:S01]  /*52b0*/  FMUL.FTZ R83, R76, R79.reuse ;  /* 0x0000004f4c537220 */ /* 0x080fe20000410000 */
[----:B------:R-:W-:Y:S01]  /*52c0*/  FMUL.FTZ R85, R72, R79 ;  /* 0x0000004f48557220 */ /* 0x000fe20000410000 */
[----:B------:R-:W-:-:S02]  /*52d0*/  LOP3.LUT R77, R73, 0xff0000ff, RZ, 0xc0, !PT ;  /* 0xff0000ff494d7812 */ /* 0x000fc400078ec0ff */
[-C--:B------:R-:W-:Y:S01]  /*52e0*/  FFMA.FTZ R79, R72, R81.reuse, -R83 ;  /* 0x00000051484f7223 */ /* 0x080fe20000010853 */
[----:B------:R-:W-:Y:S02]  /*52f0*/  IMAD.SHL.U32 R78, R78, 0x100, RZ ;  /* 0x000001004e4e7824 */ /* 0x000fe400078e00ff */
[----:B------:R-:W-:Y:S01]  /*5300*/  FFMA.FTZ R72, R76, R81, R85 ;  /* 0x000000514c487223 */ /* 0x000fe20000010055 */
[----:B------:R-:W-:Y:S02]  /*5310*/  LOP3.LUT R76, R71, 0xff0000ff, RZ, 0xc0, !PT ;  /* 0xff0000ff474c7812 */ /* 0x000fe400078ec0ff */
[----:B------:R-:W-:Y:S01]  /*5320*/  SHF.R.U32.HI R81, RZ, 0x10, R71 ;  /* 0x00000010ff517819 */ /* 0x000fe20000011647 */
[----:B------:R-:W-:Y:S01]  /*5330*/  IMAD.SHL.U32 R71, R82, 0x100, RZ ;  /* 0x0000010052477824 */ /* 0x000fe200078e00ff */
[----:B------:R-:W-:Y:S02]  /*5340*/  LOP3.LUT R73, R77, 0xff00, R78, 0xf8, !PT ;  /* 0x0000ff004d497812 */ /* 0x000fe400078ef84e */
[----:B------:R-:W-:Y:S01]  /*5350*/  SHF.L.U32 R78, R80, 0x10, RZ ;  /* 0x00000010504e7819 */ /* 0x000fe200000006ff */
[----:B------:R-:W-:Y:S01]  /*5360*/  IMAD.MOV.U32 R80, RZ, RZ, R15 ;  /* 0x000000ffff507224 */ /* 0x000fe200078e000f */
[----:B------:R-:W-:Y:S01]  /*5370*/  LOP3.LUT R71, R76, 0xff00, R71, 0xf8, !PT ;  /* 0x0000ff004c477812 */ /* 0x000fe200078ef847 */
[----:B------:R-:W-:Y:S01]  /*5380*/  IMAD.U32 R76, R81, 0x10000, RZ ;  /* 0x00010000514c7824 */ /* 0x000fe200078e00ff */
[----:B------:R-:W-:-:S02]  /*5390*/  LOP3.LUT R73, R73, 0xff0000, R78, 0xf8, !PT ;  /* 0x00ff000049497812 */ /* 0x000fc400078ef84e */
[-C--:B------:R-:W-:Y:S02]  /*53a0*/  F2FP.F16.E4M3.UNPACK_B R15, R80.reuse ;  /* 0x00000050ff0f723e */ /* 0x080fe400020006ff */
[----:B------:R-:W-:Y:S02]  /*53b0*/  LOP3.LUT R71, R71, 0xff0000, R76, 0xf8, !PT ;  /* 0x00ff000047477812 */ /* 0x000fe400078ef84c */
[----:B------:R-:W-:Y:S01]  /*53c0*/  F2FP.F16.E4M3.UNPACK_B R78, R73.H1 ;  /* 0x00000049ff4e723e */ /* 0x000fe200030006ff */
[--C-:B------:R-:W-:Y:S01]  /*53d0*/  HADD2.F32 R81, -RZ, R15.reuse.H1_H1 ;  /* 0x3000000fff517230 */ /* 0x100fe20000004100 */
[-C--:B------:R-:W-:Y:S01]  /*53e0*/  F2FP.F16.E4M3.UNPACK_B R77, R71.reuse.H1 ;  /* 0x00000047ff4d723e */ /* 0x080fe200030006ff */
[----:B------:R-:W-:Y:S01]  /*53f0*/  HADD2.F32 R15, -RZ, R15.H0_H0 ;  /* 0x2000000fff0f7230 */ /* 0x000fe20000004100 */
[----:B------:R-:W-:Y:S01]  /*5400*/  F2FP.F16.E4M3.UNPACK_B R80, R80.H1 ;  /* 0x00000050ff50723e */ /* 0x000fe200030006ff */
[--C-:B------:R-:W-:Y:S01]  /*5410*/  HADD2.F32 R76, -RZ, R78.reuse.H0_H0 ;  /* 0x2000004eff4c7230 */ /* 0x100fe20000004100 */
[----:B------:R-:W-:Y:S01]  /*5420*/  F2FP.F16.E4M3.UNPACK_B R71, R71 ;  /* 0x00000047ff47723e */ /* 0x000fe200020006ff */
[----:B------:R-:W-:Y:S01]  /*5430*/  HADD2.F32 R82, -RZ, R77.H0_H0 ;  /* 0x2000004dff527230 */ /* 0x000fe20000004100 */
[----:B------:R-:W-:Y:S01]  /*5440*/  F2FP.SATFINITE.E4M3.F32.PACK_AB_MERGE_C R12, R13, R12, RZ ;  /* 0x0000000c0d0c723e */ /* 0x000fe200048070ff */
[----:B------:R-:W-:-:S02]  /*5450*/  HADD2.F32 R83, -RZ, R78.H1_H1 ;  /* 0x3000004eff537230 */ /* 0x000fc40000004100 */
[-C--:B------:R-:W-:Y:S01]  /*5460*/  FMUL.FTZ R84, R81, R76.reuse ;  /* 0x0000004c51547220 */ /* 0x080fe20000410000 */
[C---:B------:R-:W-:Y:S01]  /*5470*/  FMUL.FTZ R154, R15.reuse, R76 ;  /* 0x0000004c0f9a7220 */ /* 0x040fe20000410000 */
[--C-:B------:R-:W-:Y:S01]  /*5480*/  HADD2.F32 R78, -RZ, R80.reuse.H1_H1 ;  /* 0x30000050ff4e7230 */ /* 0x100fe20000004100 */
[----:B------:R-:W-:Y:S01]  /*5490*/  F2FP.SATFINITE.E4M3.F32.PACK_AB_MERGE_C R12, R72, R79, R12 ;  /* 0x0000004f480c723e */ /* 0x000fe2000480700c */
[----:B------:R-:W-:Y:S02]  /*54a0*/  HADD2.F32 R80, -RZ, R80.H0_H0 ;  /* 0x20000050ff507230 */ /* 0x000fe40000004100 */
[-C--:B------:R-:W-:Y:S01]  /*54b0*/  FFMA.FTZ R76, R15, R82.reuse, -R84 ;  /* 0x000000520f4c7223 */ /* 0x080fe20000010854 */
[----:B------:R-:W-:Y:S01]  /*54c0*/  FFMA.FTZ R15, R81, R82, R154 ;  /* 0x00000052510f7223 */ /* 0x000fe2000001009a */
[----:B------:R-:W-:Y:S02]  /*54d0*/  HADD2.F32 R81, -RZ, R77.H1_H1 ;  /* 0x3000004dff517230 */ /* 0x000fe40000004100 */
[-C--:B------:R-:W-:Y:S01]  /*54e0*/  FMUL.FTZ R77, R78, R83.reuse ;  /* 0x000000534e4d7220 */ /* 0x080fe20000410000 */
[----:B------:R-:W-:Y:S01]  /*54f0*/  FMUL.FTZ R83, R80, R83 ;  /* 0x0000005350537220 */ /* 0x000fe20000410000 */
[----:B------:R-:W-:-:S02]  /*5500*/  HADD2.F32 R82, -RZ, R71.H1_H1 ;  /* 0x30000047ff527230 */ /* 0x000fc40000004100 */
[-C--:B------:R-:W-:Y:S01]  /*5510*/  FFMA.FTZ R77, R80, R81.reuse, -R77 ;  /* 0x00000051504d7223 */ /* 0x080fe2000001084d */
[----:B------:R-:W-:Y:S01]  /*5520*/  FFMA.FTZ R78, R78, R81, R83 ;  /* 0x000000514e4e7223 */ /* 0x000fe20000010053 */
[----:B------:R-:W-:Y:S01]  /*5530*/  F2FP.F16.E4M3.UNPACK_B R81, R73 ;  /* 0x00000049ff51723e */ /* 0x000fe200020006ff */
[----:B------:R-:W-:Y:S01]  /*5540*/  HADD2.F32 R71, -RZ, R71.H0_H0 ;  /* 0x20000047ff477230 */ /* 0x000fe20000004100 */
[-C--:B------:R-:W-:Y:S01]  /*5550*/  F2FP.F16.E4M3.UNPACK_B R73, R14.reuse.H1 ;  /* 0x0000000eff49723e */ /* 0x080fe200030006ff */
[----:B------:R-:W-:Y:S01]  /*5560*/  IMAD.MOV.U32 R13, RZ, RZ, R70 ;  /* 0x000000ffff0d7224 */ /* 0x000fe200078e0046 */
[----:B------:R-:W-:Y:S01]  /*5570*/  F2FP.F16.E4M3.UNPACK_B R14, R14 ;  /* 0x0000000eff0e723e */ /* 0x000fe200020006ff */
[----:B------:R-:W-:Y:S01]  /*5580*/  HADD2.F32 R83, -RZ, R81.H1_H1 ;  /* 0x30000051ff537230 */ /* 0x000fe20000004100 */
[----:B------:R-:W-:Y:S01]  /*5590*/  F2FP.SATFINITE.E4M3.F32.PACK_AB_MERGE_C R77, R78, R77, RZ ;  /* 0x0000004d4e4d723e */ /* 0x000fe200048070ff */
[--C-:B------:R-:W-:Y:S02]  /*55a0*/  HADD2.F32 R80, -RZ, R73.reuse.H1_H1 ;  /* 0x30000049ff507230 */ /* 0x100fe40000004100 */
[----:B------:R-:W-:Y:S01]  /*55b0*/  HADD2.F32 R73, -RZ, R73.H0_H0 ;  /* 0x20000049ff497230 */ /* 0x000fe20000004100 */
[----:B------:R-:W-:-:S02]  /*55c0*/  F2FP.SATFINITE.E4M3.F32.PACK_AB_MERGE_C R15, R15, R76, R77 ;  /* 0x0000004c0f0f723e */ /* 0x000fc4000480704d */
[CC--:B------:R-:W-:Y:S02]  /*55d0*/  FMUL.FTZ R84, R80.reuse, R83.reuse ;  /* 0x0000005350547220 */ /* 0x0c0fe40000410000 */
[C---:B------:R-:W-:Y:S02]  /*55e0*/  FMUL.FTZ R83, R73.reuse, R83 ;  /* 0x0000005349537220 */ /* 0x040fe40000410000 */
[-C--:B------:R-:W-:Y:S02]  /*55f0*/  FFMA.FTZ R73, R73, R82.reuse, -R84 ;  /* 0x0000005249497223 */ /* 0x080fe40000010854 */
[----:B------:R-:W-:Y:S01]  /*5600*/  FFMA.FTZ R80, R80, R82, R83 ;  /* 0x0000005250507223 */ /* 0x000fe20000010053 */
[----:B------:R-:W-:Y:S02]  /*5610*/  HADD2.F32 R82, -RZ, R81.H0_H0 ;  /* 0x20000051ff527230 */ /* 0x000fe40000004100 */
[--C-:B------:R-:W-:Y:S02]  /*5620*/  HADD2.F32 R81, -RZ, R14.reuse.H1_H1 ;  /* 0x3000000eff517230 */ /* 0x100fe40000004100 */
[----:B------:R-:W-:Y:S01]  /*5630*/  HADD2.F32 R14, -RZ, R14.H0_H0 ;  /* 0x2000000eff0e7230 */ /* 0x000fe20000004100 */
[----:B------:R-:W-:-:S02]  /*5640*/  F2FP.SATFINITE.E4M3.F32.PACK_AB_MERGE_C R73, R80, R73, RZ ;  /* 0x000000495049723e */ /* 0x000fc400048070ff */
[CC--:B------:R-:W-:Y:S02]  /*5650*/  FMUL.FTZ R83, R81.reuse, R82.reuse ;  /* 0x0000005251537220 */ /* 0x0c0fe40000410000 */
[C---:B------:R-:W-:Y:S02]  /*5660*/  FMUL.FTZ R82, R14.reuse, R82 ;  /* 0x000000520e527220 */ /* 0x040fe40000410000 */
[-C--:B------:R-:W-:Y:S02]  /*5670*/  FFMA.FTZ R83, R14, R71.reuse, -R83 ;  /* 0x000000470e537223 */ /* 0x080fe40000010853 */
[----:B------:R-:W-:-:S05]  /*5680*/  FFMA.FTZ R82, R81, R71, R82 ;  /* 0x0000004751527223 */ /* 0x000fca0000010052 */
[----:B------:R-:W-:-:S07]  /*5690*/  F2FP.SATFINITE.E4M3.F32.PACK_AB_MERGE_C R14, R82, R83, R73 ;  /* 0x00000053520e723e */ /* 0x000fce0004807049 */
.L_x_462:
[----:B------:R-:W-:Y:S05]  /*56a0*/  BSYNC B3 ;  /* 0x0000000000037941 */ /* 0x000fea0003800000 */
.L_x_461:
[----:B0-----:R0:W-:Y:S02]  /*56b0*/  ST.E.128 desc[UR50][R74.64], R12 ;  /* 0x0000000c4a007985 */ /* 0x0011e4000c101d32 */
.L_x_460:
[----:B------:R-:W-:Y:S05]  /*56c0*/  BSYNC B2 ;  /* 0x0000000000027941 */ /* 0x000fea0003800000 */
.L_x_459:
        /* <DEDUP_REMOVED lines=9> */
[----:B0-----:R-:W-:Y:S01]  /*5760*/  IMAD.MOV.U32 R68, RZ, RZ, R13 ;  /* 0x000000ffff447224 */ /* 0x001fe200078e000d */
[----:B------:R-:W-:Y:S02]  /*5770*/  F2FP.F16.E4M3.UNPACK_B R73, R153.H1 ;  /* 0x00000099ff49723e */ /* 0x000fe400030006ff */
[----:B------:R-:W-:Y:S02]  /*5780*/  F2FP.F16.E4M3.UNPACK_B R74, R149.H1 ;  /* 0x00000095ff4a723e */ /* 0x000fe400030006ff */
[-C--:B------:R-:W-:Y:S01]  /*5790*/  F2FP.F16.E4M3.UNPACK_B R13, R68.reuse ;  /* 0x00000044ff0d723e */ /* 0x080fe200020006ff */
[----:B------:R-:W-:Y:S01]  /*57a0*/  HADD2.F32 R75, -RZ, R73.H0_H0 ;  /* 0x20000049ff4b7230 */ /* 0x000fe20000004100 */
[----:B------:R-:W-:Y:S01]  /*57b0*/  F2FP.F16.E4M3.UNPACK_B R68, R68.H1 ;  /* 0x00000044ff44723e */ /* 0x000fe200030006ff */
[--C-:B------:R-:W-:Y:S01]  /*57c0*/  HADD2.F32 R72, -RZ, R74.reuse.H0_H0 ;  /* 0x2000004aff487230 */ /* 0x100fe20000004100 */
[----:B------:R-:W-:Y:S01]  /*57d0*/  F2FP.F16.E4M3.UNPACK_B R77, R153 ;  /* 0x00000099ff4d723e */ /* 0x000fe200020006ff */
[--C-:B------:R-:W-:Y:S01]  /*57e0*/  HADD2.F32 R66, -RZ, R13.reuse.H1_H1 ;  /* 0x3000000dff427230 */ /* 0x100fe20000004100 */
[--C-:B------:R-:W-:Y:S01]  /*57f0*/  SHF.R.U32.HI R80, RZ, 0x8, R67.reuse ;  /* 0x00000008ff507819 */ /* 0x100fe20000011643 */
[----:B------:R-:W-:Y:S01]  /*5800*/  HADD2.F32 R13, -RZ, R13.H0_H0 ;  /* 0x2000000dff0d7230 */ /* 0x000fe20000004100 */
[----:B------:R-:W-:Y:S01]  /*5810*/  SHF.R.U32.HI R81, RZ, 0x10, R67 ;  /* 0x00000010ff517819 */ /* 0x000fe20000011643 */
[----:B------:R-:W-:-:S02]  /*5820*/  HADD2.F32 R74, -RZ, R74.H1_H1 ;  /* 0x3000004aff4a7230 */ /* 0x000fc40000004100 */
[-C--:B------:R-:W-:Y:S01]  /*5830*/  FMUL.FTZ R76, R66, R75.reuse ;  /* 0x0000004b424c7220 */ /* 0x080fe20000410000 */
[----:B------:R-:W-:Y:S02]  /*5840*/  HADD2.F32 R78, -RZ, R77.H1_H1 ;  /* 0x3000004dff4e7230 */ /* 0x000fe40000004100 */
[C---:B------:R-:W-:Y:S01]  /*5850*/  FMUL.FTZ R75, R13.reuse, R75 ;  /* 0x0000004b0d4b7220 */ /* 0x040fe20000410000 */
[----:B------:R-:W-:-:S03]  /*5860*/  FFMA.FTZ R13, R13, R72, -R76 ;  /* 0x000000480d0d7223 */ /* 0x000fc6000001084c */
[----:B------:R-:W-:Y:S01]  /*5870*/  FFMA.FTZ R66, R66, R72, R75 ;  /* 0x0000004842427223 */ /* 0x000fe2000001004b */
[----:B------:R-:W-:Y:S01]  /*5880*/  MOV R72, R12 ;  /* 0x0000000c00487202 */ /* 0x000fe20000000f00 */
[----:B------:R-:W-:Y:S02]  /*5890*/  HADD2.F32 R12, -RZ, R73.H1_H1 ;  /* 0x30000049ff0c7230 */ /* 0x000fe40000004100 */
[--C-:B------:R-:W-:Y:S02]  /*58a0*/  HADD2.F32 R73, -RZ, R68.reuse.H1_H1 ;  /* 0x30000044ff497230 */ /* 0x100fe40000004100 */
[----:B------:R-:W-:-:S03]  /*58b0*/  HADD2.F32 R68, -RZ, R68.H0_H0 ;  /* 0x20000044ff447230 */ /* 0x000fc60000004100 */
[CC--:B------:R-:W-:Y:S02]  /*58c0*/  FMUL.FTZ R75, R73.reuse, R12.reuse ;  /* 0x0000000c494b7220 */ /* 0x0c0fe40000410000 */
[C---:B------:R-:W-:Y:S02]  /*58d0*/  FMUL.FTZ R76, R68.reuse, R12 ;  /* 0x0000000c444c7220 */ /* 0x040fe40000410000 */
[----:B------:R-:W-:Y:S01]  /*58e0*/  FFMA.FTZ R12, R68, R74, -R75 ;  /* 0x0000004a440c7223 */ /* 0x000fe2000001084b */
[----:B------:R-:W-:Y:S01]  /*58f0*/  F2FP.F16.E4M3.UNPACK_B R68, R72.H1 ;  /* 0x00000048ff44723e */ /* 0x000fe200030006ff */
[----:B------:R-:W-:Y:S01]  /*5900*/  FFMA.FTZ R73, R73, R74, R76 ;  /* 0x0000004a49497223 */ /* 0x000fe2000001004c */
[----:B------:R-:W-:Y:S02]  /*5910*/  F2FP.F16.E4M3.UNPACK_B R74, R149 ;  /* 0x00000095ff4a723e */ /* 0x000fe400020006ff */
[----:B------:R-:W-:Y:S01]  /*5920*/  F2FP.F16.E4M3.UNPACK_B R72, R72 ;  /* 0x00000048ff48723e */ /* 0x000fe200020006ff */
[--C-:B------:R-:W-:Y:S01]  /*5930*/  HADD2.F32 R75, -RZ, R68.reuse.H1_H1 ;  /* 0x30000044ff4b7230 */ /* 0x100fe20000004100 */
[----:B------:R-:W-:Y:S01]  /*5940*/  F2FP.SATFINITE.E4M3.F32.PACK_AB_MERGE_C R12, R73, R12, RZ ;  /* 0x0000000c490c723e */ /* 0x000fe200048070ff */
[----:B------:R-:W-:-:S02]  /*5950*/  HADD2.F32 R68, -RZ, R68.H0_H0 ;  /* 0x20000044ff447230 */ /* 0x000fc40000004100 */
[--C-:B------:R-:W-:Y:S02]  /*5960*/  HADD2.F32 R76, -RZ, R74.reuse.H1_H1 ;  /* 0x3000004aff4c7230 */ /* 0x100fe40000004100 */
[CC--:B------:R-:W-:Y:S01]  /*5970*/  FMUL.FTZ R79, R75.reuse, R78.reuse ;  /* 0x0000004e4b4f7220 */ /* 0x0c0fe20000410000 */
[----:B------:R-:W-:Y:S02]  /*5980*/  HADD2.F32 R74, -RZ, R74.H0_H0 ;  /* 0x2000004aff4a7230 */ /* 0x000fe40000004100 */
[----:B------:R-:W-:Y:S01]  /*5990*/  FMUL.FTZ R78, R68, R78 ;  /* 0x0000004e444e7220 */ /* 0x000fe20000410000 */
[----:B------:R-:W-:Y:S01]  /*59a0*/  F2FP.SATFINITE.E4M3.F32.PACK_AB_MERGE_C R13, R66, R13, R12 ;  /* 0x0000000d420d723e */ /* 0x000fe2000480700c */
[-C--:B------:R-:W-:Y:S02]  /*59b0*/  FFMA.FTZ R68, R68, R76.reuse, -R79 ;  /* 0x0000004c44447223 */ /* 0x080fe4000001084f */
[----:B------:R-:W-:Y:S01]  /*59c0*/  FFMA.FTZ R75, R75, R76, R78 ;  /* 0x0000004c4b4b7223 */ /* 0x000fe2000001004e */
[----:B------:R-:W-:Y:S01]  /*59d0*/  HADD2.F32 R76, -RZ, R77.H0_H0 ;  /* 0x2000004dff4c7230 */ /* 0x000fe20000004100 */
[----:B------:R-:W-:Y:S01]  /*59e0*/  SHF.R.U32.HI R78, RZ, 0x8, R69 ;  /* 0x00000008ff4e7819 */ /* 0x000fe20000011645 */
[----:B------:R-:W-:-:S02]  /*59f0*/  HADD2.F32 R77, -RZ, R72.H1_H1 ;  /* 0x30000048ff4d7230 */ /* 0x000fc40000004100 */
[----:B------:R-:W-:Y:S01]  /*5a00*/  HADD2.F32 R72, -RZ, R72.H0_H0 ;  /* 0x20000048ff487230 */ /* 0x000fe20000004100 */
[----:B------:R-:W-:Y:S02]  /*5a10*/  F2FP.SATFINITE.E4M3.F32.PACK_AB_MERGE_C R68, R75, R68, RZ ;  /* 0x000000444b44723e */ /* 0x000fe400048070ff */
[CC--:B------:R-:W-:Y:S02]  /*5a20*/  FMUL.FTZ R79, R77.reuse, R76.reuse ;  /* 0x0000004c4d4f7220 */ /* 0x0c0fe40000410000 */
[C---:B------:R-:W-:Y:S02]  /*5a30*/  FMUL.FTZ R76, R72.reuse, R76 ;  /* 0x0000004c484c7220 */ /* 0x040fe40000410000 */
[-C--:B------:R-:W-:Y:S01]  /*5a40*/  FFMA.FTZ R72, R72, R74.reuse, -R79 ;  /* 0x0000004a48487223 */ /* 0x080fe2000001084f */
[----:B------:R-:W-:Y:S01]  /*5a50*/  SHF.R.U32.HI R79, RZ, 0x10, R69 ;  /* 0x00000010ff4f7819 */ /* 0x000fe20000011645 */
[----:B------:R-:W-:Y:S01]  /*5a60*/  FFMA.FTZ R77, R77, R74, R76 ;  /* 0x0000004a4d4d7223 */ /* 0x000fe2000001004c */
[----:B------:R-:W-:Y:S01]  /*5a70*/  LOP3.LUT R76, R69, 0xff0000ff, RZ, 0xc0, !PT ;  /* 0xff0000ff454c7812 */ /* 0x000fe200078ec0ff */
[----:B------:R-:W-:Y:S01]  /*5a80*/  IMAD.SHL.U32 R69, R78, 0x100, RZ ;  /* 0x000001004e457824 */ /* 0x000fe200078e00ff */
[----:B------:R-:W-:Y:S01]  /*5a90*/  LOP3.LUT R74, R67, 0xff0000ff, RZ, 0xc0, !PT ;  /* 0xff0000ff434a7812 */ /* 0x000fe200078ec0ff */
[----:B------:R-:W-:Y:S01]  /*5aa0*/  IMAD.SHL.U32 R67, R80, 0x100, RZ ;  /* 0x0000010050437824 */ /* 0x000fe200078e00ff */
[----:B------:R-:W-:-:S02]  /*5ab0*/  F2FP.SATFINITE.E4M3.F32.PACK_AB_MERGE_C R12, R77, R72, R68 ;  /* 0x000000484d0c723e */ /* 0x000fc40004807044 */
[----:B------:R-:W-:Y:S01]  /*5ac0*/  LOP3.LUT R69, R76, 0xff00, R69, 0xf8, !PT ;  /* 0x0000ff004c457812 */ /* 0x000fe200078ef845 */
[----:B------:R-:W-:Y:S01]  /*5ad0*/  IMAD.U32 R76, R79, 0x10000, RZ ;  /* 0x000100004f4c7824 */ /* 0x000fe200078e00ff */
[----:B------:R-:W-:Y:S01]  /*5ae0*/  LOP3.LUT R74, R74, 0xff00, R67, 0xf8, !PT ;  /* 0x0000ff004a4a7812 */ /* 0x000fe200078ef843 */
[----:B------:R-:W-:-:S03]  /*5af0*/  IMAD.U32 R67, R81, 0x10000, RZ ;  /* 0x0001000051437824 */ /* 0x000fc600078e00ff */
[----:B------:R-:W-:Y:S02]  /*5b00*/  LOP3.LUT R76, R69, 0xff0000, R76, 0xf8, !PT ;  /* 0x00ff0000454c7812 */ /* 0x000fe400078ef84c */
[----:B------:R-:W-:Y:S02]  /*5b10*/  MOV R69, R15 ;  /* 0x0000000f00457202 */ /* 0x000fe40000000f00 */
[----:B------:R-:W-:Y:S02]  /*5b20*/  F2FP.F16.E4M3.UNPACK_B R80, R76.H1 ;  /* 0x0000004cff50723e */ /* 0x000fe400030006ff */
[----:B------:R-:W-:Y:S02]  /*5b30*/  F2FP.F16.E4M3.UNPACK_B R15, R69 ;  /* 0x00000045ff0f723e */ /* 0x000fe400020006ff */
[----:B------:R-:W-:Y:S01]  /*5b40*/  LOP3.LUT R67, R74, 0xff0000, R67, 0xf8, !PT ;  /* 0x00ff00004a437812 */ /* 0x000fe200078ef843 */
[----:B------:R-:W-:Y:S02]  /*5b50*/  HADD2.F32 R81, -RZ, R80.H0_H0 ;  /* 0x20000050ff517230 */ /* 0x000fe40000004100 */
[--C-:B------:R-:W-:Y:S01]  /*5b60*/  HADD2.F32 R74, -RZ, R15.reuse.H1_H1 ;  /* 0x3000000fff4a7230 */ /* 0x100fe20000004100 */
[----:B------:R-:W-:Y:S01]  /*5b70*/  F2FP.F16.E4M3.UNPACK_B R78, R67.H1 ;  /* 0x00000043ff4e723e */ /* 0x000fe200030006ff */
[----:B------:R-:W-:-:S03]  /*5b80*/  HADD2.F32 R15, -RZ, R15.H0_H0 ;  /* 0x2000000fff0f7230 */ /* 0x000fc60000004100 */
[CC--:B------:R-:W-:Y:S01]  /*5b90*/  FMUL.FTZ R82, R74.reuse, R81.reuse ;  /* 0x000000514a527220 */ /* 0x0c0fe20000410000 */
[--C-:B------:R-:W-:Y:S02]  /*5ba0*/  HADD2.F32 R79, -RZ, R78.reuse.H0_H0 ;  /* 0x2000004eff4f7230 */ /* 0x100fe40000004100 */
[C---:B------:R-:W-:Y:S01]  /*5bb0*/  FMUL.FTZ R81, R15.reuse, R81 ;  /* 0x000000510f517220 */ /* 0x040fe20000410000 */
[----:B------:R-:W-:Y:S02]  /*5bc0*/  HADD2.F32 R78, -RZ, R78.H1_H1 ;  /* 0x3000004eff4e7230 */ /* 0x000fe40000004100 */
[-C--:B------:R-:W-:Y:S01]  /*5bd0*/  FFMA.FTZ R15, R15, R79.reuse, -R82 ;  /* 0x0000004f0f0f7223 */ /* 0x080fe20000010852 */
[----:B------:R-:W-:Y:S01]  /*5be0*/  FFMA.FTZ R74, R74, R79, R81 ;  /* 0x0000004f4a4a7223 */ /* 0x000fe20000010051 */
[----:B------:R-:W-:Y:S01]  /*5bf0*/  F2FP.F16.E4M3.UNPACK_B R79, R69.H1 ;  /* 0x00000045ff4f723e */ /* 0x000fe200030006ff */
[----:B------:R-:W-:Y:S02]  /*5c00*/  IMAD.MOV.U32 R69, RZ, RZ, R14 ;  /* 0x000000ffff457224 */ /* 0x000fe400078e000e */
[----:B------:R-:W-:-:S02]  /*5c10*/  HADD2.F32 R14, -RZ, R80.H1_H1 ;  /* 0x30000050ff0e7230 */ /* 0x000fc40000004100 */
[--C-:B------:R-:W-:Y:S02]  /*5c20*/  HADD2.F32 R80, -RZ, R79.reuse.H1_H1 ;  /* 0x3000004fff507230 */ /* 0x100fe40000004100 */
[----:B------:R-:W-:-:S03]  /*5c30*/  HADD2.F32 R79, -RZ, R79.H0_H0 ;  /* 0x2000004fff4f7230 */ /* 0x000fc60000004100 */
[CC--:B------:R-:W-:Y:S02]  /*5c40*/  FMUL.FTZ R82, R80.reuse, R14.reuse ;  /* 0x0000000e50527220 */ /* 0x0c0fe40000410000 */
[C---:B------:R-:W-:Y:S02]  /*5c50*/  FMUL.FTZ R81, R79.reuse, R14 ;  /* 0x0000000e4f517220 */ /* 0x040fe40000410000 */
[----:B------:R-:W-:Y:S01]  /*5c60*/  FFMA.FTZ R14, R79, R78, -R82 ;  /* 0x0000004e4f0e7223 */ /* 0x000fe20000010852 */
[----:B------:R-:W-:Y:S01]  /*5c70*/  F2FP.F16.E4M3.UNPACK_B R82, R76 ;  /* 0x0000004cff52723e */ /* 0x000fe200020006ff */
[----:B------:R-:W-:Y:S01]  /*5c80*/  FFMA.FTZ R79, R80, R78, R81 ;  /* 0x0000004e504f7223 */ /* 0x000fe20000010051 */
[----:B------:R-:W-:Y:S02]  /*5c90*/  F2FP.F16.E4M3.UNPACK_B R76, R69.H1 ;  /* 0x00000045ff4c723e */ /* 0x000fe400030006ff */
[----:B------:R-:W-:Y:S01]  /*5ca0*/  F2FP.F16.E4M3.UNPACK_B R80, R67 ;  /* 0x00000043ff50723e */ /* 0x000fe200020006ff */
[----:B------:R-:W-:Y:S01]  /*5cb0*/  HADD2.F32 R67, -RZ, R82.H1_H1 ;  /* 0x30000052ff437230 */ /* 0x000fe20000004100 */
[----:B------:R-:W-:Y:S01]  /*5cc0*/  F2FP.F16.E4M3.UNPACK_B R69, R69 ;  /* 0x00000045ff45723e */ /* 0x000fe200020006ff */
[--C-:B------:R-:W-:Y:S01]  /*5cd0*/  HADD2.F32 R78, -RZ, R76.reuse.H1_H1 ;  /* 0x3000004cff4e7230 */ /* 0x100fe20000004100 */
[----:B------:R-:W-:Y:S01]  /*5ce0*/  F2FP.SATFINITE.E4M3.F32.PACK_AB_MERGE_C R79, R79, R14, RZ ;  /* 0x0000000e4f4f723e */ /* 0x000fe200048070ff */
[----:B------:R-:W-:-:S02]  /*5cf0*/  HADD2.F32 R76, -RZ, R76.H0_H0 ;  /* 0x2000004cff4c7230 */ /* 0x000fc40000004100 */
[----:B------:R-:W-:Y:S02]  /*5d00*/  HADD2.F32 R81, -RZ, R80.H1_H1 ;  /* 0x30000050ff517230 */ /* 0x000fe40000004100 */
[-C--:B------:R-:W-:Y:S01]  /*5d10*/  FMUL.FTZ R83, R78, R67.reuse ;  /* 0x000000434e537220 */ /* 0x080fe20000410000 */
[----:B------:R-:W-:Y:S02]  /*5d20*/  HADD2.F32 R82, -RZ, R82.H0_H0 ;  /* 0x20000052ff527230 */ /* 0x000fe40000004100 */
[C---:B------:R-:W-:Y:S01]  /*5d30*/  FMUL.FTZ R85, R76.reuse, R67 ;  /* 0x000000434c557220 */ /* 0x040fe20000410000 */
[----:B------:R-:W-:Y:S02]  /*5d40*/  HADD2.F32 R80, -RZ, R80.H0_H0 ;  /* 0x20000050ff507230 */ /* 0x000fe40000004100 */
[-C--:B------:R-:W-:Y:S01]  /*5d50*/  FFMA.FTZ R67, R76, R81.reuse, -R83 ;  /* 0x000000514c437223 */ /* 0x080fe20000010853 */
[--C-:B------:R-:W-:Y:S02]  /*5d60*/  HADD2.F32 R76, -RZ, R69.reuse.H1_H1 ;  /* 0x30000045ff4c7230 */ /* 0x100fe40000004100 */
[----:B------:R-:W-:Y:S01]  /*5d70*/  FFMA.FTZ R84, R78, R81, R85 ;  /* 0x000000514e547223 */ /* 0x000fe20000010055 */
[----:B------:R-:W-:Y:S01]  /*5d80*/  HADD2.F32 R69, -RZ, R69.H0_H0 ;  /* 0x20000045ff457230 */ /* 0x000fe20000004100 */
[----:B------:R-:W-:Y:S01]  /*5d90*/  F2FP.SATFINITE.E4M3.F32.PACK_AB_MERGE_C R15, R74, R15, R79 ;  /* 0x0000000f4a0f723e */ /* 0x000fe2000480704f */
[----:B------:R-:W-:-:S02]  /*5da0*/  FMUL.FTZ R78, R76, R82 ;  /* 0x000000524c4e7220 */ /* 0x000fc40000410000 */
[----:B------:R-:W-:Y:S01]  /*5db0*/  F2FP.SATFINITE.E4M3.F32.PACK_AB_MERGE_C R67, R84, R67, RZ ;  /* 0x000000435443723e */ /* 0x000fe200048070ff */
[C---:B------:R-:W-:Y:S01]  /*5dc0*/  FMUL.FTZ R81, R69.reuse, R82 ;  /* 0x0000005245517220 */ /* 0x040fe20000410000 */
[----:B------:R-:W-:-:S03]  /*5dd0*/  FFMA.FTZ R78, R69, R80, -R78 ;  /* 0x00000050454e7223 */ /* 0x000fc6000001084e */
[----:B------:R-:W-:-:S05]  /*5de0*/  FFMA.FTZ R81, R76, R80, R81 ;  /* 0x000000504c517223 */ /* 0x000fca0000010051 */
[----:B------:R-:W-:-:S07]  /*5df0*/  F2FP.SATFINITE.E4M3.F32.PACK_AB_MERGE_C R14, R81, R78, R67 ;  /* 0x0000004e510e723e */ /* 0x000fce0004807043 */
.L_x_466:
[----:B------:R-:W-:Y:S05]  /*5e00*/  BSYNC B3 ;  /* 0x0000000000037941 */ /* 0x000fea0003800000 */
.L_x_465:
[----:B0-----:R0:W-:Y:S02]  /*5e10*/  ST.E.128 desc[UR50][R70.64], R12 ;  /* 0x0000000c46007985 */ /* 0x0011e4000c101d32 */
.L_x_464:
[----:B------:R-:W-:Y:S05]  /*5e20*/  BSYNC B2 ;  /* 0x0000000000027941 */ /* 0x000fea0003800000 */
.L_x_463:
[----:B------:R-:W-:-:S13]  /*5e30*/  ISETP.NE.AND P2, PT, R33, RZ, PT ;  /* 0x000000ff2100720c */ /* 0x000fda0003f45270 */
[----:B------:R-:W-:Y:S05]  /*5e40*/  @!P2 BRA `(.L_x_446) ;  /* 0x0000000400c0a947 */ /* 0x000fea0003800000 */
[----:B0-----:R0:W0:Y:S01]  /*5e50*/  LDS.128 R12, [R36+0x1f400] ;  /* 0x01f40000240c7984 */ /* 0x0010220000000c00 */
[----:B----4-:R-:W-:Y:S01]  /*5e60*/  IADD3 R66, P2, R193, R11, RZ ;  /* 0x0000000bc1427210 */ /* 0x010fe20007f5e0ff */
[----:B------:R-:W-:Y:S04]  /*5e70*/  BSSY B2, `(.L_x_467) ;  /* 0x000006c000027945 */ /* 0x000fe80003800000 */
[----:B---3--:R-:W-:Y:S01]  /*5e80*/  IMAD.X R67, R151, 0x1, R203, P2 ;  /* 0x0000000197437824 */ /* 0x008fe200010e06cb */
[----:B------:R-:W-:-:S13]  /*5e90*/  ISETP.GE.AND P2, PT, R201, R117, PT ;  /* 0x00000075c900720c */ /* 0x000fda0003f46270 */
[----:B------:R-:W-:Y:S05]  /*5ea0*/  @P2 BRA `(.L_x_468) ;  /* 0x0000000400a02947 */ /* 0x000fea0003800000 */
[----:B------:R-:W-:Y:S02]  /*5eb0*/  SHF.R.U32.HI R11, RZ, 0x8, R63 ;  /* 0x00000008ff0b7819 */ /* 0x000fe4000001163f */
[--C-:B------:R-:W-:Y:S02]  /*5ec0*/  SHF.R.U32.HI R69, RZ, 0x8, R65.reuse ;  /* 0x00000008ff457819 */ /* 0x100fe40000011641 */
[----:B------:R-:W-:Y:S02]  /*5ed0*/  LOP3.LUT R64, R65, 0xff0000ff, RZ, 0xc0, !PT ;  /* 0xff0000ff41407812 */ /* 0x000fe400078ec0ff */
[----:B------:R-:W-:Y:S01]  /*5ee0*/  SHF.R.U32.HI R68, RZ, 0x10, R65 ;  /* 0x00000010ff447819 */ /* 0x000fe20000011641 */
[----:B------:R-:W-:Y:S01]  /*5ef0*/  IMAD.SHL.U32 R65, R11, 0x100, RZ ;  /* 0x000001000b417824 */ /* 0x000fe200078e00ff */
[----:B------:R-:W-:Y:S01]  /*5f00*/  LOP3.LUT R62, R63, 0xff0000ff, RZ, 0xc0, !PT ;  /* 0xff0000ff3f3e7812 */ /* 0x000fe200078ec0ff */
[----:B------:R-:W-:Y:S01]  /*5f10*/  IMAD.SHL.U32 R69, R69, 0x100, RZ ;  /* 0x0000010045457824 */ /* 0x000fe200078e00ff */
[----:B------:R-:W-:Y:S01]  /*5f20*/  SHF.R.U32.HI R70, RZ, 0x10, R63 ;  /* 0x00000010ff467819 */ /* 0x000fe2000001163f */
[----:B0-----:R-:W-:Y:S01]  /*5f30*/  IMAD.MOV.U32 R63, RZ, RZ, R12 ;  /* 0x000000ffff3f7224 */ /* 0x001fe200078e000c */
[----:B------:R-:W-:-:S02]  /*5f40*/  MOV R11, R13 ;  /* 0x0000000d000b7202 */ /* 0x000fc40000000f00 */
[----:B------:R-:W-:Y:S01]  /*5f50*/  LOP3.LUT R13, R62, 0xff00, R65, 0xf8, !PT ;  /* 0x0000ff003e0d7812 */ /* 0x000fe200078ef841 */
[----:B------:R-:W-:Y:S01]  /*5f60*/  IMAD.U32 R62, R70, 0x10000, RZ ;  /* 0x00010000463e7824 */ /* 0x000fe200078e00ff */
[----:B------:R-:W-:Y:S01]  /*5f70*/  LOP3.LUT R64, R64, 0xff00, R69, 0xf8, !PT ;  /* 0x0000ff0040407812 */ /* 0x000fe200078ef845 */
[----:B------:R-:W-:Y:S01]  /*5f80*/  IMAD.U32 R69, R68, 0x10000, RZ ;  /* 0x0001000044457824 */ /* 0x000fe200078e00ff */
[----:B------:R-:W-:Y:S02]  /*5f90*/  F2FP.F16.E4M3.UNPACK_B R65, R150.H1 ;  /* 0x00000096ff41723e */ /* 0x000fe400030006ff */
[----:B------:R-:W-:Y:S02]  /*5fa0*/  F2FP.F16.E4M3.UNPACK_B R12, R11 ;  /* 0x0000000bff0c723e */ /* 0x000fe400020006ff */
[----:B------:R-:W-:Y:S01]  /*5fb0*/  LOP3.LUT R13, R13, 0xff0000, R62, 0xf8, !PT ;  /* 0x00ff00000d0d7812 */ /* 0x000fe200078ef83e */
[--C-:B------:R-:W-:Y:S01]  /*5fc0*/  HADD2.F32 R73, -RZ, R65.reuse.H0_H0 ;  /* 0x20000041ff497230 */ /* 0x100fe20000004100 */
[----:B------:R-:W-:Y:S01]  /*5fd0*/  LOP3.LUT R62, R64, 0xff0000, R69, 0xf8, !PT ;  /* 0x00ff0000403e7812 */ /* 0x000fe200078ef845 */
[--C-:B------:R-:W-:Y:S01]  /*5fe0*/  HADD2.F32 R64, -RZ, R12.reuse.H1_H1 ;  /* 0x3000000cff407230 */ /* 0x100fe20000004100 */
[----:B------:R-:W-:Y:S01]  /*5ff0*/  F2FP.F16.E4M3.UNPACK_B R69, R145.H1 ;  /* 0x00000091ff45723e */ /* 0x000fe200030006ff */
[----:B------:R-:W-:Y:S01]  /*6000*/  HADD2.F32 R12, -RZ, R12.H0_H0 ;  /* 0x2000000cff0c7230 */ /* 0x000fe20000004100 */
[----:B------:R-:W-:Y:S01]  /*6010*/  F2FP.F16.E4M3.UNPACK_B R11, R11.H1 ;  /* 0x0000000bff0b723e */ /* 0x000fe200030006ff */
[----:B------:R-:W-:-:S02]  /*6020*/  HADD2.F32 R70, -RZ, R65.H1_H1 ;  /* 0x30000041ff467230 */ /* 0x000fc40000004100 */
[-C--:B------:R-:W-:Y:S01]  /*6030*/  FMUL.FTZ R75, R64, R73.reuse ;  /* 0x00000049404b7220 */ /* 0x080fe20000410000 */
[----:B------:R-:W-:Y:S02]  /*6040*/  HADD2.F32 R71, -RZ, R69.H0_H0 ;  /* 0x20000045ff477230 */ /* 0x000fe40000004100 */
[C---:B------:R-:W-:Y:S01]  /*6050*/  FMUL.FTZ R73, R12.reuse, R73 ;  /* 0x000000490c497220 */ /* 0x040fe20000410000 */
[--C-:B------:R-:W-:Y:S01]  /*6060*/  HADD2.F32 R68, -RZ, R11.reuse.H1_H1 ;  /* 0x3000000bff447230 */ /* 0x100fe20000004100 */
[----:B------:R-:W-:Y:S01]  /*6070*/  F2FP.F16.E4M3.UNPACK_B R150, R150 ;  /* 0x00000096ff96723e */ /* 0x000fe200020006ff */
[----:B------:R-:W-:Y:S02]  /*6080*/  HADD2.F32 R65, -RZ, R11.H0_H0 ;  /* 0x2000000bff417230 */ /* 0x000fe40000004100 */
[-C--:B------:R-:W-:Y:S01]  /*6090*/  FFMA.FTZ R11, R12, R71.reuse, -R75 ;  /* 0x000000470c0b7223 */ /* 0x080fe2000001084b */
[----:B------:R-:W-:Y:S02]  /*60a0*/  HADD2.F32 R69, -RZ, R69.H1_H1 ;  /* 0x30000045ff457230 */ /* 0x000fe40000004100 */
[----:B------:R-:W-:Y:S01]  /*60b0*/  FFMA.FTZ R12, R64, R71, R73 ;  /* 0x00000047400c7223 */ /* 0x000fe20000010049 */
[CC--:B------:R-:W-:Y:S01]  /*60c0*/  FMUL.FTZ R72, R68.reuse, R70.reuse ;  /* 0x0000004644487220 */ /* 0x0c0fe20000410000 */
[C---:B------:R-:W-:Y:S01]  /*60d0*/  FMUL.FTZ R75, R65.reuse, R70 ;  /* 0x00000046414b7220 */ /* 0x040fe20000410000 */
[-C--:B------:R-:W-:Y:S01]  /*60e0*/  F2FP.F16.E4M3.UNPACK_B R64, R63.reuse.H1 ;  /* 0x0000003fff40723e */ /* 0x080fe200030006ff */
[----:B------:R-:W-:Y:S01]  /*60f0*/  HADD2.F32 R70, -RZ, R150.H1_H1 ;  /* 0x30000096ff467230 */ /* 0x000fe20000004100 */
[----:B------:R-:W-:Y:S01]  /*6100*/  F2FP.F16.E4M3.UNPACK_B R63, R63 ;  /* 0x0000003fff3f723e */ /* 0x000fe200020006ff */
[-C--:B------:R-:W-:Y:S01]  /*6110*/  FFMA.FTZ R72, R65, R69.reuse, -R72 ;  /* 0x0000004541487223 */ /* 0x080fe20000010848 */
[----:B------:R-:W-:Y:S01]  /*6120*/  FFMA.FTZ R75, R68, R69, R75 ;  /* 0x00000045444b7223 */ /* 0x000fe2000001004b */
[----:B------:R-:W-:Y:S01]  /*6130*/  F2FP.F16.E4M3.UNPACK_B R145, R145 ;  /* 0x00000091ff91723e */ /* 0x000fe200020006ff */
[--C-:B------:R-:W-:Y:S01]  /*6140*/  HADD2.F32 R69, -RZ, R64.reuse.H1_H1 ;  /* 0x30000040ff457230 */ /* 0x100fe20000004100 */
[----:B------:R-:W-:Y:S01]  /*6150*/  F2FP.F16.E4M3.UNPACK_B R76, R62.H1 ;  /* 0x0000003eff4c723e */ /* 0x000fe200030006ff */
[----:B------:R-:W-:-:S02]  /*6160*/  HADD2.F32 R68, -RZ, R64.H0_H0 ;  /* 0x20000040ff447230 */ /* 0x000fc40000004100 */
[--C-:B------:R-:W-:Y:S02]  /*6170*/  HADD2.F32 R64, -RZ, R63.reuse.H0_H0 ;  /* 0x2000003fff407230 */ /* 0x100fe40000004100 */
[-C--:B------:R-:W-:Y:S01]  /*6180*/  FMUL.FTZ R73, R69, R70.reuse ;  /* 0x0000004645497220 */ /* 0x080fe20000410000 */
[----:B------:R-:W-:Y:S02]  /*6190*/  HADD2.F32 R65, -RZ, R63.H1_H1 ;  /* 0x3000003fff417230 */ /* 0x000fe40000004100 */
[----:B------:R-:W-:Y:S01]  /*61a0*/  FMUL.FTZ R70, R68, R70 ;  /* 0x0000004644467220 */ /* 0x000fe20000410000 */
[----:B------:R-:W-:Y:S02]  /*61b0*/  HADD2.F32 R150, -RZ, R150.H0_H0 ;  /* 0x20000096ff967230 */ /* 0x000fe40000004100 */
[--C-:B------:R-:W-:Y:S02]  /*61c0*/  HADD2.F32 R63, -RZ, R145.reuse.H1_H1 ;  /* 0x30000091ff3f7230 */ /* 0x100fe40000004100 */
[----:B------:R-:W-:-:S02]  /*61d0*/  HADD2.F32 R145, -RZ, R145.H0_H0 ;  /* 0x20000091ff917230 */ /* 0x000fc40000004100 */
[-C--:B------:R-:W-:Y:S01]  /*61e0*/  FMUL.FTZ R71, R65, R150.reuse ;  /* 0x0000009641477220 */ /* 0x080fe20000410000 */
[----:B------:R-:W-:Y:S01]  /*61f0*/  FMUL.FTZ R150, R64, R150 ;  /* 0x0000009640967220 */ /* 0x000fe20000410000 */
[-C--:B------:R-:W-:Y:S01]  /*6200*/  FFMA.FTZ R68, R68, R63.reuse, -R73 ;  /* 0x0000003f44447223 */ /* 0x080fe20000010849 */
[----:B------:R-:W-:Y:S01]  /*6210*/  FFMA.FTZ R73, R69, R63, R70 ;  /* 0x0000003f45497223 */ /* 0x000fe20000010046 */
[----:B------:R-:W-:Y:S01]  /*6220*/  F2FP.F16.E4M3.UNPACK_B R69, R15.H1 ;  /* 0x0000000fff45723e */ /* 0x000fe200030006ff */
[-C--:B------:R-:W-:Y:S01]  /*6230*/  FFMA.FTZ R63, R64, R145.reuse, -R71 ;  /* 0x00000091403f7223 */ /* 0x080fe20000010847 */
[----:B------:R-:W-:Y:S01]  /*6240*/  FFMA.FTZ R64, R65, R145, R150 ;  /* 0x0000009141407223 */ /* 0x000fe20000010096 */
[----:B------:R-:W-:Y:S01]  /*6250*/  F2FP.SATFINITE.E4M3.F32.PACK_AB_MERGE_C R65, R75, R72, RZ ;  /* 0x000000484b41723e */ /* 0x000fe200048070ff */
[--C-:B------:R-:W-:Y:S01]  /*6260*/  HADD2.F32 R78, -RZ, R76.reuse.H1_H1 ;  /* 0x3000004cff4e7230 */ /* 0x100fe20000004100 */
[----:B------:R-:W-:Y:S01]  /*6270*/  F2FP.F16.E4M3.UNPACK_B R72, R14.H1 ;  /* 0x0000000eff48723e */ /* 0x000fe200030006ff */
[--C-:B------:R-:W-:Y:S01]  /*6280*/  HADD2.F32 R74, -RZ, R69.reuse.H0_H0 ;  /* 0x20000045ff4a7230 */ /* 0x100fe20000004100 */
[----:B------:R-:W-:Y:S01]  /*6290*/  F2FP.F16.E4M3.UNPACK_B R71, R62 ;  /* 0x0000003eff47723e */ /* 0x000fe200020006ff */
[----:B------:R-:W-:Y:S01]  /*62a0*/  HADD2.F32 R75, -RZ, R69.H1_H1 ;  /* 0x30000045ff4b7230 */ /* 0x000fe20000004100 */
[-C--:B------:R-:W-:Y:S01]  /*62b0*/  F2FP.F16.E4M3.UNPACK_B R69, R13.reuse.H1 ;  /* 0x0000000dff45723e */ /* 0x080fe200030006ff */
[----:B------:R-:W-:Y:S01]  /*62c0*/  HADD2.F32 R76, -RZ, R76.H0_H0 ;  /* 0x2000004cff4c7230 */ /* 0x000fe20000004100 */
[----:B------:R-:W-:Y:S01]  /*62d0*/  F2FP.SATFINITE.E4M3.F32.PACK_AB_MERGE_C R68, R73, R68, RZ ;  /* 0x000000444944723e */ /* 0x000fe200048070ff */
[----:B------:R-:W-:Y:S01]  /*62e0*/  HADD2.F32 R73, -RZ, R72.H1_H1 ;  /* 0x30000048ff497230 */ /* 0x000fe20000004100 */
[----:B------:R-:W-:Y:S01]  /*62f0*/  F2FP.F16.E4M3.UNPACK_B R70, R13 ;  /* 0x0000000dff46723e */ /* 0x000fe200020006ff */
[----:B------:R-:W-:-:S02]  /*6300*/  HADD2.F32 R62, -RZ, R69.H1_H1 ;  /* 0x30000045ff3e7230 */ /* 0x000fc40000004100 */
[-C--:B------:R-:W-:Y:S01]  /*6310*/  FMUL.FTZ R13, R75, R78.reuse ;  /* 0x0000004e4b0d7220 */ /* 0x080fe20000410000 */
[--C-:B------:R-:W-:Y:S02]  /*6320*/  HADD2.F32 R77, -RZ, R71.reuse.H1_H1 ;  /* 0x30000047ff4d7230 */ /* 0x100fe40000004100 */
[C---:B------:R-:W-:Y:S01]  /*6330*/  FMUL.FTZ R80, R74.reuse, R78 ;  /* 0x0000004e4a507220 */ /* 0x040fe20000410000 */
[----:B------:R-:W-:Y:S02]  /*6340*/  HADD2.F32 R72, -RZ, R72.H0_H0 ;  /* 0x20000048ff487230 */ /* 0x000fe40000004100 */
[----:B------:R-:W-:Y:S01]  /*6350*/  FFMA.FTZ R13, R74, R62, -R13 ;  /* 0x0000003e4a0d7223 */ /* 0x000fe2000001080d */
[----:B------:R-:W-:Y:S02]  /*6360*/  HADD2.F32 R74, -RZ, R70.H1_H1 ;  /* 0x30000046ff4a7230 */ /* 0x000fe40000004100 */
[----:B------:R-:W-:Y:S01]  /*6370*/  FMUL.FTZ R79, R73, R77 ;  /* 0x0000004d494f7220 */ /* 0x000fe20000410000 */
[----:B------:R-:W-:Y:S01]  /*6380*/  F2FP.F16.E4M3.UNPACK_B R15, R15 ;  /* 0x0000000fff0f723e */ /* 0x000fe200020006ff */
[C---:B------:R-:W-:Y:S01]  /*6390*/  FMUL.FTZ R78, R72.reuse, R77 ;  /* 0x0000004d484e7220 */ /* 0x040fe20000410000 */
[----:B------:R-:W-:Y:S01]  /*63a0*/  F2FP.F16.E4M3.UNPACK_B R14, R14 ;  /* 0x0000000eff0e723e */ /* 0x000fe200020006ff */
[----:B------:R-:W-:Y:S01]  /*63b0*/  FFMA.FTZ R79, R72, R74, -R79 ;  /* 0x0000004a484f7223 */ /* 0x000fe2000001084f */
[----:B------:R-:W-:-:S02]  /*63c0*/  HADD2.F32 R71, -RZ, R71.H0_H0 ;  /* 0x20000047ff477230 */ /* 0x000fc40000004100 */
[----:B------:R-:W-:Y:S01]  /*63d0*/  FFMA.FTZ R78, R73, R74, R78 ;  /* 0x0000004a494e7223 */ /* 0x000fe2000001004e */
[--C-:B------:R-:W-:Y:S02]  /*63e0*/  HADD2.F32 R72, -RZ, R15.reuse.H0_H0 ;  /* 0x2000000fff487230 */ /* 0x100fe40000004100 */
[----:B------:R-:W-:Y:S01]  /*63f0*/  FFMA.FTZ R62, R75, R62, R80 ;  /* 0x0000003e4b3e7223 */ /* 0x000fe20000010050 */
[----:B------:R-:W-:Y:S02]  /*6400*/  HADD2.F32 R73, -RZ, R15.H1_H1 ;  /* 0x3000000fff497230 */ /* 0x000fe40000004100 */
[--C-:B------:R-:W-:Y:S01]  /*6410*/  HADD2.F32 R15, -RZ, R14.reuse.H0_H0 ;  /* 0x2000000eff0f7230 */ /* 0x100fe20000004100 */
[----:B------:R-:W-:Y:S01]  /*6420*/  F2FP.SATFINITE.E4M3.F32.PACK_AB_MERGE_C R78, R78, R79, RZ ;  /* 0x0000004f4e4e723e */ /* 0x000fe200048070ff */
[----:B------:R-:W-:Y:S02]  /*6430*/  HADD2.F32 R14, -RZ, R14.H1_H1 ;  /* 0x3000000eff0e7230 */ /* 0x000fe40000004100 */
[----:B------:R-:W-:Y:S01]  /*6440*/  FMUL.FTZ R75, R73, R76 ;  /* 0x0000004c494b7220 */ /* 0x000fe20000410000 */
[----:B------:R-:W-:-:S02]  /*6450*/  HADD2.F32 R69, -RZ, R69.H0_H0 ;  /* 0x20000045ff457230 */ /* 0x000fc40000004100 */
[----:B------:R-:W-:Y:S01]  /*6460*/  FMUL.FTZ R76, R72, R76 ;  /* 0x0000004c484c7220 */ /* 0x000fe20000410000 */
[----:B------:R-:W-:Y:S02]  /*6470*/  HADD2.F32 R70, -RZ, R70.H0_H0 ;  /* 0x20000046ff467230 */ /* 0x000fe40000004100 */
[-C--:B------:R-:W-:Y:S01]  /*6480*/  FMUL.FTZ R74, R14, R71.reuse ;  /* 0x000000470e4a7220 */ /* 0x080fe20000410000 */
[----:B------:R-:W-:Y:S01]  /*6490*/  FMUL.FTZ R71, R15, R71 ;  /* 0x000000470f477220 */ /* 0x000fe20000410000 */
[-C--:B------:R-:W-:Y:S01]  /*64a0*/  FFMA.FTZ R75, R72, R69.reuse, -R75 ;  /* 0x00000045484b7223 */ /* 0x080fe2000001084b */
[----:B------:R-:W-:Y:S01]  /*64b0*/  FFMA.FTZ R76, R73, R69, R76 ;  /* 0x00000045494c7223 */ /* 0x000fe2000001004c */
[-C--:B------:R-:W-:Y:S01]  /*64c0*/  FFMA.FTZ R74, R15, R70.reuse, -R74 ;  /* 0x000000460f4a7223 */ /* 0x080fe2000001084a */
[----:B------:R-:W-:Y:S01]  /*64d0*/  FFMA.FTZ R71, R14, R70, R71 ;  /* 0x000000460e477223 */ /* 0x000fe20000010047 */
[----:B------:R-:W-:Y:S02]  /*64e0*/  F2FP.SATFINITE.E4M3.F32.PACK_AB_MERGE_C R62, R62, R13, RZ ;  /* 0x0000000d3e3e723e */ /* 0x000fe400048070ff */
[----:B------:R-:W-:-:S02]  /*64f0*/  F2FP.SATFINITE.E4M3.F32.PACK_AB_MERGE_C R13, R12, R11, R65 ;  /* 0x0000000b0c0d723e */ /* 0x000fc40004807041 */
[----:B------:R-:W-:Y:S02]  /*6500*/  F2FP.SATFINITE.E4M3.F32.PACK_AB_MERGE_C R12, R64, R63, R68 ;  /* 0x0000003f400c723e */ /* 0x000fe40004807044 */
[----:B------:R-:W-:Y:S02]  /*6510*/  F2FP.SATFINITE.E4M3.F32.PACK_AB_MERGE_C R14, R71, R74, R78 ;  /* 0x0000004a470e723e */ /* 0x000fe4000480704e */
[----:B------:R-:W-:-:S07]  /*6520*/  F2FP.SATFINITE.E4M3.F32.PACK_AB_MERGE_C R15, R76, R75, R62 ;  /* 0x0000004b4c0f723e */ /* 0x000fce000480703e */
.L_x_468:
[----:B------:R-:W-:Y:S05]  /*6530*/  BSYNC B2 ;  /* 0x0000000000027941 */ /* 0x000fea0003800000 */
.L_x_467:
[----:B0-----:R0:W-:Y:S02]  /*6540*/  ST.E.128 desc[UR50][R66.64], R12 ;  /* 0x0000000c42007985 */ /* 0x0011e4000c101d32 */
.L_x_446:
[----:B------:R-:W-:Y:S05]  /*6550*/  BSYNC B1 ;  /* 0x0000000000017941 */ /* 0x000fea0003800000 */
.L_x_445:
[----:B------:R-:W-:-:S03]  /*6560*/  UMOV UR4, 0xffffffff ;  /* 0xffffffff00047882 */ /* 0x000fc60000000000 */
[----:B------:R-:W-:Y:S05]  /*6570*/  BRA.DIV UR4, `(.L_x_469) ;  /* 0x0000025204747947 */ /* 0x000fea000b800000 */
[----:B------:R0:W0:Y:S04]  /*6580*/  SHFL.IDX PT, R65, R120, 0x1, 0x1e1f ;  /* 0x003e1f0078417f89 */ /* 0x00002800000e0000 */
[----:B--2---:R-:W2:Y:S02]  /*6590*/  SHFL.IDX PT, R121, R121, 0x1, 0x1e1f ;  /* 0x003e1f0079797f89 */ /* 0x004ea400000e0000 */
.L_x_784:
[----:B------:R-:W-:Y:S05]  /*65a0*/  @P4 BRA `(.L_x_470) ;  /* 0x0000009400ac4947 */ /* 0x000fea0003800000 */
[----:B------:R-:W-:Y:S01]  /*65b0*/  ISETP.NE.AND P2, PT, R28, RZ, PT ;  /* 0x000000ff1c00720c */ /* 0x000fe20003f45270 */
[----:B------:R-:W-:-:S12]  /*65c0*/  BSSY B1, `(.L_x_471) ;  /* 0x0000072000017945 */ /* 0x000fd80003800000 */
[----:B------:R-:W-:Y:S05]  /*65d0*/  @!P2 BRA `(.L_x_472) ;  /* 0x0000000400c0a947 */ /* 0x000fea0003800000 */
[----:B0-----:R0:W0:Y:S01]  /*65e0*/  LDS.128 R12, [R37+0x1c400] ;  /* 0x01c40000250c7984 */ /* 0x0010220000000c00 */
[----:B--2---:R-:W-:Y:S01]  /*65f0*/  IADD3 R62, P2, R16, R121, RZ ;  /* 0x00000079103e7210 */ /* 0x004fe20007f5e0ff */
[----:B------:R-:W-:Y:S04]  /*6600*/  BSSY B2, `(.L_x_473) ;  /* 0x000006c000027945 */ /* 0x000fe80003800000 */
[----:B------:R-:W-:Y:S01]  /*6610*/  IMAD.X R63, R65, 0x1, R17, P2 ;  /* 0x00000001413f7824 */ /* 0x000fe200010e0611 */
[----:B------:R-:W-:-:S13]  /*6620*/  ISETP.GE.AND P2, PT, R22, R117, PT ;  /* 0x000000751600720c */ /* 0x000fda0003f46270 */
[----:B------:R-:W-:Y:S05]  /*6630*/  @P2 BRA `(.L_x_474) ;  /* 0x0000000400a02947 */ /* 0x000fea0003800000 */
[----:B----4-:R-:W-:Y:S02]  /*6640*/  SHF.R.U32.HI R11, RZ, 0x8, R59 ;  /* 0x00000008ff0b7819 */ /* 0x010fe4000001163b */
[--C-:B------:R-:W-:Y:S02]  /*6650*/  SHF.R.U32.HI R67, RZ, 0x8, R61.reuse ;  /* 0x00000008ff437819 */ /* 0x100fe4000001163d */
[----:B------:R-:W-:Y:S02]  /*6660*/  LOP3.LUT R60, R61, 0xff0000ff, RZ, 0xc0, !PT ;  /* 0xff0000ff3d3c7812 */ /* 0x000fe400078ec0ff */
[----:B------:R-:W-:Y:S01]  /*6670*/  SHF.R.U32.HI R64, RZ, 0x10, R61 ;  /* 0x00000010ff407819 */ /* 0x000fe2000001163d */
[----:B------:R-:W-:Y:S01]  /*6680*/  IMAD.SHL.U32 R67, R67, 0x100, RZ ;  /* 0x0000010043437824 */ /* 0x000fe200078e00ff */
[----:B------:R-:W-:Y:S02]  /*6690*/  LOP3.LUT R58, R59, 0xff0000ff, RZ, 0xc0, !PT ;  /* 0xff0000ff3b3a7812 */ /* 0x000fe400078ec0ff */
[----:B------:R-:W-:Y:S01]  /*66a0*/  SHF.R.U32.HI R66, RZ, 0x10, R59 ;  /* 0x00000010ff427819 */ /* 0x000fe2000001163b */
[----:B0-----:R-:W-:Y:S01]  /*66b0*/  IMAD.MOV.U32 R59, RZ, RZ, R12 ;  /* 0x000000ffff3b7224 */ /* 0x001fe200078e000c */
[----:B------:R-:W-:Y:S01]  /*66c0*/  SHF.L.U32 R61, R11, 0x8, RZ ;  /* 0x000000080b3d7819 */ /* 0x000fe200000006ff */
[----:B------:R-:W-:Y:S01]  /*66d0*/  IMAD.MOV.U32 R11, RZ, RZ, R13 ;  /* 0x000000ffff0b7224 */ /* 0x000fe200078e000d */
[----:B------:R-:W-:-:S02]  /*66e0*/  LOP3.LUT R60, R60, 0xff00, R67, 0xf8, !PT ;  /* 0x0000ff003c3c7812 */ /* 0x000fc400078ef843 */
[----:B------:R-:W-:Y:S01]  /*66f0*/  LOP3.LUT R13, R58, 0xff00, R61, 0xf8, !PT ;  /* 0x0000ff003a0d7812 */ /* 0x000fe200078ef83d */
[----:B------:R-:W-:Y:S01]  /*6700*/  IMAD.U32 R58, R66, 0x10000, RZ ;  /* 0x00010000423a7824 */ /* 0x000fe200078e00ff */
[----:B------:R-:W-:Y:S02]  /*6710*/  SHF.L.U32 R67, R64, 0x10, RZ ;  /* 0x0000001040437819 */ /* 0x000fe400000006ff */
[----:B------:R-:W-:Y:S02]  /*6720*/  F2FP.F16.E4M3.UNPACK_B R61, R148.H1 ;  /* 0x00000094ff3d723e */ /* 0x000fe400030006ff */
[-C--:B------:R-:W-:Y:S02]  /*6730*/  F2FP.F16.E4M3.UNPACK_B R12, R11.reuse ;  /* 0x0000000bff0c723e */ /* 0x080fe400020006ff */
        /* <DEDUP_REMOVED lines=9> */
[--C-:B------:R-:W-:Y:S02]  /*67d0*/  HADD2.F32 R67, -RZ, R66.reuse.H0_H0 ;  /* 0x20000042ff437230 */ /* 0x100fe40000004100 */
        /* <DEDUP_REMOVED lines=15> */
[--C-:B------:R-:W-:Y:S01]  /*68d0*/  HADD2.F32 R64, -RZ, R60.reuse.H0_H0 ;  /* 0x2000003cff407230 */ /* 0x100fe20000004100 */
[----:B------:R-:W-:Y:S01]  /*68e0*/  F2FP.F16.E4M3.UNPACK_B R74, R58.H1 ;  /* 0x0000003aff4a723e */ /* 0x000fe200030006ff */
[----:B------:R-:W-:-:S02]  /*68f0*/  HADD2.F32 R66, -RZ, R60.H1_H1 ;  /* 0x3000003cff427230 */ /* 0x000fc40000004100 */
[----:B------:R-:W-:Y:S02]  /*6900*/  HADD2.F32 R148, -RZ, R148.H0_H0 ;  /* 0x20000094ff947230 */ /* 0x000fe40000004100 */
[-C--:B------:R-:W-:Y:S01]  /*6910*/  FMUL.FTZ R71, R64, R67.reuse ;  /* 0x0000004340477220 */ /* 0x080fe20000410000 */
[--C-:B------:R-:W-:Y:S02]  /*6920*/  HADD2.F32 R61, -RZ, R59.reuse.H1_H1 ;  /* 0x3000003bff3d7230 */ /* 0x100fe40000004100 */
[----:B------:R-:W-:Y:S01]  /*6930*/  FMUL.FTZ R69, R66, R67 ;  /* 0x0000004342457220 */ /* 0x000fe20000410000 */
[----:B------:R-:W-:Y:S02]  /*6940*/  HADD2.F32 R60, -RZ, R59.H0_H0 ;  /* 0x2000003bff3c7230 */ /* 0x000fe40000004100 */
[--C-:B------:R-:W-:Y:S02]  /*6950*/  HADD2.F32 R59, -RZ, R146.reuse.H1_H1 ;  /* 0x30000092ff3b7230 */ /* 0x100fe40000004100 */
[----:B------:R-:W-:Y:S01]  /*6960*/  FMUL.FTZ R67, R61, R148 ;  /* 0x000000943d437220 */ /* 0x000fe20000410000 */
[----:B------:R-:W-:-:S02]  /*6970*/  HADD2.F32 R146, -RZ, R146.H0_H0 ;  /* 0x20000092ff927230 */ /* 0x000fc40000004100 */
[----:B------:R-:W-:Y:S01]  /*6980*/  FMUL.FTZ R148, R60, R148 ;  /* 0x000000943c947220 */ /* 0x000fe20000410000 */
[-C--:B------:R-:W-:Y:S01]  /*6990*/  FFMA.FTZ R64, R64, R59.reuse, -R69 ;  /* 0x0000003b40407223 */ /* 0x080fe20000010845 */
[----:B------:R-:W-:Y:S01]  /*69a0*/  FFMA.FTZ R71, R66, R59, R71 ;  /* 0x0000003b42477223 */ /* 0x000fe20000010047 */
[-C--:B------:R-:W-:Y:S01]  /*69b0*/  FFMA.FTZ R59, R60, R146.reuse, -R67 ;  /* 0x000000923c3b7223 */ /* 0x080fe20000010843 */
[----:B------:R-:W-:Y:S01]  /*69c0*/  FFMA.FTZ R60, R61, R146, R148 ;  /* 0x000000923d3c7223 */ /* 0x000fe20000010094 */
[----:B------:R-:W-:Y:S02]  /*69d0*/  F2FP.F16.E4M3.UNPACK_B R67, R15.H1 ;  /* 0x0000000fff43723e */ /* 0x000fe400030006ff */
[----:B------:R-:W-:Y:S02]  /*69e0*/  F2FP.SATFINITE.E4M3.F32.PACK_AB_MERGE_C R61, R73, R70, RZ ;  /* 0x00000046493d723e */ /* 0x000fe400048070ff */
[----:B------:R-:W-:Y:S01]  /*69f0*/  F2FP.F16.E4M3.UNPACK_B R66, R14.H1 ;  /* 0x0000000eff42723e */ /* 0x000fe200030006ff */
[--C-:B------:R-:W-:Y:S01]  /*6a00*/  HADD2.F32 R68, -RZ, R67.reuse.H0_H0 ;  /* 0x20000043ff447230 */ /* 0x100fe20000004100 */
[----:B------:R-:W-:Y:S01]  /*6a10*/  F2FP.F16.E4M3.UNPACK_B R73, R58 ;  /* 0x0000003aff49723e */ /* 0x000fe200020006ff */
[----:B------:R-:W-:Y:S01]  /*6a20*/  HADD2.F32 R67, -RZ, R67.H1_H1 ;  /* 0x30000043ff437230 */ /* 0x000fe20000004100 */
[----:B------:R-:W-:Y:S01]  /*6a30*/  F2FP.SATFINITE.E4M3.F32.PACK_AB_MERGE_C R64, R71, R64, RZ ;  /* 0x000000404740723e */ /* 0x000fe200048070ff */
[----:B------:R-:W-:Y:S01]  /*6a40*/  HADD2.F32 R71, -RZ, R74.H1_H1 ;  /* 0x3000004aff477230 */ /* 0x000fe20000004100 */
[-C--:B------:R-:W-:Y:S01]  /*6a50*/  F2FP.F16.E4M3.UNPACK_B R70, R13.reuse.H1 ;  /* 0x0000000dff46723e */ /* 0x080fe200030006ff */
[----:B------:R-:W-:Y:S01]  /*6a60*/  HADD2.F32 R58, -RZ, R66.H1_H1 ;  /* 0x30000042ff3a7230 */ /* 0x000fe20000004100 */
[----:B------:R-:W-:Y:S01]  /*6a70*/  F2FP.F16.E4M3.UNPACK_B R69, R13 ;  /* 0x0000000dff45723e */ /* 0x000fe200020006ff */
[----:B------:R-:W-:-:S02]  /*6a80*/  HADD2.F32 R75, -RZ, R73.H1_H1 ;  /* 0x30000049ff4b7230 */ /* 0x000fc40000004100 */
[CC--:B------:R-:W-:Y:S01]  /*6a90*/  FMUL.FTZ R13, R67.reuse, R71.reuse ;  /* 0x00000047430d7220 */ /* 0x0c0fe20000410000 */
[----:B------:R-:W-:Y:S02]  /*6aa0*/  HADD2.F32 R66, -RZ, R66.H0_H0 ;  /* 0x20000042ff427230 */ /* 0x000fe40000004100 */
[----:B------:R-:W-:Y:S01]  /*6ab0*/  FMUL.FTZ R76, R68, R71 ;  /* 0x00000047444c7220 */ /* 0x000fe20000410000 */
[----:B------:R-:W-:Y:S02]  /*6ac0*/  HADD2.F32 R72, -RZ, R70.H1_H1 ;  /* 0x30000046ff487230 */ /* 0x000fe40000004100 */
[----:B------:R-:W-:Y:S01]  /*6ad0*/  FMUL.FTZ R77, R58, R75 ;  /* 0x0000004b3a4d7220 */ /* 0x000fe20000410000 */
[----:B------:R-:W-:Y:S01]  /*6ae0*/  HADD2.F32 R71, -RZ, R69.H1_H1 ;  /* 0x30000045ff477230 */ /* 0x000fe20000004100 */
[----:B------:R-:W-:Y:S01]  /*6af0*/  F2FP.F16.E4M3.UNPACK_B R15, R15 ;  /* 0x0000000fff0f723e */ /* 0x000fe200020006ff */
[----:B------:R-:W-:Y:S01]  /*6b00*/  FMUL.FTZ R75, R66, R75 ;  /* 0x0000004b424b7220 */ /* 0x000fe20000410000 */
[----:B------:R-:W-:Y:S01]  /*6b10*/  F2FP.F16.E4M3.UNPACK_B R14, R14 ;  /* 0x0000000eff0e723e */ /* 0x000fe200020006ff */
[-C--:B------:R-:W-:Y:S01]  /*6b20*/  FFMA.FTZ R13, R68, R72.reuse, -R13 ;  /* 0x00000048440d7223 */ /* 0x080fe2000001080d */
[----:B------:R-:W-:Y:S01]  /*6b30*/  FFMA.FTZ R76, R67, R72, R76 ;  /* 0x00000048434c7223 */ /* 0x000fe2000001004c */
[-C--:B------:R-:W-:Y:S01]  /*6b40*/  FFMA.FTZ R77, R66, R71.reuse, -R77 ;  /* 0x00000047424d7223 */ /* 0x080fe2000001084d */
[----:B------:R-:W-:Y:S01]  /*6b50*/  FFMA.FTZ R72, R58, R71, R75 ;  /* 0x000000473a487223 */ /* 0x000fe2000001004b */
[----:B------:R-:W-:-:S02]  /*6b60*/  HADD2.F32 R58, -RZ, R15.H0_H0 ;  /* 0x2000000fff3a7230 */ /* 0x000fc40000004100 */
[----:B------:R-:W-:Y:S01]  /*6b70*/  HADD2.F32 R66, -RZ, R15.H1_H1 ;  /* 0x3000000fff427230 */ /* 0x000fe20000004100 */
[----:B------:R-:W-:Y:S01]  /*6b80*/  F2FP.SATFINITE.E4M3.F32.PACK_AB_MERGE_C R76, R76, R13, RZ ;  /* 0x0000000d4c4c723e */ /* 0x000fe200048070ff */
[----:B------:R-:W-:Y:S01]  /*6b90*/  HADD2.F32 R15, -RZ, R14.H0_H0 ;  /* 0x2000000eff0f7230 */ /* 0x000fe20000004100 */
[----:B------:R-:W-:Y:S01]  /*6ba0*/  F2FP.SATFINITE.E4M3.F32.PACK_AB_MERGE_C R72, R72, R77, RZ ;  /* 0x0000004d4848723e */ /* 0x000fe200048070ff */
[----:B------:R-:W-:Y:S01]  /*6bb0*/  HADD2.F32 R71, -RZ, R74.H0_H0 ;  /* 0x2000004aff477230 */ /* 0x000fe20000004100 */
[----:B------:R-:W-:Y:S01]  /*6bc0*/  F2FP.SATFINITE.E4M3.F32.PACK_AB_MERGE_C R13, R12, R11, R61 ;  /* 0x0000000b0c0d723e */ /* 0x000fe2000480703d */
[----:B------:R-:W-:Y:S01]  /*6bd0*/  HADD2.F32 R14, -RZ, R14.H1_H1 ;  /* 0x3000000eff0e7230 */ /* 0x000fe20000004100 */
[----:B------:R-:W-:Y:S01]  /*6be0*/  F2FP.SATFINITE.E4M3.F32.PACK_AB_MERGE_C R12, R60, R59, R64 ;  /* 0x0000003b3c0c723e */ /* 0x000fe20004807040 */
[----:B------:R-:W-:Y:S02]  /*6bf0*/  HADD2.F32 R73, -RZ, R73.H0_H0 ;  /* 0x20000049ff497230 */ /* 0x000fe40000004100 */
[----:B------:R-:W-:Y:S01]  /*6c00*/  FMUL.FTZ R75, R66, R71 ;  /* 0x00000047424b7220 */ /* 0x000fe20000410000 */
[----:B------:R-:W-:-:S02]  /*6c10*/  HADD2.F32 R67, -RZ, R70.H0_H0 ;  /* 0x20000046ff437230 */ /* 0x000fc40000004100 */
[----:B------:R-:W-:Y:S01]  /*6c20*/  FMUL.FTZ R71, R58, R71 ;  /* 0x000000473a477220 */ /* 0x000fe20000410000 */
[----:B------:R-:W-:Y:S02]  /*6c30*/  HADD2.F32 R69, -RZ, R69.H0_H0 ;  /* 0x20000045ff457230 */ /* 0x000fe40000004100 */
[-C--:B------:R-:W-:Y:S01]  /*6c40*/  FMUL.FTZ R68, R14, R73.reuse ;  /* 0x000000490e447220 */ /* 0x080fe20000410000 */
[C---:B------:R-:W-:Y:S01]  /*6c50*/  FMUL.FTZ R73, R15.reuse, R73 ;  /* 0x000000490f497220 */ /* 0x040fe20000410000 */
[-C--:B------:R-:W-:Y:S01]  /*6c60*/  FFMA.FTZ R75, R58, R67.reuse, -R75 ;  /* 0x000000433a4b7223 */ /* 0x080fe2000001084b */
[----:B------:R-:W-:Y:S01]  /*6c70*/  FFMA.FTZ R66, R66, R67, R71 ;  /* 0x0000004342427223 */ /* 0x000fe20000010047 */
[-C--:B------:R-:W-:Y:S01]  /*6c80*/  FFMA.FTZ R68, R15, R69.reuse, -R68 ;  /* 0x000000450f447223 */ /* 0x080fe20000010844 */
[----:B------:R-:W-:-:S03]  /*6c90*/  FFMA.FTZ R73, R14, R69, R73 ;  /* 0x000000450e497223 */ /* 0x000fc60000010049 */
[----:B------:R-:W-:Y:S02]  /*6ca0*/  F2FP.SATFINITE.E4M3.F32.PACK_AB_MERGE_C R15, R66, R75, R76 ;  /* 0x0000004b420f723e */ /* 0x000fe4000480704c */
[----:B------:R-:W-:-:S07]  /*6cb0*/  F2FP.SATFINITE.E4M3.F32.PACK_AB_MERGE_C R14, R73, R68, R72 ;  /* 0x00000044490e723e */ /* 0x000fce0004807048 */
.L_x_474:
[----:B------:R-:W-:Y:S05]  /*6cc0*/  BSYNC B2 ;  /* 0x0000000000027941 */ /* 0x000fea0003800000 */
.L_x_473:
[----:B0-----:R0:W-:Y:S02]  /*6cd0*/  ST.E.128 desc[UR50][R62.64], R12 ;  /* 0x0000000c3e007985 */ /* 0x0011e4000c101d32 */
.L_x_472:
[----:B------:R-:W-:Y:S05]  /*6ce0*/  BSYNC B1 ;  /* 0x0000000000017941 */ /* 0x000fea0003800000 */
.L_x_471:
[----:B------:R-:W-:Y:S01]  /*6cf0*/  ISETP.NE.AND P2, PT, R29, RZ, PT ;  /* 0x000000ff1d00720c */ /* 0x000fe20003f45270 */
[----:B------:R-:W-:-:S12]  /*6d00*/  BSSY B1, `(.L_x_475) ;  /* 0x0000073000017945 */ /* 0x000fd80003800000 */
[----:B------:R-:W-:Y:S05]  /*6d10*/  @!P2 BRA `(.L_x_476) ;  /* 0x0000000400c4a947 */ /* 0x000fea0003800000 */
[----:B0-----:R-:W-:Y:S01]  /*6d20*/  IMAD.SHL.U32 R12, R170, 0x10, RZ ;  /* 0x00000010aa0c7824 */ /* 0x001fe200078e00ff */
[----:B------:R-:W-:Y:S04]  /*6d30*/  BSSY B2, `(.L_x_477) ;  /* 0x000006e000027945 */ /* 0x000fe80003800000 */
[----:B--2---:R-:W-:-:S04]  /*6d40*/  IADD3 R58, P2, R12, R121, RZ ;  /* 0x000000790c3a7210 */ /* 0x004fc80007f5e0ff */
[----:B------:R-:W-:Y:S02]  /*6d50*/  LEA.HI.X.SX32 R59, R12, R65, 0x1, P2 ;  /* 0x000000410c3b7211 */ /* 0x000fe400010f0eff */
[----:B------:R0:W2:Y:S01]  /*6d60*/  LDS.128 R12, [R36+0x1c400] ;  /* 0x01c40000240c7984 */ /* 0x0000a20000000c00 */
[----:B------:R-:W-:-:S13]  /*6d70*/  ISETP.GE.AND P2, PT, R197, R117, PT ;  /* 0x00000075c500720c */ /* 0x000fda0003f46270 */
[----:B0-----:R-:W-:Y:S05]  /*6d80*/  @P2 BRA `(.L_x_478) ;  /* 0x0000000400a02947 */ /* 0x001fea0003800000 */
[----:B------:R-:W-:Y:S01]  /*6d90*/  SHF.R.U32.HI R54, RZ, 0x8, R55 ;  /* 0x00000008ff367819 */ /* 0x000fe20000011637 */
[----:B--2-4-:R-:W-:Y:S01]  /*6da0*/  IMAD.MOV.U32 R11, RZ, RZ, R13 ;  /* 0x000000ffff0b7224 */ /* 0x014fe200078e000d */
[----:B------:R-:W-:Y:S02]  /*6db0*/  SHF.R.U32.HI R56, RZ, 0x8, R57 ;  /* 0x00000008ff387819 */ /* 0x000fe40000011639 */
[----:B------:R-:W-:Y:S01]  /*6dc0*/  SHF.R.U32.HI R62, RZ, 0x10, R55 ;  /* 0x00000010ff3e7819 */ /* 0x000fe20000011637 */
[----:B------:R-:W-:Y:S01]  /*6dd0*/  IMAD.SHL.U32 R54, R54, 0x100, RZ ;  /* 0x0000010036367824 */ /* 0x000fe200078e00ff */
[----:B------:R-:W-:Y:S01]  /*6de0*/  LOP3.LUT R61, R55, 0xff0000ff, RZ, 0xc0, !PT ;  /* 0xff0000ff373d7812 */ /* 0x000fe200078ec0ff */
[----:B------:R-:W-:Y:S01]  /*6df0*/  IMAD.SHL.U32 R56, R56, 0x100, RZ ;  /* 0x0000010038387824 */ /* 0x000fe200078e00ff */
[----:B------:R-:W-:Y:S01]  /*6e00*/  SHF.R.U32.HI R60, RZ, 0x10, R57 ;  /* 0x00000010ff3c7819 */ /* 0x000fe20000011639 */
[----:B------:R-:W-:Y:S01]  /*6e10*/  IMAD.U32 R13, R62, 0x10000, RZ ;  /* 0x000100003e0d7824 */ /* 0x000fe200078e00ff */
[----:B------:R-:W-:-:S02]  /*6e20*/  LOP3.LUT R57, R57, 0xff0000ff, RZ, 0xc0, !PT ;  /* 0xff0000ff39397812 */ /* 0x000fc400078ec0ff */
[----:B------:R-:W-:Y:S02]  /*6e30*/  LOP3.LUT R54, R61, 0xff00, R54, 0xf8, !PT ;  /* 0x0000ff003d367812 */ /* 0x000fe400078ef836 */
[----:B------:R-:W-:Y:S01]  /*6e40*/  LOP3.LUT R61, R57, 0xff00, R56, 0xf8, !PT ;  /* 0x0000ff00393d7812 */ /* 0x000fe200078ef838 */
[----:B------:R-:W-:Y:S01]  /*6e50*/  IMAD.U32 R56, R60, 0x10000, RZ ;  /* 0x000100003c387824 */ /* 0x000fe200078e00ff */
[----:B------:R-:W-:Y:S02]  /*6e60*/  MOV R55, R12 ;  /* 0x0000000c00377202 */ /* 0x000fe40000000f00 */
        /* <DEDUP_REMOVED lines=29> */
[----:B------:R-:W-:Y:S01]  /*7040*/  HADD2.F32 R60, -RZ, R56.H0_H0 ;  /* 0x20000038ff3c7230 */ /* 0x000fe20000004100 */
[----:B------:R-:W-:Y:S01]  /*7050*/  F2FP.F16.E4M3.UNPACK_B R68, R54 ;  /* 0x00000036ff44723e */ /* 0x000fe200020006ff */
[----:B------:R-:W-:-:S02]  /*7060*/  HADD2.F32 R144, -RZ, R144.H0_H0 ;  /* 0x20000090ff907230 */ /* 0x000fc40000004100 */
[-C--:B------:R-:W-:Y:S01]  /*7070*/  FMUL.FTZ R67, R61, R62.reuse ;  /* 0x0000003e3d437220 */ /* 0x080fe20000410000 */
[--C-:B------:R-:W-:Y:S02]  /*7080*/  HADD2.F32 R57, -RZ, R55.reuse.H1_H1 ;  /* 0x30000037ff397230 */ /* 0x100fe40000004100 */
[----:B------:R-:W-:Y:S01]  /*7090*/  FMUL.FTZ R62, R60, R62 ;  /* 0x0000003e3c3e7220 */ /* 0x000fe20000410000 */
[----:B------:R-:W-:Y:S02]  /*70a0*/  HADD2.F32 R56, -RZ, R55.H0_H0 ;  /* 0x20000037ff387230 */ /* 0x000fe40000004100 */
[--C-:B------:R-:W-:Y:S02]  /*70b0*/  HADD2.F32 R55, -RZ, R143.reuse.H1_H1 ;  /* 0x3000008fff377230 */ /* 0x100fe40000004100 */
[-C--:B------:R-:W-:Y:S01]  /*70c0*/  FMUL.FTZ R63, R57, R144.reuse ;  /* 0x00000090393f7220 */ /* 0x080fe20000410000 */
[----:B------:R-:W-:Y:S02]  /*70d0*/  HADD2.F32 R143, -RZ, R143.H0_H0 ;  /* 0x2000008fff8f7230 */ /* 0x000fe40000004100 */
[----:B------:R-:W-:Y:S01]  /*70e0*/  FMUL.FTZ R144, R56, R144 ;  /* 0x0000009038907220 */ /* 0x000fe20000410000 */
[----:B------:R-:W-:-:S02]  /*70f0*/  HADD2.F32 R70, -RZ, R68.H1_H1 ;  /* 0x30000044ff467230 */ /* 0x000fc40000004100 */
[-C--:B------:R-:W-:Y:S01]  /*7100*/  FFMA.FTZ R60, R60, R55.reuse, -R67 ;  /* 0x000000373c3c7223 */ /* 0x080fe20000010843 */
[----:B------:R-:W-:Y:S01]  /*7110*/  FFMA.FTZ R61, R61, R55, R62 ;  /* 0x000000373d3d7223 */ /* 0x000fe2000001003e */
[-C--:B------:R-:W-:Y:S01]  /*7120*/  FFMA.FTZ R55, R56, R143.reuse, -R63 ;  /* 0x0000008f38377223 */ /* 0x080fe2000001083f */
[----:B------:R-:W-:Y:S01]  /*7130*/  FFMA.FTZ R56, R57, R143, R144 ;  /* 0x0000008f39387223 */ /* 0x000fe20000010090 */
[----:B------:R-:W-:Y:S01]  /*7140*/  F2FP.F16.E4M3.UNPACK_B R62, R15.H1 ;  /* 0x0000000fff3e723e */ /* 0x000fe200030006ff */
[----:B------:R-:W-:Y:S01]  /*7150*/  HADD2.F32 R67, -RZ, R66.H1_H1 ;  /* 0x30000042ff437230 */ /* 0x000fe20000004100 */
[----:B------:R-:W-:Y:S01]  /*7160*/  F2FP.SATFINITE.E4M3.F32.PACK_AB_MERGE_C R57, R69, R64, RZ ;  /* 0x000000404539723e */ /* 0x000fe200048070ff */
[----:B------:R-:W-:Y:S01]  /*7170*/  HADD2.F32 R68, -RZ, R68.H0_H0 ;  /* 0x20000044ff447230 */ /* 0x000fe20000004100 */
[----:B------:R-:W-:Y:S01]  /*7180*/  F2FP.F16.E4M3.UNPACK_B R69, R54.H1 ;  /* 0x00000036ff45723e */ /* 0x000fe200030006ff */
[--C-:B------:R-:W-:Y:S01]  /*7190*/  HADD2.F32 R63, -RZ, R62.reuse.H0_H0 ;  /* 0x2000003eff3f7230 */ /* 0x100fe20000004100 */
[----:B------:R-:W-:Y:S01]  /*71a0*/  F2FP.SATFINITE.E4M3.F32.PACK_AB_MERGE_C R60, R61, R60, RZ ;  /* 0x0000003c3d3c723e */ /* 0x000fe200048070ff */
[----:B------:R-:W-:Y:S01]  /*71b0*/  HADD2.F32 R62, -RZ, R62.H1_H1 ;  /* 0x3000003eff3e7230 */ /* 0x000fe20000004100 */
[----:B------:R-:W-:Y:S01]  /*71c0*/  F2FP.F16.E4M3.UNPACK_B R61, R14.H1 ;  /* 0x0000000eff3d723e */ /* 0x000fe200030006ff */
[--C-:B------:R-:W-:Y:S01]  /*71d0*/  HADD2.F32 R71, -RZ, R69.reuse.H1_H1 ;  /* 0x30000045ff477230 */ /* 0x100fe20000004100 */
[----:B------:R-:W-:Y:S01]  /*71e0*/  F2FP.F16.E4M3.UNPACK_B R64, R13 ;  /* 0x0000000dff40723e */ /* 0x000fe200020006ff */
[----:B------:R-:W-:Y:S01]  /*71f0*/  HADD2.F32 R69, -RZ, R69.H0_H0 ;  /* 0x20000045ff457230 */ /* 0x000fe20000004100 */
[----:B------:R-:W-:Y:S01]  /*7200*/  F2FP.F16.E4M3.UNPACK_B R15, R15 ;  /* 0x0000000fff0f723e */ /* 0x000fe200020006ff */
[----:B------:R-:W-:-:S02]  /*7210*/  HADD2.F32 R54, -RZ, R61.H1_H1 ;  /* 0x3000003dff367230 */ /* 0x000fc40000004100 */
[-C--:B------:R-:W-:Y:S01]  /*7220*/  FMUL.FTZ R72, R62, R71.reuse ;  /* 0x000000473e487220 */ /* 0x080fe20000410000 */
[----:B------:R-:W-:Y:S02]  /*7230*/  HADD2.F32 R61, -RZ, R61.H0_H0 ;  /* 0x2000003dff3d7230 */ /* 0x000fe40000004100 */
[C---:B------:R-:W-:Y:S01]  /*7240*/  FMUL.FTZ R73, R63.reuse, R71 ;  /* 0x000000473f497220 */ /* 0x040fe20000410000 */
[----:B------:R-:W-:Y:S02]  /*7250*/  HADD2.F32 R13, -RZ, R64.H1_H1 ;  /* 0x30000040ff0d7230 */ /* 0x000fe40000004100 */
[-C--:B------:R-:W-:Y:S01]  /*7260*/  FFMA.FTZ R71, R63, R67.reuse, -R72 ;  /* 0x000000433f477223 */ /* 0x080fe20000010848 */
[-C--:B------:R-:W-:Y:S01]  /*7270*/  FMUL.FTZ R72, R54, R70.reuse ;  /* 0x0000004636487220 */ /* 0x080fe20000410000 */
[C---:B------:R-:W-:Y:S01]  /*7280*/  FMUL.FTZ R63, R61.reuse, R70 ;  /* 0x000000463d3f7220 */ /* 0x040fe20000410000 */
[----:B------:R-:W-:Y:S01]  /*7290*/  F2FP.F16.E4M3.UNPACK_B R14, R14 ;  /* 0x0000000eff0e723e */ /* 0x000fe200020006ff */
[----:B------:R-:W-:Y:S01]  /*72a0*/  FFMA.FTZ R74, R62, R67, R73 ;  /* 0x000000433e4a7223 */ /* 0x000fe20000010049 */
[-C--:B------:R-:W-:Y:S01]  /*72b0*/  FFMA.FTZ R72, R61, R13.reuse, -R72 ;  /* 0x0000000d3d487223 */ /* 0x080fe20000010848 */
[----:B------:R-:W-:Y:S01]  /*72c0*/  FFMA.FTZ R63, R54, R13, R63 ;  /* 0x0000000d363f7223 */ /* 0x000fe2000001003f */
[----:B------:R-:W-:-:S02]  /*72d0*/  HADD2.F32 R54, -RZ, R15.H0_H0 ;  /* 0x2000000fff367230 */ /* 0x000fc40000004100 */
[--C-:B------:R-:W-:Y:S01]  /*72e0*/  HADD2.F32 R13, -RZ, R14.reuse.H0_H0 ;  /* 0x2000000eff0d7230 */ /* 0x100fe20000004100 */
[----:B------:R-:W-:Y:S01]  /*72f0*/  F2FP.SATFINITE.E4M3.F32.PACK_AB_MERGE_C R71, R74, R71, RZ ;  /* 0x000000474a47723e */ /* 0x000fe200048070ff */
[----:B------:R-:W-:Y:S02]  /*7300*/  HADD2.F32 R15, -RZ, R15.H1_H1 ;  /* 0x3000000fff0f7230 */ /* 0x000fe40000004100 */
[-C--:B------:R-:W-:Y:S01]  /*7310*/  FMUL.FTZ R70, R54, R69.reuse ;  /* 0x0000004536467220 */ /* 0x080fe20000410000 */
[----:B------:R-:W-:Y:S02]  /*7320*/  HADD2.F32 R14, -RZ, R14.H1_H1 ;  /* 0x3000000eff0e7230 */ /* 0x000fe40000004100 */
[----:B------:R-:W-:Y:S01]  /*7330*/  FMUL.FTZ R61, R13, R68 ;  /* 0x000000440d3d7220 */ /* 0x000fe20000410000 */
[----:B------:R-:W-:Y:S02]  /*7340*/  HADD2.F32 R66, -RZ, R66.H0_H0 ;  /* 0x20000042ff427230 */ /* 0x000fe40000004100 */
[----:B------:R-:W-:Y:S01]  /*7350*/  FMUL.FTZ R67, R15, R69 ;  /* 0x000000450f437220 */ /* 0x000fe20000410000 */
[----:B------:R-:W-:-:S02]  /*7360*/  HADD2.F32 R64, -RZ, R64.H0_H0 ;  /* 0x20000040ff407230 */ /* 0x000fc40000004100 */
[----:B------:R-:W-:Y:S01]  /*7370*/  FMUL.FTZ R62, R14, R68 ;  /* 0x000000440e3e7220 */ /* 0x000fe20000410000 */
[----:B------:R-:W-:Y:S01]  /*7380*/  F2FP.SATFINITE.E4M3.F32.PACK_AB_MERGE_C R63, R63, R72, RZ ;  /* 0x000000483f3f723e */ /* 0x000fe200048070ff */
[-C--:B------:R-:W-:Y:S01]  /*7390*/  FFMA.FTZ R67, R54, R66.reuse, -R67 ;  /* 0x0000004236437223 */ /* 0x080fe20000010843 */
[----:B------:R-:W-:Y:S01]  /*73a0*/  FFMA.FTZ R70, R15, R66, R70 ;  /* 0x000000420f467223 */ /* 0x000fe20000010046 */
[-C--:B------:R-:W-:Y:S01]  /*73b0*/  FFMA.FTZ R62, R13, R64.reuse, -R62 ;  /* 0x000000400d3e7223 */ /* 0x080fe2000001083e */
[----:B------:R-:W-:Y:S01]  /*73c0*/  FFMA.FTZ R61, R14, R64, R61 ;  /* 0x000000400e3d7223 */ /* 0x000fe2000001003d */
[----:B------:R-:W-:Y:S02]  /*73d0*/  F2FP.SATFINITE.E4M3.F32.PACK_AB_MERGE_C R13, R12, R11, R57 ;  /* 0x0000000b0c0d723e */ /* 0x000fe40004807039 */
[----:B------:R-:W-:Y:S02]  /*73e0*/  F2FP.SATFINITE.E4M3.F32.PACK_AB_MERGE_C R12, R56, R55, R60 ;  /* 0x00000037380c723e */ /* 0x000fe4000480703c */
[----:B------:R-:W-:-:S02]  /*73f0*/  F2FP.SATFINITE.E4M3.F32.PACK_AB_MERGE_C R14, R61, R62, R63 ;  /* 0x0000003e3d0e723e */ /* 0x000fc4000480703f */
[----:B------:R-:W-:-:S07]  /*7400*/  F2FP.SATFINITE.E4M3.F32.PACK_AB_MERGE_C R15, R70, R67, R71 ;  /* 0x00000043460f723e */ /* 0x000fce0004807047 */
.L_x_478:
[----:B------:R-:W-:Y:S05]  /*7410*/  BSYNC B2 ;  /* 0x0000000000027941 */ /* 0x000fea0003800000 */
.L_x_477:
[----:B--2---:R0:W-:Y:S02]  /*7420*/  ST.E.128 desc[UR50][R58.64], R12 ;  /* 0x0000000c3a007985 */ /* 0x0041e4000c101d32 */
.L_x_476:
[----:B------:R-:W-:Y:S05]  /*7430*/  BSYNC B1 ;  /* 0x0000000000017941 */ /* 0x000fea0003800000 */
.L_x_475:
        /* <DEDUP_REMOVED lines=10> */
[----:B----4-:R-:W-:Y:S02]  /*74e0*/  SHF.R.U32.HI R11, RZ, 0x8, R51 ;  /* 0x00000008ff0b7819 */ /* 0x010fe40000011633 */
[--C-:B------:R-:W-:Y:S02]  /*74f0*/  SHF.R.U32.HI R57, RZ, 0x8, R53.reuse ;  /* 0x00000008ff397819 */ /* 0x100fe40000011635 */
[----:B------:R-:W-:Y:S02]  /*7500*/  LOP3.LUT R52, R53, 0xff0000ff, RZ, 0xc0, !PT ;  /* 0xff0000ff35347812 */ /* 0x000fe400078ec0ff */
[----:B------:R-:W-:Y:S01]  /*7510*/  SHF.R.U32.HI R56, RZ, 0x10, R53 ;  /* 0x00000010ff387819 */ /* 0x000fe20000011635 */
[----:B------:R-:W-:Y:S01]  /*7520*/  IMAD.SHL.U32 R53, R11, 0x100, RZ ;  /* 0x000001000b357824 */ /* 0x000fe200078e00ff */
[----:B------:R-:W-:Y:S01]  /*7530*/  LOP3.LUT R50, R51, 0xff0000ff, RZ, 0xc0, !PT ;  /* 0xff0000ff33327812 */ /* 0x000fe200078ec0ff */
[----:B--2---:R-:W-:Y:S01]  /*7540*/  IMAD.MOV.U32 R11, RZ, RZ, R13 ;  /* 0x000000ffff0b7224 */ /* 0x004fe200078e000d */
[----:B------:R-:W-:Y:S01]  /*7550*/  SHF.R.U32.HI R58, RZ, 0x10, R51 ;  /* 0x00000010ff3a7819 */ /* 0x000fe20000011633 */
[----:B------:R-:W-:Y:S01]  /*7560*/  IMAD.MOV.U32 R51, RZ, RZ, R12 ;  /* 0x000000ffff337224 */ /* 0x000fe200078e000c */
[----:B------:R-:W-:-:S02]  /*7570*/  SHF.L.U32 R57, R57, 0x8, RZ ;  /* 0x0000000839397819 */ /* 0x000fc400000006ff */
        /* <DEDUP_REMOVED lines=23> */
[-C--:B------:R-:W-:Y:S01]  /*76f0*/  FMUL.FTZ R60, R56, R58.reuse ;  /* 0x0000003a383c7220 */ /* 0x080fe20000410000 */
[----:B------:R-:W-:Y:S01]  /*7700*/  FMUL.FTZ R63, R53, R58 ;  /* 0x0000003a353f7220 */ /* 0x000fe20000410000 */
[----:B------:R-:W-:Y:S01]  /*7710*/  F2FP.F16.E4M3.UNPACK_B R52, R51.H1 ;  /* 0x00000033ff34723e */ /* 0x000fe200030006ff */
[----:B------:R-:W-:-:S02]  /*7720*/  HADD2.F32 R58, -RZ, R142.H1_H1 ;  /* 0x3000008eff3a7230 */ /* 0x000fc40000004100 */
[-C--:B------:R-:W-:Y:S01]  /*7730*/  FFMA.FTZ R60, R53, R57.reuse, -R60 ;  /* 0x00000039353c7223 */ /* 0x080fe2000001083c */
[----:B------:R-:W-:Y:S01]  /*7740*/  FFMA.FTZ R63, R56, R57, R63 ;  /* 0x00000039383f7223 */ /* 0x000fe2000001003f */
[----:B------:R-:W-:Y:S01]  /*7750*/  F2FP.F16.E4M3.UNPACK_B R51, R51 ;  /* 0x00000033ff33723e */ /* 0x000fe200020006ff */
[--C-:B------:R-:W-:Y:S01]  /*7760*/  HADD2.F32 R57, -RZ, R52.reuse.H1_H1 ;  /* 0x30000034ff397230 */ /* 0x100fe20000004100 */
[----:B------:R-:W-:Y:S01]  /*7770*/  F2FP.F16.E4M3.UNPACK_B R141, R141 ;  /* 0x0000008dff8d723e */ /* 0x000fe200020006ff */
[----:B------:R-:W-:Y:S01]  /*7780*/  HADD2.F32 R56, -RZ, R52.H0_H0 ;  /* 0x20000034ff387230 */ /* 0x000fe20000004100 */
[----:B------:R-:W-:Y:S01]  /*7790*/  F2FP.F16.E4M3.UNPACK_B R62, R50.H1 ;  /* 0x00000032ff3e723e */ /* 0x000fe200030006ff */
[--C-:B------:R-:W-:Y:S02]  /*77a0*/  HADD2.F32 R52, -RZ, R51.reuse.H0_H0 ;  /* 0x20000033ff347230 */ /* 0x100fe40000004100 */
[----:B------:R-:W-:Y:S01]  /*77b0*/  FMUL.FTZ R61, R57, R58 ;  /* 0x0000003a393d7220 */ /* 0x000fe20000410000 */
[----:B------:R-:W-:-:S02]  /*77c0*/  HADD2.F32 R53, -RZ, R51.H1_H1 ;  /* 0x30000033ff357230 */ /* 0x000fc40000004100 */
[----:B------:R-:W-:Y:S01]  /*77d0*/  FMUL.FTZ R58, R56, R58 ;  /* 0x0000003a383a7220 */ /* 0x000fe20000410000 */
[----:B------:R-:W-:Y:S01]  /*77e0*/  HADD2.F32 R142, -RZ, R142.H0_H0 ;  /* 0x2000008eff8e7230 */ /* 0x000fe20000004100 */
[----:B------:R-:W-:Y:S01]  /*77f0*/  F2FP.SATFINITE.E4M3.F32.PACK_AB_MERGE_C R69, R63, R60, RZ ;  /* 0x0000003c3f45723e */ /* 0x000fe200048070ff */
[--C-:B------:R-:W-:Y:S02]  /*7800*/  HADD2.F32 R51, -RZ, R141.reuse.H1_H1 ;  /* 0x3000008dff337230 */ /* 0x100fe40000004100 */
[----:B------:R-:W-:Y:S02]  /*7810*/  HADD2.F32 R141, -RZ, R141.H0_H0 ;  /* 0x2000008dff8d7230 */ /* 0x000fe40000004100 */
[-C--:B------:R-:W-:Y:S01]  /*7820*/  FMUL.FTZ R59, R53, R142.reuse ;  /* 0x0000008e353b7220 */ /* 0x080fe20000410000 */
[----:B------:R-:W-:Y:S01]  /*7830*/  FMUL.FTZ R142, R52, R142 ;  /* 0x0000008e348e7220 */ /* 0x000fe20000410000 */
[-C--:B------:R-:W-:Y:S01]  /*7840*/  FFMA.FTZ R61, R56, R51.reuse, -R61 ;  /* 0x00000033383d7223 */ /* 0x080fe2000001083d */
[----:B------:R-:W-:Y:S01]  /*7850*/  FFMA.FTZ R58, R57, R51, R58 ;  /* 0x00000033393a7223 */ /* 0x000fe2000001003a */
[----:B------:R-:W-:Y:S01]  /*7860*/  FFMA.FTZ R51, R52, R141, -R59 ;  /* 0x0000008d34337223 */ /* 0x000fe2000001083b */
[----:B------:R-:W-:Y:S01]  /*7870*/  F2FP.F16.E4M3.UNPACK_B R56, R15.H1 ;  /* 0x0000000fff38723e */ /* 0x000fe200030006ff */
[----:B------:R-:W-:Y:S01]  /*7880*/  FFMA.FTZ R52, R53, R141, R142 ;  /* 0x0000008d35347223 */ /* 0x000fe2000001008e */
[----:B------:R-:W-:Y:S01]  /*7890*/  F2FP.F16.E4M3.UNPACK_B R53, R14.H1 ;  /* 0x0000000eff35723e */ /* 0x000fe200030006ff */
[----:B------:R-:W-:Y:S01]  /*78a0*/  HADD2.F32 R64, -RZ, R62.H1_H1 ;  /* 0x3000003eff407230 */ /* 0x000fe20000004100 */
[----:B------:R-:W-:Y:S01]  /*78b0*/  F2FP.SATFINITE.E4M3.F32.PACK_AB_MERGE_C R68, R58, R61, RZ ;  /* 0x0000003d3a44723e */ /* 0x000fe200048070ff */
[--C-:B------:R-:W-:Y:S01]  /*78c0*/  HADD2.F32 R57, -RZ, R56.reuse.H0_H0 ;  /* 0x20000038ff397230 */ /* 0x100fe20000004100 */
[----:B------:R-:W-:Y:S01]  /*78d0*/  F2FP.F16.E4M3.UNPACK_B R61, R50 ;  /* 0x00000032ff3d723e */ /* 0x000fe200020006ff */
[----:B------:R-:W-:Y:S01]  /*78e0*/  HADD2.F32 R56, -RZ, R56.H1_H1 ;  /* 0x30000038ff387230 */ /* 0x000fe20000004100 */
[-C--:B------:R-:W-:Y:S01]  /*78f0*/  F2FP.F16.E4M3.UNPACK_B R58, R13.reuse ;  /* 0x0000000dff3a723e */ /* 0x080fe200020006ff */
[----:B------:R-:W-:Y:S01]  /*7900*/  HADD2.F32 R50, -RZ, R53.H1_H1 ;  /* 0x30000035ff327230 */ /* 0x000fe20000004100 */
[----:B------:R-:W-:Y:S01]  /*7910*/  F2FP.F16.E4M3.UNPACK_B R59, R13.H1 ;  /* 0x0000000dff3b723e */ /* 0x000fe200030006ff */
[----:B------:R-:W-:-:S02]  /*7920*/  HADD2.F32 R63, -RZ, R61.H1_H1 ;  /* 0x3000003dff3f7230 */ /* 0x000fc40000004100 */
[-C--:B------:R-:W-:Y:S01]  /*7930*/  FMUL.FTZ R66, R56, R64.reuse ;  /* 0x0000004038427220 */ /* 0x080fe20000410000 */
[----:B------:R-:W-:Y:S02]  /*7940*/  HADD2.F32 R53, -RZ, R53.H0_H0 ;  /* 0x20000035ff357230 */ /* 0x000fe40000004100 */
[----:B------:R-:W-:Y:S01]  /*7950*/  FMUL.FTZ R67, R57, R64 ;  /* 0x0000004039437220 */ /* 0x000fe20000410000 */
[----:B------:R-:W-:Y:S02]  /*7960*/  HADD2.F32 R13, -RZ, R58.H1_H1 ;  /* 0x3000003aff0d7230 */ /* 0x000fe40000004100 */
[----:B------:R-:W-:Y:S01]  /*7970*/  FMUL.FTZ R64, R50, R63 ;  /* 0x0000003f32407220 */ /* 0x000fe20000410000 */
[----:B------:R-:W-:Y:S01]  /*7980*/  F2FP.F16.E4M3.UNPACK_B R15, R15 ;  /* 0x0000000fff0f723e */ /* 0x000fe200020006ff */
[C---:B------:R-:W-:Y:S01]  /*7990*/  FMUL.FTZ R63, R53.reuse, R63 ;  /* 0x0000003f353f7220 */ /* 0x040fe20000410000 */
[----:B------:R-:W-:Y:S01]  /*79a0*/  F2FP.F16.E4M3.UNPACK_B R14, R14 ;  /* 0x0000000eff0e723e */ /* 0x000fe200020006ff */
[----:B------:R-:W-:Y:S01]  /*79b0*/  FFMA.FTZ R64, R53, R13, -R64 ;  /* 0x0000000d35407223 */ /* 0x000fe20000010840 */
[----:B------:R-:W-:-:S02]  /*79c0*/  HADD2.F32 R60, -RZ, R59.H1_H1 ;  /* 0x3000003bff3c7230 */ /* 0x000fc40000004100 */
[----:B------:R-:W-:Y:S01]  /*79d0*/  FFMA.FTZ R63, R50, R13, R63 ;  /* 0x0000000d323f7223 */ /* 0x000fe2000001003f */
[--C-:B------:R-:W-:Y:S02]  /*79e0*/  HADD2.F32 R50, -RZ, R15.reuse.H0_H0 ;  /* 0x2000000fff327230 */ /* 0x100fe40000004100 */
[----:B------:R-:W-:Y:S02]  /*79f0*/  HADD2.F32 R13, -RZ, R14.H0_H0 ;  /* 0x2000000eff0d7230 */ /* 0x000fe40000004100 */
[-C--:B------:R-:W-:Y:S01]  /*7a00*/  FFMA.FTZ R67, R56, R60.reuse, R67 ;  /* 0x0000003c38437223 */ /* 0x080fe20000010043 */
[----:B------:R-:W-:Y:S02]  /*7a10*/  HADD2.F32 R15, -RZ, R15.H1_H1 ;  /* 0x3000000fff0f7230 */ /* 0x000fe40000004100 */
[----:B------:R-:W-:Y:S01]  /*7a20*/  FFMA.FTZ R66, R57, R60, -R66 ;  /* 0x0000003c39427223 */ /* 0x000fe20000010842 */
[----:B------:R-:W-:Y:S01]  /*7a30*/  HADD2.F32 R62, -RZ, R62.H0_H0 ;  /* 0x2000003eff3e7230 */ /* 0x000fe20000004100 */
[----:B------:R-:W-:Y:S01]  /*7a40*/  F2FP.SATFINITE.E4M3.F32.PACK_AB_MERGE_C R63, R63, R64, RZ ;  /* 0x000000403f3f723e */ /* 0x000fe200048070ff */
[----:B------:R-:W-:-:S02]  /*7a50*/  HADD2.F32 R14, -RZ, R14.H1_H1 ;  /* 0x3000000eff0e7230 */ /* 0x000fc40000004100 */
[----:B------:R-:W-:Y:S02]  /*7a60*/  HADD2.F32 R61, -RZ, R61.H0_H0 ;  /* 0x2000003dff3d7230 */ /* 0x000fe40000004100 */
[-C--:B------:R-:W-:Y:S01]  /*7a70*/  FMUL.FTZ R53, R15, R62.reuse ;  /* 0x0000003e0f357220 */ /* 0x080fe20000410000 */
[----:B------:R-:W-:Y:S02]  /*7a80*/  HADD2.F32 R59, -RZ, R59.H0_H0 ;  /* 0x2000003bff3b7230 */ /* 0x000fe40000004100 */
        /* <DEDUP_REMOVED lines=8> */
[----:B------:R-:W-:-:S02]  /*7b10*/  F2FP.SATFINITE.E4M3.F32.PACK_AB_MERGE_C R66, R67, R66, RZ ;  /* 0x000000424342723e */ /* 0x000fc400048070ff */
[----:B------:R-:W-:Y:S02]  /*7b20*/  F2FP.SATFINITE.E4M3.F32.PACK_AB_MERGE_C R13, R12, R11, R69 ;  /* 0x0000000b0c0d723e */ /* 0x000fe40004807045 */
[----:B------:R-:W-:Y:S02]  /*7b30*/  F2FP.SATFINITE.E4M3.F32.PACK_AB_MERGE_C R12, R52, R51, R68 ;  /* 0x00000033340c723e */ /* 0x000fe40004807044 */
[----:B------:R-:W-:Y:S02]  /*7b40*/  F2FP.SATFINITE.E4M3.F32.PACK_AB_MERGE_C R14, R61, R56, R63 ;  /* 0x000000383d0e723e */ /* 0x000fe4000480703f */
[----:B------:R-:W-:-:S07]  /*7b50*/  F2FP.SATFINITE.E4M3.F32.PACK_AB_MERGE_C R15, R62, R53, R66 ;  /* 0x000000353e0f723e */ /* 0x000fce0004807042 */
.L_x_482:
[----:B------:R-:W-:Y:S05]  /*7b60*/  BSYNC B2 ;  /* 0x0000000000027941 */ /* 0x000fea0003800000 */
.L_x_481:
[----:B--2---:R0:W-:Y:S02]  /*7b70*/  ST.E.128 desc[UR50][R54.64], R12 ;  /* 0x0000000c36007985 */ /* 0x0041e4000c101d32 */
.L_x_480:
[----:B------:R-:W-:Y:S05]  /*7b80*/  BSYNC B1 ;  /* 0x0000000000017941 */ /* 0x000fea0003800000 */
.L_x_479:
[----:B------:R-:W-:Y:S01]  /*7b90*/  ISETP.NE.AND P2, PT, R31, RZ, PT ;  /* 0x000000ff1f00720c */ /* 0x000fe20003f45270 */
[----:B------:R-:W-:-:S12]  /*7ba0*/  BSSY B1, `(.L_x_483) ;  /* 0x0000072000017945 */ /* 0x000fd80003800000 */
[----:B------:R-:W-:Y:S05]  /*7bb0*/  @!P2 BRA `(.L_x_484) ;  /* 0x0000000400c0a947 */ /* 0x000fea0003800000 */
[----:B0-----:R0:W0:Y:S01]  /*7bc0*/  LDS.128 R12, [R36+0x1ec00] ;  /* 0x01ec0000240c7984 */ /* 0x0010220000000c00 */
[----:B--2---:R-:W-:Y:S01]  /*7bd0*/  IADD3 R50, P2, R168, R121, RZ ;  /* 0x00000079a8327210 */ /* 0x004fe20007f5e0ff */
[----:B------:R-:W-:Y:S03]  /*7be0*/  BSSY B2, `(.L_x_485) ;  /* 0x000006c000027945 */ /* 0x000fe60003800000 */
[----:B------:R-:W-:Y:S02]  /*7bf0*/  IADD3.X R51, R65, R194, RZ, P2, !PT ;  /* 0x000000c241337210 */ /* 0x000fe400017fe4ff */
[----:B------:R-:W-:-:S13]  /*7c00*/  ISETP.GE.AND P2, PT, R200, R117, PT ;  /* 0x00000075c800720c */ /* 0x000fda0003f46270 */
[----:B------:R-:W-:Y:S05]  /*7c10*/  @P2 BRA `(.L_x_486) ;  /* 0x0000000400a02947 */ /* 0x000fea0003800000 */
[----:B------:R-:W-:Y:S02]  /*7c20*/  SHF.R.U32.HI R46, RZ, 0x8, R47 ;  /* 0x00000008ff2e7819 */ /* 0x000fe4000001162f */
[----:B----4-:R-:W-:Y:S02]  /*7c30*/  SHF.R.U32.HI R11, RZ, 0x8, R49 ;  /* 0x00000008ff0b7819 */ /* 0x010fe40000011631 */
[----:B------:R-:W-:Y:S02]  /*7c40*/  SHF.R.U32.HI R54, RZ, 0x10, R47 ;  /* 0x00000010ff367819 */ /* 0x000fe4000001162f */
[----:B------:R-:W-:Y:S01]  /*7c50*/  LOP3.LUT R48, R47, 0xff0000ff, RZ, 0xc0, !PT ;  /* 0xff0000ff2f307812 */ /* 0x000fe200078ec0ff */
[----:B------:R-:W-:Y:S01]  /*7c60*/  IMAD.SHL.U32 R47, R46, 0x100, RZ ;  /* 0x000001002e2f7824 */ /* 0x000fe200078e00ff */
[----:B------:R-:W-:Y:S01]  /*7c70*/  SHF.R.U32.HI R53, RZ, 0x10, R49 ;  /* 0x00000010ff357819 */ /* 0x000fe20000011631 */
[----:B0-----:R-:W-:Y:S01]  /*7c80*/  IMAD.MOV.U32 R46, RZ, RZ, R12 ;  /* 0x000000ffff2e7224 */ /* 0x001fe200078e000c */
[----:B------:R-:W-:Y:S01]  /*7c90*/  LOP3.LUT R52, R49, 0xff0000ff, RZ, 0xc0, !PT ;  /* 0xff0000ff31347812 */ /* 0x000fe200078ec0ff */
[----:B------:R-:W-:Y:S01]  /*7ca0*/  IMAD.SHL.U32 R49, R11, 0x100, RZ ;  /* 0x000001000b317824 */ /* 0x000fe200078e00ff */
[----:B------:R-:W-:Y:S01]  /*7cb0*/  LOP3.LUT R48, R48, 0xff00, R47, 0xf8, !PT ;  /* 0x0000ff0030307812 */ /* 0x000fe200078ef82f */
[----:B------:R-:W-:Y:S01]  /*7cc0*/  IMAD.MOV.U32 R11, RZ, RZ, R13 ;  /* 0x000000ffff0b7224 */ /* 0x000fe200078e000d */
[----:B------:R-:W-:Y:S01]  /*7cd0*/  SHF.L.U32 R13, R54, 0x10, RZ ;  /* 0x00000010360d7819 */ /* 0x000fe200000006ff */
[----:B------:R-:W-:Y:S01]  /*7ce0*/  IMAD.U32 R47, R53, 0x10000, RZ ;  /* 0x00010000352f7824 */ /* 0x000fe200078e00ff */
[----:B------:R-:W-:-:S02]  /*7cf0*/  LOP3.LUT R52, R52, 0xff00, R49, 0xf8, !PT ;  /* 0x0000ff0034347812 */ /* 0x000fc400078ef831 */
[----:B------:R-:W-:Y:S02]  /*7d00*/  F2FP.F16.E4M3.UNPACK_B R49, R140.H1 ;  /* 0x0000008cff31723e */ /* 0x000fe400030006ff */
[----:B------:R-:W-:Y:S02]  /*7d10*/  F2FP.F16.E4M3.UNPACK_B R12, R11 ;  /* 0x0000000bff0c723e */ /* 0x000fe400020006ff */
[----:B------:R-:W-:Y:S01]  /*7d20*/  LOP3.LUT R56, R52, 0xff0000, R47, 0xf8, !PT ;  /* 0x00ff000034387812 */ /* 0x000fe200078ef82f */
[----:B------:R-:W-:Y:S01]  /*7d30*/  HADD2.F32 R54, -RZ, R49.H0_H0 ;  /* 0x20000031ff367230 */ /* 0x000fe20000004100 */
[----:B------:R-:W-:Y:S01]  /*7d40*/  F2FP.F16.E4M3.UNPACK_B R52, R139.H1 ;  /* 0x0000008bff34723e */ /* 0x000fe200030006ff */
[--C-:B------:R-:W-:Y:S01]  /*7d50*/  HADD2.F32 R47, -RZ, R12.reuse.H1_H1 ;  /* 0x3000000cff2f7230 */ /* 0x100fe20000004100 */
[----:B------:R-:W-:Y:S01]  /*7d60*/  F2FP.F16.E4M3.UNPACK_B R11, R11.H1 ;  /* 0x0000000bff0b723e */ /* 0x000fe200030006ff */
[----:B------:R-:W-:Y:S01]  /*7d70*/  HADD2.F32 R12, -RZ, R12.H0_H0 ;  /* 0x2000000cff0c7230 */ /* 0x000fe20000004100 */
[----:B------:R-:W-:Y:S01]  /*7d80*/  LOP3.LUT R13, R48, 0xff0000, R13, 0xf8, !PT ;  /* 0x00ff0000300d7812 */ /* 0x000fe200078ef80d */
[----:B------:R-:W-:-:S02]  /*7d90*/  HADD2.F32 R53, -RZ, R52.H0_H0 ;  /* 0x20000034ff357230 */ /* 0x000fc40000004100 */
[CC--:B------:R-:W-:Y:S01]  /*7da0*/  FMUL.FTZ R57, R47.reuse, R54.reuse ;  /* 0x000000362f397220 */ /* 0x0c0fe20000410000 */
[----:B------:R-:W-:Y:S02]  /*7db0*/  HADD2.F32 R55, -RZ, R49.H1_H1 ;  /* 0x30000031ff377230 */ /* 0x000fe40000004100 */
        /* <DEDUP_REMOVED lines=14> */
[--C-:B------:R-:W-:Y:S01]  /*7ea0*/  HADD2.F32 R48, -RZ, R47.reuse.H0_H0 ;  /* 0x2000002fff307230 */ /* 0x100fe20000004100 */
[----:B------:R-:W-:Y:S01]  /*7eb0*/  F2FP.F16.E4M3.UNPACK_B R139, R139 ;  /* 0x0000008bff8b723e */ /* 0x000fe200020006ff */
[----:B------:R-:W-:Y:S01]  /*7ec0*/  HADD2.F32 R49, -RZ, R47.H1_H1 ;  /* 0x3000002fff317230 */ /* 0x000fe20000004100 */
[----:B------:R-:W-:Y:S01]  /*7ed0*/  F2FP.SATFINITE.E4M3.F32.PACK_AB_MERGE_C R64, R62, R57, RZ ;  /* 0x000000393e40723e */ /* 0x000fe200048070ff */
[----:B------:R-:W-:Y:S02]  /*7ee0*/  HADD2.F32 R47, -RZ, R46.H0_H0 ;  /* 0x2000002eff2f7230 */ /* 0x000fe40000004100 */
[----:B------:R-:W-:Y:S01]  /*7ef0*/  FMUL.FTZ R58, R48, R53 ;  /* 0x00000035303a7220 */ /* 0x000fe20000410000 */
[----:B------:R-:W-:-:S02]  /*7f00*/  HADD2.F32 R52, -RZ, R139.H1_H1 ;  /* 0x3000008bff347230 */ /* 0x000fc40000004100 */
[C---:B------:R-:W-:Y:S01]  /*7f10*/  FMUL.FTZ R55, R49.reuse, R53 ;  /* 0x0000003531377220 */ /* 0x040fe20000410000 */
[----:B------:R-:W-:Y:S02]  /*7f20*/  HADD2.F32 R140, -RZ, R140.H0_H0 ;  /* 0x2000008cff8c7230 */ /* 0x000fe40000004100 */
[----:B------:R-:W-:Y:S02]  /*7f30*/  HADD2.F32 R46, -RZ, R46.H1_H1 ;  /* 0x3000002eff2e7230 */ /* 0x000fe40000004100 */
[-C--:B------:R-:W-:Y:S01]  /*7f40*/  FFMA.FTZ R55, R48, R52.reuse, -R55 ;  /* 0x0000003430377223 */ /* 0x080fe20000010837 */
[----:B------:R-:W-:Y:S02]  /*7f50*/  HADD2.F32 R139, -RZ, R139.H0_H0 ;  /* 0x2000008bff8b7230 */ /* 0x000fe40000004100 */
[----:B------:R-:W-:Y:S01]  /*7f60*/  FFMA.FTZ R58, R49, R52, R58 ;  /* 0x00000034313a7223 */ /* 0x000fe2000001003a */
[-C--:B------:R-:W-:Y:S01]  /*7f70*/  FMUL.FTZ R53, R47, R140.reuse ;  /* 0x0000008c2f357220 */ /* 0x080fe20000410000 */
[----:B------:R-:W-:Y:S01]  /*7f80*/  FMUL.FTZ R54, R46, R140 ;  /* 0x0000008c2e367220 */ /* 0x000fe20000410000 */
[----:B------:R-:W-:-:S02]  /*7f90*/  F2FP.F16.E4M3.UNPACK_B R52, R13 ;  /* 0x0000000dff34723e */ /* 0x000fc400020006ff */
[----:B------:R-:W-:Y:S01]  /*7fa0*/  F2FP.SATFINITE.E4M3.F32.PACK_AB_MERGE_C R63, R58, R55, RZ ;  /* 0x000000373a3f723e */ /* 0x000fe200048070ff */
[----:B------:R-:W-:Y:S01]  /*7fb0*/  FFMA.FTZ R59, R47, R139, -R54 ;  /* 0x0000008b2f3b7223 */ /* 0x000fe20000010836 */
[----:B------:R-:W-:Y:S01]  /*7fc0*/  F2FP.F16.E4M3.UNPACK_B R47, R15.H1 ;  /* 0x0000000fff2f723e */ /* 0x000fe200030006ff */
[----:B------:R-:W-:Y:S01]  /*7fd0*/  FFMA.FTZ R60, R46, R139, R53 ;  /* 0x0000008b2e3c7223 */ /* 0x000fe20000010035 */
[----:B------:R-:W-:Y:S02]  /*7fe0*/  F2FP.F16.E4M3.UNPACK_B R55, R56.H1 ;  /* 0x00000038ff37723e */ /* 0x000fe400030006ff */
[----:B------:R-:W-:Y:S01]  /*7ff0*/  F2FP.F16.E4M3.UNPACK_B R53, R13.H1 ;  /* 0x0000000dff35723e */ /* 0x000fe200030006ff */
[----:B------:R-:W-:Y:S01]  /*8000*/  HADD2.F32 R49, -RZ, R47.H1_H1 ;  /* 0x3000002fff317230 */ /* 0x000fe20000004100 */
[----:B------:R-:W-:Y:S01]  /*8010*/  F2FP.F16.E4M3.UNPACK_B R46, R14.H1 ;  /* 0x0000000eff2e723e */ /* 0x000fe200030006ff */
[----:B------:R-:W-:Y:S01]  /*8020*/  HADD2.F32 R58, -RZ, R55.H1_H1 ;  /* 0x30000037ff3a7230 */ /* 0x000fe20000004100 */
[----:B------:R-:W-:Y:S01]  /*8030*/  F2FP.F16.E4M3.UNPACK_B R56, R56 ;  /* 0x00000038ff38723e */ /* 0x000fe200020006ff */
[----:B------:R-:W-:Y:S01]  /*8040*/  HADD2.F32 R48, -RZ, R47.H0_H0 ;  /* 0x2000002fff307230 */ /* 0x000fe20000004100 */
[----:B------:R-:W-:Y:S01]  /*8050*/  F2FP.F16.E4M3.UNPACK_B R15, R15 ;  /* 0x0000000fff0f723e */ /* 0x000fe200020006ff */
[----:B------:R-:W-:-:S02]  /*8060*/  HADD2.F32 R54, -RZ, R53.H1_H1 ;  /* 0x30000035ff367230 */ /* 0x000fc40000004100 */
[-C--:B------:R-:W-:Y:S01]  /*8070*/  FMUL.FTZ R13, R49, R58.reuse ;  /* 0x0000003a310d7220 */ /* 0x080fe20000410000 */
[----:B------:R-:W-:Y:S02]  /*8080*/  HADD2.F32 R47, -RZ, R46.H1_H1 ;  /* 0x3000002eff2f7230 */ /* 0x000fe40000004100 */
[C---:B------:R-:W-:Y:S01]  /*8090*/  FMUL.FTZ R58, R48.reuse, R58 ;  /* 0x0000003a303a7220 */ /* 0x040fe20000410000 */
[----:B------:R-:W-:Y:S02]  /*80a0*/  HADD2.F32 R57, -RZ, R56.H1_H1 ;  /* 0x30000038ff397230 */ /* 0x000fe40000004100 */
[----:B------:R-:W-:Y:S01]  /*80b0*/  FFMA.FTZ R62, R48, R54, -R13 ;  /* 0x00000036303e7223 */ /* 0x000fe2000001080d */
[----:B------:R-:W-:Y:S01]  /*80c0*/  HADD2.F32 R46, -RZ, R46.H0_H0 ;  /* 0x2000002eff2e7230 */ /* 0x000fe20000004100 */
[----:B------:R-:W-:Y:S01]  /*80d0*/  F2FP.F16.E4M3.UNPACK_B R14, R14 ;  /* 0x0000000eff0e723e */ /* 0x000fe200020006ff */
[----:B------:R-:W-:Y:S02]  /*80e0*/  HADD2.F32 R13, -RZ, R52.H1_H1 ;  /* 0x30000034ff0d7230 */ /* 0x000fe40000004100 */
[----:B------:R-:W-:Y:S01]  /*80f0*/  FMUL.FTZ R61, R47, R57 ;  /* 0x000000392f3d7220 */ /* 0x000fe20000410000 */
[----:B------:R-:W-:-:S02]  /*8100*/  HADD2.F32 R55, -RZ, R55.H0_H0 ;  /* 0x20000037ff377230 */ /* 0x000fc40000004100 */
[C---:B------:R-:W-:Y:S01]  /*8110*/  FMUL.FTZ R48, R46.reuse, R57 ;  /* 0x000000392e307220 */ /* 0x040fe20000410000 */
[----:B------:R-:W-:Y:S01]  /*8120*/  FFMA.FTZ R57, R49, R54, R58 ;  /* 0x0000003631397223 */ /* 0x000fe2000001003a */
[-C--:B------:R-:W-:Y:S01]  /*8130*/  FFMA.FTZ R61, R46, R13.reuse, -R61 ;  /* 0x0000000d2e3d7223 */ /* 0x080fe2000001083d */
[--C-:B------:R-:W-:Y:S02]  /*8140*/  HADD2.F32 R46, -RZ, R15.reuse.H0_H0 ;  /* 0x2000000fff2e7230 */ /* 0x100fe40000004100 */
[----:B------:R-:W-:Y:S01]  /*8150*/  FFMA.FTZ R54, R47, R13, R48 ;  /* 0x0000000d2f367223 */ /* 0x000fe20000010030 */
[--C-:B------:R-:W-:Y:S01]  /*8160*/  HADD2.F32 R13, -RZ, R14.reuse.H0_H0 ;  /* 0x2000000eff0d7230 */ /* 0x100fe20000004100 */
[----:B------:R-:W-:Y:S01]  /*8170*/  F2FP.SATFINITE.E4M3.F32.PACK_AB_MERGE_C R57, R57, R62, RZ ;  /* 0x0000003e3939723e */ /* 0x000fe200048070ff */
[----:B------:R-:W-:Y:S02]  /*8180*/  HADD2.F32 R15, -RZ, R15.H1_H1 ;  /* 0x3000000fff0f7230 */ /* 0x000fe40000004100 */
[----:B------:R-:W-:Y:S01]  /*8190*/  FMUL.FTZ R58, R46, R55 ;  /* 0x000000372e3a7220 */ /* 0x000fe20000410000 */
[----:B------:R-:W-:Y:S01]  /*81a0*/  HADD2.F32 R14, -RZ, R14.H1_H1 ;  /* 0x3000000eff0e7230 */ /* 0x000fe20000004100 */
[----:B------:R-:W-:Y:S01]  /*81b0*/  F2FP.SATFINITE.E4M3.F32.PACK_AB_MERGE_C R54, R54, R61, RZ ;  /* 0x0000003d3636723e */ /* 0x000fe200048070ff */
[----:B------:R-:W-:-:S02]  /*81c0*/  HADD2.F32 R56, -RZ, R56.H0_H0 ;  /* 0x20000038ff387230 */ /* 0x000fc40000004100 */
[----:B------:R-:W-:Y:S01]  /*81d0*/  FMUL.FTZ R49, R15, R55 ;  /* 0x000000370f317220 */ /* 0x000fe20000410000 */
[----:B------:R-:W-:Y:S02]  /*81e0*/  HADD2.F32 R53, -RZ, R53.H0_H0 ;  /* 0x20000035ff357230 */ /* 0x000fe40000004100 */
[----:B------:R-:W-:Y:S02]  /*81f0*/  HADD2.F32 R52, -RZ, R52.H0_H0 ;  /* 0x20000034ff347230 */ /* 0x000fe40000004100 */
[-C--:B------:R-:W-:Y:S01]  /*8200*/  FMUL.FTZ R48, R14, R56.reuse ;  /* 0x000000380e307220 */ /* 0x080fe20000410000 */
[----:B------:R-:W-:Y:S01]  /*8210*/  FMUL.FTZ R47, R13, R56 ;  /* 0x000000380d2f7220 */ /* 0x000fe20000410000 */
[-C--:B------:R-:W-:Y:S01]  /*8220*/  FFMA.FTZ R49, R46, R53.reuse, -R49 ;  /* 0x000000352e317223 */ /* 0x080fe20000010831 */
[----:B------:R-:W-:Y:S01]  /*8230*/  FFMA.FTZ R58, R15, R53, R58 ;  /* 0x000000350f3a7223 */ /* 0x000fe2000001003a */
[-C--:B------:R-:W-:Y:S01]  /*8240*/  FFMA.FTZ R48, R13, R52.reuse, -R48 ;  /* 0x000000340d307223 */ /* 0x080fe20000010830 */
[----:B------:R-:W-:Y:S01]  /*8250*/  FFMA.FTZ R47, R14, R52, R47 ;  /* 0x000000340e2f7223 */ /* 0x000fe2000001002f */
[----:B------:R-:W-:-:S02]  /*8260*/  F2FP.SATFINITE.E4M3.F32.PACK_AB_MERGE_C R13, R12, R11, R64 ;  /* 0x0000000b0c0d723e */ /* 0x000fc40004807040 */
[----:B------:R-:W-:Y:S02]  /*8270*/  F2FP.SATFINITE.E4M3.F32.PACK_AB_MERGE_C R12, R60, R59, R63 ;  /* 0x0000003b3c0c723e */ /* 0x000fe4000480703f */
[----:B------:R-:W-:Y:S02]  /*8280*/  F2FP.SATFINITE.E4M3.F32.PACK_AB_MERGE_C R14, R47, R48, R54 ;  /* 0x000000302f0e723e */ /* 0x000fe40004807036 */
[----:B------:R-:W-:-:S07]  /*8290*/  F2FP.SATFINITE.E4M3.F32.PACK_AB_MERGE_C R15, R58, R49, R57 ;  /* 0x000000313a0f723e */ /* 0x000fce0004807039 */
.L_x_486:
[----:B------:R-:W-:Y:S05]  /*82a0*/  BSYNC B2 ;  /* 0x0000000000027941 */ /* 0x000fea0003800000 */
.L_x_485:
[----:B0-----:R0:W-:Y:S02]  /*82b0*/  ST.E.128 desc[UR50][R50.64], R12 ;  /* 0x0000000c32007985 */ /* 0x0011e4000c101d32 */
.L_x_484:
[----:B------:R-:W-:Y:S05]  /*82c0*/  BSYNC B1 ;  /* 0x0000000000017941 */ /* 0x000fea0003800000 */
.L_x_483:
        /* <DEDUP_REMOVED lines=9> */
[----:B------:R-:W-:Y:S02]  /*8360*/  SHF.R.U32.HI R44, RZ, 0x8, R45 ;  /* 0x00000008ff2c7819 */ /* 0x000fe4000001162d */
[--C-:B------:R-:W-:Y:S02]  /*8370*/  SHF.R.U32.HI R42, RZ, 0x8, R43.reuse ;  /* 0x00000008ff2a7819 */ /* 0x100fe4000001162b */
[----:B----4-:R-:W-:Y:S01]  /*8380*/  LOP3.LUT R11, R43, 0xff0000ff, RZ, 0xc0, !PT ;  /* 0xff0000ff2b0b7812 */ /* 0x010fe200078ec0ff */
[----:B------:R-:W-:Y:S01]  /*8390*/  IMAD.SHL.U32 R44, R44, 0x100, RZ ;  /* 0x000001002c2c7824 */ /* 0x000fe200078e00ff */
[----:B------:R-:W-:Y:S01]  /*83a0*/  SHF.R.U32.HI R48, RZ, 0x10, R43 ;  /* 0x00000010ff307819 */ /* 0x000fe2000001162b */
[----:B------:R-:W-:Y:S01]  /*83b0*/  IMAD.SHL.U32 R42, R42, 0x100, RZ ;  /* 0x000001002a2a7824 */ /* 0x000fe200078e00ff */
[----:B------:R-:W-:Y:S02]  /*83c0*/  LOP3.LUT R43, R45, 0xff0000ff, RZ, 0xc0, !PT ;  /* 0xff0000ff2d2b7812 */ /* 0x000fe400078ec0ff */
[----:B------:R-:W-:-:S02]  /*83d0*/  SHF.R.U32.HI R49, RZ, 0x10, R45 ;  /* 0x00000010ff317819 */ /* 0x000fc4000001162d */
[----:B0-----:R-:W-:Y:S02]  /*83e0*/  MOV R37, R12 ;  /* 0x0000000c00257202 */ /* 0x001fe40000000f00 */
[----:B------:R-:W-:Y:S01]  /*83f0*/  LOP3.LUT R12, R43, 0xff00, R44, 0xf8, !PT ;  /* 0x0000ff002b0c7812 */ /* 0x000fe200078ef82c */
[----:B------:R-:W-:Y:S01]  /*8400*/  IMAD.U32 R43, R48, 0x10000, RZ ;  /* 0x00010000302b7824 */ /* 0x000fe200078e00ff */
[----:B------:R-:W-:Y:S01]  /*8410*/  LOP3.LUT R42, R11, 0xff00, R42, 0xf8, !PT ;  /* 0x0000ff000b2a7812 */ /* 0x000fe200078ef82a */
[----:B------:R-:W-:Y:S01]  /*8420*/  IMAD.U32 R49, R49, 0x10000, RZ ;  /* 0x0001000031317824 */ /* 0x000fe200078e00ff */
[----:B------:R-:W-:Y:S02]  /*8430*/  F2FP.F16.E4M3.UNPACK_B R11, R13 ;  /* 0x0000000dff0b723e */ /* 0x000fe400020006ff */
[----:B------:R-:W-:Y:S02]  /*8440*/  F2FP.F16.E4M3.UNPACK_B R44, R129.H1 ;  /* 0x00000081ff2c723e */ /* 0x000fe400030006ff */
[----:B------:R-:W-:-:S02]  /*8450*/  F2FP.F16.E4M3.UNPACK_B R13, R13.H1 ;  /* 0x0000000dff0d723e */ /* 0x000fc400030006ff */
[----:B------:R-:W-:Y:S01]  /*8460*/  LOP3.LUT R45, R42, 0xff0000, R43, 0xf8, !PT ;  /* 0x00ff00002a2d7812 */ /* 0x000fe200078ef82b */
[--C-:B------:R-:W-:Y:S01]  /*8470*/  HADD2.F32 R48, -RZ, R44.reuse.H0_H0 ;  /* 0x2000002cff307230 */ /* 0x100fe20000004100 */
[----:B------:R-:W-:Y:S01]  /*8480*/  LOP3.LUT R50, R12, 0xff0000, R49, 0xf8, !PT ;  /* 0x00ff00000c327812 */ /* 0x000fe200078ef831 */
[--C-:B------:R-:W-:Y:S01]  /*8490*/  HADD2.F32 R12, -RZ, R11.reuse.H1_H1 ;  /* 0x3000000bff0c7230 */ /* 0x100fe20000004100 */
[----:B------:R-:W-:Y:S01]  /*84a0*/  F2FP.F16.E4M3.UNPACK_B R43, R128.H1 ;  /* 0x00000080ff2b723e */ /* 0x000fe200030006ff */
[----:B------:R-:W-:Y:S01]  /*84b0*/  HADD2.F32 R11, -RZ, R11.H0_H0 ;  /* 0x2000000bff0b7230 */ /* 0x000fe20000004100 */
[----:B------:R-:W-:Y:S01]  /*84c0*/  F2FP.F16.E4M3.UNPACK_B R129, R129 ;  /* 0x00000081ff81723e */ /* 0x000fe200020006ff */
[----:B------:R-:W-:Y:S02]  /*84d0*/  HADD2.F32 R49, -RZ, R44.H1_H1 ;  /* 0x3000002cff317230 */ /* 0x000fe40000004100 */
[----:B------:R-:W-:Y:S01]  /*84e0*/  FMUL.FTZ R52, R12, R48 ;  /* 0x000000300c347220 */ /* 0x000fe20000410000 */
[----:B------:R-:W-:-:S02]  /*84f0*/  HADD2.F32 R42, -RZ, R13.H1_H1 ;  /* 0x3000000dff2a7230 */ /* 0x000fc40000004100 */
[C---:B------:R-:W-:Y:S01]  /*8500*/  FMUL.FTZ R51, R11.reuse, R48 ;  /* 0x000000300b337220 */ /* 0x040fe20000410000 */
[----:B------:R-:W-:Y:S01]  /*8510*/  HADD2.F32 R44, -RZ, R43.H0_H0 ;  /* 0x2000002bff2c7230 */ /* 0x000fe20000004100 */
[----:B------:R-:W-:Y:S01]  /*8520*/  F2FP.F16.E4M3.UNPACK_B R128, R128 ;  /* 0x00000080ff80723e */ /* 0x000fe200020006ff */
[----:B------:R-:W-:Y:S02]  /*8530*/  HADD2.F32 R13, -RZ, R13.H0_H0 ;  /* 0x2000000dff0d7230 */ /* 0x000fe40000004100 */
[-C--:B------:R-:W-:Y:S01]  /*8540*/  FMUL.FTZ R48, R42, R49.reuse ;  /* 0x000000312a307220 */ /* 0x080fe20000410000 */
[----:B------:R-:W-:Y:S02]  /*8550*/  HADD2.F32 R43, -RZ, R43.H1_H1 ;  /* 0x3000002bff2b7230 */ /* 0x000fe40000004100 */
[-C--:B------:R-:W-:Y:S01]  /*8560*/  FFMA.FTZ R11, R11, R44.reuse, -R52 ;  /* 0x0000002c0b0b7223 */ /* 0x080fe20000010834 */
[----:B------:R-:W-:Y:S01]  /*8570*/  FFMA.FTZ R12, R12, R44, R51 ;  /* 0x0000002c0c0c7223 */ /* 0x000fe20000010033 */
[----:B------:R-:W-:Y:S01]  /*8580*/  FMUL.FTZ R49, R13, R49 ;  /* 0x000000310d317220 */ /* 0x000fe20000410000 */
[----:B------:R-:W-:-:S02]  /*8590*/  HADD2.F32 R44, -RZ, R128.H1_H1 ;  /* 0x30000080ff2c7230 */ /* 0x000fc40000004100 */
[----:B------:R-:W-:Y:S01]  /*85a0*/  FFMA.FTZ R55, R13, R43, -R48 ;  /* 0x0000002b0d377223 */ /* 0x000fe20000010830 */
[----:B------:R-:W-:Y:S01]  /*85b0*/  F2FP.F16.E4M3.UNPACK_B R13, R37.H1 ;  /* 0x00000025ff0d723e */ /* 0x000fe200030006ff */
[----:B------:R-:W-:Y:S01]  /*85c0*/  FFMA.FTZ R56, R42, R43, R49 ;  /* 0x0000002b2a387223 */ /* 0x000fe20000010031 */
[----:B------:R-:W-:Y:S01]  /*85d0*/  F2FP.F16.E4M3.UNPACK_B R37, R37 ;  /* 0x00000025ff25723e */ /* 0x000fe200020006ff */
[----:B------:R-:W-:Y:S02]  /*85e0*/  HADD2.F32 R48, -RZ, R129.H0_H0 ;  /* 0x20000081ff307230 */ /* 0x000fe40000004100 */
[--C-:B------:R-:W-:Y:S01]  /*85f0*/  HADD2.F32 R42, -RZ, R13.reuse.H0_H0 ;  /* 0x2000000dff2a7230 */ /* 0x100fe20000004100 */
[----:B------:R-:W-:Y:S01]  /*8600*/  F2FP.SATFINITE.E4M3.F32.PACK_AB_MERGE_C R58, R56, R55, RZ ;  /* 0x00000037383a723e */ /* 0x000fe200048070ff */
[----:B------:R-:W-:Y:S02]  /*8610*/  HADD2.F32 R43, -RZ, R13.H1_H1 ;  /* 0x3000000dff2b7230 */ /* 0x000fe40000004100 */
[----:B------:R-:W-:-:S02]  /*8620*/  HADD2.F32 R13, -RZ, R37.H0_H0 ;  /* 0x20000025ff0d7230 */ /* 0x000fc40000004100 */
[----:B------:R-:W-:Y:S02]  /*8630*/  HADD2.F32 R37, -RZ, R37.H1_H1 ;  /* 0x30000025ff257230 */ /* 0x000fe40000004100 */
[----:B------:R-:W-:Y:S02]  /*8640*/  HADD2.F32 R49, -RZ, R129.H1_H1 ;  /* 0x30000081ff317230 */ /* 0x000fe40000004100 */
[----:B------:R-:W-:Y:S02]  /*8650*/  HADD2.F32 R128, -RZ, R128.H0_H0 ;  /* 0x20000080ff807230 */ /* 0x000fe40000004100 */
[-C--:B------:R-:W-:Y:S01]  /*8660*/  FMUL.FTZ R52, R37, R48.reuse ;  /* 0x0000003025347220 */ /* 0x080fe20000410000 */
[----:B------:R-:W-:Y:S01]  /*8670*/  FMUL.FTZ R48, R13, R48 ;  /* 0x000000300d307220 */ /* 0x000fe20000410000 */
[-C--:B------:R-:W-:Y:S01]  /*8680*/  FMUL.FTZ R51, R43, R49.reuse ;  /* 0x000000312b337220 */ /* 0x080fe20000410000 */
[C---:B------:R-:W-:Y:S01]  /*8690*/  FMUL.FTZ R54, R42.reuse, R49 ;  /* 0x000000312a367220 */ /* 0x040fe20000410000 */
[-C--:B------:R-:W-:Y:S01]  /*86a0*/  FFMA.FTZ R53, R13, R128.reuse, -R52 ;  /* 0x000000800d357223 */ /* 0x080fe20000010834 */
[----:B------:R-:W-:Y:S01]  /*86b0*/  FFMA.FTZ R128, R37, R128, R48 ;  /* 0x0000008025807223 */ /* 0x000fe20000010030 */
[-C--:B------:R-:W-:Y:S01]  /*86c0*/  FFMA.FTZ R51, R42, R44.reuse, -R51 ;  /* 0x0000002c2a337223 */ /* 0x080fe20000010833 */
[----:B------:R-:W-:Y:S01]  /*86d0*/  FFMA.FTZ R54, R43, R44, R54 ;  /* 0x0000002c2b367223 */ /* 0x000fe20000010036 */
[----:B------:R-:W-:-:S02]  /*86e0*/  F2FP.F16.E4M3.UNPACK_B R37, R15.H1 ;  /* 0x0000000fff25723e */ /* 0x000fc400030006ff */
[----:B------:R-:W-:Y:S02]  /*86f0*/  F2FP.F16.E4M3.UNPACK_B R49, R50.H1 ;  /* 0x00000032ff31723e */ /* 0x000fe400030006ff */
[----:B------:R-:W-:Y:S01]  /*8700*/  F2FP.SATFINITE.E4M3.F32.PACK_AB_MERGE_C R57, R54, R51, RZ ;  /* 0x000000333639723e */ /* 0x000fe200048070ff */
[----:B------:R-:W-:Y:S01]  /*8710*/  HADD2.F32 R43, -RZ, R37.H1_H1 ;  /* 0x30000025ff2b7230 */ /* 0x000fe20000004100 */
[-C--:B------:R-:W-:Y:S01]  /*8720*/  F2FP.F16.E4M3.UNPACK_B R44, R45.reuse.H1 ;  /* 0x0000002dff2c723e */ /* 0x080fe200030006ff */
[----:B------:R-:W-:Y:S01]  /*8730*/  HADD2.F32 R51, -RZ, R49.H1_H1 ;  /* 0x30000031ff337230 */ /* 0x000fe20000004100 */
[----:B------:R-:W-:Y:S01]  /*8740*/  F2FP.F16.E4M3.UNPACK_B R13, R14.H1 ;  /* 0x0000000eff0d723e */ /* 0x000fe200030006ff */
[----:B------:R-:W-:Y:S01]  /*8750*/  HADD2.F32 R42, -RZ, R37.H0_H0 ;  /* 0x20000025ff2a7230 */ /* 0x000fe20000004100 */
[----:B------:R-:W-:Y:S01]  /*8760*/  F2FP.F16.E4M3.UNPACK_B R50, R50 ;  /* 0x00000032ff32723e */ /* 0x000fe200020006ff */
        /* <DEDUP_REMOVED lines=9> */
[-C--:B------:R-:W-:Y:S01]  /*8800*/  FMUL.FTZ R54, R37, R52.reuse ;  /* 0x0000003425367220 */ /* 0x080fe20000410000 */
        /* <DEDUP_REMOVED lines=9> */
[----:B------:R-:W-:Y:S01]  /*88a0*/  HADD2.F32 R42, -RZ, R49.H0_H0 ;  /* 0x20000031ff2a7230 */ /* 0x000fe20000004100 */
[----:B------:R-:W-:Y:S01]  /*88b0*/  F2FP.SATFINITE.E4M3.F32.PACK_AB_MERGE_C R51, R51, R54, RZ ;  /* 0x000000363333723e */ /* 0x000fe200048070ff */
[--C-:B------:R-:W-:Y:S01]  /*88c0*/  HADD2.F32 R13, -RZ, R14.reuse.H0_H0 ;  /* 0x2000000eff0d7230 */ /* 0x100fe20000004100 */
[----:B------:R-:W-:Y:S01]  /*88d0*/  F2FP.SATFINITE.E4M3.F32.PACK_AB_MERGE_C R55, R56, R55, RZ ;  /* 0x000000373837723e */ /* 0x000fe200048070ff */
[----:B------:R-:W-:-:S02]  /*88e0*/  HADD2.F32 R14, -RZ, R14.H1_H1 ;  /* 0x3000000eff0e7230 */ /* 0x000fc40000004100 */
[-C--:B------:R-:W-:Y:S01]  /*88f0*/  FMUL.FTZ R48, R15, R42.reuse ;  /* 0x0000002a0f307220 */ /* 0x080fe20000410000 */
[----:B------:R-:W-:Y:S02]  /*8900*/  HADD2.F32 R44, -RZ, R44.H0_H0 ;  /* 0x2000002cff2c7230 */ /* 0x000fe40000004100 */
[----:B------:R-:W-:Y:S01]  /*8910*/  FMUL.FTZ R52, R37, R42 ;  /* 0x0000002a25347220 */ /* 0x000fe20000410000 */
[----:B------:R-:W-:Y:S02]  /*8920*/  HADD2.F32 R45, -RZ, R45.H0_H0 ;  /* 0x2000002dff2d7230 */ /* 0x000fe40000004100 */
[CC--:B------:R-:W-:Y:S01]  /*8930*/  FMUL.FTZ R42, R14.reuse, R50.reuse ;  /* 0x000000320e2a7220 */ /* 0x0c0fe20000410000 */
        /* <DEDUP_REMOVED lines=9> */
.L_x_490:
[----:B------:R-:W-:Y:S05]  /*89d0*/  BSYNC B2 ;  /* 0x0000000000027941 */ /* 0x000fea0003800000 */
.L_x_489:
[----:B0-----:R0:W-:Y:S02]  /*89e0*/  ST.E.128 desc[UR50][R46.64], R12 ;  /* 0x0000000c2e007985 */ /* 0x0011e4000c101d32 */
.L_x_488:
[----:B------:R-:W-:Y:S05]  /*89f0*/  BSYNC B1 ;  /* 0x0000000000017941 */ /* 0x000fea0003800000 */
.L_x_487:
[----:B------:R-:W-:-:S13]  /*8a00*/  ISETP.NE.AND P2, PT, R33, RZ, PT ;  /* 0x000000ff2100720c */ /* 0x000fda0003f45270 */
[----:B------:R-:W-:Y:S05]  /*8a10*/  @!P2 BRA `(.L_x_470) ;  /* 0x000000700090a947 */ /* 0x000fea0003800000 */
[----:B0-----:R0:W0:Y:S01]  /*8a20*/  LDS.128 R12, [R36+0x21400] ;  /* 0x02140000240c7984 */ /* 0x0010220000000c00 */
[----:B--2---:R-:W-:Y:S01]  /*8a30*/  IADD3 R42, P2, R193, R121, RZ ;  /* 0x00000079c12a7210 */ /* 0x004fe20007f5e0ff */
[----:B------:R-:W-:Y:S04]  /*8a40*/  BSSY B1, `(.L_x_491) ;  /* 0x000006b000017945 */ /* 0x000fe80003800000 */
[----:B------:R-:W-:Y:S01]  /*8a50*/  IMAD.X R43, R65, 0x1, R203, P2 ;  /* 0x00000001412b7824 */ /* 0x000fe200010e06cb */
[----:B------:R-:W-:-:S13]  /*8a60*/  ISETP.GE.AND P2, PT, R201, R117, PT ;  /* 0x00000075c900720c */ /* 0x000fda0003f46270 */
[----:B------:R-:W-:Y:S05]  /*8a70*/  @P2 BRA `(.L_x_492) ;  /* 0x00000004009c2947 */ /* 0x000fea0003800000 */
[--C-:B----4-:R-:W-:Y:S01]  /*8a80*/  SHF.R.U32.HI R11, RZ, 0x8, R39.reuse ;  /* 0x00000008ff0b7819 */ /* 0x110fe20000011627 */
[----:B0-----:R-:W-:Y:S01]  /*8a90*/  IMAD.MOV.U32 R36, RZ, RZ, R12 ;  /* 0x000000ffff247224 */ /* 0x001fe200078e000c */
[----:B------:R-:W-:Y:S02]  /*8aa0*/  SHF.R.U32.HI R45, RZ, 0x10, R39 ;  /* 0x00000010ff2d7819 */ /* 0x000fe40000011627 */
[----:B------:R-:W-:Y:S01]  /*8ab0*/  LOP3.LUT R38, R39, 0xff0000ff, RZ, 0xc0, !PT ;  /* 0xff0000ff27267812 */ /* 0x000fe200078ec0ff */
[----:B------:R-:W-:Y:S01]  /*8ac0*/  IMAD.SHL.U32 R11, R11, 0x100, RZ ;  /* 0x000001000b0b7824 */ /* 0x000fe200078e00ff */
[--C-:B------:R-:W-:Y:S01]  /*8ad0*/  SHF.R.U32.HI R39, RZ, 0x8, R41.reuse ;  /* 0x00000008ff277819 */ /* 0x100fe20000011629 */
[----:B------:R-:W-:Y:S01]  /*8ae0*/  IMAD.U32 R12, R45, 0x10000, RZ ;  /* 0x000100002d0c7824 */ /* 0x000fe200078e00ff */
[----:B------:R-:W-:Y:S02]  /*8af0*/  SHF.R.U32.HI R44, RZ, 0x10, R41 ;  /* 0x00000010ff2c7819 */ /* 0x000fe40000011629 */
[----:B------:R-:W-:-:S02]  /*8b00*/  LOP3.LUT R40, R41, 0xff0000ff, RZ, 0xc0, !PT ;  /* 0xff0000ff29287812 */ /* 0x000fc400078ec0ff */
[----:B------:R-:W-:Y:S02]  /*8b10*/  SHF.L.U32 R39, R39, 0x8, RZ ;  /* 0x0000000827277819 */ /* 0x000fe400000006ff */
[----:B------:R-:W-:Y:S01]  /*8b20*/  LOP3.LUT R37, R38, 0xff00, R11, 0xf8, !PT ;  /* 0x0000ff0026257812 */ /* 0x000fe200078ef80b */
[----:B------:R-:W-:Y:S01]  /*8b30*/  IMAD.U32 R38, R44, 0x10000, RZ ;  /* 0x000100002c267824 */ /* 0x000fe200078e00ff */
[----:B------:R-:W-:Y:S02]  /*8b40*/  LOP3.LUT R41, R40, 0xff00, R39, 0xf8, !PT ;  /* 0x0000ff0028297812 */ /* 0x000fe400078ef827 */
[----:B------:R-:W-:Y:S02]  /*8b50*/  F2FP.F16.E4M3.UNPACK_B R39, R87.H1 ;  /* 0x00000057ff27723e */ /* 0x000fe400030006ff */
[-C--:B------:R-:W-:Y:S02]  /*8b60*/  F2FP.F16.E4M3.UNPACK_B R11, R13.reuse ;  /* 0x0000000dff0b723e */ /* 0x080fe400020006ff */
[----:B------:R-:W-:Y:S01]  /*8b70*/  LOP3.LUT R45, R41, 0xff0000, R38, 0xf8, !PT ;  /* 0x00ff0000292d7812 */ /* 0x000fe200078ef826 */
[----:B------:R-:W-:Y:S01]  /*8b80*/  HADD2.F32 R41, -RZ, R39.H0_H0 ;  /* 0x20000027ff297230 */ /* 0x000fe20000004100 */
[----:B------:R-:W-:Y:S01]  /*8b90*/  LOP3.LUT R40, R37, 0xff0000, R12, 0xf8, !PT ;  /* 0x00ff000025287812 */ /* 0x000fe200078ef80c */
[----:B------:R-:W-:Y:S01]  /*8ba0*/  HADD2.F32 R12, -RZ, R11.H1_H1 ;  /* 0x3000000bff0c7230 */ /* 0x000fe20000004100 */
[----:B------:R-:W-:Y:S01]  /*8bb0*/  F2FP.F16.E4M3.UNPACK_B R38, R86.H1 ;  /* 0x00000056ff26723e */ /* 0x000fe200030006ff */
[----:B------:R-:W-:Y:S01]  /*8bc0*/  HADD2.F32 R44, -RZ, R39.H1_H1 ;  /* 0x30000027ff2c7230 */ /* 0x000fe20000004100 */
[----:B------:R-:W-:Y:S01]  /*8bd0*/  F2FP.F16.E4M3.UNPACK_B R13, R13.H1 ;  /* 0x0000000dff0d723e */ /* 0x000fe200030006ff */
[----:B------:R-:W-:-:S02]  /*8be0*/  HADD2.F32 R11, -RZ, R11.H0_H0 ;  /* 0x2000000bff0b7230 */ /* 0x000fc40000004100 */
[C---:B------:R-:W-:Y:S01]  /*8bf0*/  FMUL.FTZ R46, R12.reuse, R41 ;  /* 0x000000290c2e7220 */ /* 0x040fe20000410000 */
[--C-:B------:R-:W-:Y:S01]  /*8c00*/  HADD2.F32 R39, -RZ, R38.reuse.H0_H0 ;  /* 0x20000026ff277230 */ /* 0x100fe20000004100 */
[----:B------:R-:W-:Y:S01]  /*8c10*/  F2FP.F16.E4M3.UNPACK_B R87, R87 ;  /* 0x00000057ff57723e */ /* 0x000fe200020006ff */
[--C-:B------:R-:W-:Y:S02]  /*8c20*/  HADD2.F32 R37, -RZ, R13.reuse.H1_H1 ;  /* 0x3000000dff257230 */ /* 0x100fe40000004100 */
[C---:B------:R-:W-:Y:S01]  /*8c30*/  FMUL.FTZ R41, R11.reuse, R41 ;  /* 0x000000290b297220 */ /* 0x040fe20000410000 */
[----:B------:R-:W-:Y:S02]  /*8c40*/  HADD2.F32 R13, -RZ, R13.H0_H0 ;  /* 0x2000000dff0d7230 */ /* 0x000fe40000004100 */
[-C--:B------:R-:W-:Y:S01]  /*8c50*/  FFMA.FTZ R11, R11, R39.reuse, -R46 ;  /* 0x000000270b0b7223 */ /* 0x080fe2000001082e */
[----:B------:R-:W-:Y:S02]  /*8c60*/  HADD2.F32 R38, -RZ, R38.H1_H1 ;  /* 0x30000026ff267230 */ /* 0x000fe40000004100 */
[-C--:B------:R-:W-:Y:S01]  /*8c70*/  FMUL.FTZ R46, R37, R44.reuse ;  /* 0x0000002c252e7220 */ /* 0x080fe20000410000 */
[----:B------:R-:W-:Y:S01]  /*8c80*/  FFMA.FTZ R12, R12, R39, R41 ;  /* 0x000000270c0c7223 */ /* 0x000fe20000010029 */
[----:B------:R-:W-:Y:S01]  /*8c90*/  FMUL.FTZ R44, R13, R44 ;  /* 0x0000002c0d2c7220 */ /* 0x000fe20000410000 */
[----:B------:R-:W-:-:S02]  /*8ca0*/  HADD2.F32 R41, -RZ, R87.H1_H1 ;  /* 0x30000057ff297230 */ /* 0x000fc40000004100 */
[----:B------:R-:W-:Y:S01]  /*8cb0*/  FFMA.FTZ R47, R13, R38, -R46 ;  /* 0x000000260d2f7223 */ /* 0x000fe2000001082e */
[----:B------:R-:W-:Y:S01]  /*8cc0*/  F2FP.F16.E4M3.UNPACK_B R13, R36.H1 ;  /* 0x00000024ff0d723e */ /* 0x000fe200030006ff */
[----:B------:R-:W-:Y:S01]  /*8cd0*/  FFMA.FTZ R50, R37, R38, R44 ;  /* 0x0000002625327223 */ /* 0x000fe2000001002c */
[----:B------:R-:W-:Y:S01]  /*8ce0*/  F2FP.F16.E4M3.UNPACK_B R36, R36 ;  /* 0x00000024ff24723e */ /* 0x000fe200020006ff */
[----:B------:R-:W-:Y:S01]  /*8cf0*/  HADD2.F32 R87, -RZ, R87.H0_H0 ;  /* 0x20000057ff577230 */ /* 0x000fe20000004100 */
[----:B------:R-:W-:Y:S01]  /*8d00*/  F2FP.F16.E4M3.UNPACK_B R86, R86 ;  /* 0x00000056ff56723e */ /* 0x000fe200020006ff */
[--C-:B------:R-:W-:Y:S01]  /*8d10*/  HADD2.F32 R37, -RZ, R13.reuse.H0_H0 ;  /* 0x2000000dff257230 */ /* 0x100fe20000004100 */
[----:B------:R-:W-:Y:S01]  /*8d20*/  F2FP.SATFINITE.E4M3.F32.PACK_AB_MERGE_C R53, R50, R47, RZ ;  /* 0x0000002f3235723e */ /* 0x000fe200048070ff */
[----:B------:R-:W-:Y:S02]  /*8d30*/  HADD2.F32 R38, -RZ, R13.H1_H1 ;  /* 0x3000000dff267230 */ /* 0x000fe40000004100 */
[----:B------:R-:W-:-:S02]  /*8d40*/  HADD2.F32 R13, -RZ, R36.H0_H0 ;  /* 0x20000024ff0d7230 */ /* 0x000fc40000004100 */
[----:B------:R-:W-:Y:S02]  /*8d50*/  HADD2.F32 R36, -RZ, R36.H1_H1 ;  /* 0x30000024ff247230 */ /* 0x000fe40000004100 */
[-C--:B------:R-:W-:Y:S01]  /*8d60*/  FMUL.FTZ R46, R38, R41.reuse ;  /* 0x00000029262e7220 */ /* 0x080fe20000410000 */
[--C-:B------:R-:W-:Y:S02]  /*8d70*/  HADD2.F32 R39, -RZ, R86.reuse.H1_H1 ;  /* 0x30000056ff277230 */ /* 0x100fe40000004100 */
        /* <DEDUP_REMOVED lines=8> */
[----:B------:R-:W-:-:S02]  /*8e00*/  F2FP.F16.E4M3.UNPACK_B R36, R15.H1 ;  /* 0x0000000fff24723e */ /* 0x000fc400030006ff */
[-C--:B------:R-:W-:Y:S02]  /*8e10*/  F2FP.F16.E4M3.UNPACK_B R44, R45.reuse.H1 ;  /* 0x0000002dff2c723e */ /* 0x080fe400030006ff */
[----:B------:R-:W-:Y:S01]  /*8e20*/  F2FP.F16.E4M3.UNPACK_B R39, R40.H1 ;  /* 0x00000028ff27723e */ /* 0x000fe200030006ff */
[----:B------:R-:W-:Y:S01]  /*8e30*/  HADD2.F32 R38, -RZ, R36.H1_H1 ;  /* 0x30000024ff267230 */ /* 0x000fe20000004100 */
[----:B------:R-:W-:Y:S01]  /*8e40*/  F2FP.F16.E4M3.UNPACK_B R13, R14.H1 ;  /* 0x0000000eff0d723e */ /* 0x000fe200030006ff */
[----:B------:R-:W-:Y:S01]  /*8e50*/  HADD2.F32 R47, -RZ, R44.H1_H1 ;  /* 0x3000002cff2f7230 */ /* 0x000fe20000004100 */
[----:B------:R-:W-:Y:S01]  /*8e60*/  F2FP.F16.E4M3.UNPACK_B R45, R45 ;  /* 0x0000002dff2d723e */ /* 0x000fe200020006ff */
[----:B------:R-:W-:Y:S01]  /*8e70*/  HADD2.F32 R37, -RZ, R36.H0_H0 ;  /* 0x20000024ff257230 */ /* 0x000fe20000004100 */
[----:B------:R-:W-:Y:S01]  /*8e80*/  F2FP.SATFINITE.E4M3.F32.PACK_AB_MERGE_C R52, R41, R46, RZ ;  /* 0x0000002e2934723e */ /* 0x000fe200048070ff */
[----:B------:R-:W-:Y:S01]  /*8e90*/  HADD2.F32 R41, -RZ, R39.H1_H1 ;  /* 0x30000027ff297230 */ /* 0x000fe20000004100 */
[----:B------:R-:W-:Y:S01]  /*8ea0*/  F2FP.F16.E4M3.UNPACK_B R40, R40 ;  /* 0x00000028ff28723e */ /* 0x000fe200020006ff */
[----:B------:R-:W-:-:S02]  /*8eb0*/  HADD2.F32 R36, -RZ, R13.H1_H1 ;  /* 0x3000000dff247230 */ /* 0x000fc40000004100 */
[-C--:B------:R-:W-:Y:S01]  /*8ec0*/  FMUL.FTZ R50, R38, R47.reuse ;  /* 0x0000002f26327220 */ /* 0x080fe20000410000 */
[----:B------:R-:W-:Y:S02]  /*8ed0*/  HADD2.F32 R46, -RZ, R45.H1_H1 ;  /* 0x3000002dff2e7230 */ /* 0x000fe40000004100 */
        /* <DEDUP_REMOVED lines=13> */
[--C-:B------:R-:W-:Y:S02]  /*8fb0*/  HADD2.F32 R13, -RZ, R14.reuse.H0_H0 ;  /* 0x2000000eff0d7230 */ /* 0x100fe40000004100 */
[----:B------:R-:W-:Y:S01]  /*8fc0*/  HADD2.F32 R15, -RZ, R15.H1_H1 ;  /* 0x3000000fff0f7230 */ /* 0x000fe20000004100 */
[----:B------:R-:W-:Y:S01]  /*8fd0*/  F2FP.SATFINITE.E4M3.F32.PACK_AB_MERGE_C R47, R47, R50, RZ ;  /* 0x000000322f2f723e */ /* 0x000fe200048070ff */
[----:B------:R-:W-:Y:S01]  /*8fe0*/  HADD2.F32 R14, -RZ, R14.H1_H1 ;  /* 0x3000000eff0e7230 */ /* 0x000fe20000004100 */
[----:B------:R-:W-:Y:S01]  /*8ff0*/  F2FP.SATFINITE.E4M3.F32.PACK_AB_MERGE_C R46, R46, R49, RZ ;  /* 0x000000312e2e723e */ /* 0x000fe200048070ff */
[----:B------:R-:W-:-:S02]  /*9000*/  HADD2.F32 R45, -RZ, R45.H0_H0 ;  /* 0x2000002dff2d7230 */ /* 0x000fc40000004100 */
        /* <DEDUP_REMOVED lines=14> */
.L_x_492:
[----:B------:R-:W-:Y:S05]  /*90f0*/  BSYNC B1 ;  /* 0x0000000000017941 */ /* 0x000fea0003800000 */
.L_x_491:
[----:B0-----:R0:W-:Y:S01]  /*9100*/  ST.E.128 desc[UR50][R42.64], R12 ;  /* 0x0000000c2a007985 */ /* 0x0011e2000c101d32 */
[----:B------:R-:W-:Y:S05]  /*9110*/  BRA `(.L_x_470) ;  /* 0x0000006800d07947 */ /* 0x000fea0003800000 */
.L_x_436:
        /* <DEDUP_REMOVED lines=23> */
[----:B------:R-:W-:Y:S01]  /*9290*/  CS2R R78, SRZ ;  /* 0x00000000004e7805 */ /* 0x000fe2000001ff00 */
[----:B------:R-:W-:Y:S06]  /*92a0*/  @P2 BRA `(.L_x_494) ;  /* 0x00000000006c2947 */ /* 0x000fec0003800000 */
[----:B------:R-:W-:Y:S01]  /*92b0*/  ULDC.64 UR4, c[0x0][0x3e8] ;  /* 0x0000fa0000047ab9 */ /* 0x000fe20000000a00 */
[----:B------:R-:W-:Y:S02]  /*92c0*/  CS2R R48, SRZ ;  /* 0x0000000000307805 */ /* 0x000fe4000001ff00 */
[----:B------:R-:W-:Y:S02]  /*92d0*/  IADD3 R80, P1, P4, R102, UR4, R14 ;  /* 0x0000000466507c10 */ /* 0x000fe4000fc3e00e */
[----:B------:R-:W-:Y:S02]  /*92e0*/  CS2R R50, SRZ ;  /* 0x0000000000327805 */ /* 0x000fe4000001ff00 */
[----:B------:R-:W-:Y:S02]  /*92f0*/  CS2R R36, SRZ ;  /* 0x0000000000247805 */ /* 0x000fe4000001ff00 */
[----:B------:R-:W-:Y:S02]  /*9300*/  CS2R R38, SRZ ;  /* 0x0000000000267805 */ /* 0x000fe4000001ff00 */
[----:B------:R-:W-:Y:S01]  /*9310*/  IADD3.X R81, R10, UR5, R11, P1, P4 ;  /* 0x000000050a517c10 */ /* 0x000fe20008fe840b */
[----:B------:R-:W-:-:S02]  /*9320*/  ULDC.64 UR4, c[0x0][0x400] ;  /* 0x0001000000047ab9 */ /* 0x000fc40000000a00 */
[----:B------:R-:W-:-:S04]  /*9330*/  IADD3 R82, P1, P4, R96, UR4, R12 ;  /* 0x0000000460527c10 */ /* 0x000fc8000fc3e00c */
[----:B------:R-:W-:Y:S02]  /*9340*/  IADD3.X R83, R21, UR5, R91, P1, P4 ;  /* 0x0000000515537c10 */ /* 0x000fe40008fe845b */
[----:B------:R-:W-:Y:S02]  /*9350*/  ISETP.GE.AND P1, PT, R16, R117, PT ;  /* 0x000000751000720c */ /* 0x000fe40003f26270 */
[----:B------:R-:W-:Y:S02]  /*9360*/  CS2R R52, SRZ ;  /* 0x0000000000347805 */ /* 0x000fe4000001ff00 */
[----:B------:R-:W-:Y:S02]  /*9370*/  CS2R R54, SRZ ;  /* 0x0000000000367805 */ /* 0x000fe4000001ff00 */
[----:B------:R-:W-:Y:S02]  /*9380*/  CS2R R40, SRZ ;  /* 0x0000000000287805 */ /* 0x000fe4000001ff00 */
[----:B------:R-:W-:-:S05]  /*9390*/  CS2R R42, SRZ ;  /* 0x00000000002a7805 */ /* 0x000fca000001ff00 */
[----:B------:R0:W5:Y:S04]  /*93a0*/  @!P1 LDG.E.128 R48, desc[UR50][R80.64] ;  /* 0x0000003250309981 */ /* 0x000168000c1e1d00 */
[----:B------:R0:W5:Y:S01]  /*93b0*/  @!P1 LDG.E.128 R36, desc[UR50][R82.64] ;  /* 0x0000003252249981 */ /* 0x000162000c1e1d00 */
[----:B------:R-:W-:Y:S02]  /*93c0*/  ISETP.GE.AND P1, PT, R3, R117, PT ;  /* 0x000000750300720c */ /* 0x000fe40003f26270 */
[----:B------:R-:W-:Y:S02]  /*93d0*/  CS2R R76, SRZ ;  /* 0x00000000004c7805 */ /* 0x000fe4000001ff00 */
[----:B------:R-:W-:Y:S02]  /*93e0*/  CS2R R78, SRZ ;  /* 0x00000000004e7805 */ /* 0x000fe4000001ff00 */
[----:B------:R-:W-:-:S02]  /*93f0*/  CS2R R44, SRZ ;  /* 0x00000000002c7805 */ /* 0x000fc4000001ff00 */
[----:B------:R-:W-:-:S05]  /*9400*/  CS2R R46, SRZ ;  /* 0x00000000002e7805 */ /* 0x000fca000001ff00 */
[----:B------:R0:W5:Y:S04]  /*9410*/  @!P1 LDG.E.128 R52, desc[UR50][R80.64+0x20] ;  /* 0x0000203250349981 */ /* 0x000168000c1e1d00 */
[----:B------:R0:W5:Y:S01]  /*9420*/  @!P1 LDG.E.128 R40, desc[UR50][R82.64+0x20] ;  /* 0x0000203252289981 */ /* 0x000162000c1e1d00 */
[----:B------:R-:W-:-:S13]  /*9430*/  ISETP.GE.AND P1, PT, R4, R117, PT ;  /* 0x000000750400720c */ /* 0x000fda0003f26270 */
[----:B------:R0:W5:Y:S04]  /*9440*/  @!P1 LDG.E.128 R76, desc[UR50][R80.64+0x40] ;  /* 0x00004032504c9981 */ /* 0x000168000c1e1d00 */
[----:B------:R0:W5:Y:S02]  /*9450*/  @!P1 LDG.E.128 R44, desc[UR50][R82.64+0x40] ;  /* 0x00004032522c9981 */ /* 0x000164000c1e1d00 */
.L_x_494:
[----:B------:R-:W-:Y:S05]  /*9460*/  BSYNC B1 ;  /* 0x0000000000017941 */ /* 0x000fea0003800000 */
.L_x_493:
[----:B------:R-:W-:Y:S01]  /*9470*/  VIADD R84, R195, 0x80 ;  /* 0x00000080c3547836 */ /* 0x000fe20000000000 */
[----:B------:R-:W-:Y:S01]  /*9480*/  BSSY B1, `(.L_x_495) ;  /* 0x0000026000017945 */ /* 0x000fe20003800000 */
[----:B0-----:R-:W-:Y:S02]  /*9490*/  CS2R R80, SRZ ;  /* 0x0000000000507805 */ /* 0x001fe4000001ff00 */
[----:B------:R-:W-:Y:S02]  /*94a0*/  CS2R R82, SRZ ;  /* 0x0000000000527805 */ /* 0x000fe4000001ff00 */
[----:B-----5:R-:W-:Y:S01]  /*94b0*/  MOV R165, R36 ;  /* 0x0000002400a57202 */ /* 0x020fe20000000f00 */
        /* <DEDUP_REMOVED lines=8> */
[----:B------:R-:W-:Y:S02]  /*9540*/  CS2R R56, SRZ ;  /* 0x0000000000387805 */ /* 0x000fe4000001ff00 */
[----:B------:R-:W-:-:S02]  /*9550*/  IADD3 R14, P1, P5, R96, R12, R109 ;  /* 0x0000000c600e7210 */ /* 0x000fc40007d3e06d */
[----:B------:R-:W-:Y:S02]  /*9560*/  CS2R R58, SRZ ;  /* 0x00000000003a7805 */ /* 0x000fe4000001ff00 */
        /* <DEDUP_REMOVED lines=23> */
.L_x_496:
[----:B------:R-:W-:Y:S05]  /*96e0*/  BSYNC B1 ;  /* 0x0000000000017941 */ /* 0x000fea0003800000 */
.L_x_495:
        /* <DEDUP_REMOVED lines=21> */
[----:B------:R-:W-:Y:S02]  /*9840*/  IMAD.MOV.U32 R146, RZ, RZ, R74 ;  /* 0x000000ffff927224 */ /* 0x000fe400078e004a */
[----:B------:R-:W-:Y:S02]  /*9850*/  IMAD.MOV.U32 R139, RZ, RZ, R80 ;  /* 0x000000ffff8b7224 */ /* 0x000fe400078e0050 */
[----:B------:R-:W-:Y:S01]  /*9860*/  IMAD.MOV.U32 R129, RZ, RZ, R82 ;  /* 0x000000ffff817224 */ /* 0x000fe200078e0052 */
[----:B------:R-:W-:Y:S06]  /*9870*/  @!P1 BRA `(.L_x_497) ;  /* 0x0000000000049947 */ /* 0x000fec0003800000 */
[----:B------:R-:W-:Y:S01]  /*9880*/  BPT.TRAP 0x1 ;  /* 0x000000040000795c */ /* 0x000fe20000300000 */
.L_x_497:
[----:B------:R-:W-:Y:S01]  /*9890*/  IMAD R91, R19, 0x8, R18 ;  /* 0x00000008135b7824 */ /* 0x000fe200078e0212 */
[----:B------:R-:W-:Y:S01]  /*98a0*/  SHF.L.U32 R92, R196, 0x1f, RZ ;  /* 0x0000001fc45c7819 */ /* 0x000fe200000006ff */
[----:B------:R-:W1:Y:S01]  /*98b0*/  LDC R128, c[0x0][0x2f4] ;  /* 0x0000bd00ff807b82 */ /* 0x000e620000000800 */
[----:B------:R-:W-:Y:S02]  /*98c0*/  BSSY B1, `(.L_x_498) ;  /* 0x0000003000017945 */ /* 0x000fe40003800000 */
[----:B------:R-:W2:Y:S02]  /*98d0*/  SYNCS.PHASECHK.TRANS64.TRYWAIT P5, [R91+URZ+0x29890], R92 ;  /* 0x0298905c5b0075a7 */ /* 0x000ea400080a017f */
[----:B--2---:R-:W-:Y:S05]  /*98e0*/  @!P5 BRA `(.L_x_499) ;  /* 0x0000021c00e4d947 */ /* 0x004fea0003800000 */
.L_x_785:
[----:B------:R-:W-:Y:S05]  /*98f0*/  BSYNC B1 ;  /* 0x0000000000017941 */ /* 0x000fea0003800000 */
.L_x_498:
[----:B------:R-:W-:Y:S01]  /*9900*/  UMOV UR4, 0xffffffff ;  /* 0xffffffff00047882 */ /* 0x000fe20000000000 */
[----:B-1----:R-:W-:Y:S02]  /*9910*/  IADD3 R142, -R118, R128, RZ ;  /* 0x00000080768e7210 */ /* 0x002fe40007ffe1ff */
[----:B------:R-:W-:Y:S05]  /*9920*/  BRA.DIV UR4, `(.L_x_500) ;  /* 0x0000021e04e87947 */ /* 0x000fea000b800000 */
[----:B------:R1:W3:Y:S04]  /*9930*/  SHFL.IDX PT, R153, R120, RZ, 0x1e1f ;  /* 0x001e1fff78997589 */ /* 0x0002e800000e0000 */
[----:B------:R1:W4:Y:S02]  /*9940*/  SHFL.IDX PT, R11, R121, RZ, 0x1e1f ;  /* 0x001e1fff790b7589 */ /* 0x00032400000e0000 */
.L_x_789:
[----:B------:R-:W-:Y:S04]  /*9950*/  BSSY B1, `(.L_x_501) ;  /* 0x00002db000017945 */ /* 0x000fe80003800000 */
[----:B------:R-:W-:Y:S05]  /*9960*/  @P2 BRA `(.L_x_502) ;  /* 0x0000002c00642947 */ /* 0x000fea0003800000 */
[----:B------:R-:W-:Y:S01]  /*9970*/  ISETP.NE.AND P2, PT, R28, RZ, PT ;  /* 0x000000ff1c00720c */ /* 0x000fe20003f45270 */
[----:B------:R-:W-:-:S12]  /*9980*/  BSSY B2, `(.L_x_503) ;  /* 0x00000f6000027945 */ /* 0x000fd80003800000 */
[----:B------:R-:W-:Y:S05]  /*9990*/  @!P2 BRA `(.L_x_504) ;  /* 0x0000000c00d0a947 */ /* 0x000fea0003800000 */
[----:B0-----:R-:W-:Y:S01]  /*99a0*/  SEL R12, R118, R142, !P0 ;  /* 0x0000008e760c7207 */ /* 0x001fe20004000000 */
[----:B------:R-:W-:Y:S01]  /*99b0*/  BSSY B3, `(.L_x_505) ;  /* 0x00000eb000037945 */ /* 0x000fe20003800000 */
[----:B------:R-:W-:Y:S02]  /*99c0*/  ISETP.GE.AND P2, PT, R16, R117, PT ;  /* 0x000000751000720c */ /* 0x000fe40003f46270 */
[----:B------:R-:W-:-:S04]  /*99d0*/  SHF.R.S32.HI R13, RZ, 0x1f, R12 ;  /* 0x0000001fff0d7819 */ /* 0x000fc8000001140c */
[----:B------:R-:W-:-:S04]  /*99e0*/  LEA.HI R13, R13, R12, RZ, 0x5 ;  /* 0x0000000c0d0d7211 */ /* 0x000fc800078f28ff */
[----:B------:R-:W-:-:S04]  /*99f0*/  LEA.HI.SX32 R172, R13, R116, 0x1b ;  /* 0x000000740dac7211 */ /* 0x000fc800078fdaff */
[----:B------:R-:W-:-:S04]  /*9a00*/  SHF.R.S32.HI R13, RZ, 0x1f, R172 ;  /* 0x0000001fff0d7819 */ /* 0x000fc800000114ac */
[----:B------:R-:W-:Y:S01]  /*9a10*/  LEA.HI R13, R13, R172, RZ, 0x2 ;  /* 0x000000ac0d0d7211 */ /* 0x000fe200078f10ff */
[----:B------:R-:W-:-:S03]  /*9a20*/  IMAD.SHL.U32 R172, R172, 0x10, RZ ;  /* 0x00000010acac7824 */ /* 0x000fc600078e00ff */
[----:B------:R-:W-:Y:S02]  /*9a30*/  SHF.R.S32.HI R13, RZ, 0x2, R13 ;  /* 0x00000002ff0d7819 */ /* 0x000fe4000001140d */
[----:B------:R-:W-:-:S03]  /*9a40*/  LOP3.LUT R12, R205, 0x30, R172, 0xf8, !PT ;  /* 0x00000030cd0c7812 */ /* 0x000fc600078ef8ac */
[----:B------:R-:W-:Y:S01]  /*9a50*/  IMAD R13, R13, 0x2800, R207 ;  /* 0x000028000d0d7824 */ /* 0x000fe200078e02cf */
[----:B------:R-:W-:-:S05]  /*9a60*/  LOP3.LUT R12, R12, R206, RZ, 0x3c, !PT ;  /* 0x000000ce0c0c7212 */ /* 0x000fca00078e3cff */
[----:B------:R-:W-:-:S04]  /*9a70*/  IMAD.IADD R12, R13, 0x1, R12 ;  /* 0x000000010d0c7824 */ /* 0x000fc800078e020c */
[C---:B------:R-:W-:Y:S02]  /*9a80*/  IMAD R84, R19.reuse, 0x7800, R12 ;  /* 0x0000780013547824 */ /* 0x040fe400078e020c */
[----:B------:R-:W-:Y:S02]  /*9a90*/  IMAD R12, R19, 0x7800, R136 ;  /* 0x00007800130c7824 */ /* 0x000fe400078e0288 */
[C---:B------:R-:W-:Y:S02]  /*9aa0*/  IMAD.IADD R84, R18.reuse, 0x1, R84 ;  /* 0x0000000112547824 */ /* 0x040fe400078e0254 */
[----:B------:R-:W-:-:S04]  /*9ab0*/  IMAD.IADD R12, R18, 0x1, R12 ;  /* 0x00000001120c7824 */ /* 0x000fc800078e020c */
[----:B------:R-:W0:Y:S04]  /*9ac0*/  LDS.128 R84, [R84+0x1a400] ;  /* 0x01a4000054547984 */ /* 0x000e280000000c00 */
[----:B------:R-:W0:Y:S01]  /*9ad0*/  LDS.128 R12, [R12+0x1a400] ;  /* 0x01a400000c0c7984 */ /* 0x000e220000000c00 */
[----:B------:R-:W-:Y:S05]  /*9ae0*/  @P2 BRA `(.L_x_506) ;  /* 0x0000000c005c2947 */ /* 0x000fea0003800000 */
[----:B------:R-:W-:Y:S02]  /*9af0*/  SHF.R.U32.HI R38, RZ, 0x8, R49 ;  /* 0x00000008ff267819 */ /* 0x000fe40000011631 */
[--C-:B------:R-:W-:Y:S02]  /*9b00*/  SHF.R.U32.HI R36, RZ, 0x10, R51.reuse ;  /* 0x00000010ff247819 */ /* 0x100fe40000011633 */
[----:B------:R-:W-:Y:S02]  /*9b10*/  SHF.R.U32.HI R173, RZ, 0x8, R51 ;  /* 0x00000008ffad7819 */ /* 0x000fe40000011633 */
[----:B------:R-:W-:Y:S01]  /*9b20*/  LOP3.LUT R175, R51, 0xff0000ff, RZ, 0xc0, !PT ;  /* 0xff0000ff33af7812 */ /* 0x000fe200078ec0ff */
[----:B------:R-:W-:Y:S01]  /*9b30*/  IMAD.U32 R36, R36, 0x10000, RZ ;  /* 0x0001000024247824 */ /* 0x000fe200078e00ff */
[----:B------:R-:W-:Y:S01]  /*9b40*/  SHF.R.U32.HI R51, RZ, 0x8, R37 ;  /* 0x00000008ff337819 */ /* 0x000fe20000011625 */
[----:B------:R-:W-:Y:S01]  /*9b50*/  IMAD.SHL.U32 R173, R173, 0x100, RZ ;  /* 0x00000100adad7824 */ /* 0x000fe200078e00ff */
[----:B------:R-:W-:-:S02]  /*9b60*/  SHF.R.U32.HI R48, RZ, 0x10, R49 ;  /* 0x00000010ff307819 */ /* 0x000fc40000011631 */
[----:B------:R-:W-:Y:S02]  /*9b70*/  LOP3.LUT R50, R49, 0xff0000ff, RZ, 0xc0, !PT ;  /* 0xff0000ff31327812 */ /* 0x000fe400078ec0ff */
[----:B------:R-:W-:Y:S01]  /*9b80*/  SHF.R.U32.HI R174, RZ, 0x10, R37 ;  /* 0x00000010ffae7819 */ /* 0x000fe20000011625 */
[----:B------:R-:W-:Y:S01]  /*9b90*/  IMAD.U32 R48, R48, 0x10000, RZ ;  /* 0x0001000030307824 */ /* 0x000fe200078e00ff */
[----:B------:R-:W-:Y:S02]  /*9ba0*/  LOP3.LUT R176, R37, 0xff0000ff, RZ, 0xc0, !PT ;  /* 0xff0000ff25b07812 */ /* 0x000fe400078ec0ff */
[----:B------:R-:W-:Y:S01]  /*9bb0*/  SHF.L.U32 R177, R38, 0x8, RZ ;  /* 0x0000000826b17819 */ /* 0x000fe200000006ff */
[----:B------:R-:W-:Y:S01]  /*9bc0*/  IMAD.U32 R174, R174, 0x10000, RZ ;  /* 0x00010000aeae7824 */ /* 0x000fe200078e00ff */
[--C-:B------:R-:W-:Y:S02]  /*9bd0*/  SHF.R.U32.HI R37, RZ, 0x10, R39.reuse ;  /* 0x00000010ff257819 */ /* 0x100fe40000011627 */
[----:B------:R-:W-:-:S02]  /*9be0*/  SHF.R.U32.HI R38, RZ, 0x8, R39 ;  /* 0x00000008ff267819 */ /* 0x000fc40000011627 */
[----:B------:R-:W-:Y:S01]  /*9bf0*/  LOP3.LUT R49, R39, 0xff0000ff, RZ, 0xc0, !PT ;  /* 0xff0000ff27317812 */ /* 0x000fe200078ec0ff */
[----:B------:R-:W-:Y:S01]  /*9c00*/  IMAD.SHL.U32 R39, R51, 0x100, RZ ;  /* 0x0000010033277824 */ /* 0x000fe200078e00ff */
[----:B------:R-:W-:Y:S01]  /*9c10*/  LOP3.LUT R50, R50, 0xff00, R177, 0xf8, !PT ;  /* 0x0000ff0032327812 */ /* 0x000fe200078ef8b1 */
[----:B------:R-:W-:Y:S01]  /*9c20*/  IMAD.U32 R37, R37, 0x10000, RZ ;  /* 0x0001000025257824 */ /* 0x000fe200078e00ff */
[----:B------:R-:W-:Y:S02]  /*9c30*/  LOP3.LUT R51, R175, 0xff00, R173, 0xf8, !PT ;  /* 0x0000ff00af337812 */ /* 0x000fe400078ef8ad */
[----:B------:R-:W-:Y:S02]  /*9c40*/  LOP3.LUT R39, R176, 0xff00, R39, 0xf8, !PT ;  /* 0x0000ff00b0277812 */ /* 0x000fe400078ef827 */
[----:B------:R-:W-:Y:S02]  /*9c50*/  LOP3.LUT R175, R50, 0xff0000, R48, 0xf8, !PT ;  /* 0x00ff000032af7812 */ /* 0x000fe400078ef830 */
[----:B------:R-:W-:-:S02]  /*9c60*/  LOP3.LUT R50, R39, 0xff0000, R174, 0xf8, !PT ;  /* 0x00ff000027327812 */ /* 0x000fc400078ef8ae */
[----:B0-----:R-:W-:Y:S02]  /*9c70*/  F2FP.F16.E4M3.UNPACK_B R173, R85 ;  /* 0x00000055ffad723e */ /* 0x001fe400020006ff */
[----:B------:R-:W-:Y:S02]  /*9c80*/  F2FP.F16.E4M3.UNPACK_B R176, R50 ;  /* 0x00000032ffb0723e */ /* 0x000fe400020006ff */
[----:B------:R-:W-:Y:S01]  /*9c90*/  F2FP.F16.E4M3.UNPACK_B R39, R13 ;  /* 0x0000000dff27723e */ /* 0x000fe200020006ff */
[----:B------:R-:W-:Y:S01]  /*9ca0*/  HADD2.F32 R48, -RZ, R173.H0_H0 ;  /* 0x200000adff307230 */ /* 0x000fe20000004100 */
[----:B------:R-:W-:Y:S01]  /*9cb0*/  F2FP.F16.E4M3.UNPACK_B R177, R175 ;  /* 0x000000afffb1723e */ /* 0x000fe200020006ff */
[----:B------:R-:W-:Y:S01]  /*9cc0*/  HADD2.F32 R179, -RZ, R176.H0_H0 ;  /* 0x200000b0ffb37230 */ /* 0x000fe20000004100 */
[----:B------:R-:W-:Y:S01]  /*9cd0*/  F2FP.F16.E4M3.UNPACK_B R85, R85.H1 ;  /* 0x00000055ff55723e */ /* 0x000fe200030006ff */
[----:B------:R-:W-:Y:S01]  /*9ce0*/  HADD2.F32 R174, -RZ, R39.H0_H0 ;  /* 0x20000027ffae7230 */ /* 0x000fe20000004100 */
[----:B------:R-:W-:Y:S01]  /*9cf0*/  F2FP.F16.E4M3.UNPACK_B R175, R175.H1 ;  /* 0x000000afffaf723e */ /* 0x000fe200030006ff */
[----:B------:R-:W-:-:S02]  /*9d00*/  HADD2.F32 R178, -RZ, R177.H0_H0 ;  /* 0x200000b1ffb27230 */ /* 0x000fc40000004100 */
[-C--:B------:R-:W-:Y:S01]  /*9d10*/  FMUL.FTZ R180, R48, R179.reuse ;  /* 0x000000b330b47220 */ /* 0x080fe20000410000 */
[----:B------:R-:W-:Y:S02]  /*9d20*/  HADD2.F32 R176, -RZ, R176.H1_H1 ;  /* 0x300000b0ffb07230 */ /* 0x000fe40000004100 */
[C---:B------:R-:W-:Y:S01]  /*9d30*/  FMUL.FTZ R179, R174.reuse, R179 ;  /* 0x000000b3aeb37220 */ /* 0x040fe20000410000 */
[----:B------:R-:W-:Y:S02]  /*9d40*/  HADD2.F32 R39, -RZ, R39.H1_H1 ;  /* 0x30000027ff277230 */ /* 0x000fe40000004100 */
[-C--:B------:R-:W-:Y:S01]  /*9d50*/  FFMA.FTZ R174, R174, R178.reuse, -R180 ;  /* 0x000000b2aeae7223 */ /* 0x080fe200000108b4 */
[----:B------:R-:W-:Y:S02]  /*9d60*/  HADD2.F32 R177, -RZ, R177.H1_H1 ;  /* 0x300000b1ffb17230 */ /* 0x000fe40000004100 */
[----:B------:R-:W-:Y:S01]  /*9d70*/  FFMA.FTZ R48, R48, R178, R179 ;  /* 0x000000b230307223 */ /* 0x000fe200000100b3 */
[----:B------:R-:W-:Y:S01]  /*9d80*/  HADD2.F32 R178, -RZ, R173.H1_H1 ;  /* 0x300000adffb27230 */ /* 0x000fe20000004100 */
[----:B------:R-:W-:-:S02]  /*9d90*/  SHF.L.U32 R38, R38, 0x8, RZ ;  /* 0x0000000826267819 */ /* 0x000fc400000006ff */
[----:B------:R-:W-:Y:S02]  /*9da0*/  LOP3.LUT R51, R51, 0xff0000, R36, 0xf8, !PT ;  /* 0x00ff000033337812 */ /* 0x000fe400078ef824 */
[CC--:B------:R-:W-:Y:S01]  /*9db0*/  FMUL.FTZ R173, R178.reuse, R176.reuse ;  /* 0x000000b0b2ad7220 */ /* 0x0c0fe20000410000 */
[----:B------:R-:W-:Y:S01]  /*9dc0*/  FMUL.FTZ R176, R39, R176 ;  /* 0x000000b027b07220 */ /* 0x000fe20000410000 */
[----:B------:R-:W-:Y:S02]  /*9dd0*/  LOP3.LUT R49, R49, 0xff00, R38, 0xf8, !PT ;  /* 0x0000ff0031317812 */ /* 0x000fe400078ef826 */
[-C--:B------:R-:W-:Y:S01]  /*9de0*/  FFMA.FTZ R173, R39, R177.reuse, -R173 ;  /* 0x000000b127ad7223 */ /* 0x080fe200000108ad */
[----:B------:R-:W-:Y:S01]  /*9df0*/  FFMA.FTZ R39, R178, R177, R176 ;  /* 0x000000b1b2277223 */ /* 0x000fe200000100b0 */
[----:B------:R-:W-:Y:S01]  /*9e00*/  F2FP.F16.E4M3.UNPACK_B R176, R50.H1 ;  /* 0x00000032ffb0723e */ /* 0x000fe200030006ff */
[----:B------:R-:W-:Y:S01]  /*9e10*/  HADD2.F32 R178, -RZ, R175.H0_H0 ;  /* 0x200000afffb27230 */ /* 0x000fe20000004100 */
[----:B------:R-:W-:Y:S01]  /*9e20*/  F2FP.F16.E4M3.UNPACK_B R177, R13.H1 ;  /* 0x0000000dffb1723e */ /* 0x000fe200030006ff */
[----:B------:R-:W-:Y:S01]  /*9e30*/  HADD2.F32 R13, -RZ, R85.H0_H0 ;  /* 0x20000055ff0d7230 */ /* 0x000fe20000004100 */
[----:B------:R-:W-:Y:S01]  /*9e40*/  LOP3.LUT R36, R49, 0xff0000, R37, 0xf8, !PT ;  /* 0x00ff000031247812 */ /* 0x000fe200078ef825 */
[----:B------:R-:W-:-:S02]  /*9e50*/  HADD2.F32 R179, -RZ, R176.H0_H0 ;  /* 0x200000b0ffb37230 */ /* 0x000fc40000004100 */
[----:B------:R-:W-:Y:S02]  /*9e60*/  HADD2.F32 R50, -RZ, R177.H0_H0 ;  /* 0x200000b1ff327230 */ /* 0x000fe40000004100 */
[----:B------:R-:W-:Y:S02]  /*9e70*/  HADD2.F32 R85, -RZ, R85.H1_H1 ;  /* 0x30000055ff557230 */ /* 0x000fe40000004100 */
[-C--:B------:R-:W-:Y:S01]  /*9e80*/  FMUL.FTZ R180, R13, R179.reuse ;  /* 0x000000b30db47220 */ /* 0x080fe20000410000 */
[----:B------:R-:W-:Y:S02]  /*9e90*/  HADD2.F32 R176, -RZ, R176.H1_H1 ;  /* 0x300000b0ffb07230 */ /* 0x000fe40000004100 */
[C---:B------:R-:W-:Y:S01]  /*9ea0*/  FMUL.FTZ R179, R50.reuse, R179 ;  /* 0x000000b332b37220 */ /* 0x040fe20000410000 */
[----:B------:R-:W-:Y:S02]  /*9eb0*/  IMAD.MOV.U32 R37, RZ, RZ, R87 ;  /* 0x000000ffff257224 */ /* 0x000fe400078e0057 */
[----:B------:R-:W-:Y:S01]  /*9ec0*/  FFMA.FTZ R50, R50, R178, -R180 ;  /* 0x000000b232327223 */ /* 0x000fe200000108b4 */
[----:B------:R-:W-:-:S02]  /*9ed0*/  IMAD.MOV.U32 R87, RZ, RZ, R15 ;  /* 0x000000ffff577224 */ /* 0x000fc400078e000f */
[----:B------:R-:W-:Y:S01]  /*9ee0*/  FFMA.FTZ R13, R13, R178, R179 ;  /* 0x000000b20d0d7223 */ /* 0x000fe200000100b3 */
[----:B------:R-:W-:Y:S01]  /*9ef0*/  HADD2.F32 R178, -RZ, R177.H1_H1 ;  /* 0x300000b1ffb27230 */ /* 0x000fe20000004100 */
[----:B------:R-:W-:Y:S01]  /*9f00*/  F2FP.F16.E4M3.UNPACK_B R38, R37 ;  /* 0x00000025ff26723e */ /* 0x000fe200020006ff */
[----:B------:R-:W-:Y:S02]  /*9f10*/  HADD2.F32 R177, -RZ, R175.H1_H1 ;  /* 0x300000afffb17230 */ /* 0x000fe40000004100 */
[-C--:B------:R-:W-:Y:S01]  /*9f20*/  FMUL.FTZ R175, R85, R176.reuse ;  /* 0x000000b055af7220 */ /* 0x080fe20000410000 */
[----:B------:R-:W-:Y:S01]  /*9f30*/  F2FP.F16.E4M3.UNPACK_B R15, R87 ;  /* 0x00000057ff0f723e */ /* 0x000fe200020006ff */
[C---:B------:R-:W-:Y:S01]  /*9f40*/  FMUL.FTZ R176, R178.reuse, R176 ;  /* 0x000000b0b2b07220 */ /* 0x040fe20000410000 */
[----:B------:R-:W-:Y:S01]  /*9f50*/  F2FP.F16.E4M3.UNPACK_B R37, R37.H1 ;  /* 0x00000025ff25723e */ /* 0x000fe200030006ff */
[----:B------:R-:W-:Y:S01]  /*9f60*/  FFMA.FTZ R175, R178, R177, -R175 ;  /* 0x000000b1b2af7223 */ /* 0x000fe200000108af */
[----:B------:R-:W-:-:S02]  /*9f70*/  HADD2.F32 R178, -RZ, R38.H0_H0 ;  /* 0x20000026ffb27230 */ /* 0x000fc40000004100 */
[----:B------:R-:W-:Y:S01]  /*9f80*/  FFMA.FTZ R85, R85, R177, R176 ;  /* 0x000000b155557223 */ /* 0x000fe200000100b0 */
[-C--:B------:R-:W-:Y:S01]  /*9f90*/  F2FP.F16.E4M3.UNPACK_B R176, R36.reuse ;  /* 0x00000024ffb0723e */ /* 0x080fe200020006ff */
[--C-:B------:R-:W-:Y:S01]  /*9fa0*/  HADD2.F32 R180, -RZ, R15.reuse.H0_H0 ;  /* 0x2000000fffb47230 */ /* 0x100fe20000004100 */
[-C--:B------:R-:W-:Y:S01]  /*9fb0*/  F2FP.F16.E4M3.UNPACK_B R177, R51.reuse ;  /* 0x00000033ffb1723e */ /* 0x080fe200020006ff */
[----:B------:R-:W-:Y:S01]  /*9fc0*/  HADD2.F32 R15, -RZ, R15.H1_H1 ;  /* 0x3000000fff0f7230 */ /* 0x000fe20000004100 */
[----:B------:R-:W-:Y:S01]  /*9fd0*/  F2FP.F16.E4M3.UNPACK_B R36, R36.H1 ;  /* 0x00000024ff24723e */ /* 0x000fe200030006ff */
[--C-:B------:R-:W-:Y:S01]  /*9fe0*/  HADD2.F32 R49, -RZ, R176.reuse.H0_H0 ;  /* 0x200000b0ff317230 */ /* 0x100fe20000004100 */
[----:B------:R-:W-:Y:S01]  /*9ff0*/  F2FP.F16.E4M3.UNPACK_B R51, R51.H1 ;  /* 0x00000033ff33723e */ /* 0x000fe200030006ff */
[----:B------:R-:W-:Y:S01]  /*a000*/  HADD2.F32 R179, -RZ, R177.H0_H0 ;  /* 0x200000b1ffb37230 */ /* 0x000fe20000004100 */
[----:B------:R-:W-:Y:S01]  /*a010*/  F2FP.SATFINITE.E4M3.F32.PACK_AB_MERGE_C R50, R175, R50, RZ ;  /* 0x00000032af32723e */ /* 0x000fe200048070ff */
[----:B------:R-:W-:-:S02]  /*a020*/  HADD2.F32 R176, -RZ, R176.H1_H1 ;  /* 0x300000b0ffb07230 */ /* 0x000fc40000004100 */
[-C--:B------:R-:W-:Y:S01]  /*a030*/  FMUL.FTZ R181, R178, R49.reuse ;  /* 0x00000031b2b57220 */ /* 0x080fe20000410000 */
[C---:B------:R-:W-:Y:S01]  /*a040*/  FMUL.FTZ R49, R180.reuse, R49 ;  /* 0x00000031b4317220 */ /* 0x040fe20000410000 */
[----:B------:R-:W-:Y:S01]  /*a050*/  HADD2.F32 R177, -RZ, R177.H1_H1 ;  /* 0x300000b1ffb17230 */ /* 0x000fe20000004100 */
[----:B------:R-:W-:Y:S01]  /*a060*/  F2FP.SATFINITE.E4M3.F32.PACK_AB_MERGE_C R173, R173, R174, R50 ;  /* 0x000000aeadad723e */ /* 0x000fe20004807032 */
[-C--:B------:R-:W-:Y:S01]  /*a070*/  FFMA.FTZ R181, R180, R179.reuse, -R181 ;  /* 0x000000b3b4b57223 */ /* 0x080fe200000108b5 */
[----:B------:R-:W-:Y:S01]  /*a080*/  FFMA.FTZ R178, R178, R179, R49 ;  /* 0x000000b3b2b27223 */ /* 0x000fe20000010031 */
[----:B------:R-:W-:Y:S01]  /*a090*/  HADD2.F32 R49, -RZ, R38.H1_H1 ;  /* 0x30000026ff317230 */ /* 0x000fe20000004100 */
[----:B------:R-:W-:Y:S01]  /*a0a0*/  F2FP.F16.E4M3.UNPACK_B R50, R84.H1 ;  /* 0x00000054ff32723e */ /* 0x000fe200030006ff */
[--C-:B------:R-:W-:Y:S01]  /*a0b0*/  HADD2.F32 R179, -RZ, R36.reuse.H0_H0 ;  /* 0x20000024ffb37230 */ /* 0x100fe20000004100 */
[----:B------:R-:W-:Y:S01]  /*a0c0*/  F2FP.SATFINITE.E4M3.F32.PACK_AB_MERGE_C R13, R85, R13, RZ ;  /* 0x0000000d550d723e */ /* 0x000fe200048070ff */
[----:B------:R-:W-:-:S02]  /*a0d0*/  HADD2.F32 R36, -RZ, R36.H1_H1 ;  /* 0x30000024ff247230 */ /* 0x000fc40000004100 */
[----:B------:R-:W-:Y:S01]  /*a0e0*/  FMUL.FTZ R38, R49, R176 ;  /* 0x000000b031267220 */ /* 0x000fe20000410000 */
[----:B------:R-:W-:Y:S02]  /*a0f0*/  F2FP.F16.E4M3.UNPACK_B R85, R166.H1 ;  /* 0x000000a6ff55723e */ /* 0x000fe400030006ff */
[----:B------:R-:W-:Y:S01]  /*a100*/  F2FP.F16.E4M3.UNPACK_B R84, R84 ;  /* 0x00000054ff54723e */ /* 0x000fe200020006ff */
[CC--:B------:R-:W-:Y:S01]  /*a110*/  FFMA.FTZ R38, R15.reuse, R177.reuse, -R38 ;  /* 0x000000b10f267223 */ /* 0x0c0fe20000010826 */
[----:B------:R-:W-:Y:S01]  /*a120*/  FMUL.FTZ R15, R15, R176 ;  /* 0x000000b00f0f7220 */ /* 0x000fe20000410000 */
[--C-:B------:R-:W-:Y:S01]  /*a130*/  HADD2.F32 R176, -RZ, R51.reuse.H0_H0 ;  /* 0x20000033ffb07230 */ /* 0x100fe20000004100 */
[----:B------:R-:W-:Y:S01]  /*a140*/  F2FP.F16.E4M3.UNPACK_B R166, R166 ;  /* 0x000000a6ffa6723e */ /* 0x000fe200020006ff */
[----:B------:R-:W-:Y:S02]  /*a150*/  HADD2.F32 R51, -RZ, R51.H1_H1 ;  /* 0x30000033ff337230 */ /* 0x000fe40000004100 */
[----:B------:R-:W-:Y:S01]  /*a160*/  FFMA.FTZ R15, R49, R177, R15 ;  /* 0x000000b1310f7223 */ /* 0x000fe2000001000f */
[----:B------:R-:W-:Y:S01]  /*a170*/  F2FP.F16.E4M3.UNPACK_B R49, R87.H1 ;  /* 0x00000057ff31723e */ /* 0x000fe200030006ff */
[--C-:B------:R-:W-:Y:S01]  /*a180*/  HADD2.F32 R87, -RZ, R37.reuse.H0_H0 ;  /* 0x20000025ff577230 */ /* 0x100fe20000004100 */
[----:B------:R-:W-:Y:S01]  /*a190*/  F2FP.SATFINITE.E4M3.F32.PACK_AB_MERGE_C R39, R39, R48, R13 ;  /* 0x000000302727723e */ /* 0x000fe2000480700d */
[----:B------:R-:W-:-:S02]  /*a1a0*/  HADD2.F32 R37, -RZ, R37.H1_H1 ;  /* 0x30000025ff257230 */ /* 0x000fc40000004100 */
[--C-:B------:R-:W-:Y:S02]  /*a1b0*/  HADD2.F32 R177, -RZ, R49.reuse.H0_H0 ;  /* 0x20000031ffb17230 */ /* 0x100fe40000004100 */
[-C--:B------:R-:W-:Y:S01]  /*a1c0*/  FMUL.FTZ R180, R87, R179.reuse ;  /* 0x000000b357b47220 */ /* 0x080fe20000410000 */
[----:B------:R-:W-:Y:S02]  /*a1d0*/  HADD2.F32 R49, -RZ, R49.H1_H1 ;  /* 0x30000031ff317230 */ /* 0x000fe40000004100 */
[--C-:B------:R-:W-:Y:S02]  /*a1e0*/  HADD2.F32 R175, -RZ, R85.reuse.H0_H0 ;  /* 0x20000055ffaf7230 */ /* 0x100fe40000004100 */
[C---:B------:R-:W-:Y:S01]  /*a1f0*/  FFMA.FTZ R180, R177.reuse, R176, -R180 ;  /* 0x000000b0b1b47223 */ /* 0x040fe200000108b4 */
[----:B------:R-:W-:Y:S01]  /*a200*/  FMUL.FTZ R177, R177, R179 ;  /* 0x000000b3b1b17220 */ /* 0x000fe20000410000 */
[----:B------:R-:W-:Y:S02]  /*a210*/  HADD2.F32 R85, -RZ, R85.H1_H1 ;  /* 0x30000055ff557230 */ /* 0x000fe40000004100 */
[----:B------:R-:W-:-:S02]  /*a220*/  IMAD.MOV.U32 R13, RZ, RZ, R173 ;  /* 0x000000ffff0d7224 */ /* 0x000fc400078e00ad */
[----:B------:R-:W-:Y:S01]  /*a230*/  FFMA.FTZ R177, R87, R176, R177 ;  /* 0x000000b057b17223 */ /* 0x000fe200000100b1 */
[-C--:B------:R-:W-:Y:S01]  /*a240*/  FMUL.FTZ R87, R37, R36.reuse ;  /* 0x0000002425577220 */ /* 0x080fe20000410000 */
[----:B------:R-:W-:-:S03]  /*a250*/  FMUL.FTZ R36, R49, R36 ;  /* 0x0000002431247220 */ /* 0x000fc60000410000 */
[-C--:B------:R-:W-:Y:S01]  /*a260*/  FFMA.FTZ R87, R49, R51.reuse, -R87 ;  /* 0x0000003331577223 */ /* 0x080fe20000010857 */
[----:B------:R-:W-:Y:S01]  /*a270*/  FFMA.FTZ R37, R37, R51, R36 ;  /* 0x0000003325257223 */ /* 0x000fe20000010024 */
[-C--:B------:R-:W-:Y:S01]  /*a280*/  F2FP.F16.E4M3.UNPACK_B R36, R165.reuse.H1 ;  /* 0x000000a5ff24723e */ /* 0x080fe200030006ff */
[--C-:B------:R-:W-:Y:S01]  /*a290*/  HADD2.F32 R51, -RZ, R50.reuse.H0_H0 ;  /* 0x20000032ff337230 */ /* 0x100fe20000004100 */
[-C--:B------:R-:W-:Y:S01]  /*a2a0*/  F2FP.F16.E4M3.UNPACK_B R49, R12.reuse.H1 ;  /* 0x0000000cff31723e */ /* 0x080fe200030006ff */
[----:B------:R-:W-:Y:S01]  /*a2b0*/  HADD2.F32 R50, -RZ, R50.H1_H1 ;  /* 0x30000032ff327230 */ /* 0x000fe20000004100 */
[----:B------:R-:W-:Y:S01]  /*a2c0*/  F2FP.F16.E4M3.UNPACK_B R165, R165 ;  /* 0x000000a5ffa5723e */ /* 0x000fe200020006ff */
[--C-:B------:R-:W-:Y:S01]  /*a2d0*/  HADD2.F32 R179, -RZ, R36.reuse.H0_H0 ;  /* 0x20000024ffb37230 */ /* 0x100fe20000004100 */
[----:B------:R-:W-:Y:S01]  /*a2e0*/  F2FP.F16.E4M3.UNPACK_B R12, R12 ;  /* 0x0000000cff0c723e */ /* 0x000fe200020006ff */
[----:B------:R-:W-:Y:S01]  /*a2f0*/  HADD2.F32 R174, -RZ, R49.H0_H0 ;  /* 0x20000031ffae7230 */ /* 0x000fe20000004100 */
[----:B------:R-:W-:Y:S01]  /*a300*/  F2FP.SATFINITE.E4M3.F32.PACK_AB_MERGE_C R87, R87, R180, RZ ;  /* 0x000000b45757723e */ /* 0x000fe200048070ff */
[----:B------:R-:W-:-:S02]  /*a310*/  HADD2.F32 R36, -RZ, R36.H1_H1 ;  /* 0x30000024ff247230 */ /* 0x000fc40000004100 */
[-C--:B------:R-:W-:Y:S01]  /*a320*/  FMUL.FTZ R176, R51, R179.reuse ;  /* 0x000000b333b07220 */ /* 0x080fe20000410000 */
[----:B------:R-:W-:Y:S02]  /*a330*/  HADD2.F32 R49, -RZ, R49.H1_H1 ;  /* 0x30000031ff317230 */ /* 0x000fe40000004100 */
[C---:B------:R-:W-:Y:S01]  /*a340*/  FMUL.FTZ R179, R174.reuse, R179 ;  /* 0x000000b3aeb37220 */ /* 0x040fe20000410000 */
[----:B------:R-:W-:Y:S01]  /*a350*/  F2FP.SATFINITE.E4M3.F32.PACK_AB_MERGE_C R37, R37, R177, RZ ;  /* 0x000000b12525723e */ /* 0x000fe200048070ff */
[----:B------:R-:W-:Y:S01]  /*a360*/  FFMA.FTZ R176, R174, R175, -R176 ;  /* 0x000000afaeb07223 */ /* 0x000fe200000108b0 */
[----:B------:R-:W-:Y:S01]  /*a370*/  F2FP.SATFINITE.E4M3.F32.PACK_AB_MERGE_C R38, R38, R181, R87 ;  /* 0x000000b52626723e */ /* 0x000fe20004807057 */
[----:B------:R-:W-:Y:S01]  /*a380*/  FFMA.FTZ R179, R51, R175, R179 ;  /* 0x000000af33b37223 */ /* 0x000fe200000100b3 */
[CC--:B------:R-:W-:Y:S01]  /*a390*/  FMUL.FTZ R51, R50.reuse, R36.reuse ;  /* 0x0000002432337220 */ /* 0x0c0fe20000410000 */
[----:B------:R-:W-:Y:S01]  /*a3a0*/  FMUL.FTZ R36, R49, R36 ;  /* 0x0000002431247220 */ /* 0x000fe20000410000 */
[----:B------:R-:W-:Y:S01]  /*a3b0*/  HADD2.F32 R175, -RZ, R165.H0_H0 ;  /* 0x200000a5ffaf7230 */ /* 0x000fe20000004100 */
[----:B------:R-:W-:Y:S01]  /*a3c0*/  F2FP.SATFINITE.E4M3.F32.PACK_AB_MERGE_C R37, R15, R178, R37 ;  /* 0x000000b20f25723e */ /* 0x000fe20004807025 */
[-C--:B------:R-:W-:Y:S01]  /*a3d0*/  FFMA.FTZ R49, R49, R85.reuse, -R51 ;  /* 0x0000005531317223 */ /* 0x080fe20000010833 */
[----:B------:R-:W-:Y:S01]  /*a3e0*/  FFMA.FTZ R36, R50, R85, R36 ;  /* 0x0000005532247223 */ /* 0x000fe20000010024 */
[----:B------:R-:W-:-:S02]  /*a3f0*/  HADD2.F32 R50, -RZ, R84.H0_H0 ;  /* 0x20000054ff327230 */ /* 0x000fc40000004100 */
[----:B------:R-:W-:Y:S01]  /*a400*/  HADD2.F32 R85, -RZ, R12.H0_H0 ;  /* 0x2000000cff557230 */ /* 0x000fe20000004100 */
[----:B------:R-:W-:Y:S01]  /*a410*/  F2FP.SATFINITE.E4M3.F32.PACK_AB_MERGE_C R49, R49, R176, RZ ;  /* 0x000000b03131723e */ /* 0x000fe200048070ff */
[----:B------:R-:W-:Y:S02]  /*a420*/  HADD2.F32 R51, -RZ, R166.H0_H0 ;  /* 0x200000a6ff337230 */ /* 0x000fe40000004100 */
[-C--:B------:R-:W-:Y:S01]  /*a430*/  FMUL.FTZ R174, R50, R175.reuse ;  /* 0x000000af32ae7220 */ /* 0x080fe20000410000 */
[----:B------:R-:W-:Y:S02]  /*a440*/  HADD2.F32 R165, -RZ, R165.H1_H1 ;  /* 0x300000a5ffa57230 */ /* 0x000fe40000004100 */
[C---:B------:R-:W-:Y:S01]  /*a450*/  FMUL.FTZ R175, R85.reuse, R175 ;  /* 0x000000af55af7220 */ /* 0x040fe20000410000 */
[----:B------:R-:W-:Y:S02]  /*a460*/  HADD2.F32 R84, -RZ, R84.H1_H1 ;  /* 0x30000054ff547230 */ /* 0x000fe40000004100 */
[----:B------:R-:W-:Y:S01]  /*a470*/  FFMA.FTZ R174, R85, R51, -R174 ;  /* 0x0000003355ae7223 */ /* 0x000fe200000108ae */
[----:B------:R-:W-:-:S02]  /*a480*/  HADD2.F32 R12, -RZ, R12.H1_H1 ;  /* 0x3000000cff0c7230 */ /* 0x000fc40000004100 */
[----:B------:R-:W-:Y:S01]  /*a490*/  FFMA.FTZ R175, R50, R51, R175 ;  /* 0x0000003332af7223 */ /* 0x000fe200000100af */
[----:B------:R-:W-:Y:S02]  /*a4a0*/  HADD2.F32 R166, -RZ, R166.H1_H1 ;  /* 0x300000a6ffa67230 */ /* 0x000fe40000004100 */
[-C--:B------:R-:W-:Y:S01]  /*a4b0*/  FMUL.FTZ R50, R84, R165.reuse ;  /* 0x000000a554327220 */ /* 0x080fe20000410000 */
[----:B------:R-:W-:Y:S01]  /*a4c0*/  F2FP.F16.E4M3.UNPACK_B R51, R86.H1 ;  /* 0x00000056ff33723e */ /* 0x000fe200030006ff */
[C---:B------:R-:W-:Y:S01]  /*a4d0*/  FMUL.FTZ R165, R12.reuse, R165 ;  /* 0x000000a50ca57220 */ /* 0x040fe20000410000 */
[-C--:B------:R-:W-:Y:S01]  /*a4e0*/  F2FP.F16.E4M3.UNPACK_B R85, R167.reuse.H1 ;  /* 0x000000a7ff55723e */ /* 0x080fe200030006ff */
[----:B------:R-:W-:Y:S01]  /*a4f0*/  FFMA.FTZ R50, R12, R166, -R50 ;  /* 0x000000a60c327223 */ /* 0x000fe20000010832 */
[----:B------:R-:W-:Y:S01]  /*a500*/  F2FP.F16.E4M3.UNPACK_B R86, R86 ;  /* 0x00000056ff56723e */ /* 0x000fe200020006ff */
[----:B------:R-:W-:Y:S01]  /*a510*/  FFMA.FTZ R12, R84, R166, R165 ;  /* 0x000000a6540c7223 */ /* 0x000fe200000100a5 */
[----:B------:R-:W-:Y:S01]  /*a520*/  HADD2.F32 R84, -RZ, R51.H0_H0 ;  /* 0x20000033ff547230 */ /* 0x000fe20000004100 */
[----:B------:R-:W-:Y:S01]  /*a530*/  F2FP.F16.E4M3.UNPACK_B R167, R167 ;  /* 0x000000a7ffa7723e */ /* 0x000fe200020006ff */
[----:B------:R-:W-:Y:S01]  /*a540*/  HADD2.F32 R166, -RZ, R85.H0_H0 ;  /* 0x20000055ffa67230 */ /* 0x000fe20000004100 */
[----:B------:R-:W-:Y:S01]  /*a550*/  F2FP.SATFINITE.E4M3.F32.PACK_AB_MERGE_C R174, R50, R174, R49 ;  /* 0x000000ae32ae723e */ /* 0x000fe20004807031 */
[----:B------:R-:W-:Y:S01]  /*a560*/  HADD2.F32 R51, -RZ, R51.H1_H1 ;  /* 0x30000033ff337230 */ /* 0x000fe20000004100 */
[----:B------:R-:W-:Y:S01]  /*a570*/  MOV R49, R14 ;  /* 0x0000000e00317202 */ /* 0x000fe20000000f00 */
[----:B------:R-:W-:Y:S01]  /*a580*/  HADD2.F32 R85, -RZ, R85.H1_H1 ;  /* 0x30000055ff557230 */ /* 0x000fe20000004100 */
[-C--:B------:R-:W-:Y:S01]  /*a590*/  F2FP.F16.E4M3.UNPACK_B R14, R164.reuse.H1 ;  /* 0x000000a4ff0e723e */ /* 0x080fe200030006ff */
[----:B------:R-:W-:Y:S01]  /*a5a0*/  IMAD.MOV.U32 R15, RZ, RZ, R38 ;  /* 0x000000ffff0f7224 */ /* 0x000fe200078e0026 */
[-C--:B------:R-:W-:Y:S01]  /*a5b0*/  F2FP.F16.E4M3.UNPACK_B R50, R49.reuse.H1 ;  /* 0x00000031ff32723e */ /* 0x080fe200030006ff */
[----:B------:R-:W-:Y:S01]  /*a5c0*/  IMAD.MOV.U32 R87, RZ, RZ, R37 ;  /* 0x000000ffff577224 */ /* 0x000fe200078e0025 */
[----:B------:R-:W-:Y:S01]  /*a5d0*/  F2FP.F16.E4M3.UNPACK_B R164, R164 ;  /* 0x000000a4ffa4723e */ /* 0x000fe200020006ff */
[----:B------:R-:W-:Y:S01]  /*a5e0*/  HADD2.F32 R180, -RZ, R14.H0_H0 ;  /* 0x2000000effb47230 */ /* 0x000fe20000004100 */
[----:B------:R-:W-:Y:S01]  /*a5f0*/  F2FP.F16.E4M3.UNPACK_B R49, R49 ;  /* 0x00000031ff31723e */ /* 0x000fe200020006ff */
[----:B------:R-:W-:Y:S01]  /*a600*/  HADD2.F32 R165, -RZ, R50.H0_H0 ;  /* 0x20000032ffa57230 */ /* 0x000fe20000004100 */
[----:B------:R-:W-:Y:S01]  /*a610*/  F2FP.SATFINITE.E4M3.F32.PACK_AB_MERGE_C R36, R36, R179, RZ ;  /* 0x000000b32424723e */ /* 0x000fe200048070ff */
[----:B------:R-:W-:-:S02]  /*a620*/  HADD2.F32 R14, -RZ, R14.H1_H1 ;  /* 0x3000000eff0e7230 */ /* 0x000fc40000004100 */
[-C--:B------:R-:W-:Y:S01]  /*a630*/  FMUL.FTZ R176, R84, R180.reuse ;  /* 0x000000b454b07220 */ /* 0x080fe20000410000 */
[----:B------:R-:W-:Y:S02]  /*a640*/  HADD2.F32 R50, -RZ, R50.H1_H1 ;  /* 0x30000032ff327230 */ /* 0x000fe40000004100 */
[C---:B------:R-:W-:Y:S01]  /*a650*/  FMUL.FTZ R180, R165.reuse, R180 ;  /* 0x000000b4a5b47220 */ /* 0x040fe20000410000 */
[----:B------:R-:W-:Y:S01]  /*a660*/  F2FP.SATFINITE.E4M3.F32.PACK_AB_MERGE_C R36, R12, R175, R36 ;  /* 0x000000af0c24723e */ /* 0x000fe20004807024 */
[-C--:B------:R-:W-:Y:S01]  /*a670*/  FFMA.FTZ R176, R165, R166.reuse, -R176 ;  /* 0x000000a6a5b07223 */ /* 0x080fe200000108b0 */
[----:B------:R-:W-:Y:S02]  /*a680*/  IMAD.MOV.U32 R12, RZ, RZ, R174 ;  /* 0x000000ffff0c7224 */ /* 0x000fe400078e00ae */
[----:B------:R-:W-:Y:S01]  /*a690*/  FFMA.FTZ R180, R84, R166, R180 ;  /* 0x000000a654b47223 */ /* 0x000fe200000100b4 */
[-C--:B------:R-:W-:Y:S01]  /*a6a0*/  FMUL.FTZ R84, R51, R14.reuse ;  /* 0x0000000e33547220 */ /* 0x080fe20000410000 */
[----:B------:R-:W-:Y:S01]  /*a6b0*/  FMUL.FTZ R14, R50, R14 ;  /* 0x0000000e320e7220 */ /* 0x000fe20000410000 */
[----:B------:R-:W-:-:S02]  /*a6c0*/  HADD2.F32 R166, -RZ, R164.H0_H0 ;  /* 0x200000a4ffa67230 */ /* 0x000fc40000004100 */
[-C--:B------:R-:W-:Y:S01]  /*a6d0*/  FFMA.FTZ R50, R50, R85.reuse, -R84 ;  /* 0x0000005532327223 */ /* 0x080fe20000010854 */
[----:B------:R-:W-:Y:S01]  /*a6e0*/  FFMA.FTZ R14, R51, R85, R14 ;  /* 0x00000055330e7223 */ /* 0x000fe2000001000e */
[----:B------:R-:W-:Y:S02]  /*a6f0*/  HADD2.F32 R51, -RZ, R86.H0_H0 ;  /* 0x20000056ff337230 */ /* 0x000fe40000004100 */
[----:B------:R-:W-:Y:S01]  /*a700*/  HADD2.F32 R85, -RZ, R49.H0_H0 ;  /* 0x20000031ff557230 */ /* 0x000fe20000004100 */
[----:B------:R-:W-:Y:S01]  /*a710*/  F2FP.SATFINITE.E4M3.F32.PACK_AB_MERGE_C R50, R50, R176, RZ ;  /* 0x000000b03232723e */ /* 0x000fe200048070ff */
[----:B------:R-:W-:Y:S02]  /*a720*/  HADD2.F32 R84, -RZ, R167.H0_H0 ;  /* 0x200000a7ff547230 */ /* 0x000fe40000004100 */
[-C--:B------:R-:W-:Y:S01]  /*a730*/  FMUL.FTZ R165, R51, R166.reuse ;  /* 0x000000a633a57220 */ /* 0x080fe20000410000 */
[----:B------:R-:W-:Y:S02]  /*a740*/  HADD2.F32 R164, -RZ, R164.H1_H1 ;  /* 0x300000a4ffa47230 */ /* 0x000fe40000004100 */
[----:B------:R-:W-:Y:S01]  /*a750*/  FMUL.FTZ R166, R85, R166 ;  /* 0x000000a655a67220 */ /* 0x000fe20000410000 */
[----:B------:R-:W-:-:S02]  /*a760*/  HADD2.F32 R86, -RZ, R86.H1_H1 ;  /* 0x30000056ff567230 */ /* 0x000fc40000004100 */
[-C--:B------:R-:W-:Y:S01]  /*a770*/  FFMA.FTZ R165, R85, R84.reuse, -R165 ;  /* 0x0000005455a57223 */ /* 0x080fe200000108a5 */
[----:B------:R-:W-:Y:S02]  /*a780*/  HADD2.F32 R49, -RZ, R49.H1_H1 ;  /* 0x30000031ff317230 */ /* 0x000fe40000004100 */
[----:B------:R-:W-:Y:S01]  /*a790*/  FFMA.FTZ R166, R51, R84, R166 ;  /* 0x0000005433a67223 */ /* 0x000fe200000100a6 */
[----:B------:R-:W-:Y:S02]  /*a7a0*/  HADD2.F32 R167, -RZ, R167.H1_H1 ;  /* 0x300000a7ffa77230 */ /* 0x000fe40000004100 */
[----:B------:R-:W-:Y:S01]  /*a7b0*/  FMUL.FTZ R51, R86, R164 ;  /* 0x000000a456337220 */ /* 0x000fe20000410000 */
[----:B------:R-:W-:Y:S01]  /*a7c0*/  F2FP.SATFINITE.E4M3.F32.PACK_AB_MERGE_C R14, R14, R180, RZ ;  /* 0x000000b40e0e723e */ /* 0x000fe200048070ff */
[C---:B------:R-:W-:Y:S01]  /*a7d0*/  FMUL.FTZ R164, R49.reuse, R164 ;  /* 0x000000a431a47220 */ /* 0x040fe20000410000 */
[----:B------:R-:W-:Y:S02]  /*a7e0*/  IMAD.MOV.U32 R84, RZ, RZ, R36 ;  /* 0x000000ffff547224 */ /* 0x000fe400078e0024 */
[----:B------:R-:W-:Y:S01]  /*a7f0*/  FFMA.FTZ R51, R49, R167, -R51 ;  /* 0x000000a731337223 */ /* 0x000fe20000010833 */
[----:B------:R-:W-:-:S02]  /*a800*/  IMAD.MOV.U32 R85, RZ, RZ, R39 ;  /* 0x000000ffff557224 */ /* 0x000fc400078e0027 */
[----:B------:R-:W-:Y:S02]  /*a810*/  FFMA.FTZ R164, R86, R167, R164 ;  /* 0x000000a756a47223 */ /* 0x000fe400000100a4 */
[----:B------:R-:W-:-:S03]  /*a820*/  F2FP.SATFINITE.E4M3.F32.PACK_AB_MERGE_C R50, R51, R165, R50 ;  /* 0x000000a53332723e */ /* 0x000fc60004807032 */
[----:B------:R-:W-:Y:S02]  /*a830*/  F2FP.SATFINITE.E4M3.F32.PACK_AB_MERGE_C R164, R164, R166, R14 ;  /* 0x000000a6a4a4723e */ /* 0x000fe4000480700e */
[----:B------:R-:W-:-:S03]  /*a840*/  MOV R14, R50 ;  /* 0x00000032000e7202 */ /* 0x000fc60000000f00 */
[----:B------:R-:W-:-:S07]  /*a850*/  IMAD.MOV.U32 R86, RZ, RZ, R164 ;  /* 0x000000ffff567224 */ /* 0x000fce00078e00a4 */
.L_x_506:
[----:B------:R-:W-:Y:S05]  /*a860*/  BSYNC B3 ;  /* 0x0000000000037941 */ /* 0x000fea0003800000 */
.L_x_505:
[----:B----4-:R-:W-:-:S05]  /*a870*/  IADD3 R36, P2, R25, R11, RZ ;  /* 0x0000000b19247210 */ /* 0x010fca0007f5e0ff */
[----:B---3--:R-:W-:Y:S01]  /*a880*/  IMAD.X R37, R153, 0x1, R112, P2 ;  /* 0x0000000199257824 */ /* 0x008fe200010e0670 */
[----:B------:R-:W-:-:S04]  /*a890*/  ISETP.GE.AND P2, PT, R172, R128, PT ;  /* 0x00000080ac00720c */ /* 0x000fc80003f46270 */
[----:B0-----:R0:W-:Y:S09]  /*a8a0*/  ST.E.128 desc[UR50][R36.64], R12 ;  /* 0x0000000c24007985 */ /* 0x0011f2000c101d32 */
[----:B------:R-:W-:-:S04]  /*a8b0*/  @!P2 IADD3 R38, P5, R11, R172, RZ ;  /* 0x000000ac0b26a210 */ /* 0x000fc80007fbe0ff */
[----:B------:R-:W-:-:S05]  /*a8c0*/  @!P2 LEA.HI.X.SX32 R39, R172, R153, 0x1, P5 ;  /* 0x00000099ac27a211 */ /* 0x000fca00028f0eff */
[----:B------:R0:W-:Y:S04]  /*a8d0*/  @!P2 ST.E.128 desc[UR50][R38.64], R84 ;  /* 0x000000542600a985 */ /* 0x0001e8000c101d32 */
.L_x_504:
[----:B------:R-:W-:Y:S05]  /*a8e0*/  BSYNC B2 ;  /* 0x0000000000027941 */ /* 0x000fea0003800000 */
.L_x_503:
        /* <DEDUP_REMOVED lines=9> */
[----:B------:R-:W-:Y:S02]  /*a980*/  SHF.R.S32.HI R13, RZ, 0x1f, R12 ;  /* 0x0000001fff0d7819 */ /* 0x000fe4000001140c */
[----:B------:R-:W-:Y:S02]  /*a990*/  SHF.L.U32 R48, R12, 0x4, RZ ;  /* 0x000000040c307819 */ /* 0x000fe400000006ff */
[----:B------:R-:W-:-:S04]  /*a9a0*/  LEA.HI R13, R13, R12, RZ, 0x2 ;  /* 0x0000000c0d0d7211 */ /* 0x000fc800078f10ff */
[----:B------:R-:W-:Y:S02]  /*a9b0*/  SHF.R.S32.HI R12, RZ, 0x2, R13 ;  /* 0x00000002ff0c7819 */ /* 0x000fe4000001140d */
[----:B------:R-:W-:-:S03]  /*a9c0*/  LOP3.LUT R13, R205, 0x30, R48, 0xf8, !PT ;  /* 0x00000030cd0d7812 */ /* 0x000fc600078ef830 */
[----:B------:R-:W-:Y:S01]  /*a9d0*/  IMAD R12, R12, 0x2800, R207 ;  /* 0x000028000c0c7824 */ /* 0x000fe200078e02cf */
[----:B------:R-:W-:-:S05]  /*a9e0*/  LOP3.LUT R13, R13, R206, RZ, 0x3c, !PT ;  /* 0x000000ce0d0d7212 */ /* 0x000fca00078e3cff */
[----:B------:R-:W-:Y:S02]  /*a9f0*/  IMAD.IADD R12, R12, 0x1, R13 ;  /* 0x000000010c0c7824 */ /* 0x000fe400078e020d */
        /* <DEDUP_REMOVED lines=9> */
[----:B------:R-:W-:Y:S01]  /*aa90*/  LOP3.LUT R42, R53, 0xff0000ff, RZ, 0xc0, !PT ;  /* 0xff0000ff352a7812 */ /* 0x000fe200078ec0ff */
[----:B------:R-:W-:Y:S01]  /*aaa0*/  IMAD.SHL.U32 R54, R54, 0x100, RZ ;  /* 0x0000010036367824 */ /* 0x000fe200078e00ff */
[----:B------:R-:W-:Y:S02]  /*aab0*/  SHF.R.U32.HI R49, RZ, 0x10, R53 ;  /* 0x00000010ff317819 */ /* 0x000fe40000011635 */
[--C-:B------:R-:W-:Y:S02]  /*aac0*/  SHF.R.U32.HI R51, RZ, 0x8, R55.reuse ;  /* 0x00000008ff337819 */ /* 0x100fe40000011637 */
[----:B------:R-:W-:Y:S01]  /*aad0*/  LOP3.LUT R84, R55, 0xff0000ff, RZ, 0xc0, !PT ;  /* 0xff0000ff37547812 */ /* 0x000fe200078ec0ff */
[----:B------:R-:W-:Y:S01]  /*aae0*/  IMAD.U32 R49, R49, 0x10000, RZ ;  /* 0x0001000031317824 */ /* 0x000fe200078e00ff */
[----:B------:R-:W-:Y:S01]  /*aaf0*/  SHF.R.U32.HI R40, RZ, 0x10, R55 ;  /* 0x00000010ff287819 */ /* 0x000fe20000011637 */
[----:B------:R-:W-:Y:S01]  /*ab00*/  IMAD.SHL.U32 R55, R50, 0x100, RZ ;  /* 0x0000010032377824 */ /* 0x000fe200078e00ff */
[----:B------:R-:W-:-:S02]  /*ab10*/  LOP3.LUT R53, R41, 0xff0000ff, RZ, 0xc0, !PT ;  /* 0xff0000ff29357812 */ /* 0x000fc400078ec0ff */
[----:B------:R-:W-:Y:S02]  /*ab20*/  SHF.R.U32.HI R41, RZ, 0x10, R41 ;  /* 0x00000010ff297819 */ /* 0x000fe40000011629 */
[----:B------:R-:W-:Y:S02]  /*ab30*/  SHF.L.U32 R51, R51, 0x8, RZ ;  /* 0x0000000833337819 */ /* 0x000fe400000006ff */
[----:B------:R-:W-:Y:S01]  /*ab40*/  LOP3.LUT R53, R53, 0xff00, R54, 0xf8, !PT ;  /* 0x0000ff0035357812 */ /* 0x000fe200078ef836 */
[----:B------:R-:W-:Y:S01]  /*ab50*/  IMAD.U32 R54, R41, 0x10000, RZ ;  /* 0x0001000029367824 */ /* 0x000fe200078e00ff */
[----:B------:R-:W-:Y:S02]  /*ab60*/  LOP3.LUT R42, R42, 0xff00, R55, 0xf8, !PT ;  /* 0x0000ff002a2a7812 */ /* 0x000fe400078ef837 */
[----:B------:R-:W-:Y:S02]  /*ab70*/  LOP3.LUT R84, R84, 0xff00, R51, 0xf8, !PT ;  /* 0x0000ff0054547812 */ /* 0x000fe400078ef833 */
[----:B------:R-:W-:-:S02]  /*ab80*/  LOP3.LUT R51, R42, 0xff0000, R49, 0xf8, !PT ;  /* 0x00ff00002a337812 */ /* 0x000fc400078ef831 */
[----:B------:R-:W-:Y:S02]  /*ab90*/  LOP3.LUT R49, R53, 0xff0000, R54, 0xf8, !PT ;  /* 0x00ff000035317812 */ /* 0x000fe400078ef836 */
        /* <DEDUP_REMOVED lines=18> */
[----:B------:R-:W-:-:S02]  /*acc0*/  SHF.R.U32.HI R50, RZ, 0x8, R43 ;  /* 0x00000008ff327819 */ /* 0x000fc4000001162b */
[----:B------:R-:W-:Y:S02]  /*acd0*/  LOP3.LUT R52, R43, 0xff0000ff, RZ, 0xc0, !PT ;  /* 0xff0000ff2b347812 */ /* 0x000fe400078ec0ff */
[CC--:B------:R-:W-:Y:S01]  /*ace0*/  FMUL.FTZ R53, R86.reuse, R55.reuse ;  /* 0x0000003756357220 */ /* 0x0c0fe20000410000 */
[C---:B------:R-:W-:Y:S01]  /*acf0*/  FMUL.FTZ R55, R41.reuse, R55 ;  /* 0x0000003729377220 */ /* 0x040fe20000410000 */
[----:B------:R-:W-:Y:S02]  /*ad00*/  SHF.R.U32.HI R43, RZ, 0x10, R43 ;  /* 0x00000010ff2b7819 */ /* 0x000fe4000001162b */
[-C--:B------:R-:W-:Y:S01]  /*ad10*/  FFMA.FTZ R53, R41, R85.reuse, -R53 ;  /* 0x0000005529357223 */ /* 0x080fe20000010835 */
[----:B------:R-:W-:Y:S01]  /*ad20*/  FFMA.FTZ R41, R86, R85, R55 ;  /* 0x0000005556297223 */ /* 0x000fe20000010037 */
[----:B------:R-:W-:Y:S01]  /*ad30*/  F2FP.F16.E4M3.UNPACK_B R55, R49.H1 ;  /* 0x00000031ff37723e */ /* 0x000fe200030006ff */
[----:B------:R-:W-:Y:S01]  /*ad40*/  HADD2.F32 R86, -RZ, R51.H0_H0 ;  /* 0x20000033ff567230 */ /* 0x000fe20000004100 */
[----:B------:R-:W-:Y:S01]  /*ad50*/  F2FP.F16.E4M3.UNPACK_B R85, R13.H1 ;  /* 0x0000000dff55723e */ /* 0x000fe200030006ff */
[----:B------:R-:W-:Y:S01]  /*ad60*/  HADD2.F32 R13, -RZ, R37.H0_H0 ;  /* 0x20000025ff0d7230 */ /* 0x000fe20000004100 */
[----:B------:R-:W-:Y:S01]  /*ad70*/  SHF.L.U32 R40, R40, 0x10, RZ ;  /* 0x0000001028287819 */ /* 0x000fe200000006ff */
[----:B------:R-:W-:-:S02]  /*ad80*/  HADD2.F32 R87, -RZ, R55.H0_H0 ;  /* 0x20000037ff577230 */ /* 0x000fc40000004100 */
[----:B------:R-:W-:Y:S02]  /*ad90*/  HADD2.F32 R49, -RZ, R85.H0_H0 ;  /* 0x20000055ff317230 */ /* 0x000fe40000004100 */
[----:B------:R-:W-:Y:S02]  /*ada0*/  HADD2.F32 R37, -RZ, R37.H1_H1 ;  /* 0x30000025ff257230 */ /* 0x000fe40000004100 */
[-C--:B------:R-:W-:Y:S01]  /*adb0*/  FMUL.FTZ R164, R13, R87.reuse ;  /* 0x000000570da47220 */ /* 0x080fe20000410000 */
[----:B------:R-:W-:Y:S02]  /*adc0*/  HADD2.F32 R55, -RZ, R55.H1_H1 ;  /* 0x30000037ff377230 */ /* 0x000fe40000004100 */
[C---:B------:R-:W-:Y:S01]  /*add0*/  FMUL.FTZ R87, R49.reuse, R87 ;  /* 0x0000005731577220 */ /* 0x040fe20000410000 */
[----:B------:R-:W-:Y:S02]  /*ade0*/  HADD2.F32 R85, -RZ, R85.H1_H1 ;  /* 0x30000055ff557230 */ /* 0x000fe40000004100 */
[----:B------:R-:W-:Y:S01]  /*adf0*/  FFMA.FTZ R49, R49, R86, -R164 ;  /* 0x0000005631317223 */ /* 0x000fe200000108a4 */
[----:B------:R-:W-:-:S02]  /*ae00*/  HADD2.F32 R51, -RZ, R51.H1_H1 ;  /* 0x30000033ff337230 */ /* 0x000fc40000004100 */
[----:B------:R-:W-:Y:S01]  /*ae10*/  FFMA.FTZ R13, R13, R86, R87 ;  /* 0x000000560d0d7223 */ /* 0x000fe20000010057 */
[-C--:B------:R-:W-:Y:S01]  /*ae20*/  FMUL.FTZ R86, R37, R55.reuse ;  /* 0x0000003725567220 */ /* 0x080fe20000410000 */
[----:B------:R-:W-:Y:S01]  /*ae30*/  FMUL.FTZ R87, R85, R55 ;  /* 0x0000003755577220 */ /* 0x000fe20000410000 */
[----:B------:R-:W-:Y:S02]  /*ae40*/  IMAD.U32 R43, R43, 0x10000, RZ ;  /* 0x000100002b2b7824 */ /* 0x000fe400078e00ff */
[-C--:B------:R-:W-:Y:S01]  /*ae50*/  FFMA.FTZ R55, R85, R51.reuse, -R86 ;  /* 0x0000003355377223 */ /* 0x080fe20000010856 */
[----:B------:R-:W-:Y:S01]  /*ae60*/  FFMA.FTZ R51, R37, R51, R87 ;  /* 0x0000003325337223 */ /* 0x000fe20000010057 */
[----:B------:R-:W-:Y:S01]  /*ae70*/  IMAD.SHL.U32 R37, R50, 0x100, RZ ;  /* 0x0000010032257824 */ /* 0x000fe200078e00ff */
[----:B------:R-:W-:Y:S02]  /*ae80*/  LOP3.LUT R50, R84, 0xff0000, R40, 0xf8, !PT ;  /* 0x00ff000054327812 */ /* 0x000fe400078ef828 */
[----:B------:R-:W-:-:S02]  /*ae90*/  F2FP.F16.E4M3.UNPACK_B R40, R39 ;  /* 0x00000027ff28723e */ /* 0x000fc400020006ff */
[----:B------:R-:W-:Y:S01]  /*aea0*/  LOP3.LUT R37, R52, 0xff00, R37, 0xf8, !PT ;  /* 0x0000ff0034257812 */ /* 0x000fe200078ef825 */
[----:B------:R-:W-:Y:S01]  /*aeb0*/  IMAD.MOV.U32 R52, RZ, RZ, R15 ;  /* 0x000000ffff347224 */ /* 0x000fe200078e000f */
[----:B------:R-:W-:Y:S01]  /*aec0*/  F2FP.F16.E4M3.UNPACK_B R85, R50 ;  /* 0x00000032ff55723e */ /* 0x000fe200020006ff */
[----:B------:R-:W-:Y:S01]  /*aed0*/  HADD2.F32 R86, -RZ, R40.H0_H0 ;  /* 0x20000028ff567230 */ /* 0x000fe20000004100 */
[----:B------:R-:W-:Y:S02]  /*aee0*/  LOP3.LUT R37, R37, 0xff0000, R43, 0xf8, !PT ;  /* 0x00ff000025257812 */ /* 0x000fe400078ef82b */
[----:B------:R-:W-:Y:S01]  /*aef0*/  F2FP.F16.E4M3.UNPACK_B R15, R52 ;  /* 0x00000034ff0f723e */ /* 0x000fe200020006ff */
[--C-:B------:R-:W-:Y:S01]  /*af00*/  HADD2.F32 R87, -RZ, R85.reuse.H0_H0 ;  /* 0x20000055ff577230 */ /* 0x100fe20000004100 */
[----:B------:R-:W-:Y:S01]  /*af10*/  F2FP.F16.E4M3.UNPACK_B R84, R37 ;  /* 0x00000025ff54723e */ /* 0x000fe200020006ff */
[----:B------:R-:W-:Y:S01]  /*af20*/  HADD2.F32 R85, -RZ, R85.H1_H1 ;  /* 0x30000055ff557230 */ /* 0x000fe20000004100 */
[----:B------:R-:W-:Y:S01]  /*af30*/  F2FP.F16.E4M3.UNPACK_B R39, R39.H1 ;  /* 0x00000027ff27723e */ /* 0x000fe200030006ff */
[--C-:B------:R-:W-:Y:S01]  /*af40*/  HADD2.F32 R164, -RZ, R15.reuse.H0_H0 ;  /* 0x2000000fffa47230 */ /* 0x100fe20000004100 */
[----:B------:R-:W-:Y:S01]  /*af50*/  F2FP.F16.E4M3.UNPACK_B R37, R37.H1 ;  /* 0x00000025ff25723e */ /* 0x000fe200030006ff */
[--C-:B------:R-:W-:Y:S01]  /*af60*/  HADD2.F32 R43, -RZ, R84.reuse.H0_H0 ;  /* 0x20000054ff2b7230 */ /* 0x100fe20000004100 */
[----:B------:R-:W-:Y:S01]  /*af70*/  F2FP.F16.E4M3.UNPACK_B R50, R50.H1 ;  /* 0x00000032ff32723e */ /* 0x000fe200030006ff */
[----:B------:R-:W-:Y:S01]  /*af80*/  HADD2.F32 R84, -RZ, R84.H1_H1 ;  /* 0x30000054ff547230 */ /* 0x000fe20000004100 */
[----:B------:R-:W-:Y:S01]  /*af90*/  F2FP.SATFINITE.E4M3.F32.PACK_AB_MERGE_C R49, R55, R49, RZ ;  /* 0x000000313731723e */ /* 0x000fe200048070ff */
[----:B------:R-:W-:-:S02]  /*afa0*/  HADD2.F32 R15, -RZ, R15.H1_H1 ;  /* 0x3000000fff0f7230 */ /* 0x000fc40000004100 */
[-C--:B------:R-:W-:Y:S01]  /*afb0*/  FMUL.FTZ R165, R86, R43.reuse ;  /* 0x0000002b56a57220 */ /* 0x080fe20000410000 */
[C---:B------:R-:W-:Y:S01]  /*afc0*/  FMUL.FTZ R43, R164.reuse, R43 ;  /* 0x0000002ba42b7220 */ /* 0x040fe20000410000 */
[----:B------:R-:W-:Y:S02]  /*afd0*/  F2FP.SATFINITE.E4M3.F32.PACK_AB_MERGE_C R53, R53, R54, R49 ;  /* 0x000000363535723e */ /* 0x000fe40004807031 */
        /* <DEDUP_REMOVED lines=17> */
[----:B------:R-:W-:-:S02]  /*b0f0*/  HADD2.F32 R52, -RZ, R39.H0_H0 ;  /* 0x20000027ff347230 */ /* 0x000fc40000004100 */
[----:B------:R-:W-:Y:S02]  /*b100*/  HADD2.F32 R39, -RZ, R39.H1_H1 ;  /* 0x30000027ff277230 */ /* 0x000fe40000004100 */
[--C-:B------:R-:W-:Y:S02]  /*b110*/  HADD2.F32 R85, -RZ, R43.reuse.H0_H0 ;  /* 0x2000002bff557230 */ /* 0x100fe40000004100 */
[-C--:B------:R-:W-:Y:S01]  /*b120*/  FMUL.FTZ R164, R52, R87.reuse ;  /* 0x0000005734a47220 */ /* 0x080fe20000410000 */
[----:B------:R-:W-:Y:S02]  /*b130*/  HADD2.F32 R43, -RZ, R43.H1_H1 ;  /* 0x3000002bff2b7230 */ /* 0x000fe40000004100 */
[--C-:B------:R-:W-:Y:S02]  /*b140*/  HADD2.F32 R55, -RZ, R51.reuse.H0_H0 ;  /* 0x20000033ff377230 */ /* 0x100fe40000004100 */
[C---:B------:R-:W-:Y:S01]  /*b150*/  FFMA.FTZ R164, R85.reuse, R84, -R164 ;  /* 0x0000005455a47223 */ /* 0x040fe200000108a4 */
[----:B------:R-:W-:Y:S01]  /*b160*/  FMUL.FTZ R85, R85, R87 ;  /* 0x0000005755557220 */ /* 0x000fe20000410000 */
[----:B------:R-:W-:-:S03]  /*b170*/  HADD2.F32 R51, -RZ, R51.H1_H1 ;  /* 0x30000033ff337230 */ /* 0x000fc60000004100 */
[----:B------:R-:W-:Y:S01]  /*b180*/  FFMA.FTZ R85, R52, R84, R85 ;  /* 0x0000005434557223 */ /* 0x000fe20000010055 */
[-C--:B------:R-:W-:Y:S01]  /*b190*/  FMUL.FTZ R52, R39, R37.reuse ;  /* 0x0000002527347220 */ /* 0x080fe20000410000 */
[----:B------:R-:W-:-:S03]  /*b1a0*/  FMUL.FTZ R37, R43, R37 ;  /* 0x000000252b257220 */ /* 0x000fc60000410000 */
[-C--:B------:R-:W-:Y:S01]  /*b1b0*/  FFMA.FTZ R52, R43, R50.reuse, -R52 ;  /* 0x000000322b347223 */ /* 0x080fe20000010834 */
[----:B------:R-:W-:Y:S01]  /*b1c0*/  FFMA.FTZ R39, R39, R50, R37 ;  /* 0x0000003227277223 */ /* 0x000fe20000010025 */
[----:B------:R-:W-:Y:S01]  /*b1d0*/  F2FP.F16.E4M3.UNPACK_B R37, R160.H1 ;  /* 0x000000a0ff25723e */ /* 0x000fe200030006ff */
[--C-:B------:R-:W-:Y:S01]  /*b1e0*/  HADD2.F32 R50, -RZ, R49.reuse.H0_H0 ;  /* 0x20000031ff327230 */ /* 0x100fe20000004100 */
[----:B------:R-:W-:Y:S01]  /*b1f0*/  F2FP.F16.E4M3.UNPACK_B R43, R12.H1 ;  /* 0x0000000cff2b723e */ /* 0x000fe200030006ff */
[----:B------:R-:W-:Y:S01]  /*b200*/  HADD2.F32 R49, -RZ, R49.H1_H1 ;  /* 0x30000031ff317230 */ /* 0x000fe20000004100 */
        /* <DEDUP_REMOVED lines=13> */
[-C--:B------:R-:W-:Y:S01]  /*b2e0*/  FMUL.FTZ R50, R49, R37.reuse ;  /* 0x0000002531327220 */ /* 0x080fe20000410000 */
        /* <DEDUP_REMOVED lines=18> */
[-C--:B------:R-:W-:Y:S01]  /*b410*/  F2FP.F16.E4M3.UNPACK_B R51, R163.reuse.H1 ;  /* 0x000000a3ff33723e */ /* 0x080fe200030006ff */
[C---:B------:R-:W-:Y:S01]  /*b420*/  FMUL.FTZ R160, R12.reuse, R160 ;  /* 0x000000a00ca07220 */ /* 0x040fe20000410000 */
[----:B------:R-:W-:Y:S01]  /*b430*/  F2FP.F16.E4M3.UNPACK_B R163, R163 ;  /* 0x000000a3ffa3723e */ /* 0x000fe200020006ff */
[-C--:B------:R-:W-:Y:S01]  /*b440*/  FFMA.FTZ R49, R12, R162.reuse, -R49 ;  /* 0x000000a20c317223 */ /* 0x080fe20000010831 */
[----:B------:R-:W-:Y:S01]  /*b450*/  F2FP.SATFINITE.E4M3.F32.PACK_AB_MERGE_C R37, R37, R87, RZ ;  /* 0x000000572525723e */ /* 0x000fe200048070ff */
[----:B------:R-:W-:Y:S01]  /*b460*/  FFMA.FTZ R12, R36, R162, R160 ;  /* 0x000000a2240c7223 */ /* 0x000fe200000100a0 */
[----:B------:R-:W-:Y:S01]  /*b470*/  IMAD.MOV.U32 R36, RZ, RZ, R14 ;  /* 0x000000ffff247224 */ /* 0x000fe200078e000e */
[-C--:B------:R-:W-:Y:S01]  /*b480*/  F2FP.F16.E4M3.UNPACK_B R14, R161.reuse.H1 ;  /* 0x000000a1ff0e723e */ /* 0x080fe200030006ff */
[--C-:B------:R-:W-:Y:S01]  /*b490*/  HADD2.F32 R160, -RZ, R51.reuse.H0_H0 ;  /* 0x20000033ffa07230 */ /* 0x100fe20000004100 */
[----:B------:R-:W-:Y:S01]  /*b4a0*/  F2FP.SATFINITE.E4M3.F32.PACK_AB_MERGE_C R54, R49, R54, R43 ;  /* 0x000000363136723e */ /* 0x000fe2000480702b */
[----:B------:R-:W-:Y:S01]  /*b4b0*/  HADD2.F32 R51, -RZ, R51.H1_H1 ;  /* 0x30000033ff337230 */ /* 0x000fe20000004100 */
        /* <DEDUP_REMOVED lines=8> */
[----:B------:R-:W-:Y:S01]  /*b540*/  F2FP.F16.E4M3.UNPACK_B R36, R36 ;  /* 0x00000024ff24723e */ /* 0x000fe200020006ff */
[----:B------:R-:W-:-:S02]  /*b550*/  HADD2.F32 R49, -RZ, R49.H1_H1 ;  /* 0x30000031ff317230 */ /* 0x000fc40000004100 */
[-C--:B------:R-:W-:Y:S01]  /*b560*/  FMUL.FTZ R162, R50, R164.reuse ;  /* 0x000000a432a27220 */ /* 0x080fe20000410000 */
[----:B------:R-:W-:Y:S02]  /*b570*/  HADD2.F32 R43, -RZ, R43.H1_H1 ;  /* 0x3000002bff2b7230 */ /* 0x000fe40000004100 */
[C---:B------:R-:W-:Y:S01]  /*b580*/  FMUL.FTZ R164, R84.reuse, R164 ;  /* 0x000000a454a47220 */ /* 0x040fe20000410000 */
[----:B------:R-:W-:Y:S02]  /*b590*/  IMAD.MOV.U32 R15, RZ, RZ, R165 ;  /* 0x000000ffff0f7224 */ /* 0x000fe400078e00a5 */
[-C--:B------:R-:W-:Y:S01]  /*b5a0*/  FFMA.FTZ R162, R84, R160.reuse, -R162 ;  /* 0x000000a054a27223 */ /* 0x080fe200000108a2 */
        /* <DEDUP_REMOVED lines=18> */
[-C--:B------:R-:W-:Y:S01]  /*b6d0*/  FMUL.FTZ R49, R38, R161.reuse ;  /* 0x000000a126317220 */ /* 0x080fe20000410000 */
[----:B------:R-:W-:-:S03]  /*b6e0*/  FMUL.FTZ R161, R36, R161 ;  /* 0x000000a124a17220 */ /* 0x000fc60000410000 */
[----:B------:R-:W-:Y:S01]  /*b6f0*/  FFMA.FTZ R49, R36, R163, -R49 ;  /* 0x000000a324317223 */ /* 0x000fe20000010831 */
[----:B------:R-:W-:Y:S01]  /*b700*/  F2FP.SATFINITE.E4M3.F32.PACK_AB_MERGE_C R36, R12, R55, R37 ;  /* 0x000000370c24723e */ /* 0x000fe20004807025 */
[----:B------:R-:W-:Y:S01]  /*b710*/  FFMA.FTZ R161, R38, R163, R161 ;  /* 0x000000a326a17223 */ /* 0x000fe200000100a1 */
[----:B------:R-:W-:Y:S01]  /*b720*/  F2FP.SATFINITE.E4M3.F32.PACK_AB_MERGE_C R38, R14, R164, RZ ;  /* 0x000000a40e26723e */ /* 0x000fe200048070ff */
[----:B------:R-:W-:Y:S01]  /*b730*/  IMAD.MOV.U32 R12, RZ, RZ, R54 ;  /* 0x000000ffff0c7224 */ /* 0x000fe200078e0036 */
[----:B------:R-:W-:Y:S02]  /*b740*/  F2FP.SATFINITE.E4M3.F32.PACK_AB_MERGE_C R37, R41, R42, R13 ;  /* 0x0000002a2925723e */ /* 0x000fe4000480700d */
[----:B------:R-:W-:Y:S02]  /*b750*/  F2FP.SATFINITE.E4M3.F32.PACK_AB_MERGE_C R14, R49, R84, R43 ;  /* 0x00000054310e723e */ /* 0x000fe4000480702b */
[----:B------:R-:W-:Y:S02]  /*b760*/  F2FP.SATFINITE.E4M3.F32.PACK_AB_MERGE_C R38, R161, R160, R38 ;  /* 0x000000a0a126723e */ /* 0x000fe40004807026 */
[----:B------:R-:W-:-:S07]  /*b770*/  MOV R13, R53 ;  /* 0x00000035000d7202 */ /* 0x000fce0000000f00 */
.L_x_510:
[----:B------:R-:W-:Y:S05]  /*b780*/  BSYNC B3 ;  /* 0x0000000000037941 */ /* 0x000fea0003800000 */
.L_x_509:
[----:B----4-:R-:W-:-:S05]  /*b790*/  IADD3 R40, P2, R26, R11, RZ ;  /* 0x0000000b1a287210 */ /* 0x010fca0007f5e0ff */
[----:B---3--:R-:W-:Y:S01]  /*b7a0*/  IMAD.X R41, R153, 0x1, R111, P2 ;  /* 0x0000000199297824 */ /* 0x008fe200010e066f */
[----:B------:R-:W-:-:S04]  /*b7b0*/  ISETP.GE.AND P2, PT, R48, R128, PT ;  /* 0x000000803000720c */ /* 0x000fc80003f46270 */
[----:B0-----:R0:W-:Y:S09]  /*b7c0*/  ST.E.128 desc[UR50][R40.64], R12 ;  /* 0x0000000c28007985 */ /* 0x0011f2000c101d32 */
[----:B------:R-:W-:-:S04]  /*b7d0*/  @!P2 IADD3 R42, P5, R11, R48, RZ ;  /* 0x000000300b2aa210 */ /* 0x000fc80007fbe0ff */
[----:B------:R-:W-:-:S05]  /*b7e0*/  @!P2 LEA.HI.X.SX32 R43, R48, R153, 0x1, P5 ;  /* 0x00000099302ba211 */ /* 0x000fca00028f0eff */
[----:B------:R0:W-:Y:S04]  /*b7f0*/  @!P2 ST.E.128 desc[UR50][R42.64], R36 ;  /* 0x000000242a00a985 */ /* 0x0001e8000c101d32 */
.L_x_508:
[----:B------:R-:W-:Y:S05]  /*b800*/  BSYNC B2 ;  /* 0x0000000000027941 */ /* 0x000fea0003800000 */
.L_x_507:
[----:B------:R-:W-:-:S13]  /*b810*/  ISETP.NE.AND P2, PT, R30, RZ, PT ;  /* 0x000000ff1e00720c */ /* 0x000fda0003f45270 */
[----:B------:R-:W-:Y:S05]  /*b820*/  @!P2 BRA `(.L_x_502) ;  /* 0x0000000c00b4a947 */ /* 0x000fea0003800000 */
[----:B0-----:R-:W5:Y:S01]  /*b830*/  LDL R12, [R1] ;  /* 0x00000000010c7983 */ /* 0x001f620000100800 */
[----:B----4-:R-:W-:Y:S01]  /*b840*/  IADD3 R40, P2, R27, R11, RZ ;  /* 0x0000000b1b287210 */ /* 0x010fe20007f5e0ff */
[----:B------:R-:W-:Y:S04]  /*b850*/  BSSY B2, `(.L_x_511) ;  /* 0x00000e5000027945 */ /* 0x000fe80003800000 */
[----:B---3--:R-:W-:Y:S01]  /*b860*/  IMAD.X R41, R153, 0x1, R110, P2 ;  /* 0x0000000199297824 */ /* 0x008fe200010e066e */
[----:B------:R-:W-:Y:S02]  /*b870*/  ISETP.GE.AND P2, PT, R4, R117, PT ;  /* 0x000000750400720c */ /* 0x000fe40003f46270 */
[----:B-----5:R-:W-:-:S04]  /*b880*/  LOP3.LUT P5, RZ, R12, 0x1, RZ, 0xc0, !PT ;  /* 0x000000010cff7812 */ /* 0x020fc800078ac0ff */
[----:B------:R-:W-:-:S04]  /*b890*/  SEL R12, R118, R142, !P5 ;  /* 0x0000008e760c7207 */ /* 0x000fc80006800000 */
[----:B------:R-:W-:-:S04]  /*b8a0*/  SHF.R.S32.HI R13, RZ, 0x1f, R12 ;  /* 0x0000001fff0d7819 */ /* 0x000fc8000001140c */
[----:B------:R-:W-:-:S04]  /*b8b0*/  LEA.HI R13, R13, R12, RZ, 0x5 ;  /* 0x0000000c0d0d7211 */ /* 0x000fc800078f28ff */
[----:B------:R-:W-:-:S04]  /*b8c0*/  LEA.HI.SX32 R13, R13, R114, 0x1b ;  /* 0x000000720d0d7211 */ /* 0x000fc800078fdaff */
[----:B------:R-:W-:Y:S01]  /*b8d0*/  SHF.R.S32.HI R12, RZ, 0x1f, R13 ;  /* 0x0000001fff0c7819 */ /* 0x000fe2000001140d */
[----:B------:R-:W-:-:S03]  /*b8e0*/  IMAD.SHL.U32 R43, R13, 0x10, RZ ;  /* 0x000000100d2b7824 */ /* 0x000fc600078e00ff */
[----:B------:R-:W-:Y:S02]  /*b8f0*/  LEA.HI R12, R12, R13, RZ, 0x2 ;  /* 0x0000000d0c0c7211 */ /* 0x000fe400078f10ff */
[----:B------:R-:W-:Y:S02]  /*b900*/  LOP3.LUT R13, R205, 0x30, R43, 0xf8, !PT ;  /* 0x00000030cd0d7812 */ /* 0x000fe400078ef82b */
[----:B------:R-:W-:Y:S02]  /*b910*/  SHF.R.S32.HI R12, RZ, 0x2, R12 ;  /* 0x00000002ff0c7819 */ /* 0x000fe4000001140c */
[----:B------:R-:W-:-:S03]  /*b920*/  LOP3.LUT R13, R13, R206, RZ, 0x3c, !PT ;  /* 0x000000ce0d0d7212 */ /* 0x000fc600078e3cff */
[----:B------:R-:W-:-:S05]  /*b930*/  IMAD R12, R12, 0x2800, R207 ;  /* 0x000028000c0c7824 */ /* 0x000fca00078e02cf */
[----:B------:R-:W-:Y:S01]  /*b940*/  IADD3 R12, R12, R13, RZ ;  /* 0x0000000d0c0c7210 */ /* 0x000fe20007ffe0ff */
[----:B------:R-:W-:-:S04]  /*b950*/  IMAD R13, R19, 0x7800, R133 ;  /* 0x00007800130d7824 */ /* 0x000fc800078e0285 */
[----:B------:R-:W-:Y:S02]  /*b960*/  IMAD R15, R19, 0x7800, R12 ;  /* 0x00007800130f7824 */ /* 0x000fe400078e020c */
[C---:B------:R-:W-:Y:S02]  /*b970*/  IMAD.IADD R13, R18.reuse, 0x1, R13 ;  /* 0x00000001120d7824 */ /* 0x040fe400078e020d */
[----:B------:R-:W-:-:S04]  /*b980*/  IMAD.IADD R36, R18, 0x1, R15 ;  /* 0x0000000112247824 */ /* 0x000fc800078e020f */
[----:B------:R-:W0:Y:S04]  /*b990*/  LDS.128 R12, [R13+0x1a400] ;  /* 0x01a400000d0c7984 */ /* 0x000e280000000c00 */
[----:B------:R-:W3:Y:S01]  /*b9a0*/  LDS.128 R36, [R36+0x1a400] ;  /* 0x01a4000024247984 */ /* 0x000ee20000000c00 */
[----:B------:R-:W-:Y:S05]  /*b9b0*/  @P2 BRA `(.L_x_512) ;  /* 0x0000000c00382947 */ /* 0x000fea0003800000 */
[----:B------:R-:W-:Y:S02]  /*b9c0*/  SHF.R.U32.HI R42, RZ, 0x8, R77 ;  /* 0x00000008ff2a7819 */ /* 0x000fe4000001164d */
[----:B------:R-:W-:Y:S02]  /*b9d0*/  SHF.R.U32.HI R44, RZ, 0x8, R45 ;  /* 0x00000008ff2c7819 */ /* 0x000fe4000001162d */
[----:B------:R-:W-:Y:S01]  /*b9e0*/  SHF.R.U32.HI R46, RZ, 0x10, R77 ;  /* 0x00000010ff2e7819 */ /* 0x000fe2000001164d */
[----:B------:R-:W-:Y:S01]  /*b9f0*/  IMAD.SHL.U32 R42, R42, 0x100, RZ ;  /* 0x000001002a2a7824 */ /* 0x000fe200078e00ff */
[----:B------:R-:W-:Y:S01]  /*ba00*/  LOP3.LUT R49, R77, 0xff0000ff, RZ, 0xc0, !PT ;  /* 0xff0000ff4d317812 */ /* 0x000fe200078ec0ff */
[----:B------:R-:W-:Y:S01]  /*ba10*/  IMAD.SHL.U32 R44, R44, 0x100, RZ ;  /* 0x000001002c2c7824 */ /* 0x000fe200078e00ff */
[----:B------:R-:W-:Y:S02]  /*ba20*/  SHF.R.U32.HI R48, RZ, 0x10, R45 ;  /* 0x00000010ff307819 */ /* 0x000fe4000001162d */
[----:B------:R-:W-:-:S02]  /*ba30*/  LOP3.LUT R45, R45, 0xff0000ff, RZ, 0xc0, !PT ;  /* 0xff0000ff2d2d7812 */ /* 0x000fc400078ec0ff */
[----:B------:R-:W-:Y:S01]  /*ba40*/  LOP3.LUT R49, R49, 0xff00, R42, 0xf8, !PT ;  /* 0x0000ff0031317812 */ /* 0x000fe200078ef82a */
[----:B------:R-:W-:Y:S01]  /*ba50*/  IMAD.U32 R48, R48, 0x10000, RZ ;  /* 0x0001000030307824 */ /* 0x000fe200078e00ff */
[----:B------:R-:W-:Y:S02]  /*ba60*/  SHF.L.U32 R46, R46, 0x10, RZ ;  /* 0x000000102e2e7819 */ /* 0x000fe400000006ff */
[----:B------:R-:W-:Y:S02]  /*ba70*/  LOP3.LUT R45, R45, 0xff00, R44, 0xf8, !PT ;  /* 0x0000ff002d2d7812 */ /* 0x000fe400078ef82c */
[----:B------:R-:W-:Y:S01]  /*ba80*/  LOP3.LUT R46, R49, 0xff0000, R46, 0xf8, !PT ;  /* 0x00ff0000312e7812 */ /* 0x000fe200078ef82e */
[----:B---3--:R-:W-:Y:S01]  /*ba90*/  IMAD.MOV.U32 R49, RZ, RZ, R37 ;  /* 0x000000ffff317224 */ /* 0x008fe200078e0025 */
[----:B------:R-:W-:Y:S02]  /*baa0*/  LOP3.LUT R48, R45, 0xff0000, R48, 0xf8, !PT ;  /* 0x00ff00002d307812 */ /* 0x000fe400078ef830 */
[----:B0-----:R-:W-:-:S02]  /*bab0*/  F2FP.F16.E4M3.UNPACK_B R44, R13 ;  /* 0x0000000dff2c723e */ /* 0x001fc400020006ff */
[-C--:B------:R-:W-:Y:S02]  /*bac0*/  F2FP.F16.E4M3.UNPACK_B R50, R49.reuse ;  /* 0x00000031ff32723e */ /* 0x080fe400020006ff */
[----:B------:R-:W-:Y:S01]  /*bad0*/  F2FP.F16.E4M3.UNPACK_B R52, R48 ;  /* 0x00000030ff34723e */ /* 0x000fe200020006ff */
[----:B------:R-:W-:Y:S01]  /*bae0*/  HADD2.F32 R45, -RZ, R44.H0_H0 ;  /* 0x2000002cff2d7230 */ /* 0x000fe20000004100 */
[-C--:B------:R-:W-:Y:S01]  /*baf0*/  F2FP.F16.E4M3.UNPACK_B R37, R46.reuse ;  /* 0x0000002eff25723e */ /* 0x080fe200020006ff */
[----:B------:R-:W-:Y:S01]  /*bb00*/  HADD2.F32 R42, -RZ, R50.H0_H0 ;  /* 0x20000032ff2a7230 */ /* 0x000fe20000004100 */
[----:B------:R-:W-:Y:S01]  /*bb10*/  F2FP.F16.E4M3.UNPACK_B R49, R49.H1 ;  /* 0x00000031ff31723e */ /* 0x000fe200030006ff */
[----:B------:R-:W-:Y:S01]  /*bb20*/  HADD2.F32 R53, -RZ, R52.H0_H0 ;  /* 0x20000034ff357230 */ /* 0x000fe20000004100 */
[----:B------:R-:W-:Y:S01]  /*bb30*/  F2FP.F16.E4M3.UNPACK_B R46, R46.H1 ;  /* 0x0000002eff2e723e */ /* 0x000fe200030006ff */
[----:B------:R-:W-:Y:S01]  /*bb40*/  HADD2.F32 R51, -RZ, R37.H0_H0 ;  /* 0x20000025ff337230 */ /* 0x000fe20000004100 */
[----:B------:R-:W-:Y:S01]  /*bb50*/  SHF.R.U32.HI R55, RZ, 0x8, R79 ;  /* 0x00000008ff377819 */ /* 0x000fe2000001164f */
[----:B------:R-:W-:-:S02]  /*bb60*/  HADD2.F32 R50, -RZ, R50.H1_H1 ;  /* 0x30000032ff327230 */ /* 0x000fc40000004100 */
[CC--:B------:R-:W-:Y:S01]  /*bb70*/  FMUL.FTZ R54, R42.reuse, R53.reuse ;  /* 0x000000352a367220 */ /* 0x0c0fe20000410000 */
[C---:B------:R-:W-:Y:S01]  /*bb80*/  FMUL.FTZ R53, R45.reuse, R53 ;  /* 0x000000352d357220 */ /* 0x040fe20000410000 */
[----:B------:R-:W-:Y:S02]  /*bb90*/  HADD2.F32 R44, -RZ, R44.H1_H1 ;  /* 0x3000002cff2c7230 */ /* 0x000fe40000004100 */
[-C--:B------:R-:W-:Y:S01]  /*bba0*/  FFMA.FTZ R45, R45, R51.reuse, -R54 ;  /* 0x000000332d2d7223 */ /* 0x080fe20000010836 */
[----:B------:R-:W-:Y:S01]  /*bbb0*/  FFMA.FTZ R42, R42, R51, R53 ;  /* 0x000000332a2a7223 */ /* 0x000fe20000010035 */
[----:B------:R-:W-:Y:S02]  /*bbc0*/  HADD2.F32 R51, -RZ, R52.H1_H1 ;  /* 0x30000034ff337230 */ /* 0x000fe40000004100 */
[----:B------:R-:W-:Y:S02]  /*bbd0*/  HADD2.F32 R37, -RZ, R37.H1_H1 ;  /* 0x30000025ff257230 */ /* 0x000fe40000004100 */
[----:B------:R-:W-:-:S02]  /*bbe0*/  HADD2.F32 R52, -RZ, R46.H0_H0 ;  /* 0x2000002eff347230 */ /* 0x000fc40000004100 */
[-C--:B------:R-:W-:Y:S01]  /*bbf0*/  FMUL.FTZ R53, R50, R51.reuse ;  /* 0x0000003332357220 */ /* 0x080fe20000410000 */
[C---:B------:R-:W-:Y:S01]  /*bc00*/  FMUL.FTZ R51, R44.reuse, R51 ;  /* 0x000000332c337220 */ /* 0x040fe20000410000 */
[----:B------:R-:W-:Y:S02]  /*bc10*/  HADD2.F32 R46, -RZ, R46.H1_H1 ;  /* 0x3000002eff2e7230 */ /* 0x000fe40000004100 */
[-C--:B------:R-:W-:Y:S01]  /*bc20*/  FFMA.FTZ R44, R44, R37.reuse, -R53 ;  /* 0x000000252c2c7223 */ /* 0x080fe20000010835 */
[----:B------:R-:W-:Y:S01]  /*bc30*/  FFMA.FTZ R37, R50, R37, R51 ;  /* 0x0000002532257223 */ /* 0x000fe20000010033 */
[----:B------:R-:W-:Y:S02]  /*bc40*/  F2FP.F16.E4M3.UNPACK_B R50, R48.H1 ;  /* 0x00000030ff32723e */ /* 0x000fe400030006ff */
[----:B------:R-:W-:Y:S01]  /*bc50*/  F2FP.F16.E4M3.UNPACK_B R48, R13.H1 ;  /* 0x0000000dff30723e */ /* 0x000fe200030006ff */
[----:B------:R-:W-:Y:S02]  /*bc60*/  HADD2.F32 R13, -RZ, R49.H0_H0 ;  /* 0x20000031ff0d7230 */ /* 0x000fe40000004100 */
        /* <DEDUP_REMOVED lines=8> */
[----:B------:R-:W-:Y:S01]  /*bcf0*/  FMUL.FTZ R51, R49, R50 ;  /* 0x0000003231337220 */ /* 0x000fe20000410000 */
[----:B------:R-:W-:Y:S01]  /*bd00*/  FFMA.FTZ R13, R13, R52, R54 ;  /* 0x000000340d0d7223 */ /* 0x000fe20000010036 */
[C---:B------:R-:W-:Y:S01]  /*bd10*/  FMUL.FTZ R50, R48.reuse, R50 ;  /* 0x0000003230327220 */ /* 0x040fe20000410000 */
[----:B------:R-:W-:Y:S01]  /*bd20*/  LOP3.LUT R52, R47, 0xff0000ff, RZ, 0xc0, !PT ;  /* 0xff0000ff2f347812 */ /* 0x000fe200078ec0ff */
[-C--:B------:R-:W-:Y:S01]  /*bd30*/  FFMA.FTZ R54, R48, R46.reuse, -R51 ;  /* 0x0000002e30367223 */ /* 0x080fe20000010833 */
[--C-:B------:R-:W-:Y:S01]  /*bd40*/  SHF.R.U32.HI R51, RZ, 0x10, R47.reuse ;  /* 0x00000010ff337819 */ /* 0x100fe2000001162f */
[----:B------:R-:W-:Y:S01]  /*bd50*/  FFMA.FTZ R46, R49, R46, R50 ;  /* 0x0000002e312e7223 */ /* 0x000fe20000010032 */
[----:B------:R-:W-:Y:S01]  /*bd60*/  SHF.R.U32.HI R49, RZ, 0x8, R47 ;  /* 0x00000008ff317819 */ /* 0x000fe2000001162f */
[----:B------:R-:W-:Y:S01]  /*bd70*/  IMAD.SHL.U32 R47, R55, 0x100, RZ ;  /* 0x00000100372f7824 */ /* 0x000fe200078e00ff */
[----:B------:R-:W-:-:S02]  /*bd80*/  SHF.R.U32.HI R48, RZ, 0x10, R79 ;  /* 0x00000010ff307819 */ /* 0x000fc4000001164f */
[----:B------:R-:W-:Y:S01]  /*bd90*/  LOP3.LUT R50, R79, 0xff0000ff, RZ, 0xc0, !PT ;  /* 0xff0000ff4f327812 */ /* 0x000fe200078ec0ff */
[----:B------:R-:W-:Y:S01]  /*bda0*/  IMAD.SHL.U32 R49, R49, 0x100, RZ ;  /* 0x0000010031317824 */ /* 0x000fe200078e00ff */
[----:B------:R-:W-:Y:S02]  /*bdb0*/  SHF.L.U32 R48, R48, 0x10, RZ ;  /* 0x0000001030307819 */ /* 0x000fe400000006ff */
[----:B------:R-:W-:Y:S02]  /*bdc0*/  LOP3.LUT R47, R50, 0xff00, R47, 0xf8, !PT ;  /* 0x0000ff00322f7812 */ /* 0x000fe400078ef82f */
[----:B------:R-:W-:Y:S01]  /*bdd0*/  LOP3.LUT R49, R52, 0xff00, R49, 0xf8, !PT ;  /* 0x0000ff0034317812 */ /* 0x000fe200078ef831 */
[----:B------:R-:W-:Y:S01]  /*bde0*/  IMAD.U32 R52, R51, 0x10000, RZ ;  /* 0x0001000033347824 */ /* 0x000fe200078e00ff */
[----:B------:R-:W-:Y:S02]  /*bdf0*/  LOP3.LUT R51, R47, 0xff0000, R48, 0xf8, !PT ;  /* 0x00ff00002f337812 */ /* 0x000fe400078ef830 */
[----:B------:R-:W-:-:S02]  /*be00*/  F2FP.F16.E4M3.UNPACK_B R47, R39 ;  /* 0x00000027ff2f723e */ /* 0x000fc400020006ff */
[----:B------:R-:W-:Y:S02]  /*be10*/  LOP3.LUT R52, R49, 0xff0000, R52, 0xf8, !PT ;  /* 0x00ff000031347812 */ /* 0x000fe400078ef834 */
[----:B------:R-:W-:Y:S01]  /*be20*/  F2FP.F16.E4M3.UNPACK_B R49, R15 ;  /* 0x0000000fff31723e */ /* 0x000fe200020006ff */
[--C-:B------:R-:W-:Y:S01]  /*be30*/  HADD2.F32 R48, -RZ, R47.reuse.H0_H0 ;  /* 0x2000002fff307230 */ /* 0x100fe20000004100 */
[-C--:B------:R-:W-:Y:S01]  /*be40*/  F2FP.F16.E4M3.UNPACK_B R55, R52.reuse ;  /* 0x00000034ff37723e */ /* 0x080fe200020006ff */
[----:B------:R-:W-:Y:S01]  /*be50*/  HADD2.F32 R47, -RZ, R47.H1_H1 ;  /* 0x3000002fff2f7230 */ /* 0x000fe20000004100 */
[-C--:B------:R-:W-:Y:S01]  /*be60*/  F2FP.F16.E4M3.UNPACK_B R76, R51.reuse ;  /* 0x00000033ff4c723e */ /* 0x080fe200020006ff */
[----:B------:R-:W-:Y:S01]  /*be70*/  HADD2.F32 R50, -RZ, R49.H0_H0 ;  /* 0x20000031ff327230 */ /* 0x000fe20000004100 */
[----:B------:R-:W-:Y:S01]  /*be80*/  F2FP.F16.E4M3.UNPACK_B R52, R52.H1 ;  /* 0x00000034ff34723e */ /* 0x000fe200030006ff */
[----:B------:R-:W-:Y:S01]  /*be90*/  HADD2.F32 R78, -RZ, R55.H1_H1 ;  /* 0x30000037ff4e7230 */ /* 0x000fe20000004100 */
[----:B------:R-:W-:Y:S01]  /*bea0*/  F2FP.F16.E4M3.UNPACK_B R51, R51.H1 ;  /* 0x00000033ff33723e */ /* 0x000fe200030006ff */
[----:B------:R-:W-:Y:S01]  /*beb0*/  HADD2.F32 R49, -RZ, R49.H1_H1 ;  /* 0x30000031ff317230 */ /* 0x000fe20000004100 */
[----:B------:R-:W-:Y:S01]  /*bec0*/  F2FP.SATFINITE.E4M3.F32.PACK_AB_MERGE_C R53, R54, R53, RZ ;  /* 0x000000353635723e */ /* 0x000fe200048070ff */
[----:B------:R-:W-:-:S02]  /*bed0*/  HADD2.F32 R77, -RZ, R76.H0_H0 ;  /* 0x2000004cff4d7230 */ /* 0x000fc40000004100 */
[-C--:B------:R-:W-:Y:S01]  /*bee0*/  FMUL.FTZ R84, R47, R78.reuse ;  /* 0x0000004e2f547220 */ /* 0x080fe20000410000 */
[----:B------:R-:W-:Y:S02]  /*bef0*/  HADD2.F32 R76, -RZ, R76.H1_H1 ;  /* 0x3000004cff4c7230 */ /* 0x000fe40000004100 */
[C---:B------:R-:W-:Y:S01]  /*bf00*/  FMUL.FTZ R78, R49.reuse, R78 ;  /* 0x0000004e314e7220 */ /* 0x040fe20000410000 */
[----:B------:R-:W-:Y:S01]  /*bf10*/  HADD2.F32 R79, -RZ, R55.H0_H0 ;  /* 0x20000037ff4f7230 */ /* 0x000fe20000004100 */
[----:B------:R-:W-:Y:S01]  /*bf20*/  F2FP.F16.E4M3.UNPACK_B R55, R39.H1 ;  /* 0x00000027ff37723e */ /* 0x000fe200030006ff */
[-C--:B------:R-:W-:Y:S01]  /*bf30*/  FFMA.FTZ R49, R49, R76.reuse, -R84 ;  /* 0x0000004c31317223 */ /* 0x080fe20000010854 */
[----:B------:R-:W-:Y:S01]  /*bf40*/  FFMA.FTZ R47, R47, R76, R78 ;  /* 0x0000004c2f2f7223 */ /* 0x000fe2000001004e */
[----:B------:R-:W-:Y:S02]  /*bf50*/  F2FP.F16.E4M3.UNPACK_B R76, R15.H1 ;  /* 0x0000000fff4c723e */ /* 0x000fe400030006ff */
[----:B------:R-:W-:-:S02]  /*bf60*/  HADD2.F32 R15, -RZ, R55.H0_H0 ;  /* 0x20000037ff0f7230 */ /* 0x000fc40000004100 */
[-C--:B------:R-:W-:Y:S01]  /*bf70*/  FMUL.FTZ R85, R48, R79.reuse ;  /* 0x0000004f30557220 */ /* 0x080fe20000410000 */
[----:B------:R-:W-:Y:S02]  /*bf80*/  HADD2.F32 R84, -RZ, R52.H0_H0 ;  /* 0x20000034ff547230 */ /* 0x000fe40000004100 */
[C---:B------:R-:W-:Y:S01]  /*bf90*/  FMUL.FTZ R79, R50.reuse, R79 ;  /* 0x0000004f324f7220 */ /* 0x040fe20000410000 */
[----:B------:R-:W-:Y:S02]  /*bfa0*/  HADD2.F32 R39, -RZ, R76.H0_H0 ;  /* 0x2000004cff277230 */ /* 0x000fe40000004100 */
[----:B------:R-:W-:Y:S01]  /*bfb0*/  FFMA.FTZ R50, R50, R77, -R85 ;  /* 0x0000004d32327223 */ /* 0x000fe20000010855 */
[----:B------:R-:W-:Y:S02]  /*bfc0*/  HADD2.F32 R78, -RZ, R51.H0_H0 ;  /* 0x20000033ff4e7230 */ /* 0x000fe40000004100 */
[----:B------:R-:W-:Y:S01]  /*bfd0*/  FMUL.FTZ R86, R15, R84 ;  /* 0x000000540f567220 */ /* 0x000fe20000410000 */
[----:B------:R-:W-:-:S02]  /*bfe0*/  HADD2.F32 R55, -RZ, R55.H1_H1 ;  /* 0x30000037ff377230 */ /* 0x000fc40000004100 */
[C---:B------:R-:W-:Y:S01]  /*bff0*/  FMUL.FTZ R84, R39.reuse, R84 ;  /* 0x0000005427547220 */ /* 0x040fe20000410000 */
[----:B------:R-:W-:Y:S02]  /*c000*/  HADD2.F32 R52, -RZ, R52.H1_H1 ;  /* 0x30000034ff347230 */ /* 0x000fe40000004100 */
[----:B------:R-:W-:Y:S01]  /*c010*/  FFMA.FTZ R48, R48, R77, R79 ;  /* 0x0000004d30307223 */ /* 0x000fe2000001004f */
[----:B------:R-:W-:Y:S02]  /*c020*/  HADD2.F32 R76, -RZ, R76.H1_H1 ;  /* 0x3000004cff4c7230 */ /* 0x000fe40000004100 */
[-C--:B------:R-:W-:Y:S01]  /*c030*/  FFMA.FTZ R39, R39, R78.reuse, -R86 ;  /* 0x0000004e27277223 */ /* 0x080fe20000010856 */
[----:B------:R-:W-:Y:S02]  /*c040*/  HADD2.F32 R51, -RZ, R51.H1_H1 ;  /* 0x30000033ff337230 */ /* 0x000fe40000004100 */
[----:B------:R-:W-:Y:S01]  /*c050*/  FFMA.FTZ R15, R15, R78, R84 ;  /* 0x0000004e0f0f7223 */ /* 0x000fe20000010054 */
[-C--:B------:R-:W-:Y:S01]  /*c060*/  FMUL.FTZ R77, R55, R52.reuse ;  /* 0x00000034374d7220 */ /* 0x080fe20000410000 */
[----:B------:R-:W-:Y:S01]  /*c070*/  FMUL.FTZ R78, R76, R52 ;  /* 0x000000344c4e7220 */ /* 0x000fe20000410000 */
[----:B------:R-:W-:-:S02]  /*c080*/  F2FP.F16.E4M3.UNPACK_B R54, R154.H1 ;  /* 0x0000009aff36723e */ /* 0x000fc400030006ff */
[-C--:B------:R-:W-:Y:S01]  /*c090*/  FFMA.FTZ R52, R76, R51.reuse, -R77 ;  /* 0x000000334c347223 */ /* 0x080fe2000001084d */
[----:B------:R-:W-:Y:S01]  /*c0a0*/  FFMA.FTZ R51, R55, R51, R78 ;  /* 0x0000003337337223 */ /* 0x000fe2000001004e */
[----:B------:R-:W-:Y:S01]  /*c0b0*/  F2FP.F16.E4M3.UNPACK_B R76, R36.H1 ;  /* 0x00000024ff4c723e */ /* 0x000fe200030006ff */
[--C-:B------:R-:W-:Y:S01]  /*c0c0*/  HADD2.F32 R86, -RZ, R54.reuse.H0_H0 ;  /* 0x20000036ff567230 */ /* 0x100fe20000004100 */
[----:B------:R-:W-:Y:S01]  /*c0d0*/  F2FP.F16.E4M3.UNPACK_B R55, R12.H1 ;  /* 0x0000000cff37723e */ /* 0x000fe200030006ff */
[----:B------:R-:W-:Y:S01]  /*c0e0*/  HADD2.F32 R54, -RZ, R54.H1_H1 ;  /* 0x30000036ff367230 */ /* 0x000fe20000004100 */
[----:B------:R-:W-:Y:S01]  /*c0f0*/  F2FP.F16.E4M3.UNPACK_B R78, R156.H1 ;  /* 0x0000009cff4e723e */ /* 0x000fe200030006ff */
[----:B------:R-:W-:Y:S01]  /*c100*/  HADD2.F32 R77, -RZ, R76.H0_H0 ;  /* 0x2000004cff4d7230 */ /* 0x000fe20000004100 */
[----:B------:R-:W-:Y:S01]  /*c110*/  F2FP.F16.E4M3.UNPACK_B R154, R154 ;  /* 0x0000009aff9a723e */ /* 0x000fe200020006ff */
[----:B------:R-:W-:Y:S01]  /*c120*/  HADD2.F32 R79, -RZ, R55.H0_H0 ;  /* 0x20000037ff4f7230 */ /* 0x000fe20000004100 */
[----:B------:R-:W-:Y:S01]  /*c130*/  F2FP.F16.E4M3.UNPACK_B R36, R36 ;  /* 0x00000024ff24723e */ /* 0x000fe200020006ff */
[----:B------:R-:W-:-:S02]  /*c140*/  HADD2.F32 R84, -RZ, R78.H0_H0 ;  /* 0x2000004eff547230 */ /* 0x000fc40000004100 */
[-C--:B------:R-:W-:Y:S01]  /*c150*/  FMUL.FTZ R85, R77, R86.reuse ;  /* 0x000000564d557220 */ /* 0x080fe20000410000 */
[----:B------:R-:W-:Y:S02]  /*c160*/  HADD2.F32 R55, -RZ, R55.H1_H1 ;  /* 0x30000037ff377230 */ /* 0x000fe40000004100 */
[C---:B------:R-:W-:Y:S01]  /*c170*/  FMUL.FTZ R86, R79.reuse, R86 ;  /* 0x000000564f567220 */ /* 0x040fe20000410000 */
[----:B------:R-:W-:Y:S01]  /*c180*/  HADD2.F32 R78, -RZ, R78.H1_H1 ;  /* 0x3000004eff4e7230 */ /* 0x000fe20000004100 */
[----:B------:R-:W-:Y:S01]  /*c190*/  F2FP.F16.E4M3.UNPACK_B R12, R12 ;  /* 0x0000000cff0c723e */ /* 0x000fe200020006ff */
[-C--:B------:R-:W-:Y:S01]  /*c1a0*/  FFMA.FTZ R85, R79, R84.reuse, -R85 ;  /* 0x000000544f557223 */ /* 0x080fe20000010855 */
[----:B------:R-:W-:Y:S01]  /*c1b0*/  FFMA.FTZ R86, R77, R84, R86 ;  /* 0x000000544d567223 */ /* 0x000fe20000010056 */
[----:B------:R-:W-:Y:S01]  /*c1c0*/  HADD2.F32 R77, -RZ, R76.H1_H1 ;  /* 0x3000004cff4d7230 */ /* 0x000fe20000004100 */
[----:B------:R-:W-:Y:S01]  /*c1d0*/  F2FP.F16.E4M3.UNPACK_B R156, R156 ;  /* 0x0000009cff9c723e */ /* 0x000fe200020006ff */
[--C-:B------:R-:W-:Y:S01]  /*c1e0*/  HADD2.F32 R84, -RZ, R154.reuse.H0_H0 ;  /* 0x2000009aff547230 */ /* 0x100fe20000004100 */
[----:B------:R-:W-:Y:S01]  /*c1f0*/  F2FP.SATFINITE.E4M3.F32.PACK_AB_MERGE_C R39, R52, R39, RZ ;  /* 0x000000273427723e */ /* 0x000fe200048070ff */
[----:B------:R-:W-:-:S02]  /*c200*/  HADD2.F32 R154, -RZ, R154.H1_H1 ;  /* 0x3000009aff9a7230 */ /* 0x000fc40000004100 */
[-C--:B------:R-:W-:Y:S01]  /*c210*/  FMUL.FTZ R76, R77, R54.reuse ;  /* 0x000000364d4c7220 */ /* 0x080fe20000410000 */
[C---:B------:R-:W-:Y:S01]  /*c220*/  FMUL.FTZ R54, R55.reuse, R54 ;  /* 0x0000003637367220 */ /* 0x040fe20000410000 */
[----:B------:R-:W-:Y:S01]  /*c230*/  HADD2.F32 R87, -RZ, R12.H1_H1 ;  /* 0x3000000cff577230 */ /* 0x000fe20000004100 */
[----:B------:R-:W-:Y:S01]  /*c240*/  F2FP.SATFINITE.E4M3.F32.PACK_AB_MERGE_C R46, R46, R13, RZ ;  /* 0x0000000d2e2e723e */ /* 0x000fe200048070ff */
[-C--:B------:R-:W-:Y:S01]  /*c250*/  FFMA.FTZ R55, R55, R78.reuse, -R76 ;  /* 0x0000004e37377223 */ /* 0x080fe2000001084c */
[----:B------:R-:W-:Y:S01]  /*c260*/  FFMA.FTZ R54, R77, R78, R54 ;  /* 0x0000004e4d367223 */ /* 0x000fe20000010036 */
[----:B------:R-:W-:Y:S01]  /*c270*/  HADD2.F32 R76, -RZ, R36.H0_H0 ;  /* 0x20000024ff4c7230 */ /* 0x000fe20000004100 */
[----:B------:R-:W-:Y:S01]  /*c280*/  F2FP.SATFINITE.E4M3.F32.PACK_AB_MERGE_C R51, R51, R15, RZ ;  /* 0x0000000f3333723e */ /* 0x000fe200048070ff */
[----:B------:R-:W-:Y:S01]  /*c290*/  HADD2.F32 R78, -RZ, R12.H0_H0 ;  /* 0x2000000cff4e7230 */ /* 0x000fe20000004100 */
[----:B------:R-:W-:Y:S01]  /*c2a0*/  F2FP.SATFINITE.E4M3.F32.PACK_AB_MERGE_C R85, R55, R85, RZ ;  /* 0x000000553755723e */ /* 0x000fe200048070ff */
[----:B------:R-:W-:-:S02]  /*c2b0*/  HADD2.F32 R77, -RZ, R156.H0_H0 ;  /* 0x2000009cff4d7230 */ /* 0x000fc40000004100 */
[-C--:B------:R-:W-:Y:S01]  /*c2c0*/  FMUL.FTZ R79, R76, R84.reuse ;  /* 0x000000544c4f7220 */ /* 0x080fe20000410000 */
[----:B------:R-:W-:Y:S02]  /*c2d0*/  HADD2.F32 R156, -RZ, R156.H1_H1 ;  /* 0x3000009cff9c7230 */ /* 0x000fe40000004100 */
[----:B------:R-:W-:Y:S01]  /*c2e0*/  FMUL.FTZ R84, R78, R84 ;  /* 0x000000544e547220 */ /* 0x000fe20000410000 */
[----:B------:R-:W-:Y:S01]  /*c2f0*/  F2FP.SATFINITE.E4M3.F32.PACK_AB_MERGE_C R54, R54, R86, RZ ;  /* 0x000000563636723e */ /* 0x000fe200048070ff */
[-C--:B------:R-:W-:Y:S01]  /*c300*/  FFMA.FTZ R79, R78, R77.reuse, -R79 ;  /* 0x0000004d4e4f7223 */ /* 0x080fe2000001084f */
[-C--:B------:R-:W-:Y:S01]  /*c310*/  F2FP.F16.E4M3.UNPACK_B R78, R38.reuse.H1 ;  /* 0x00000026ff4e723e */ /* 0x080fe200030006ff */
[----:B------:R-:W-:Y:S01]  /*c320*/  FFMA.FTZ R84, R76, R77, R84 ;  /* 0x0000004d4c547223 */ /* 0x000fe20000010054 */
[----:B------:R-:W-:Y:S01]  /*c330*/  HADD2.F32 R77, -RZ, R36.H1_H1 ;  /* 0x30000024ff4d7230 */ /* 0x000fe20000004100 */
[----:B------:R-:W-:Y:S01]  /*c340*/  F2FP.F16.E4M3.UNPACK_B R38, R38 ;  /* 0x00000026ff26723e */ /* 0x000fe200020006ff */
[----:B------:R-:W-:Y:S01]  /*c350*/  IMAD.MOV.U32 R76, RZ, RZ, R14 ;  /* 0x000000ffff4c7224 */ /* 0x000fe200078e000e */
[----:B------:R-:W-:Y:S01]  /*c360*/  F2FP.SATFINITE.E4M3.F32.PACK_AB_MERGE_C R15, R49, R50, R39 ;  /* 0x00000032310f723e */ /* 0x000fe20004807027 */
[----:B------:R-:W-:-:S02]  /*c370*/  HADD2.F32 R36, -RZ, R78.H0_H0 ;  /* 0x2000004eff247230 */ /* 0x000fc40000004100 */
[-C--:B------:R-:W-:Y:S01]  /*c380*/  FMUL.FTZ R12, R77, R154.reuse ;  /* 0x0000009a4d0c7220 */ /* 0x080fe20000410000 */
[C---:B------:R-:W-:Y:S01]  /*c390*/  FMUL.FTZ R154, R87.reuse, R154 ;  /* 0x0000009a579a7220 */ /* 0x040fe20000410000 */
[----:B------:R-:W-:Y:S01]  /*c3a0*/  HADD2.F32 R78, -RZ, R78.H1_H1 ;  /* 0x3000004eff4e7230 */ /* 0x000fe20000004100 */
[----:B------:R-:W-:Y:S01]  /*c3b0*/  F2FP.SATFINITE.E4M3.F32.PACK_AB_MERGE_C R13, R44, R45, R53 ;  /* 0x0000002d2c0d723e */ /* 0x000fe20004807035 */
[-C--:B------:R-:W-:Y:S01]  /*c3c0*/  FFMA.FTZ R12, R87, R156.reuse, -R12 ;  /* 0x0000009c570c7223 */ /* 0x080fe2000001080c */
[----:B------:R-:W-:Y:S01]  /*c3d0*/  FFMA.FTZ R55, R77, R156, R154 ;  /* 0x0000009c4d377223 */ /* 0x000fe2000001009a */
[-C--:B------:R-:W-:Y:S02]  /*c3e0*/  F2FP.F16.E4M3.UNPACK_B R77, R155.reuse.H1 ;  /* 0x0000009bff4d723e */ /* 0x080fe400030006ff */
[----:B------:R-:W-:Y:S02]  /*c3f0*/  F2FP.F16.E4M3.UNPACK_B R155, R155 ;  /* 0x0000009bff9b723e */ /* 0x000fe400020006ff */
[----:B------:R-:W-:Y:S01]  /*c400*/  F2FP.SATFINITE.E4M3.F32.PACK_AB_MERGE_C R12, R12, R79, R85 ;  /* 0x0000004f0c0c723e */ /* 0x000fe20004807055 */
[--C-:B------:R-:W-:Y:S01]  /*c410*/  HADD2.F32 R161, -RZ, R77.reuse.H0_H0 ;  /* 0x2000004dffa17230 */ /* 0x100fe20000004100 */
[----:B------:R-:W-:Y:S01]  /*c420*/  F2FP.F16.E4M3.UNPACK_B R79, R76.H1 ;  /* 0x0000004cff4f723e */ /* 0x000fe200030006ff */
[----:B------:R-:W-:Y:S01]  /*c430*/  HADD2.F32 R77, -RZ, R77.H1_H1 ;  /* 0x3000004dff4d7230 */ /* 0x000fe20000004100 */
[----:B------:R-:W-:-:S02]  /*c440*/  F2FP.F16.E4M3.UNPACK_B R85, R157.H1 ;  /* 0x0000009dff55723e */ /* 0x000fc400030006ff */
[----:B------:R-:W-:Y:S01]  /*c450*/  FMUL.FTZ R163, R36, R161 ;  /* 0x000000a124a37220 */ /* 0x000fe20000410000 */
[--C-:B------:R-:W-:Y:S01]  /*c460*/  HADD2.F32 R14, -RZ, R79.reuse.H0_H0 ;  /* 0x2000004fff0e7230 */ /* 0x100fe20000004100 */
[----:B------:R-:W-:Y:S01]  /*c470*/  F2FP.F16.E4M3.UNPACK_B R76, R76 ;  /* 0x0000004cff4c723e */ /* 0x000fe200020006ff */
[----:B------:R-:W-:Y:S02]  /*c480*/  HADD2.F32 R154, -RZ, R79.H1_H1 ;  /* 0x3000004fff9a7230 */ /* 0x000fe40000004100 */
[----:B------:R-:W-:Y:S01]  /*c490*/  FMUL.FTZ R79, R78, R77 ;  /* 0x0000004d4e4f7220 */ /* 0x000fe20000410000 */
[--C-:B------:R-:W-:Y:S02]  /*c4a0*/  HADD2.F32 R87, -RZ, R85.reuse.H0_H0 ;  /* 0x20000055ff577230 */ /* 0x100fe40000004100 */
[----:B------:R-:W-:Y:S01]  /*c4b0*/  FMUL.FTZ R161, R14, R161 ;  /* 0x000000a10ea17220 */ /* 0x000fe20000410000 */
[----:B------:R-:W-:Y:S02]  /*c4c0*/  HADD2.F32 R85, -RZ, R85.H1_H1 ;  /* 0x30000055ff557230 */ /* 0x000fe40000004100 */
[----:B------:R-:W-:Y:S01]  /*c4d0*/  FMUL.FTZ R77, R154, R77 ;  /* 0x0000004d9a4d7220 */ /* 0x000fe20000410000 */
[----:B------:R-:W-:Y:S01]  /*c4e0*/  F2FP.F16.E4M3.UNPACK_B R157, R157 ;  /* 0x0000009dff9d723e */ /* 0x000fe200020006ff */
[-C--:B------:R-:W-:Y:S01]  /*c4f0*/  FFMA.FTZ R14, R14, R87.reuse, -R163 ;  /* 0x000000570e0e7223 */ /* 0x080fe200000108a3 */
[----:B------:R-:W-:Y:S01]  /*c500*/  FFMA.FTZ R36, R36, R87, R161 ;  /* 0x0000005724247223 */ /* 0x000fe200000100a1 */
[-C--:B------:R-:W-:Y:S01]  /*c510*/  FFMA.FTZ R77, R78, R85.reuse, R77 ;  /* 0x000000554e4d7223 */ /* 0x080fe2000001004d */
[----:B------:R-:W-:Y:S01]  /*c520*/  FFMA.FTZ R79, R154, R85, -R79 ;  /* 0x000000559a4f7223 */ /* 0x000fe2000001084f */
[----:B------:R-:W-:Y:S01]  /*c530*/  HADD2.F32 R87, -RZ, R155.H0_H0 ;  /* 0x2000009bff577230 */ /* 0x000fe20000004100 */
[----:B------:R-:W-:Y:S01]  /*c540*/  F2FP.SATFINITE.E4M3.F32.PACK_AB_MERGE_C R37, R37, R42, R46 ;  /* 0x0000002a2525723e */ /* 0x000fe2000480702e */
[----:B------:R-:W-:Y:S01]  /*c550*/  HADD2.F32 R78, -RZ, R38.H0_H0 ;  /* 0x20000026ff4e7230 */ /* 0x000fe20000004100 */
[----:B------:R-:W-:Y:S01]  /*c560*/  F2FP.SATFINITE.E4M3.F32.PACK_AB_MERGE_C R77, R77, R36, RZ ;  /* 0x000000244d4d723e */ /* 0x000fe200048070ff */
[----:B------:R-:W-:Y:S01]  /*c570*/  HADD2.F32 R154, -RZ, R76.H0_H0 ;  /* 0x2000004cff9a7230 */ /* 0x000fe20000004100 */
[----:B------:R-:W-:Y:S01]  /*c580*/  F2FP.SATFINITE.E4M3.F32.PACK_AB_MERGE_C R14, R79, R14, RZ ;  /* 0x0000000e4f0e723e */ /* 0x000fe200048070ff */
        /* <DEDUP_REMOVED lines=8> */
[----:B------:R-:W-:-:S02]  /*c610*/  HADD2.F32 R157, -RZ, R157.H1_H1 ;  /* 0x3000009dff9d7230 */ /* 0x000fc40000004100 */
[-C--:B------:R-:W-:Y:S01]  /*c620*/  FMUL.FTZ R85, R38, R155.reuse ;  /* 0x0000009b26557220 */ /* 0x080fe20000410000 */
[----:B------:R-:W-:Y:S01]  /*c630*/  F2FP.SATFINITE.E4M3.F32.PACK_AB_MERGE_C R36, R55, R84, R54 ;  /* 0x000000543724723e */ /* 0x000fe20004807036 */
[C---:B------:R-:W-:Y:S01]  /*c640*/  FMUL.FTZ R155, R76.reuse, R155 ;  /* 0x0000009b4c9b7220 */ /* 0x040fe20000410000 */
[----:B------:R-:W-:Y:S01]  /*c650*/  F2FP.SATFINITE.E4M3.F32.PACK_AB_MERGE_C R39, R47, R48, R51 ;  /* 0x000000302f27723e */ /* 0x000fe20004807033 */
[-C--:B------:R-:W-:Y:S02]  /*c660*/  FFMA.FTZ R85, R76, R157.reuse, -R85 ;  /* 0x0000009d4c557223 */ /* 0x080fe40000010855 */
[----:B------:R-:W-:-:S03]  /*c670*/  FFMA.FTZ R38, R38, R157, R155 ;  /* 0x0000009d26267223 */ /* 0x000fc6000001009b */
[----:B------:R-:W-:Y:S02]  /*c680*/  F2FP.SATFINITE.E4M3.F32.PACK_AB_MERGE_C R14, R85, R154, R14 ;  /* 0x0000009a550e723e */ /* 0x000fe4000480700e */
[----:B------:R-:W-:-:S07]  /*c690*/  F2FP.SATFINITE.E4M3.F32.PACK_AB_MERGE_C R38, R38, R87, R77 ;  /* 0x000000572626723e */ /* 0x000fce000480704d */
.L_x_512:
[----:B------:R-:W-:Y:S05]  /*c6a0*/  BSYNC B2 ;  /* 0x0000000000027941 */ /* 0x000fea0003800000 */
.L_x_511:
[----:B------:R-:W-:Y:S01]  /*c6b0*/  ISETP.GE.AND P2, PT, R43, R128, PT ;  /* 0x000000802b00720c */ /* 0x000fe20003f46270 */
[----:B0-----:R0:W-:-:S12]  /*c6c0*/  ST.E.128 desc[UR50][R40.64], R12 ;  /* 0x0000000c28007985 */ /* 0x0011d8000c101d32 */
[----:B------:R-:W-:-:S04]  /*c6d0*/  @!P2 IADD3 R42, P5, R11, R43, RZ ;  /* 0x0000002b0b2aa210 */ /* 0x000fc80007fbe0ff */
[----:B------:R-:W-:-:S05]  /*c6e0*/  @!P2 LEA.HI.X.SX32 R43, R43, R153, 0x1, P5 ;  /* 0x000000992b2ba211 */ /* 0x000fca00028f0eff */
[----:B---3--:R0:W-:Y:S04]  /*c6f0*/  @!P2 ST.E.128 desc[UR50][R42.64], R36 ;  /* 0x000000242a00a985 */ /* 0x0081e8000c101d32 */
.L_x_502:
[----:B------:R-:W-:Y:S05]  /*c700*/  BSYNC B1 ;  /* 0x0000000000017941 */ /* 0x000fea0003800000 */
.L_x_501:
[----:B------:R-:W-:-:S03]  /*c710*/  UMOV UR4, 0xffffffff ;  /* 0xffffffff00047882 */ /* 0x000fc60000000000 */
[----:B------:R-:W-:Y:S05]  /*c720*/  BRA.DIV UR4, `(.L_x_513) ;  /* 0x000001f204b47947 */ /* 0x000fea000b800000 */
[----:B-1----:R-:W1:Y:S04]  /*c730*/  SHFL.IDX PT, R120, R120, 0x1, 0x1e1f ;  /* 0x003e1f0078787f89 */ /* 0x002e6800000e0000 */
[----:B------:R0:W0:Y:S02]  /*c740*/  SHFL.IDX PT, R44, R121, 0x1, 0x1e1f ;  /* 0x003e1f00792c7f89 */ /* 0x00002400000e0000 */
.L_x_793:
[----:B------:R-:W-:Y:S05]  /*c750*/  @P4 BRA `(.L_x_470) ;  /* 0x0000003400404947 */ /* 0x000fea0003800000 */
[----:B------:R-:W-:Y:S01]  /*c760*/  ISETP.NE.AND P2, PT, R28, RZ, PT ;  /* 0x000000ff1c00720c */ /* 0x000fe20003f45270 */
[----:B------:R-:W-:-:S12]  /*c770*/  BSSY B1, `(.L_x_514) ;  /* 0x00000f4000017945 */ /* 0x000fd80003800000 */
[----:B------:R-:W-:Y:S05]  /*c780*/  @!P2 BRA `(.L_x_515) ;  /* 0x0000000c00c8a947 */ /* 0x000fea0003800000 */
[----:B----4-:R-:W-:Y:S01]  /*c790*/  SEL R11, R118, R142, !P0 ;  /* 0x0000008e760b7207 */ /* 0x010fe20004000000 */
[----:B------:R-:W-:Y:S01]  /*c7a0*/  BSSY B2, `(.L_x_516) ;  /* 0x00000eb000027945 */ /* 0x000fe20003800000 */
[----:B0-----:R-:W-:Y:S02]  /*c7b0*/  IADD3 R40, P2, R25, R44, RZ ;  /* 0x0000002c19287210 */ /* 0x001fe40007f5e0ff */
[----:B------:R-:W-:-:S03]  /*c7c0*/  SHF.R.S32.HI R12, RZ, 0x1f, R11 ;  /* 0x0000001fff0c7819 */ /* 0x000fc6000001140b */
[----:B-1----:R-:W-:Y:S01]  /*c7d0*/  IMAD.X R41, R120, 0x1, R112, P2 ;  /* 0x0000000178297824 */ /* 0x002fe200010e0670 */
[----:B------:R-:W-:Y:S02]  /*c7e0*/  LEA.HI R11, R12, R11, RZ, 0x5 ;  /* 0x0000000b0c0b7211 */ /* 0x000fe400078f28ff */
[----:B------:R-:W-:Y:S02]  /*c7f0*/  ISETP.GE.AND P2, PT, R16, R117, PT ;  /* 0x000000751000720c */ /* 0x000fe40003f46270 */
[----:B------:R-:W-:-:S04]  /*c800*/  LEA.HI.SX32 R11, R11, R116, 0x1b ;  /* 0x000000740b0b7211 */ /* 0x000fc800078fdaff */
[----:B------:R-:W-:-:S04]  /*c810*/  SHF.R.S32.HI R12, RZ, 0x1f, R11 ;  /* 0x0000001fff0c7819 */ /* 0x000fc8000001140b */
[----:B------:R-:W-:Y:S01]  /*c820*/  LEA.HI R12, R12, R11, RZ, 0x2 ;  /* 0x0000000b0c0c7211 */ /* 0x000fe200078f10ff */
[----:B------:R-:W-:-:S03]  /*c830*/  IMAD.SHL.U32 R11, R11, 0x10, RZ ;  /* 0x000000100b0b7824 */ /* 0x000fc600078e00ff */
[----:B------:R-:W-:Y:S02]  /*c840*/  SHF.R.S32.HI R13, RZ, 0x2, R12 ;  /* 0x00000002ff0d7819 */ /* 0x000fe4000001140c */
[----:B------:R-:W-:-:S03]  /*c850*/  LOP3.LUT R12, R209, 0x30, R11, 0xf8, !PT ;  /* 0x00000030d10c7812 */ /* 0x000fc600078ef80b */
[----:B------:R-:W-:Y:S01]  /*c860*/  IMAD R13, R13, 0x2800, R210 ;  /* 0x000028000d0d7824 */ /* 0x000fe200078e02d2 */
[----:B------:R-:W-:-:S04]  /*c870*/  LOP3.LUT R12, R12, R5, RZ, 0x3c, !PT ;  /* 0x000000050c0c7212 */ /* 0x000fc800078e3cff */
[----:B------:R-:W-:Y:S01]  /*c880*/  IADD3 R12, R13, R12, RZ ;  /* 0x0000000c0d0c7210 */ /* 0x000fe20007ffe0ff */
[----:B------:R-:W-:-:S04]  /*c890*/  IMAD R13, R19, 0x7800, R134 ;  /* 0x00007800130d7824 */ /* 0x000fc800078e0286 */
[----:B------:R-:W-:Y:S02]  /*c8a0*/  IMAD R15, R19, 0x7800, R12 ;  /* 0x00007800130f7824 */ /* 0x000fe400078e020c */
[C---:B------:R-:W-:Y:S02]  /*c8b0*/  IMAD.IADD R13, R18.reuse, 0x1, R13 ;  /* 0x00000001120d7824 */ /* 0x040fe400078e020d */
[----:B------:R-:W-:-:S04]  /*c8c0*/  IMAD.IADD R36, R18, 0x1, R15 ;  /* 0x0000000112247824 */ /* 0x000fc800078e020f */
[----:B------:R-:W0:Y:S04]  /*c8d0*/  LDS.128 R12, [R13+0x1a400] ;  /* 0x01a400000d0c7984 */ /* 0x000e280000000c00 */
[----:B------:R-:W1:Y:S01]  /*c8e0*/  LDS.128 R36, [R36+0x1a400] ;  /* 0x01a4000024247984 */ /* 0x000e620000000c00 */
[----:B------:R-:W-:Y:S05]  /*c8f0*/  @P2 BRA `(.L_x_517) ;  /* 0x0000000c00542947 */ /* 0x000fea0003800000 */
[----:B------:R-:W-:Y:S01]  /*c900*/  SHF.R.U32.HI R45, RZ, 0x8, R69 ;  /* 0x00000008ff2d7819 */ /* 0x000fe20000011645 */
[----:B0-----:R-:W-:Y:S01]  /*c910*/  IMAD.MOV.U32 R47, RZ, RZ, R12 ;  /* 0x000000ffff2f7224 */ /* 0x001fe200078e000c */
[----:B------:R-:W-:Y:S01]  /*c920*/  SHF.R.U32.HI R53, RZ, 0x8, R57 ;  /* 0x00000008ff357819 */ /* 0x000fe20000011639 */
[----:B-1----:R-:W-:Y:S01]  /*c930*/  IMAD.MOV.U32 R48, RZ, RZ, R36 ;  /* 0x000000ffff307224 */ /* 0x002fe200078e0024 */
[----:B------:R-:W-:Y:S01]  /*c940*/  SHF.R.U32.HI R51, RZ, 0x8, R71 ;  /* 0x00000008ff337819 */ /* 0x000fe20000011647 */
[----:B------:R-:W-:Y:S01]  /*c950*/  IMAD.MOV.U32 R46, RZ, RZ, R38 ;  /* 0x000000ffff2e7224 */ /* 0x000fe200078e0026 */
[----:B------:R-:W-:Y:S01]  /*c960*/  LOP3.LUT R49, R69, 0xff0000ff, RZ, 0xc0, !PT ;  /* 0xff0000ff45317812 */ /* 0x000fe200078ec0ff */
[----:B------:R-:W-:Y:S01]  /*c970*/  IMAD.SHL.U32 R53, R53, 0x100, RZ ;  /* 0x0000010035357824 */ /* 0x000fe200078e00ff */
[----:B------:R-:W-:Y:S01]  /*c980*/  SHF.R.U32.HI R58, RZ, 0x10, R69 ;  /* 0x00000010ff3a7819 */ /* 0x000fe20000011645 */
[----:B------:R-:W-:Y:S01]  /*c990*/  IMAD.SHL.U32 R51, R51, 0x100, RZ ;  /* 0x0000010033337824 */ /* 0x000fe200078e00ff */
[----:B------:R-:W-:Y:S01]  /*c9a0*/  SHF.L.U32 R12, R45, 0x8, RZ ;  /* 0x000000082d0c7819 */ /* 0x000fe200000006ff */
[----:B------:R-:W-:Y:S01]  /*c9b0*/  IMAD.MOV.U32 R45, RZ, RZ, R14 ;  /* 0x000000ffff2d7224 */ /* 0x000fe200078e000e */
[----:B------:R-:W-:-:S02]  /*c9c0*/  SHF.R.U32.HI R55, RZ, 0x8, R59 ;  /* 0x00000008ff377819 */ /* 0x000fc4000001163b */
[----:B------:R-:W-:Y:S02]  /*c9d0*/  SHF.R.U32.HI R56, RZ, 0x10, R71 ;  /* 0x00000010ff387819 */ /* 0x000fe40000011647 */
[----:B------:R-:W-:Y:S02]  /*c9e0*/  LOP3.LUT R52, R57, 0xff0000ff, RZ, 0xc0, !PT ;  /* 0xff0000ff39347812 */ /* 0x000fe400078ec0ff */
[----:B------:R-:W-:Y:S01]  /*c9f0*/  LOP3.LUT R12, R49, 0xff00, R12, 0xf8, !PT ;  /* 0x0000ff00310c7812 */ /* 0x000fe200078ef80c */
[----:B------:R-:W-:Y:S01]  /*ca00*/  IMAD.U32 R49, R58, 0x10000, RZ ;  /* 0x000100003a317824 */ /* 0x000fe200078e00ff */
[----:B------:R-:W-:Y:S02]  /*ca10*/  LOP3.LUT R50, R71, 0xff0000ff, RZ, 0xc0, !PT ;  /* 0xff0000ff47327812 */ /* 0x000fe400078ec0ff */
[----:B------:R-:W-:Y:S02]  /*ca20*/  LOP3.LUT R54, R59, 0xff0000ff, RZ, 0xc0, !PT ;  /* 0xff0000ff3b367812 */ /* 0x000fe400078ec0ff */
[----:B------:R-:W-:-:S02]  /*ca30*/  SHF.L.U32 R55, R55, 0x8, RZ ;  /* 0x0000000837377819 */ /* 0x000fc400000006ff */
[----:B------:R-:W-:Y:S01]  /*ca40*/  LOP3.LUT R38, R52, 0xff00, R53, 0xf8, !PT ;  /* 0x0000ff0034267812 */ /* 0x000fe200078ef835 */
[----:B------:R-:W-:Y:S01]  /*ca50*/  IMAD.U32 R53, R56, 0x10000, RZ ;  /* 0x0001000038357824 */ /* 0x000fe200078e00ff */
[----:B------:R-:W-:Y:S02]  /*ca60*/  LOP3.LUT R50, R50, 0xff00, R51, 0xf8, !PT ;  /* 0x0000ff0032327812 */ /* 0x000fe400078ef833 */
[----:B------:R-:W-:Y:S02]  /*ca70*/  LOP3.LUT R14, R54, 0xff00, R55, 0xf8, !PT ;  /* 0x0000ff00360e7812 */ /* 0x000fe400078ef837 */
[----:B------:R-:W-:Y:S02]  /*ca80*/  LOP3.LUT R36, R12, 0xff0000, R49, 0xf8, !PT ;  /* 0x00ff00000c247812 */ /* 0x000fe400078ef831 */
[----:B------:R-:W-:Y:S02]  /*ca90*/  F2FP.F16.E4M3.UNPACK_B R54, R148.H1 ;  /* 0x00000094ff36723e */ /* 0x000fe400030006ff */
[----:B------:R-:W-:-:S02]  /*caa0*/  F2FP.F16.E4M3.UNPACK_B R51, R48.H1 ;  /* 0x00000030ff33723e */ /* 0x000fc400030006ff */
[----:B------:R-:W-:Y:S01]  /*cab0*/  F2FP.F16.E4M3.UNPACK_B R49, R47.H1 ;  /* 0x0000002fff31723e */ /* 0x000fe200030006ff */
[----:B------:R-:W-:Y:S01]  /*cac0*/  HADD2.F32 R55, -RZ, R54.H0_H0 ;  /* 0x20000036ff377230 */ /* 0x000fe20000004100 */
[----:B------:R-:W-:Y:S01]  /*cad0*/  SHF.R.U32.HI R43, RZ, 0x10, R59 ;  /* 0x00000010ff2b7819 */ /* 0x000fe2000001163b */
[----:B------:R-:W-:Y:S01]  /*cae0*/  HADD2.F32 R52, -RZ, R51.H0_H0 ;  /* 0x20000033ff347230 */ /* 0x000fe20000004100 */
[----:B------:R-:W-:Y:S01]  /*caf0*/  LOP3.LUT R12, R50, 0xff0000, R53, 0xf8, !PT ;  /* 0x00ff0000320c7812 */ /* 0x000fe200078ef835 */
[----:B------:R-:W-:Y:S01]  /*cb00*/  HADD2.F32 R50, -RZ, R49.H0_H0 ;  /* 0x20000031ff327230 */ /* 0x000fe20000004100 */
[----:B------:R-:W-:Y:S01]  /*cb10*/  F2FP.F16.E4M3.UNPACK_B R53, R150.H1 ;  /* 0x00000096ff35723e */ /* 0x000fe200030006ff */
[----:B------:R-:W-:Y:S01]  /*cb20*/  IMAD.U32 R59, R43, 0x10000, RZ ;  /* 0x000100002b3b7824 */ /* 0x000fe200078e00ff */
[----:B------:R-:W-:Y:S01]  /*cb30*/  SHF.R.U32.HI R42, RZ, 0x10, R57 ;  /* 0x00000010ff2a7819 */ /* 0x000fe20000011639 */
[-C--:B------:R-:W-:Y:S01]  /*cb40*/  FMUL.FTZ R69, R52, R55.reuse ;  /* 0x0000003734457220 */ /* 0x080fe20000410000 */
[----:B------:R-:W-:Y:S01]  /*cb50*/  FMUL.FTZ R55, R50, R55 ;  /* 0x0000003732377220 */ /* 0x000fe20000410000 */
[----:B------:R-:W-:Y:S01]  /*cb60*/  HADD2.F32 R43, -RZ, R53.H0_H0 ;  /* 0x20000035ff2b7230 */ /* 0x000fe20000004100 */
[----:B------:R-:W-:Y:S01]  /*cb70*/  F2FP.F16.E4M3.UNPACK_B R148, R148 ;  /* 0x00000094ff94723e */ /* 0x000fe200020006ff */
[----:B------:R-:W-:Y:S01]  /*cb80*/  IMAD.U32 R57, R42, 0x10000, RZ ;  /* 0x000100002a397824 */ /* 0x000fe200078e00ff */
[----:B------:R-:W-:-:S02]  /*cb90*/  F2FP.F16.E4M3.UNPACK_B R150, R150 ;  /* 0x00000096ff96723e */ /* 0x000fc400020006ff */
[-C--:B------:R-:W-:Y:S01]  /*cba0*/  FFMA.FTZ R42, R50, R43.reuse, -R69 ;  /* 0x0000002b322a7223 */ /* 0x080fe20000010845 */
[----:B------:R-:W-:Y:S01]  /*cbb0*/  FFMA.FTZ R43, R52, R43, R55 ;  /* 0x0000002b342b7223 */ /* 0x000fe20000010037 */
[----:B------:R-:W-:Y:S01]  /*cbc0*/  HADD2.F32 R55, -RZ, R53.H1_H1 ;  /* 0x30000035ff377230 */ /* 0x000fe20000004100 */
[----:B------:R-:W-:Y:S01]  /*cbd0*/  F2FP.F16.E4M3.UNPACK_B R52, R48 ;  /* 0x00000030ff34723e */ /* 0x000fe200020006ff */
[----:B------:R-:W-:Y:S01]  /*cbe0*/  HADD2.F32 R53, -RZ, R54.H1_H1 ;  /* 0x30000036ff357230 */ /* 0x000fe20000004100 */
[----:B------:R-:W-:Y:S01]  /*cbf0*/  LOP3.LUT R38, R38, 0xff0000, R57, 0xf8, !PT ;  /* 0x00ff000026267812 */ /* 0x000fe200078ef839 */
[----:B------:R-:W-:Y:S01]  /*cc00*/  HADD2.F32 R50, -RZ, R49.H1_H1 ;  /* 0x30000031ff327230 */ /* 0x000fe20000004100 */
[----:B------:R-:W-:Y:S01]  /*cc10*/  LOP3.LUT R14, R14, 0xff0000, R59, 0xf8, !PT ;  /* 0x00ff00000e0e7812 */ /* 0x000fe200078ef83b */
[----:B------:R-:W-:Y:S01]  /*cc20*/  HADD2.F32 R54, -RZ, R51.H1_H1 ;  /* 0x30000033ff367230 */ /* 0x000fe20000004100 */
[----:B------:R-:W-:Y:S01]  /*cc30*/  F2FP.F16.E4M3.UNPACK_B R51, R47 ;  /* 0x0000002fff33723e */ /* 0x000fe200020006ff */
[----:B------:R-:W-:-:S02]  /*cc40*/  HADD2.F32 R56, -RZ, R148.H0_H0 ;  /* 0x20000094ff387230 */ /* 0x000fc40000004100 */
[-C--:B------:R-:W-:Y:S01]  /*cc50*/  FMUL.FTZ R57, R50, R53.reuse ;  /* 0x0000003532397220 */ /* 0x080fe20000410000 */
[----:B------:R-:W-:Y:S02]  /*cc60*/  HADD2.F32 R148, -RZ, R148.H1_H1 ;  /* 0x30000094ff947230 */ /* 0x000fe40000004100 */
[C---:B------:R-:W-:Y:S01]  /*cc70*/  FMUL.FTZ R47, R54.reuse, R53 ;  /* 0x00000035362f7220 */ /* 0x040fe20000410000 */
[----:B------:R-:W-:Y:S02]  /*cc80*/  HADD2.F32 R53, -RZ, R52.H0_H0 ;  /* 0x20000034ff357230 */ /* 0x000fe40000004100 */
[-C--:B------:R-:W-:Y:S01]  /*cc90*/  FFMA.FTZ R48, R54, R55.reuse, R57 ;  /* 0x0000003736307223 */ /* 0x080fe20000010039 */
[----:B------:R-:W-:Y:S02]  /*cca0*/  HADD2.F32 R49, -RZ, R51.H0_H0 ;  /* 0x20000033ff317230 */ /* 0x000fe40000004100 */
[----:B------:R-:W-:Y:S01]  /*ccb0*/  FFMA.FTZ R47, R50, R55, -R47 ;  /* 0x00000037322f7223 */ /* 0x000fe2000001082f */
[----:B------:R-:W-:-:S02]  /*ccc0*/  HADD2.F32 R50, -RZ, R150.H0_H0 ;  /* 0x20000096ff327230 */ /* 0x000fc40000004100 */
[-C--:B------:R-:W-:Y:S01]  /*ccd0*/  FMUL.FTZ R58, R53, R56.reuse ;  /* 0x00000038353a7220 */ /* 0x080fe20000410000 */
[----:B------:R-:W-:Y:S02]  /*cce0*/  HADD2.F32 R54, -RZ, R52.H1_H1 ;  /* 0x30000034ff367230 */ /* 0x000fe40000004100 */
[C---:B------:R-:W-:Y:S01]  /*ccf0*/  FMUL.FTZ R56, R49.reuse, R56 ;  /* 0x0000003831387220 */ /* 0x040fe20000410000 */
[----:B------:R-:W-:Y:S02]  /*cd00*/  HADD2.F32 R51, -RZ, R51.H1_H1 ;  /* 0x30000033ff337230 */ /* 0x000fe40000004100 */
[----:B------:R-:W-:Y:S01]  /*cd10*/  FFMA.FTZ R49, R49, R50, -R58 ;  /* 0x0000003231317223 */ /* 0x000fe2000001083a */
[----:B------:R-:W-:Y:S01]  /*cd20*/  F2FP.F16.E4M3.UNPACK_B R55, R46.H1 ;  /* 0x0000002eff37723e */ /* 0x000fe200030006ff */
[----:B------:R-:W-:Y:S01]  /*cd30*/  FFMA.FTZ R50, R53, R50, R56 ;  /* 0x0000003235327223 */ /* 0x000fe20000010038 */
[----:B------:R-:W-:Y:S01]  /*cd40*/  F2FP.F16.E4M3.UNPACK_B R56, R149.H1 ;  /* 0x00000095ff38723e */ /* 0x000fe200030006ff */
[----:B------:R-:W-:-:S02]  /*cd50*/  HADD2.F32 R150, -RZ, R150.H1_H1 ;  /* 0x30000096ff967230 */ /* 0x000fc40000004100 */
[CC--:B------:R-:W-:Y:S01]  /*cd60*/  FMUL.FTZ R52, R54.reuse, R148.reuse ;  /* 0x0000009436347220 */ /* 0x0c0fe20000410000 */
[C---:B------:R-:W-:Y:S01]  /*cd70*/  FMUL.FTZ R59, R51.reuse, R148 ;  /* 0x00000094333b7220 */ /* 0x040fe20000410000 */
[----:B------:R-:W-:Y:S01]  /*cd80*/  F2FP.F16.E4M3.UNPACK_B R58, R151.H1 ;  /* 0x00000097ff3a723e */ /* 0x000fe200030006ff */
[----:B------:R-:W-:Y:S01]  /*cd90*/  HADD2.F32 R68, -RZ, R56.H0_H0 ;  /* 0x20000038ff447230 */ /* 0x000fe20000004100 */
[----:B------:R-:W-:Y:S01]  /*cda0*/  F2FP.F16.E4M3.UNPACK_B R53, R45.H1 ;  /* 0x0000002dff35723e */ /* 0x000fe200030006ff */
[----:B------:R-:W-:Y:S02]  /*cdb0*/  HADD2.F32 R57, -RZ, R55.H0_H0 ;  /* 0x20000037ff397230 */ /* 0x000fe40000004100 */
[-C--:B------:R-:W-:Y:S01]  /*cdc0*/  FFMA.FTZ R52, R51, R150.reuse, -R52 ;  /* 0x0000009633347223 */ /* 0x080fe20000010834 */
[----:B------:R-:W-:Y:S01]  /*cdd0*/  FFMA.FTZ R51, R54, R150, R59 ;  /* 0x0000009636337223 */ /* 0x000fe2000001003b */
[----:B------:R-:W-:Y:S01]  /*cde0*/  HADD2.F32 R59, -RZ, R58.H0_H0 ;  /* 0x2000003aff3b7230 */ /* 0x000fe20000004100 */
[----:B------:R-:W-:Y:S01]  /*cdf0*/  F2FP.F16.E4M3.UNPACK_B R149, R149 ;  /* 0x00000095ff95723e */ /* 0x000fe200020006ff */
[----:B------:R-:W-:-:S02]  /*ce00*/  HADD2.F32 R54, -RZ, R53.H0_H0 ;  /* 0x20000035ff367230 */ /* 0x000fc40000004100 */
[-C--:B------:R-:W-:Y:S01]  /*ce10*/  FMUL.FTZ R71, R57, R68.reuse ;  /* 0x0000004439477220 */ /* 0x080fe20000410000 */
[----:B------:R-:W-:Y:S01]  /*ce20*/  HADD2.F32 R69, -RZ, R56.H1_H1 ;  /* 0x30000038ff457230 */ /* 0x000fe20000004100 */
[----:B------:R-:W-:Y:S01]  /*ce30*/  F2FP.F16.E4M3.UNPACK_B R45, R45 ;  /* 0x0000002dff2d723e */ /* 0x000fe200020006ff */
[----:B------:R-:W-:Y:S02]  /*ce40*/  HADD2.F32 R55, -RZ, R55.H1_H1 ;  /* 0x30000037ff377230 */ /* 0x000fe40000004100 */
[C---:B------:R-:W-:Y:S01]  /*ce50*/  FMUL.FTZ R68, R54.reuse, R68 ;  /* 0x0000004436447220 */ /* 0x040fe20000410000 */
[----:B------:R-:W-:Y:S02]  /*ce60*/  HADD2.F32 R56, -RZ, R53.H1_H1 ;  /* 0x30000035ff387230 */ /* 0x000fe40000004100 */
[----:B------:R-:W-:Y:S01]  /*ce70*/  FFMA.FTZ R53, R54, R59, -R71 ;  /* 0x0000003b36357223 */ /* 0x000fe20000010847 */
[----:B------:R-:W-:Y:S02]  /*ce80*/  HADD2.F32 R58, -RZ, R58.H1_H1 ;  /* 0x3000003aff3a7230 */ /* 0x000fe40000004100 */
[----:B------:R-:W-:Y:S01]  /*ce90*/  FMUL.FTZ R71, R55, R69 ;  /* 0x0000004537477220 */ /* 0x000fe20000410000 */
[----:B------:R-:W-:Y:S01]  /*cea0*/  FFMA.FTZ R54, R57, R59, R68 ;  /* 0x0000003b39367223 */ /* 0x000fe20000010044 */
[C---:B------:R-:W-:Y:S01]  /*ceb0*/  FMUL.FTZ R70, R56.reuse, R69 ;  /* 0x0000004538467220 */ /* 0x040fe20000410000 */
[----:B------:R-:W-:Y:S01]  /*cec0*/  F2FP.F16.E4M3.UNPACK_B R151, R151 ;  /* 0x00000097ff97723e */ /* 0x000fe200020006ff */
[----:B------:R-:W-:Y:S01]  /*ced0*/  FFMA.FTZ R56, R56, R58, -R71 ;  /* 0x0000003a38387223 */ /* 0x000fe20000010847 */
[----:B------:R-:W-:-:S02]  /*cee0*/  HADD2.F32 R59, -RZ, R149.H0_H0 ;  /* 0x20000095ff3b7230 */ /* 0x000fc40000004100 */
[----:B------:R-:W-:Y:S01]  /*cef0*/  FFMA.FTZ R71, R55, R58, R70 ;  /* 0x0000003a37477223 */ /* 0x000fe20000010046 */
[----:B------:R-:W-:Y:S01]  /*cf00*/  F2FP.F16.E4M3.UNPACK_B R55, R46 ;  /* 0x0000002eff37723e */ /* 0x000fe200020006ff */
[----:B------:R-:W-:Y:S01]  /*cf10*/  HADD2.F32 R70, -RZ, R149.H1_H1 ;  /* 0x30000095ff467230 */ /* 0x000fe20000004100 */
[----:B------:R-:W-:Y:S01]  /*cf20*/  F2FP.SATFINITE.E4M3.F32.PACK_AB_MERGE_C R42, R47, R42, RZ ;  /* 0x0000002a2f2a723e */ /* 0x000fe200048070ff */
[----:B------:R-:W-:Y:S01]  /*cf30*/  HADD2.F32 R46, -RZ, R45.H0_H0 ;  /* 0x2000002dff2e7230 */ /* 0x000fe20000004100 */
[----:B------:R-:W-:Y:S01]  /*cf40*/  F2FP.SATFINITE.E4M3.F32.PACK_AB_MERGE_C R71, R71, R54, RZ ;  /* 0x000000364747723e */ /* 0x000fe200048070ff */
[--C-:B------:R-:W-:Y:S01]  /*cf50*/  HADD2.F32 R57, -RZ, R55.reuse.H0_H0 ;  /* 0x20000037ff397230 */ /* 0x100fe20000004100 */
[----:B------:R-:W-:Y:S01]  /*cf60*/  F2FP.F16.E4M3.UNPACK_B R54, R38 ;  /* 0x00000026ff36723e */ /* 0x000fe200020006ff */
[----:B------:R-:W-:Y:S02]  /*cf70*/  HADD2.F32 R55, -RZ, R55.H1_H1 ;  /* 0x30000037ff377230 */ /* 0x000fe40000004100 */
[----:B------:R-:W-:Y:S01]  /*cf80*/  FMUL.FTZ R76, R46, R59 ;  /* 0x0000003b2e4c7220 */ /* 0x000fe20000410000 */
[----:B------:R-:W-:-:S02]  /*cf90*/  HADD2.F32 R45, -RZ, R45.H1_H1 ;  /* 0x3000002dff2d7230 */ /* 0x000fc40000004100 */
[----:B------:R-:W-:Y:S01]  /*cfa0*/  FMUL.FTZ R69, R57, R59 ;  /* 0x0000003b39457220 */ /* 0x000fe20000410000 */
[--C-:B------:R-:W-:Y:S02]  /*cfb0*/  HADD2.F32 R68, -RZ, R151.reuse.H1_H1 ;  /* 0x30000097ff447230 */ /* 0x100fe40000004100 */
[-C--:B------:R-:W-:Y:S01]  /*cfc0*/  FMUL.FTZ R78, R55, R70.reuse ;  /* 0x00000046374e7220 */ /* 0x080fe20000410000 */
[----:B------:R-:W-:Y:S02]  /*cfd0*/  HADD2.F32 R58, -RZ, R151.H0_H0 ;  /* 0x20000097ff3a7230 */ /* 0x000fe40000004100 */
[C---:B------:R-:W-:Y:S01]  /*cfe0*/  FMUL.FTZ R70, R45.reuse, R70 ;  /* 0x000000462d467220 */ /* 0x040fe20000410000 */
[----:B------:R-:W-:Y:S01]  /*cff0*/  FFMA.FTZ R78, R45, R68, -R78 ;  /* 0x000000442d4e7223 */ /* 0x000fe2000001084e */
[----:B------:R-:W-:Y:S01]  /*d000*/  F2FP.SATFINITE.E4M3.F32.PACK_AB_MERGE_C R45, R48, R43, RZ ;  /* 0x0000002b302d723e */ /* 0x000fe200048070ff */
[-C--:B------:R-:W-:Y:S01]  /*d010*/  FFMA.FTZ R69, R46, R58.reuse, -R69 ;  /* 0x0000003a2e457223 */ /* 0x080fe20000010845 */
[----:B------:R-:W-:Y:S01]  /*d020*/  F2FP.SATFINITE.E4M3.F32.PACK_AB_MERGE_C R43, R56, R53, RZ ;  /* 0x00000035382b723e */ /* 0x000fe200048070ff */
[----:B------:R-:W-:Y:S01]  /*d030*/  FFMA.FTZ R76, R57, R58, R76 ;  /* 0x0000003a394c7223 */ /* 0x000fe2000001004c */
[----:B------:R-:W-:Y:S01]  /*d040*/  F2FP.F16.E4M3.UNPACK_B R53, R37 ;  /* 0x00000025ff35723e */ /* 0x000fe200020006ff */
[----:B------:R-:W-:Y:S01]  /*d050*/  FFMA.FTZ R55, R55, R68, R70 ;  /* 0x0000004437377223 */ /* 0x000fe20000010046 */
[----:B------:R-:W-:-:S02]  /*d060*/  F2FP.F16.E4M3.UNPACK_B R48, R13 ;  /* 0x0000000dff30723e */ /* 0x000fc400020006ff */
[----:B------:R-:W-:Y:S01]  /*d070*/  F2FP.SATFINITE.E4M3.F32.PACK_AB_MERGE_C R46, R52, R49, R42 ;  /* 0x00000031342e723e */ /* 0x000fe2000480702a */
[--C-:B------:R-:W-:Y:S01]  /*d080*/  HADD2.F32 R49, -RZ, R53.reuse.H0_H0 ;  /* 0x20000035ff317230 */ /* 0x100fe20000004100 */
[----:B------:R-:W-:Y:S01]  /*d090*/  F2FP.SATFINITE.E4M3.F32.PACK_AB_MERGE_C R45, R51, R50, R45 ;  /* 0x00000032332d723e */ /* 0x000fe2000480702d */
[----:B------:R-:W-:Y:S01]  /*d0a0*/  HADD2.F32 R50, -RZ, R54.H0_H0 ;  /* 0x20000036ff327230 */ /* 0x000fe20000004100 */
[----:B------:R-:W-:Y:S01]  /*d0b0*/  F2FP.F16.E4M3.UNPACK_B R51, R36 ;  /* 0x00000024ff33723e */ /* 0x000fe200020006ff */
[----:B------:R-:W-:Y:S01]  /*d0c0*/  HADD2.F32 R47, -RZ, R48.H0_H0 ;  /* 0x20000030ff2f7230 */ /* 0x000fe20000004100 */
[----:B------:R-:W-:Y:S01]  /*d0d0*/  F2FP.SATFINITE.E4M3.F32.PACK_AB_MERGE_C R42, R55, R76, R71 ;  /* 0x0000004c372a723e */ /* 0x000fe20004807047 */
[----:B------:R-:W-:Y:S02]  /*d0e0*/  HADD2.F32 R53, -RZ, R53.H1_H1 ;  /* 0x30000035ff357230 */ /* 0x000fe40000004100 */
[----:B------:R-:W-:Y:S01]  /*d0f0*/  FMUL.FTZ R56, R49, R50 ;  /* 0x0000003231387220 */ /* 0x000fe20000410000 */
[----:B------:R-:W-:-:S02]  /*d100*/  HADD2.F32 R52, -RZ, R51.H0_H0 ;  /* 0x20000033ff347230 */ /* 0x000fc40000004100 */
[C---:B------:R-:W-:Y:S01]  /*d110*/  FMUL.FTZ R58, R47.reuse, R50 ;  /* 0x000000322f3a7220 */ /* 0x040fe20000410000 */
[----:B------:R-:W-:Y:S01]  /*d120*/  HADD2.F32 R54, -RZ, R54.H1_H1 ;  /* 0x30000036ff367230 */ /* 0x000fe20000004100 */
[----:B------:R-:W-:Y:S01]  /*d130*/  F2FP.F16.E4M3.UNPACK_B R36, R36.H1 ;  /* 0x00000024ff24723e */ /* 0x000fe200030006ff */
[----:B------:R-:W-:Y:S02]  /*d140*/  HADD2.F32 R50, -RZ, R48.H1_H1 ;  /* 0x30000030ff327230 */ /* 0x000fe40000004100 */
[-C--:B------:R-:W-:Y:S01]  /*d150*/  FFMA.FTZ R47, R47, R52.reuse, -R56 ;  /* 0x000000342f2f7223 */ /* 0x080fe20000010838 */
[----:B------:R-:W-:Y:S01]  /*d160*/  FFMA.FTZ R48, R49, R52, R58 ;  /* 0x0000003431307223 */ /* 0x000fe2000001003a */
[----:B------:R-:W-:Y:S02]  /*d170*/  HADD2.F32 R52, -RZ, R51.H1_H1 ;  /* 0x30000033ff347230 */ /* 0x000fe40000004100 */
[-C--:B------:R-:W-:Y:S01]  /*d180*/  FMUL.FTZ R55, R53, R54.reuse ;  /* 0x0000003635377220 */ /* 0x080fe20000410000 */
[----:B------:R-:W-:Y:S01]  /*d190*/  FMUL.FTZ R56, R50, R54 ;  /* 0x0000003632387220 */ /* 0x000fe20000410000 */
[----:B------:R-:W-:-:S02]  /*d1a0*/  F2FP.F16.E4M3.UNPACK_B R51, R37.H1 ;  /* 0x00000025ff33723e */ /* 0x000fc400030006ff */
[----:B------:R-:W-:Y:S01]  /*d1b0*/  F2FP.F16.E4M3.UNPACK_B R54, R38.H1 ;  /* 0x00000026ff36723e */ /* 0x000fe200030006ff */
[-C--:B------:R-:W-:Y:S01]  /*d1c0*/  FFMA.FTZ R50, R50, R52.reuse, -R55 ;  /* 0x0000003432327223 */ /* 0x080fe20000010837 */
[----:B------:R-:W-:Y:S01]  /*d1d0*/  F2FP.F16.E4M3.UNPACK_B R49, R13.H1 ;  /* 0x0000000dff31723e */ /* 0x000fe200030006ff */
[----:B------:R-:W-:Y:S01]  /*d1e0*/  FFMA.FTZ R13, R53, R52, R56 ;  /* 0x00000034350d7223 */ /* 0x000fe20000010038 */
[----:B------:R-:W-:Y:S01]  /*d1f0*/  HADD2.F32 R38, -RZ, R51.H0_H0 ;  /* 0x20000033ff267230 */ /* 0x000fe20000004100 */
[-C--:B------:R-:W-:Y:S01]  /*d200*/  F2FP.F16.E4M3.UNPACK_B R68, R14.reuse ;  /* 0x0000000eff44723e */ /* 0x080fe200020006ff */
[----:B------:R-:W-:Y:S01]  /*d210*/  HADD2.F32 R53, -RZ, R54.H0_H0 ;  /* 0x20000036ff357230 */ /* 0x000fe20000004100 */
[----:B------:R-:W-:Y:S01]  /*d220*/  F2FP.SATFINITE.E4M3.F32.PACK_AB_MERGE_C R43, R78, R69, R43 ;  /* 0x000000454e2b723e */ /* 0x000fe2000480702b */
[----:B------:R-:W-:Y:S01]  /*d230*/  HADD2.F32 R37, -RZ, R49.H0_H0 ;  /* 0x20000031ff257230 */ /* 0x000fe20000004100 */
[----:B------:R-:W-:Y:S01]  /*d240*/  F2FP.F16.E4M3.UNPACK_B R69, R14.H1 ;  /* 0x0000000eff45723e */ /* 0x000fe200030006ff */
[----:B------:R-:W-:-:S02]  /*d250*/  HADD2.F32 R52, -RZ, R51.H1_H1 ;  /* 0x30000033ff347230 */ /* 0x000fc40000004100 */
[-C--:B------:R-:W-:Y:S01]  /*d260*/  FMUL.FTZ R56, R38, R53.reuse ;  /* 0x0000003526387220 */ /* 0x080fe20000410000 */
[----:B------:R-:W-:Y:S02]  /*d270*/  HADD2.F32 R55, -RZ, R54.H1_H1 ;  /* 0x30000036ff377230 */ /* 0x000fe40000004100 */
[----:B------:R-:W-:Y:S01]  /*d280*/  FMUL.FTZ R53, R37, R53 ;  /* 0x0000003525357220 */ /* 0x000fe20000410000 */
[----:B------:R-:W-:Y:S01]  /*d290*/  HADD2.F32 R49, -RZ, R49.H1_H1 ;  /* 0x30000031ff317230 */ /* 0x000fe20000004100 */
[----:B------:R-:W-:Y:S01]  /*d2a0*/  F2FP.F16.E4M3.UNPACK_B R57, R12 ;  /* 0x0000000cff39723e */ /* 0x000fe200020006ff */
[--C-:B------:R-:W-:Y:S02]  /*d2b0*/  HADD2.F32 R51, -RZ, R36.reuse.H0_H0 ;  /* 0x20000024ff337230 */ /* 0x100fe40000004100 */
[-C--:B------:R-:W-:Y:S01]  /*d2c0*/  FMUL.FTZ R58, R52, R55.reuse ;  /* 0x00000037343a7220 */ /* 0x080fe20000410000 */
[----:B------:R-:W-:Y:S02]  /*d2d0*/  HADD2.F32 R54, -RZ, R36.H1_H1 ;  /* 0x30000024ff367230 */ /* 0x000fe40000004100 */
[----:B------:R-:W-:Y:S01]  /*d2e0*/  FMUL.FTZ R55, R49, R55 ;  /* 0x0000003731377220 */ /* 0x000fe20000410000 */
[----:B------:R-:W-:-:S02]  /*d2f0*/  HADD2.F32 R71, -RZ, R69.H0_H0 ;  /* 0x20000045ff477230 */ /* 0x000fc40000004100 */
[-C--:B------:R-:W-:Y:S01]  /*d300*/  FFMA.FTZ R36, R37, R51.reuse, -R56 ;  /* 0x0000003325247223 */ /* 0x080fe20000010838 */
[----:B------:R-:W-:Y:S01]  /*d310*/  FFMA.FTZ R37, R38, R51, R53 ;  /* 0x0000003326257223 */ /* 0x000fe20000010035 */
[----:B------:R-:W-:Y:S01]  /*d320*/  F2FP.F16.E4M3.UNPACK_B R53, R39 ;  /* 0x00000027ff35723e */ /* 0x000fe200020006ff */
[-C--:B------:R-:W-:Y:S01]  /*d330*/  FFMA.FTZ R49, R49, R54.reuse, -R58 ;  /* 0x0000003631317223 */ /* 0x080fe2000001083a */
[----:B------:R-:W-:Y:S01]  /*d340*/  FFMA.FTZ R38, R52, R54, R55 ;  /* 0x0000003634267223 */ /* 0x000fe20000010037 */
[----:B------:R-:W-:Y:S01]  /*d350*/  F2FP.F16.E4M3.UNPACK_B R51, R15 ;  /* 0x0000000fff33723e */ /* 0x000fe200020006ff */
[----:B------:R-:W-:Y:S01]  /*d360*/  HADD2.F32 R14, -RZ, R57.H0_H0 ;  /* 0x20000039ff0e7230 */ /* 0x000fe20000004100 */
[----:B------:R-:W-:Y:S01]  /*d370*/  F2FP.F16.E4M3.UNPACK_B R54, R39.H1 ;  /* 0x00000027ff36723e */ /* 0x000fe200030006ff */
[----:B------:R-:W-:Y:S01]  /*d380*/  HADD2.F32 R55, -RZ, R53.H0_H0 ;  /* 0x20000035ff377230 */ /* 0x000fe20000004100 */
[----:B------:R-:W-:Y:S01]  /*d390*/  F2FP.F16.E4M3.UNPACK_B R15, R15.H1 ;  /* 0x0000000fff0f723e */ /* 0x000fe200030006ff */
[----:B------:R-:W-:Y:S01]  /*d3a0*/  HADD2.F32 R39, -RZ, R51.H0_H0 ;  /* 0x20000033ff277230 */ /* 0x000fe20000004100 */
[----:B------:R-:W-:Y:S01]  /*d3b0*/  F2FP.F16.E4M3.UNPACK_B R58, R12.H1 ;  /* 0x0000000cff3a723e */ /* 0x000fe200030006ff */
        /* <DEDUP_REMOVED lines=8> */
[----:B------:R-:W-:Y:S02]  /*d440*/  HADD2.F32 R69, -RZ, R69.H1_H1 ;  /* 0x30000045ff457230 */ /* 0x000fe40000004100 */
[-C--:B------:R-:W-:Y:S01]  /*d450*/  FMUL.FTZ R77, R56, R71.reuse ;  /* 0x00000047384d7220 */ /* 0x080fe20000410000 */
[----:B------:R-:W-:Y:S02]  /*d460*/  HADD2.F32 R15, -RZ, R15.H1_H1 ;  /* 0x3000000fff0f7230 */ /* 0x000fe40000004100 */
[----:B------:R-:W-:Y:S01]  /*d470*/  FMUL.FTZ R71, R52, R71 ;  /* 0x0000004734477220 */ /* 0x000fe20000410000 */
[----:B------:R-:W-:-:S02]  /*d480*/  HADD2.F32 R59, -RZ, R58.H0_H0 ;  /* 0x2000003aff3b7230 */ /* 0x000fc40000004100 */
[----:B------:R-:W-:Y:S01]  /*d490*/  FFMA.FTZ R12, R39, R14, -R70 ;  /* 0x0000000e270c7223 */ /* 0x000fe20000010846 */
[----:B------:R-:W-:Y:S02]  /*d4a0*/  HADD2.F32 R53, -RZ, R53.H1_H1 ;  /* 0x30000035ff357230 */ /* 0x000fe40000004100 */
[-C--:B------:R-:W-:Y:S01]  /*d4b0*/  FMUL.FTZ R70, R54, R69.reuse ;  /* 0x0000004536467220 */ /* 0x080fe20000410000 */
[----:B------:R-:W-:Y:S02]  /*d4c0*/  HADD2.F32 R68, -RZ, R68.H1_H1 ;  /* 0x30000044ff447230 */ /* 0x000fe40000004100 */
[----:B------:R-:W-:Y:S01]  /*d4d0*/  FMUL.FTZ R69, R15, R69 ;  /* 0x000000450f457220 */ /* 0x000fe20000410000 */
[----:B------:R-:W-:Y:S02]  /*d4e0*/  HADD2.F32 R51, -RZ, R51.H1_H1 ;  /* 0x30000033ff337230 */ /* 0x000fe40000004100 */
[----:B------:R-:W-:Y:S01]  /*d4f0*/  FFMA.FTZ R77, R52, R59, -R77 ;  /* 0x0000003b344d7223 */ /* 0x000fe2000001084d */
[----:B------:R-:W-:-:S02]  /*d500*/  HADD2.F32 R58, -RZ, R58.H1_H1 ;  /* 0x3000003aff3a7230 */ /* 0x000fc40000004100 */
[----:B------:R-:W-:Y:S01]  /*d510*/  FFMA.FTZ R71, R56, R59, R71 ;  /* 0x0000003b38477223 */ /* 0x000fe20000010047 */
[----:B------:R-:W-:Y:S02]  /*d520*/  HADD2.F32 R52, -RZ, R57.H1_H1 ;  /* 0x30000039ff347230 */ /* 0x000fe40000004100 */
[-C--:B------:R-:W-:Y:S01]  /*d530*/  FMUL.FTZ R56, R53, R68.reuse ;  /* 0x0000004435387220 */ /* 0x080fe20000410000 */
[----:B------:R-:W-:Y:S01]  /*d540*/  FMUL.FTZ R68, R51, R68 ;  /* 0x0000004433447220 */ /* 0x000fe20000410000 */
[-C--:B------:R-:W-:Y:S01]  /*d550*/  FFMA.FTZ R70, R15, R58.reuse, -R70 ;  /* 0x0000003a0f467223 */ /* 0x080fe20000010846 */
[----:B------:R-:W-:Y:S01]  /*d560*/  FFMA.FTZ R54, R54, R58, R69 ;  /* 0x0000003a36367223 */ /* 0x000fe20000010045 */
[----:B------:R-:W-:Y:S01]  /*d570*/  FFMA.FTZ R14, R55, R14, R76 ;  /* 0x0000000e370e7223 */ /* 0x000fe2000001004c */
[-C--:B------:R-:W-:Y:S01]  /*d580*/  FFMA.FTZ R51, R51, R52.reuse, -R56 ;  /* 0x0000003433337223 */ /* 0x080fe20000010838 */
[----:B------:R-:W-:Y:S01]  /*d590*/  FFMA.FTZ R53, R53, R52, R68 ;  /* 0x0000003435357223 */ /* 0x000fe20000010044 */
[----:B------:R-:W-:Y:S01]  /*d5a0*/  F2FP.SATFINITE.E4M3.F32.PACK_AB_MERGE_C R70, R70, R77, RZ ;  /* 0x0000004d4646723e */ /* 0x000fe200048070ff */
[----:B------:R-:W-:Y:S01]  /*d5b0*/  IMAD.MOV.U32 R38, RZ, RZ, R42 ;  /* 0x000000ffff267224 */ /* 0x000fe200078e002a */
[----:B------:R-:W-:-:S02]  /*d5c0*/  F2FP.SATFINITE.E4M3.F32.PACK_AB_MERGE_C R54, R54, R71, RZ ;  /* 0x000000473636723e */ /* 0x000fc400048070ff */
[----:B------:R-:W-:Y:S01]  /*d5d0*/  F2FP.SATFINITE.E4M3.F32.PACK_AB_MERGE_C R47, R50, R47, R36 ;  /* 0x0000002f322f723e */ /* 0x000fe20004807024 */
[----:B------:R-:W-:Y:S01]  /*d5e0*/  IMAD.MOV.U32 R36, RZ, RZ, R45 ;  /* 0x000000ffff247224 */ /* 0x000fe200078e002d */
[----:B------:R-:W-:Y:S02]  /*d5f0*/  F2FP.SATFINITE.E4M3.F32.PACK_AB_MERGE_C R15, R51, R12, R70 ;  /* 0x0000000c330f723e */ /* 0x000fe40004807046 */
[----:B------:R-:W-:Y:S01]  /*d600*/  F2FP.SATFINITE.E4M3.F32.PACK_AB_MERGE_C R37, R13, R48, R37 ;  /* 0x000000300d25723e */ /* 0x000fe20004807025 */
[----:B------:R-:W-:Y:S01]  /*d610*/  IMAD.MOV.U32 R13, RZ, RZ, R47 ;  /* 0x000000ffff0d7224 */ /* 0x000fe200078e002f */
[----:B------:R-:W-:Y:S01]  /*d620*/  F2FP.SATFINITE.E4M3.F32.PACK_AB_MERGE_C R39, R53, R14, R54 ;  /* 0x0000000e3527723e */ /* 0x000fe20004807036 */
[----:B------:R-:W-:Y:S01]  /*d630*/  IMAD.MOV.U32 R14, RZ, RZ, R43 ;  /* 0x000000ffff0e7224 */ /* 0x000fe200078e002b */
[----:B------:R-:W-:-:S07]  /*d640*/  MOV R12, R46 ;  /* 0x0000002e000c7202 */ /* 0x000fce0000000f00 */
.L_x_517:
[----:B------:R-:W-:Y:S05]  /*d650*/  BSYNC B2 ;  /* 0x0000000000027941 */ /* 0x000fea0003800000 */
.L_x_516:
[----:B------:R-:W-:Y:S01]  /*d660*/  ISETP.GE.AND P2, PT, R11, R128, PT ;  /* 0x000000800b00720c */ /* 0x000fe20003f46270 */
[----:B0-----:R0:W-:-:S12]  /*d670*/  ST.E.128 desc[UR50][R40.64], R12 ;  /* 0x0000000c28007985 */ /* 0x0011d8000c101d32 */
[----:B------:R-:W-:-:S04]  /*d680*/  @!P2 IADD3 R42, P4, R11, R44, RZ ;  /* 0x0000002c0b2aa210 */ /* 0x000fc80007f9e0ff */
[----:B------:R-:W-:-:S05]  /*d690*/  @!P2 LEA.HI.X.SX32 R43, R11, R120, 0x1, P4 ;  /* 0x000000780b2ba211 */ /* 0x000fca00020f0eff */
[----:B-1----:R0:W-:Y:S04]  /*d6a0*/  @!P2 ST.E.128 desc[UR50][R42.64], R36 ;  /* 0x000000242a00a985 */ /* 0x0021e8000c101d32 */
.L_x_515:
[----:B------:R-:W-:Y:S05]  /*d6b0*/  BSYNC B1 ;  /* 0x0000000000017941 */ /* 0x000fea0003800000 */
.L_x_514:
[----:B------:R-:W-:Y:S01]  /*d6c0*/  ISETP.NE.AND P2, PT, R29, RZ, PT ;  /* 0x000000ff1d00720c */ /* 0x000fe20003f45270 */
[----:B------:R-:W-:-:S12]  /*d6d0*/  BSSY B1, `(.L_x_518) ;  /* 0x00000f2000017945 */ /* 0x000fd80003800000 */
[----:B------:R-:W-:Y:S05]  /*d6e0*/  @!P2 BRA `(.L_x_519) ;  /* 0x0000000c00c0a947 */ /* 0x000fea0003800000 */
[----:B----4-:R-:W-:Y:S01]  /*d6f0*/  SEL R11, R118, R142, !P3 ;  /* 0x0000008e760b7207 */ /* 0x010fe20005800000 */
[----:B------:R-:W-:Y:S01]  /*d700*/  BSSY B2, `(.L_x_520) ;  /* 0x00000e9000027945 */ /* 0x000fe20003800000 */
[----:B0-----:R-:W-:Y:S02]  /*d710*/  IADD3 R40, P2, R26, R44, RZ ;  /* 0x0000002c1a287210 */ /* 0x001fe40007f5e0ff */
[----:B------:R-:W-:Y:S02]  /*d720*/  SHF.R.S32.HI R12, RZ, 0x1f, R11 ;  /* 0x0000001fff0c7819 */ /* 0x000fe4000001140b */
[----:B-1----:R-:W-:Y:S02]  /*d730*/  IADD3.X R41, R120, R111, RZ, P2, !PT ;  /* 0x0000006f78297210 */ /* 0x002fe400017fe4ff */
[----:B------:R-:W-:Y:S02]  /*d740*/  LEA.HI R12, R12, R11, RZ, 0x5 ;  /* 0x0000000b0c0c7211 */ /* 0x000fe400078f28ff */
[----:B------:R-:W-:-:S02]  /*d750*/  ISETP.GE.AND P2, PT, R3, R117, PT ;  /* 0x000000750300720c */ /* 0x000fc40003f46270 */
        /* <DEDUP_REMOVED lines=18> */
[----:B------:R-:W-:Y:S01]  /*d880*/  LOP3.LUT R45, R73, 0xff0000ff, RZ, 0xc0, !PT ;  /* 0xff0000ff492d7812 */ /* 0x000fe200078ec0ff */
[----:B-1----:R-:W-:Y:S01]  /*d890*/  IMAD.MOV.U32 R48, RZ, RZ, R36 ;  /* 0x000000ffff307224 */ /* 0x002fe200078e0024 */
[----:B------:R-:W-:Y:S01]  /*d8a0*/  SHF.R.U32.HI R50, RZ, 0x8, R61 ;  /* 0x00000008ff327819 */ /* 0x000fe2000001163d */
[----:B------:R-:W-:Y:S01]  /*d8b0*/  IMAD.SHL.U32 R12, R43, 0x100, RZ ;  /* 0x000001002b0c7824 */ /* 0x000fe200078e00ff */
[----:B------:R-:W-:Y:S01]  /*d8c0*/  SHF.R.U32.HI R46, RZ, 0x8, R63 ;  /* 0x00000008ff2e7819 */ /* 0x000fe2000001163f */
[----:B------:R-:W-:Y:S01]  /*d8d0*/  IMAD.MOV.U32 R43, RZ, RZ, R14 ;  /* 0x000000ffff2b7224 */ /* 0x000fe200078e000e */
[----:B------:R-:W-:Y:S01]  /*d8e0*/  SHF.R.U32.HI R55, RZ, 0x8, R75 ;  /* 0x00000008ff377819 */ /* 0x000fe2000001164b */
[----:B------:R-:W-:Y:S01]  /*d8f0*/  IMAD.SHL.U32 R36, R50, 0x100, RZ ;  /* 0x0000010032247824 */ /* 0x000fe200078e00ff */
[----:B------:R-:W-:Y:S01]  /*d900*/  SHF.R.U32.HI R57, RZ, 0x10, R73 ;  /* 0x00000010ff397819 */ /* 0x000fe20000011649 */
[----:B------:R-:W-:Y:S01]  /*d910*/  IMAD.SHL.U32 R46, R46, 0x100, RZ ;  /* 0x000001002e2e7824 */ /* 0x000fe200078e00ff */
[----:B------:R-:W-:-:S02]  /*d920*/  LOP3.LUT R45, R45, 0xff00, R12, 0xf8, !PT ;  /* 0x0000ff002d2d7812 */ /* 0x000fc400078ef80c */
[----:B------:R-:W-:Y:S01]  /*d930*/  SHF.R.U32.HI R56, RZ, 0x10, R75 ;  /* 0x00000010ff387819 */ /* 0x000fe2000001164b */
[----:B------:R-:W-:Y:S01]  /*d940*/  IMAD.U32 R14, R57, 0x10000, RZ ;  /* 0x00010000390e7824 */ /* 0x000fe200078e00ff */
[----:B------:R-:W-:Y:S02]  /*d950*/  LOP3.LUT R49, R75, 0xff0000ff, RZ, 0xc0, !PT ;  /* 0xff0000ff4b317812 */ /* 0x000fe400078ec0ff */
[----:B------:R-:W-:Y:S02]  /*d960*/  SHF.L.U32 R12, R55, 0x8, RZ ;  /* 0x00000008370c7819 */ /* 0x000fe400000006ff */
[----:B------:R-:W-:Y:S02]  /*d970*/  LOP3.LUT R51, R61, 0xff0000ff, RZ, 0xc0, !PT ;  /* 0xff0000ff3d337812 */ /* 0x000fe400078ec0ff */
[----:B------:R-:W-:Y:S02]  /*d980*/  LOP3.LUT R53, R63, 0xff0000ff, RZ, 0xc0, !PT ;  /* 0xff0000ff3f357812 */ /* 0x000fe400078ec0ff */
[----:B------:R-:W-:-:S02]  /*d990*/  MOV R42, R13 ;  /* 0x0000000d002a7202 */ /* 0x000fc40000000f00 */
[----:B------:R-:W-:Y:S01]  /*d9a0*/  LOP3.LUT R13, R49, 0xff00, R12, 0xf8, !PT ;  /* 0x0000ff00310d7812 */ /* 0x000fe200078ef80c */
[----:B------:R-:W-:Y:S01]  /*d9b0*/  IMAD.U32 R12, R56, 0x10000, RZ ;  /* 0x00010000380c7824 */ /* 0x000fe200078e00ff */
[----:B------:R-:W-:Y:S02]  /*d9c0*/  LOP3.LUT R55, R51, 0xff00, R36, 0xf8, !PT ;  /* 0x0000ff0033377812 */ /* 0x000fe400078ef824 */
[----:B------:R-:W-:Y:S02]  /*d9d0*/  LOP3.LUT R57, R53, 0xff00, R46, 0xf8, !PT ;  /* 0x0000ff0035397812 */ /* 0x000fe400078ef82e */
[----:B------:R-:W-:Y:S02]  /*d9e0*/  F2FP.F16.E4M3.UNPACK_B R53, R143.H1 ;  /* 0x0000008fff35723e */ /* 0x000fe400030006ff */
[----:B------:R-:W-:Y:S02]  /*d9f0*/  F2FP.F16.E4M3.UNPACK_B R51, R48.H1 ;  /* 0x00000030ff33723e */ /* 0x000fe400030006ff */
[----:B------:R-:W-:-:S02]  /*da00*/  F2FP.F16.E4M3.UNPACK_B R49, R47.H1 ;  /* 0x0000002fff31723e */ /* 0x000fc400030006ff */
[----:B------:R-:W-:Y:S01]  /*da10*/  SHF.R.U32.HI R54, RZ, 0x10, R63 ;  /* 0x00000010ff367819 */ /* 0x000fe2000001163f */
[----:B------:R-:W-:Y:S01]  /*da20*/  HADD2.F32 R46, -RZ, R51.H0_H0 ;  /* 0x20000033ff2e7230 */ /* 0x000fe20000004100 */
[----:B------:R-:W-:Y:S02]  /*da30*/  SHF.R.U32.HI R52, RZ, 0x10, R61 ;  /* 0x00000010ff347819 */ /* 0x000fe4000001163d */
[----:B------:R-:W-:Y:S01]  /*da40*/  LOP3.LUT R14, R45, 0xff0000, R14, 0xf8, !PT ;  /* 0x00ff00002d0e7812 */ /* 0x000fe200078ef80e */
[----:B------:R-:W-:Y:S01]  /*da50*/  HADD2.F32 R45, -RZ, R49.H0_H0 ;  /* 0x20000031ff2d7230 */ /* 0x000fe20000004100 */
[----:B------:R-:W-:Y:S01]  /*da60*/  LOP3.LUT R12, R13, 0xff0000, R12, 0xf8, !PT ;  /* 0x00ff00000d0c7812 */ /* 0x000fe200078ef80c */
[--C-:B------:R-:W-:Y:S01]  /*da70*/  HADD2.F32 R13, -RZ, R53.reuse.H0_H0 ;  /* 0x20000035ff0d7230 */ /* 0x100fe20000004100 */
[----:B------:R-:W-:Y:S01]  /*da80*/  F2FP.F16.E4M3.UNPACK_B R50, R145.H1 ;  /* 0x00000091ff32723e */ /* 0x000fe200030006ff */
[----:B------:R-:W-:Y:S01]  /*da90*/  IMAD.U32 R54, R54, 0x10000, RZ ;  /* 0x0001000036367824 */ /* 0x000fe200078e00ff */
[----:B------:R-:W-:Y:S01]  /*daa0*/  SHF.L.U32 R36, R52, 0x10, RZ ;  /* 0x0000001034247819 */ /* 0x000fe200000006ff */
[----:B------:R-:W-:-:S02]  /*dab0*/  HADD2.F32 R53, -RZ, R53.H1_H1 ;  /* 0x30000035ff357230 */ /* 0x000fc40000004100 */
[CC--:B------:R-:W-:Y:S01]  /*dac0*/  FMUL.FTZ R56, R46.reuse, R13.reuse ;  /* 0x0000000d2e387220 */ /* 0x0c0fe20000410000 */
[--C-:B------:R-:W-:Y:S02]  /*dad0*/  HADD2.F32 R52, -RZ, R50.reuse.H0_H0 ;  /* 0x20000032ff347230 */ /* 0x100fe40000004100 */
[----:B------:R-:W-:Y:S01]  /*dae0*/  FMUL.FTZ R59, R45, R13 ;  /* 0x0000000d2d3b7220 */ /* 0x000fe20000410000 */
[----:B------:R-:W-:Y:S01]  /*daf0*/  LOP3.LUT R36, R55, 0xff0000, R36, 0xf8, !PT ;  /* 0x00ff000037247812 */ /* 0x000fe200078ef824 */
[----:B------:R-:W-:Y:S01]  /*db00*/  HADD2.F32 R55, -RZ, R50.H1_H1 ;  /* 0x30000032ff377230 */ /* 0x000fe20000004100 */
[----:B------:R-:W-:Y:S01]  /*db10*/  LOP3.LUT R13, R57, 0xff0000, R54, 0xf8, !PT ;  /* 0x00ff0000390d7812 */ /* 0x000fe200078ef836 */
[-C--:B------:R-:W-:Y:S01]  /*db20*/  FFMA.FTZ R45, R45, R52.reuse, -R56 ;  /* 0x000000342d2d7223 */ /* 0x080fe20000010838 */
[----:B------:R-:W-:Y:S01]  /*db30*/  FFMA.FTZ R46, R46, R52, R59 ;  /* 0x000000342e2e7223 */ /* 0x000fe2000001003b */
[----:B------:R-:W-:Y:S01]  /*db40*/  HADD2.F32 R50, -RZ, R49.H1_H1 ;  /* 0x30000031ff327230 */ /* 0x000fe20000004100 */
[----:B------:R-:W-:Y:S01]  /*db50*/  F2FP.F16.E4M3.UNPACK_B R143, R143 ;  /* 0x0000008fff8f723e */ /* 0x000fe200020006ff */
[----:B------:R-:W-:Y:S01]  /*db60*/  HADD2.F32 R54, -RZ, R51.H1_H1 ;  /* 0x30000033ff367230 */ /* 0x000fe20000004100 */
[----:B------:R-:W-:-:S02]  /*db70*/  F2FP.F16.E4M3.UNPACK_B R52, R48 ;  /* 0x00000030ff34723e */ /* 0x000fc400020006ff */
[----:B------:R-:W-:Y:S01]  /*db80*/  F2FP.F16.E4M3.UNPACK_B R51, R47 ;  /* 0x0000002fff33723e */ /* 0x000fe200020006ff */
[----:B------:R-:W-:Y:S01]  /*db90*/  FMUL.FTZ R57, R50, R53 ;  /* 0x0000003532397220 */ /* 0x000fe20000410000 */
[----:B------:R-:W-:Y:S01]  /*dba0*/  F2FP.F16.E4M3.UNPACK_B R145, R145 ;  /* 0x00000091ff91723e */ /* 0x000fe200020006ff */
[----:B------:R-:W-:Y:S01]  /*dbb0*/  FMUL.FTZ R47, R54, R53 ;  /* 0x00000035362f7220 */ /* 0x000fe20000410000 */
[----:B------:R-:W-:Y:S02]  /*dbc0*/  HADD2.F32 R56, -RZ, R143.H0_H0 ;  /* 0x2000008fff387230 */ /* 0x000fe40000004100 */
[----:B------:R-:W-:Y:S02]  /*dbd0*/  HADD2.F32 R53, -RZ, R52.H0_H0 ;  /* 0x20000034ff357230 */ /* 0x000fe40000004100 */
[-C--:B------:R-:W-:Y:S01]  /*dbe0*/  FFMA.FTZ R48, R50, R55.reuse, -R47 ;  /* 0x0000003732307223 */ /* 0x080fe2000001082f */
[----:B------:R-:W-:Y:S02]  /*dbf0*/  HADD2.F32 R49, -RZ, R51.H0_H0 ;  /* 0x20000033ff317230 */ /* 0x000fe40000004100 */
[----:B------:R-:W-:Y:S01]  /*dc00*/  FFMA.FTZ R47, R54, R55, R57 ;  /* 0x00000037362f7223 */ /* 0x000fe20000010039 */
[----:B------:R-:W-:-:S02]  /*dc10*/  HADD2.F32 R50, -RZ, R145.H0_H0 ;  /* 0x20000091ff327230 */ /* 0x000fc40000004100 */
[-C--:B------:R-:W-:Y:S01]  /*dc20*/  FMUL.FTZ R58, R53, R56.reuse ;  /* 0x00000038353a7220 */ /* 0x080fe20000410000 */
[----:B------:R-:W-:Y:S02]  /*dc30*/  HADD2.F32 R143, -RZ, R143.H1_H1 ;  /* 0x3000008fff8f7230 */ /* 0x000fe40000004100 */
[C---:B------:R-:W-:Y:S01]  /*dc40*/  FMUL.FTZ R56, R49.reuse, R56 ;  /* 0x0000003831387220 */ /* 0x040fe20000410000 */
[----:B------:R-:W-:Y:S02]  /*dc50*/  HADD2.F32 R54, -RZ, R52.H1_H1 ;  /* 0x30000034ff367230 */ /* 0x000fe40000004100 */
[----:B------:R-:W-:Y:S01]  /*dc60*/  FFMA.FTZ R49, R49, R50, -R58 ;  /* 0x0000003231317223 */ /* 0x000fe2000001083a */
[----:B------:R-:W-:Y:S01]  /*dc70*/  HADD2.F32 R51, -RZ, R51.H1_H1 ;  /* 0x30000033ff337230 */ /* 0x000fe20000004100 */
[----:B------:R-:W-:Y:S01]  /*dc80*/  F2FP.F16.E4M3.UNPACK_B R58, R144.H1 ;  /* 0x00000090ff3a723e */ /* 0x000fe200030006ff */
[----:B------:R-:W-:Y:S01]  /*dc90*/  HADD2.F32 R145, -RZ, R145.H1_H1 ;  /* 0x30000091ff917230 */ /* 0x000fe20000004100 */
[----:B------:R-:W-:Y:S01]  /*dca0*/  F2FP.F16.E4M3.UNPACK_B R55, R38.H1 ;  /* 0x00000026ff37723e */ /* 0x000fe200030006ff */
[----:B------:R-:W-:Y:S01]  /*dcb0*/  FFMA.FTZ R50, R53, R50, R56 ;  /* 0x0000003235327223 */ /* 0x000fe20000010038 */
[-C--:B------:R-:W-:Y:S01]  /*dcc0*/  FMUL.FTZ R52, R54, R143.reuse ;  /* 0x0000008f36347220 */ /* 0x080fe20000410000 */
[----:B------:R-:W-:Y:S01]  /*dcd0*/  FMUL.FTZ R143, R51, R143 ;  /* 0x0000008f338f7220 */ /* 0x000fe20000410000 */
[----:B------:R-:W-:Y:S01]  /*dce0*/  F2FP.F16.E4M3.UNPACK_B R57, R146.H1 ;  /* 0x00000092ff39723e */ /* 0x000fe200030006ff */
[----:B------:R-:W-:Y:S01]  /*dcf0*/  HADD2.F32 R61, -RZ, R58.H0_H0 ;  /* 0x2000003aff3d7230 */ /* 0x000fe20000004100 */
[----:B------:R-:W-:Y:S01]  /*dd00*/  F2FP.F16.E4M3.UNPACK_B R53, R43.H1 ;  /* 0x0000002bff35723e */ /* 0x000fe200030006ff */
[----:B------:R-:W-:-:S02]  /*dd10*/  HADD2.F32 R56, -RZ, R55.H0_H0 ;  /* 0x20000037ff387230 */ /* 0x000fc40000004100 */
[-C--:B------:R-:W-:Y:S01]  /*dd20*/  FFMA.FTZ R52, R51, R145.reuse, -R52 ;  /* 0x0000009133347223 */ /* 0x080fe20000010834 */
[----:B------:R-:W-:Y:S01]  /*dd30*/  FFMA.FTZ R51, R54, R145, R143 ;  /* 0x0000009136337223 */ /* 0x000fe2000001008f */
[----:B------:R-:W-:Y:S01]  /*dd40*/  HADD2.F32 R59, -RZ, R57.H0_H0 ;  /* 0x20000039ff3b7230 */ /* 0x000fe20000004100 */
[----:B------:R-:W-:Y:S01]  /*dd50*/  F2FP.F16.E4M3.UNPACK_B R144, R144 ;  /* 0x00000090ff90723e */ /* 0x000fe200020006ff */
[----:B------:R-:W-:Y:S02]  /*dd60*/  HADD2.F32 R54, -RZ, R53.H0_H0 ;  /* 0x20000035ff367230 */ /* 0x000fe40000004100 */
[----:B------:R-:W-:Y:S01]  /*dd70*/  FMUL.FTZ R63, R56, R61 ;  /* 0x0000003d383f7220 */ /* 0x000fe20000410000 */
[----:B------:R-:W-:Y:S01]  /*dd80*/  HADD2.F32 R58, -RZ, R58.H1_H1 ;  /* 0x3000003aff3a7230 */ /* 0x000fe20000004100 */
[----:B------:R-:W-:Y:S01]  /*dd90*/  F2FP.F16.E4M3.UNPACK_B R43, R43 ;  /* 0x0000002bff2b723e */ /* 0x000fe200020006ff */
[----:B------:R-:W-:Y:S02]  /*dda0*/  HADD2.F32 R55, -RZ, R55.H1_H1 ;  /* 0x30000037ff377230 */ /* 0x000fe40000004100 */
[C---:B------:R-:W-:Y:S01]  /*ddb0*/  FMUL.FTZ R61, R54.reuse, R61 ;  /* 0x0000003d363d7220 */ /* 0x040fe20000410000 */
[----:B------:R-:W-:Y:S01]  /*ddc0*/  FFMA.FTZ R63, R54, R59, -R63 ;  /* 0x0000003b363f7223 */ /* 0x000fe2000001083f */
[----:B------:R-:W-:Y:S01]  /*ddd0*/  HADD2.F32 R53, -RZ, R53.H1_H1 ;  /* 0x30000035ff357230 */ /* 0x000fe20000004100 */
[----:B------:R-:W-:Y:S01]  /*dde0*/  F2FP.F16.E4M3.UNPACK_B R146, R146 ;  /* 0x00000092ff92723e */ /* 0x000fe200020006ff */
[----:B------:R-:W-:-:S02]  /*ddf0*/  HADD2.F32 R54, -RZ, R57.H1_H1 ;  /* 0x30000039ff367230 */ /* 0x000fc40000004100 */
[-C--:B------:R-:W-:Y:S01]  /*de00*/  FMUL.FTZ R60, R55, R58.reuse ;  /* 0x0000003a373c7220 */ /* 0x080fe20000410000 */
[--C-:B------:R-:W-:Y:S02]  /*de10*/  HADD2.F32 R57, -RZ, R144.reuse.H0_H0 ;  /* 0x20000090ff397230 */ /* 0x100fe40000004100 */
[C---:B------:R-:W-:Y:S01]  /*de20*/  FMUL.FTZ R58, R53.reuse, R58 ;  /* 0x0000003a353a7220 */ /* 0x040fe20000410000 */
[----:B------:R-:W-:Y:S02]  /*de30*/  HADD2.F32 R144, -RZ, R144.H1_H1 ;  /* 0x30000090ff907230 */ /* 0x000fe40000004100 */
[----:B------:R-:W-:Y:S01]  /*de40*/  FFMA.FTZ R60, R53, R54, -R60 ;  /* 0x00000036353c7223 */ /* 0x000fe2000001083c */
[----:B------:R-:W-:Y:S01]  /*de50*/  F2FP.F16.E4M3.UNPACK_B R53, R38 ;  /* 0x00000026ff35723e */ /* 0x000fe200020006ff */
[----:B------:R-:W-:Y:S01]  /*de60*/  FFMA.FTZ R58, R55, R54, R58 ;  /* 0x00000036373a7223 */ /* 0x000fe2000001003a */
[--C-:B------:R-:W-:Y:S02]  /*de70*/  HADD2.F32 R38, -RZ, R43.reuse.H0_H0 ;  /* 0x2000002bff267230 */ /* 0x100fe40000004100 */
[----:B------:R-:W-:Y:S01]  /*de80*/  FFMA.FTZ R61, R56, R59, R61 ;  /* 0x0000003b383d7223 */ /* 0x000fe2000001003d */
[----:B------:R-:W-:Y:S01]  /*de90*/  HADD2.F32 R43, -RZ, R43.H1_H1 ;  /* 0x3000002bff2b7230 */ /* 0x000fe20000004100 */
[----:B------:R-:W-:Y:S01]  /*dea0*/  F2FP.SATFINITE.E4M3.F32.PACK_AB_MERGE_C R45, R48, R45, RZ ;  /* 0x0000002d302d723e */ /* 0x000fe200048070ff */
[--C-:B------:R-:W-:Y:S01]  /*deb0*/  HADD2.F32 R54, -RZ, R53.reuse.H0_H0 ;  /* 0x20000035ff367230 */ /* 0x100fe20000004100 */
[----:B------:R-:W-:Y:S01]  /*dec0*/  F2FP.SATFINITE.E4M3.F32.PACK_AB_MERGE_C R47, R47, R46, RZ ;  /* 0x0000002e2f2f723e */ /* 0x000fe200048070ff */
[----:B------:R-:W-:Y:S01]  /*ded0*/  HADD2.F32 R53, -RZ, R53.H1_H1 ;  /* 0x30000035ff357230 */ /* 0x000fe20000004100 */
[----:B------:R-:W-:Y:S01]  /*dee0*/  F2FP.F16.E4M3.UNPACK_B R48, R42 ;  /* 0x0000002aff30723e */ /* 0x000fe200020006ff */
[----:B------:R-:W-:-:S02]  /*def0*/  HADD2.F32 R55, -RZ, R146.H0_H0 ;  /* 0x20000092ff377230 */ /* 0x000fc40000004100 */
[-C--:B------:R-:W-:Y:S01]  /*df00*/  FMUL.FTZ R59, R54, R57.reuse ;  /* 0x00000039363b7220 */ /* 0x080fe20000410000 */
[----:B------:R-:W-:Y:S02]  /*df10*/  HADD2.F32 R146, -RZ, R146.H1_H1 ;  /* 0x30000092ff927230 */ /* 0x000fe40000004100 */
[C---:B------:R-:W-:Y:S01]  /*df20*/  FMUL.FTZ R57, R38.reuse, R57 ;  /* 0x0000003926397220 */ /* 0x040fe20000410000 */
[-C--:B------:R-:W-:Y:S01]  /*df30*/  FMUL.FTZ R56, R53, R144.reuse ;  /* 0x0000009035387220 */ /* 0x080fe20000410000 */
[----:B------:R-:W-:Y:S01]  /*df40*/  FMUL.FTZ R144, R43, R144 ;  /* 0x000000902b907220 */ /* 0x000fe20000410000 */
[-C--:B------:R-:W-:Y:S01]  /*df50*/  FFMA.FTZ R59, R38, R55.reuse, -R59 ;  /* 0x00000037263b7223 */ /* 0x080fe2000001083b */
[----:B------:R-:W-:Y:S01]  /*df60*/  FFMA.FTZ R38, R54, R55, R57 ;  /* 0x0000003736267223 */ /* 0x000fe20000010039 */
[----:B------:R-:W-:Y:S01]  /*df70*/  F2FP.F16.E4M3.UNPACK_B R54, R36 ;  /* 0x00000024ff36723e */ /* 0x000fe200020006ff */
[-C--:B------:R-:W-:Y:S01]  /*df80*/  FFMA.FTZ R55, R53, R146.reuse, R144 ;  /* 0x0000009235377223 */ /* 0x080fe20000010090 */
[----:B------:R-:W-:Y:S01]  /*df90*/  F2FP.F16.E4M3.UNPACK_B R53, R37 ;  /* 0x00000025ff35723e */ /* 0x000fe200020006ff */
[----:B------:R-:W-:Y:S01]  /*dfa0*/  FFMA.FTZ R56, R43, R146, -R56 ;  /* 0x000000922b387223 */ /* 0x000fe20000010838 */
[----:B------:R-:W-:-:S02]  /*dfb0*/  F2FP.SATFINITE.E4M3.F32.PACK_AB_MERGE_C R46, R52, R49, R45 ;  /* 0x00000031342e723e */ /* 0x000fc4000480702d */
[----:B------:R-:W-:Y:S01]  /*dfc0*/  F2FP.SATFINITE.E4M3.F32.PACK_AB_MERGE_C R45, R51, R50, R47 ;  /* 0x00000032332d723e */ /* 0x000fe2000480702f */
[--C-:B------:R-:W-:Y:S01]  /*dfd0*/  HADD2.F32 R49, -RZ, R53.reuse.H0_H0 ;  /* 0x20000035ff317230 */ /* 0x100fe20000004100 */
[----:B------:R-:W-:Y:S01]  /*dfe0*/  F2FP.SATFINITE.E4M3.F32.PACK_AB_MERGE_C R43, R60, R63, RZ ;  /* 0x0000003f3c2b723e */ /* 0x000fe200048070ff */
[----:B------:R-:W-:Y:S01]  /*dff0*/  HADD2.F32 R50, -RZ, R54.H0_H0 ;  /* 0x20000036ff327230 */ /* 0x000fe20000004100 */
[----:B------:R-:W-:Y:S01]  /*e000*/  F2FP.SATFINITE.E4M3.F32.PACK_AB_MERGE_C R58, R58, R61, RZ ;  /* 0x0000003d3a3a723e */ /* 0x000fe200048070ff */
[----:B------:R-:W-:Y:S01]  /*e010*/  HADD2.F32 R47, -RZ, R48.H0_H0 ;  /* 0x20000030ff2f7230 */ /* 0x000fe20000004100 */
[----:B------:R-:W-:Y:S01]  /*e020*/  F2FP.F16.E4M3.UNPACK_B R51, R14 ;  /* 0x0000000eff33723e */ /* 0x000fe200020006ff */
[----:B------:R-:W-:Y:S01]  /*e030*/  HADD2.F32 R53, -RZ, R53.H1_H1 ;  /* 0x30000035ff357230 */ /* 0x000fe20000004100 */
[----:B------:R-:W-:Y:S01]  /*e040*/  F2FP.SATFINITE.E4M3.F32.PACK_AB_MERGE_C R43, R56, R59, R43 ;  /* 0x0000003b382b723e */ /* 0x000fe2000480702b */
[----:B------:R-:W-:Y:S01]  /*e050*/  FMUL.FTZ R56, R49, R50 ;  /* 0x0000003231387220 */ /* 0x000fe20000410000 */
[----:B------:R-:W-:Y:S01]  /*e060*/  F2FP.SATFINITE.E4M3.F32.PACK_AB_MERGE_C R38, R55, R38, R58 ;  /* 0x000000263726723e */ /* 0x000fe2000480703a */
        /* <DEDUP_REMOVED lines=12> */
[----:B------:R-:W-:Y:S01]  /*e130*/  FFMA.FTZ R37, R53, R52, R56 ;  /* 0x0000003435257223 */ /* 0x000fe20000010038 */
[----:B------:R-:W-:Y:S01]  /*e140*/  F2FP.F16.E4M3.UNPACK_B R49, R42.H1 ;  /* 0x0000002aff31723e */ /* 0x000fe200030006ff */
[----:B------:R-:W-:Y:S01]  /*e150*/  FFMA.FTZ R42, R50, R52, -R55 ;  /* 0x00000034322a7223 */ /* 0x000fe20000010837 */
[----:B------:R-:W-:Y:S01]  /*e160*/  HADD2.F32 R50, -RZ, R51.H0_H0 ;  /* 0x20000033ff327230 */ /* 0x000fe20000004100 */
[----:B------:R-:W-:Y:S01]  /*e170*/  F2FP.F16.E4M3.UNPACK_B R58, R13.H1 ;  /* 0x0000000dff3a723e */ /* 0x000fe200030006ff */
[----:B------:R-:W-:Y:S02]  /*e180*/  HADD2.F32 R55, -RZ, R54.H0_H0 ;  /* 0x20000036ff377230 */ /* 0x000fe40000004100 */
[----:B------:R-:W-:Y:S02]  /*e190*/  HADD2.F32 R36, -RZ, R49.H0_H0 ;  /* 0x20000031ff247230 */ /* 0x000fe40000004100 */
[----:B------:R-:W-:-:S02]  /*e1a0*/  HADD2.F32 R53, -RZ, R14.H0_H0 ;  /* 0x2000000eff357230 */ /* 0x000fc40000004100 */
[-C--:B------:R-:W-:Y:S01]  /*e1b0*/  FMUL.FTZ R57, R50, R55.reuse ;  /* 0x0000003732397220 */ /* 0x080fe20000410000 */
[----:B------:R-:W-:Y:S02]  /*e1c0*/  HADD2.F32 R49, -RZ, R49.H1_H1 ;  /* 0x30000031ff317230 */ /* 0x000fe40000004100 */
[C---:B------:R-:W-:Y:S01]  /*e1d0*/  FMUL.FTZ R55, R36.reuse, R55 ;  /* 0x0000003724377220 */ /* 0x040fe20000410000 */
[----:B------:R-:W-:Y:S02]  /*e1e0*/  HADD2.F32 R52, -RZ, R54.H1_H1 ;  /* 0x30000036ff347230 */ /* 0x000fe40000004100 */
[----:B------:R-:W-:Y:S02]  /*e1f0*/  HADD2.F32 R54, -RZ, R14.H1_H1 ;  /* 0x3000000eff367230 */ /* 0x000fe40000004100 */
[-C--:B------:R-:W-:Y:S01]  /*e200*/  FFMA.FTZ R14, R36, R53.reuse, -R57 ;  /* 0x00000035240e7223 */ /* 0x080fe20000010839 */
[----:B------:R-:W-:Y:S02]  /*e210*/  HADD2.F32 R51, -RZ, R51.H1_H1 ;  /* 0x30000033ff337230 */ /* 0x000fe40000004100 */
[----:B------:R-:W-:Y:S01]  /*e220*/  FFMA.FTZ R36, R50, R53, R55 ;  /* 0x0000003532247223 */ /* 0x000fe20000010037 */
[----:B------:R-:W-:Y:S01]  /*e230*/  FMUL.FTZ R50, R49, R52 ;  /* 0x0000003431327220 */ /* 0x000fe20000410000 */
[----:B------:R-:W-:Y:S01]  /*e240*/  F2FP.F16.E4M3.UNPACK_B R57, R13 ;  /* 0x0000000dff39723e */ /* 0x000fe200020006ff */
[----:B------:R-:W-:-:S02]  /*e250*/  HADD2.F32 R59, -RZ, R58.H0_H0 ;  /* 0x2000003aff3b7230 */ /* 0x000fc40000004100 */
[C---:B------:R-:W-:Y:S01]  /*e260*/  FMUL.FTZ R56, R51.reuse, R52 ;  /* 0x0000003433387220 */ /* 0x040fe20000410000 */
[-C--:B------:R-:W-:Y:S01]  /*e270*/  FFMA.FTZ R63, R51, R54.reuse, R50 ;  /* 0x00000036333f7223 */ /* 0x080fe20000010032 */
[----:B------:R-:W-:Y:S01]  /*e280*/  F2FP.F16.E4M3.UNPACK_B R51, R39.H1 ;  /* 0x00000027ff33723e */ /* 0x000fe200030006ff */
[----:B------:R-:W-:Y:S02]  /*e290*/  HADD2.F32 R58, -RZ, R58.H1_H1 ;  /* 0x3000003aff3a7230 */ /* 0x000fe40000004100 */
[----:B------:R-:W-:Y:S01]  /*e2a0*/  FFMA.FTZ R61, R49, R54, -R56 ;  /* 0x00000036313d7223 */ /* 0x000fe20000010838 */
[-C--:B------:R-:W-:Y:S01]  /*e2b0*/  F2FP.F16.E4M3.UNPACK_B R49, R15.reuse ;  /* 0x0000000fff31723e */ /* 0x080fe200020006ff */
[--C-:B------:R-:W-:Y:S01]  /*e2c0*/  HADD2.F32 R60, -RZ, R57.reuse.H0_H0 ;  /* 0x20000039ff3c7230 */ /* 0x100fe20000004100 */
[----:B------:R-:W-:Y:S01]  /*e2d0*/  F2FP.F16.E4M3.UNPACK_B R15, R15.H1 ;  /* 0x0000000fff0f723e */ /* 0x000fe200030006ff */
[----:B------:R-:W-:Y:S01]  /*e2e0*/  HADD2.F32 R57, -RZ, R57.H1_H1 ;  /* 0x30000039ff397230 */ /* 0x000fe20000004100 */
[----:B------:R-:W-:-:S02]  /*e2f0*/  F2FP.F16.E4M3.UNPACK_B R13, R12 ;  /* 0x0000000cff0d723e */ /* 0x000fc400020006ff */
[----:B------:R-:W-:Y:S01]  /*e300*/  F2FP.F16.E4M3.UNPACK_B R54, R12.H1 ;  /* 0x0000000cff36723e */ /* 0x000fe200030006ff */
[----:B------:R-:W-:Y:S01]  /*e310*/  HADD2.F32 R12, -RZ, R51.H0_H0 ;  /* 0x20000033ff0c7230 */ /* 0x000fe20000004100 */
[----:B------:R-:W-:Y:S01]  /*e320*/  F2FP.F16.E4M3.UNPACK_B R52, R39 ;  /* 0x00000027ff34723e */ /* 0x000fe200020006ff */
        /* <DEDUP_REMOVED lines=8> */
[--C-:B------:R-:W-:Y:S02]  /*e3b0*/  HADD2.F32 R53, -RZ, R52.reuse.H0_H0 ;  /* 0x20000034ff357230 */ /* 0x100fe40000004100 */
[-C--:B------:R-:W-:Y:S01]  /*e3c0*/  FMUL.FTZ R50, R51, R58.reuse ;  /* 0x0000003a33327220 */ /* 0x080fe20000410000 */
[--C-:B------:R-:W-:Y:S02]  /*e3d0*/  HADD2.F32 R39, -RZ, R49.reuse.H0_H0 ;  /* 0x20000031ff277230 */ /* 0x100fe40000004100 */
[----:B------:R-:W-:Y:S01]  /*e3e0*/  FMUL.FTZ R58, R15, R58 ;  /* 0x0000003a0f3a7220 */ /* 0x000fe20000410000 */
[----:B------:R-:W-:Y:S02]  /*e3f0*/  HADD2.F32 R52, -RZ, R52.H1_H1 ;  /* 0x30000034ff347230 */ /* 0x000fe40000004100 */
[----:B------:R-:W-:Y:S01]  /*e400*/  FFMA.FTZ R59, R12, R55, R59 ;  /* 0x000000370c3b7223 */ /* 0x000fe2000001003b */
[----:B------:R-:W-:-:S02]  /*e410*/  HADD2.F32 R49, -RZ, R49.H1_H1 ;  /* 0x30000031ff317230 */ /* 0x000fc40000004100 */
[-C--:B------:R-:W-:Y:S01]  /*e420*/  FMUL.FTZ R62, R53, R60.reuse ;  /* 0x0000003c353e7220 */ /* 0x080fe20000410000 */
[----:B------:R-:W-:Y:S02]  /*e430*/  HADD2.F32 R54, -RZ, R54.H1_H1 ;  /* 0x30000036ff367230 */ /* 0x000fe40000004100 */
[CC--:B------:R-:W-:Y:S01]  /*e440*/  FMUL.FTZ R12, R52.reuse, R57.reuse ;  /* 0x00000039340c7220 */ /* 0x0c0fe20000410000 */
[--C-:B------:R-:W-:Y:S02]  /*e450*/  HADD2.F32 R56, -RZ, R13.reuse.H0_H0 ;  /* 0x2000000dff387230 */ /* 0x100fe40000004100 */
[----:B------:R-:W-:Y:S01]  /*e460*/  FMUL.FTZ R60, R39, R60 ;  /* 0x0000003c273c7220 */ /* 0x000fe20000410000 */
[----:B------:R-:W-:Y:S02]  /*e470*/  HADD2.F32 R13, -RZ, R13.H1_H1 ;  /* 0x3000000dff0d7230 */ /* 0x000fe40000004100 */
[----:B------:R-:W-:Y:S01]  /*e480*/  FMUL.FTZ R57, R49, R57 ;  /* 0x0000003931397220 */ /* 0x000fe20000410000 */
[-C--:B------:R-:W-:Y:S01]  /*e490*/  FFMA.FTZ R50, R15, R54.reuse, -R50 ;  /* 0x000000360f327223 */ /* 0x080fe20000010832 */
[----:B------:R-:W-:Y:S01]  /*e4a0*/  FFMA.FTZ R58, R51, R54, R58 ;  /* 0x00000036333a7223 */ /* 0x000fe2000001003a */
[-C--:B------:R-:W-:Y:S01]  /*e4b0*/  FFMA.FTZ R62, R39, R56.reuse, -R62 ;  /* 0x00000038273e7223 */ /* 0x080fe2000001083e */
[----:B------:R-:W-:Y:S01]  /*e4c0*/  FFMA.FTZ R60, R53, R56, R60 ;  /* 0x00000038353c7223 */ /* 0x000fe2000001003c */
[-C--:B------:R-:W-:Y:S01]  /*e4d0*/  FFMA.FTZ R49, R49, R13.reuse, -R12 ;  /* 0x0000000d31317223 */ /* 0x080fe2000001080c */
[----:B------:R-:W-:Y:S01]  /*e4e0*/  FFMA.FTZ R57, R52, R13, R57 ;  /* 0x0000000d34397223 */ /* 0x000fe20000010039 */
[----:B------:R-:W-:Y:S01]  /*e4f0*/  F2FP.SATFINITE.E4M3.F32.PACK_AB_MERGE_C R36, R63, R36, RZ ;  /* 0x000000243f24723e */ /* 0x000fe200048070ff */
[----:B------:R-:W-:Y:S01]  /*e500*/  IMAD.MOV.U32 R12, RZ, RZ, R46 ;  /* 0x000000ffff0c7224 */ /* 0x000fe200078e002e */
[----:B------:R-:W-:-:S02]  /*e510*/  F2FP.SATFINITE.E4M3.F32.PACK_AB_MERGE_C R50, R50, R69, RZ ;  /* 0x000000453232723e */ /* 0x000fc400048070ff */
[----:B------:R-:W-:Y:S02]  /*e520*/  F2FP.SATFINITE.E4M3.F32.PACK_AB_MERGE_C R58, R58, R59, RZ ;  /* 0x0000003b3a3a723e */ /* 0x000fe400048070ff */
[----:B------:R-:W-:Y:S01]  /*e530*/  F2FP.SATFINITE.E4M3.F32.PACK_AB_MERGE_C R13, R42, R47, R14 ;  /* 0x0000002f2a0d723e */ /* 0x000fe2000480700e */
[----:B------:R-:W-:Y:S01]  /*e540*/  IMAD.MOV.U32 R14, RZ, RZ, R43 ;  /* 0x000000ffff0e7224 */ /* 0x000fe200078e002b */
[----:B------:R-:W-:Y:S01]  /*e550*/  F2FP.SATFINITE.E4M3.F32.PACK_AB_MERGE_C R37, R37, R48, R36 ;  /* 0x000000302525723e */ /* 0x000fe20004807024 */
[----:B------:R-:W-:Y:S01]  /*e560*/  IMAD.MOV.U32 R36, RZ, RZ, R45 ;  /* 0x000000ffff247224 */ /* 0x000fe200078e002d */
[----:B------:R-:W-:Y:S02]  /*e570*/  F2FP.SATFINITE.E4M3.F32.PACK_AB_MERGE_C R15, R49, R62, R50 ;  /* 0x0000003e310f723e */ /* 0x000fe40004807032 */
[----:B------:R-:W-:-:S07]  /*e580*/  F2FP.SATFINITE.E4M3.F32.PACK_AB_MERGE_C R39, R57, R60, R58 ;  /* 0x0000003c3927723e */ /* 0x000fce000480703a */
.L_x_521:
[----:B------:R-:W-:Y:S05]  /*e590*/  BSYNC B2 ;  /* 0x0000000000027941 */ /* 0x000fea0003800000 */
.L_x_520:
[----:B------:R-:W-:Y:S01]  /*e5a0*/  ISETP.GE.AND P2, PT, R11, R128, PT ;  /* 0x000000800b00720c */ /* 0x000fe20003f46270 */
[----:B0-----:R0:W-:-:S12]  /*e5b0*/  ST.E.128 desc[UR50][R40.64], R12 ;  /* 0x0000000c28007985 */ /* 0x0011d8000c101d32 */
[----:B------:R-:W-:-:S04]  /*e5c0*/  @!P2 IADD3 R42, P4, R11, R44, RZ ;  /* 0x0000002c0b2aa210 */ /* 0x000fc80007f9e0ff */
[----:B------:R-:W-:-:S05]  /*e5d0*/  @!P2 LEA.HI.X.SX32 R43, R11, R120, 0x1, P4 ;  /* 0x000000780b2ba211 */ /* 0x000fca00020f0eff */
[----:B-1----:R0:W-:Y:S04]  /*e5e0*/  @!P2 ST.E.128 desc[UR50][R42.64], R36 ;  /* 0x000000242a00a985 */ /* 0x0021e8000c101d32 */
.L_x_519:
[----:B------:R-:W-:Y:S05]  /*e5f0*/  BSYNC B1 ;  /* 0x0000000000017941 */ /* 0x000fea0003800000 */
.L_x_518:
[----:B------:R-:W-:-:S13]  /*e600*/  ISETP.NE.AND P2, PT, R30, RZ, PT ;  /* 0x000000ff1e00720c */ /* 0x000fda0003f45270 */
[----:B------:R-:W-:Y:S05]  /*e610*/  @!P2 BRA `(.L_x_470) ;  /* 0x000000140090a947 */ /* 0x000fea0003800000 */
[----:B----4-:R-:W4:Y:S01]  /*e620*/  LDL R11, [R1] ;  /* 0x00000000010b7983 */ /* 0x010f220000100800 */
[----:B0-----:R-:W-:Y:S01]  /*e630*/  IADD3 R40, P2, R27, R44, RZ ;  /* 0x0000002c1b287210 */ /* 0x001fe20007f5e0ff */
[----:B------:R-:W-:Y:S03]  /*e640*/  BSSY B1, `(.L_x_522) ;  /* 0x00000eb000017945 */ /* 0x000fe60003800000 */
[----:B-1----:R-:W-:Y:S02]  /*e650*/  IADD3.X R41, R120, R110, RZ, P2, !PT ;  /* 0x0000006e78297210 */ /* 0x002fe400017fe4ff */
[----:B------:R-:W-:Y:S02]  /*e660*/  ISETP.GE.AND P2, PT, R4, R117, PT ;  /* 0x000000750400720c */ /* 0x000fe40003f46270 */
[----:B----4-:R-:W-:-:S04]  /*e670*/  LOP3.LUT P4, RZ, R11, 0x1, RZ, 0xc0, !PT ;  /* 0x000000010bff7812 */ /* 0x010fc8000788c0ff */
[----:B------:R-:W-:-:S04]  /*e680*/  SEL R142, R118, R142, !P4 ;  /* 0x0000008e768e7207 */ /* 0x000fc80006000000 */
        /* <DEDUP_REMOVED lines=18> */
[--C-:B------:R-:W-:Y:S01]  /*e7b0*/  SHF.R.U32.HI R43, RZ, 0x8, R81.reuse ;  /* 0x00000008ff2b7819 */ /* 0x100fe20000011651 */
[----:B0-----:R-:W-:Y:S01]  /*e7c0*/  IMAD.MOV.U32 R47, RZ, RZ, R12 ;  /* 0x000000ffff2f7224 */ /* 0x001fe200078e000c */
[----:B------:R-:W-:Y:S01]  /*e7d0*/  SHF.R.U32.HI R56, RZ, 0x10, R81 ;  /* 0x00000010ff387819 */ /* 0x000fe20000011651 */
[----:B-1----:R-:W-:Y:S01]  /*e7e0*/  IMAD.MOV.U32 R49, RZ, RZ, R36 ;  /* 0x000000ffff317224 */ /* 0x002fe200078e0024 */
[----:B------:R-:W-:Y:S01]  /*e7f0*/  SHF.R.U32.HI R51, RZ, 0x8, R65 ;  /* 0x00000008ff337819 */ /* 0x000fe20000011641 */
[----:B------:R-:W-:Y:S01]  /*e800*/  IMAD.SHL.U32 R12, R43, 0x100, RZ ;  /* 0x000001002b0c7824 */ /* 0x000fe200078e00ff */
[----:B------:R-:W-:Y:S01]  /*e810*/  SHF.R.U32.HI R53, RZ, 0x8, R67 ;  /* 0x00000008ff357819 */ /* 0x000fe20000011643 */
[----:B------:R-:W-:Y:S01]  /*e820*/  IMAD.MOV.U32 R43, RZ, RZ, R14 ;  /* 0x000000ffff2b7224 */ /* 0x000fe200078e000e */
[----:B------:R-:W-:Y:S01]  /*e830*/  LOP3.LUT R45, R81, 0xff0000ff, RZ, 0xc0, !PT ;  /* 0xff0000ff512d7812 */ /* 0x000fe200078ec0ff */
[----:B------:R-:W-:Y:S01]  /*e840*/  IMAD.SHL.U32 R51, R51, 0x100, RZ ;  /* 0x0000010033337824 */ /* 0x000fe200078e00ff */
[--C-:B------:R-:W-:Y:S01]  /*e850*/  SHF.R.U32.HI R54, RZ, 0x8, R83.reuse ;  /* 0x00000008ff367819 */ /* 0x100fe20000011653 */
[----:B------:R-:W-:Y:S01]  /*e860*/  IMAD.SHL.U32 R53, R53, 0x100, RZ ;  /* 0x0000010035357824 */ /* 0x000fe200078e00ff */
[----:B------:R-:W-:Y:S01]  /*e870*/  MOV R42, R13 ;  /* 0x0000000d002a7202 */ /* 0x000fe20000000f00 */
[----:B------:R-:W-:Y:S01]  /*e880*/  IMAD.U32 R13, R56, 0x10000, RZ ;  /* 0x00010000380d7824 */ /* 0x000fe200078e00ff */
[----:B------:R-:W-:-:S02]  /*e890*/  SHF.R.U32.HI R52, RZ, 0x10, R83 ;  /* 0x00000010ff347819 */ /* 0x000fc40000011653 */
[----:B------:R-:W-:Y:S02]  /*e8a0*/  LOP3.LUT R12, R45, 0xff00, R12, 0xf8, !PT ;  /* 0x0000ff002d0c7812 */ /* 0x000fe400078ef80c */
[----:B------:R-:W-:Y:S02]  /*e8b0*/  LOP3.LUT R48, R65, 0xff0000ff, RZ, 0xc0, !PT ;  /* 0xff0000ff41307812 */ /* 0x000fe400078ec0ff */
[----:B------:R-:W-:Y:S02]  /*e8c0*/  LOP3.LUT R50, R67, 0xff0000ff, RZ, 0xc0, !PT ;  /* 0xff0000ff43327812 */ /* 0x000fe400078ec0ff */
[----:B------:R-:W-:Y:S02]  /*e8d0*/  LOP3.LUT R46, R83, 0xff0000ff, RZ, 0xc0, !PT ;  /* 0xff0000ff532e7812 */ /* 0x000fe400078ec0ff */
[----:B------:R-:W-:Y:S02]  /*e8e0*/  SHF.L.U32 R45, R54, 0x8, RZ ;  /* 0x00000008362d7819 */ /* 0x000fe400000006ff */
[----:B------:R-:W-:Y:S01]  /*e8f0*/  LOP3.LUT R14, R12, 0xff0000, R13, 0xf8, !PT ;  /* 0x00ff00000c0e7812 */ /* 0x000fe200078ef80d */
[----:B------:R-:W-:Y:S01]  /*e900*/  IMAD.U32 R12, R52, 0x10000, RZ ;  /* 0x00010000340c7824 */ /* 0x000fe200078e00ff */
[----:B------:R-:W-:-:S02]  /*e910*/  LOP3.LUT R36, R48, 0xff00, R51, 0xf8, !PT ;  /* 0x0000ff0030247812 */ /* 0x000fc400078ef833 */
[----:B------:R-:W-:Y:S02]  /*e920*/  LOP3.LUT R54, R50, 0xff00, R53, 0xf8, !PT ;  /* 0x0000ff0032367812 */ /* 0x000fe400078ef835 */
[----:B------:R-:W-:Y:S02]  /*e930*/  LOP3.LUT R45, R46, 0xff00, R45, 0xf8, !PT ;  /* 0x0000ff002e2d7812 */ /* 0x000fe400078ef82d */
[----:B------:R-:W-:Y:S02]  /*e940*/  F2FP.F16.E4M3.UNPACK_B R53, R141.H1 ;  /* 0x0000008dff35723e */ /* 0x000fe400030006ff */
[----:B------:R-:W-:Y:S02]  /*e950*/  F2FP.F16.E4M3.UNPACK_B R50, R49.H1 ;  /* 0x00000031ff32723e */ /* 0x000fe400030006ff */
[----:B------:R-:W-:Y:S01]  /*e960*/  F2FP.F16.E4M3.UNPACK_B R48, R47.H1 ;  /* 0x0000002fff30723e */ /* 0x000fe200030006ff */
[----:B------:R-:W-:Y:S01]  /*e970*/  HADD2.F32 R13, -RZ, R53.H0_H0 ;  /* 0x20000035ff0d7230 */ /* 0x000fe20000004100 */
[----:B------:R-:W-:Y:S01]  /*e980*/  LOP3.LUT R12, R45, 0xff0000, R12, 0xf8, !PT ;  /* 0x00ff00002d0c7812 */ /* 0x000fe200078ef80c */
[----:B------:R-:W-:Y:S01]  /*e990*/  HADD2.F32 R46, -RZ, R50.H0_H0 ;  /* 0x20000032ff2e7230 */ /* 0x000fe20000004100 */
[----:B------:R-:W-:Y:S01]  /*e9a0*/  F2FP.F16.E4M3.UNPACK_B R51, R139.H1 ;  /* 0x0000008bff33723e */ /* 0x000fe200030006ff */
[--C-:B------:R-:W-:Y:S01]  /*e9b0*/  HADD2.F32 R45, -RZ, R48.reuse.H0_H0 ;  /* 0x20000030ff2d7230 */ /* 0x100fe20000004100 */
[----:B------:R-:W-:Y:S01]  /*e9c0*/  SHF.R.U32.HI R57, RZ, 0x10, R67 ;  /* 0x00000010ff397819 */ /* 0x000fe20000011643 */
[----:B------:R-:W-:-:S02]  /*e9d0*/  HADD2.F32 R48, -RZ, R48.H1_H1 ;  /* 0x30000030ff307230 */ /* 0x000fc40000004100 */
[CC--:B------:R-:W-:Y:S01]  /*e9e0*/  FMUL.FTZ R56, R46.reuse, R13.reuse ;  /* 0x0000000d2e387220 */ /* 0x0c0fe20000410000 */
[----:B------:R-:W-:Y:S02]  /*e9f0*/  HADD2.F32 R52, -RZ, R51.H0_H0 ;  /* 0x20000033ff347230 */ /* 0x000fe40000004100 */
[----:B------:R-:W-:Y:S01]  /*ea00*/  FMUL.FTZ R59, R45, R13 ;  /* 0x0000000d2d3b7220 */ /* 0x000fe20000410000 */
[----:B------:R-:W-:Y:S01]  /*ea10*/  IMAD.U32 R57, R57, 0x10000, RZ ;  /* 0x0001000039397824 */ /* 0x000fe200078e00ff */
[----:B------:R-:W-:Y:S01]  /*ea20*/  SHF.R.U32.HI R55, RZ, 0x10, R65 ;  /* 0x00000010ff377819 */ /* 0x000fe20000011641 */
[-C--:B------:R-:W-:Y:S01]  /*ea30*/  FFMA.FTZ R45, R45, R52.reuse, -R56 ;  /* 0x000000342d2d7223 */ /* 0x080fe20000010838 */
[----:B------:R-:W-:Y:S01]  /*ea40*/  FFMA.FTZ R46, R46, R52, R59 ;  /* 0x000000342e2e7223 */ /* 0x000fe2000001003b */
[----:B------:R-:W-:Y:S01]  /*ea50*/  HADD2.F32 R52, -RZ, R53.H1_H1 ;  /* 0x30000035ff347230 */ /* 0x000fe20000004100 */
[----:B------:R-:W-:Y:S01]  /*ea60*/  LOP3.LUT R13, R54, 0xff0000, R57, 0xf8, !PT ;  /* 0x00ff0000360d7812 */ /* 0x000fe200078ef839 */
[----:B------:R-:W-:Y:S01]  /*ea70*/  HADD2.F32 R53, -RZ, R50.H1_H1 ;  /* 0x30000032ff357230 */ /* 0x000fe20000004100 */
[----:B------:R-:W-:Y:S01]  /*ea80*/  SHF.L.U32 R55, R55, 0x10, RZ ;  /* 0x0000001037377819 */ /* 0x000fe200000006ff */
[----:B------:R-:W-:Y:S01]  /*ea90*/  HADD2.F32 R54, -RZ, R51.H1_H1 ;  /* 0x30000033ff367230 */ /* 0x000fe20000004100 */
[----:B------:R-:W-:Y:S01]  /*eaa0*/  F2FP.F16.E4M3.UNPACK_B R141, R141 ;  /* 0x0000008dff8d723e */ /* 0x000fe200020006ff */
[----:B------:R-:W-:Y:S01]  /*eab0*/  FMUL.FTZ R56, R48, R52 ;  /* 0x0000003430387220 */ /* 0x000fe20000410000 */
[----:B------:R-:W-:-:S02]  /*eac0*/  F2FP.F16.E4M3.UNPACK_B R50, R49 ;  /* 0x00000031ff32723e */ /* 0x000fc400020006ff */
[----:B------:R-:W-:Y:S01]  /*ead0*/  F2FP.F16.E4M3.UNPACK_B R51, R47 ;  /* 0x0000002fff33723e */ /* 0x000fe200020006ff */
[C---:B------:R-:W-:Y:S01]  /*eae0*/  FMUL.FTZ R47, R53.reuse, R52 ;  /* 0x00000034352f7220 */ /* 0x040fe20000410000 */
[----:B------:R-:W-:Y:S01]  /*eaf0*/  LOP3.LUT R36, R36, 0xff0000, R55, 0xf8, !PT ;  /* 0x00ff000024247812 */ /* 0x000fe200078ef837 */
[----:B------:R-:W-:Y:S01]  /*eb00*/  HADD2.F32 R55, -RZ, R141.H0_H0 ;  /* 0x2000008dff377230 */ /* 0x000fe20000004100 */
[----:B------:R-:W-:Y:S01]  /*eb10*/  F2FP.F16.E4M3.UNPACK_B R139, R139 ;  /* 0x0000008bff8b723e */ /* 0x000fe200020006ff */
[----:B------:R-:W-:Y:S02]  /*eb20*/  HADD2.F32 R52, -RZ, R50.H0_H0 ;  /* 0x20000032ff347230 */ /* 0x000fe40000004100 */
[-C--:B------:R-:W-:Y:S01]  /*eb30*/  FFMA.FTZ R48, R48, R54.reuse, -R47 ;  /* 0x0000003630307223 */ /* 0x080fe2000001082f */
[----:B------:R-:W-:Y:S02]  /*eb40*/  HADD2.F32 R49, -RZ, R51.H0_H0 ;  /* 0x20000033ff317230 */ /* 0x000fe40000004100 */
[----:B------:R-:W-:Y:S01]  /*eb50*/  FFMA.FTZ R47, R53, R54, R56 ;  /* 0x00000036352f7223 */ /* 0x000fe20000010038 */
[----:B------:R-:W-:-:S02]  /*eb60*/  HADD2.F32 R54, -RZ, R139.H0_H0 ;  /* 0x2000008bff367230 */ /* 0x000fc40000004100 */
[CC--:B------:R-:W-:Y:S01]  /*eb70*/  FMUL.FTZ R58, R52.reuse, R55.reuse ;  /* 0x00000037343a7220 */ /* 0x0c0fe20000410000 */
[----:B------:R-:W-:Y:S02]  /*eb80*/  HADD2.F32 R56, -RZ, R141.H1_H1 ;  /* 0x3000008dff387230 */ /* 0x000fe40000004100 */
[C---:B------:R-:W-:Y:S01]  /*eb90*/  FMUL.FTZ R55, R49.reuse, R55 ;  /* 0x0000003731377220 */ /* 0x040fe20000410000 */
[----:B------:R-:W-:Y:S02]  /*eba0*/  HADD2.F32 R53, -RZ, R50.H1_H1 ;  /* 0x30000032ff357230 */ /* 0x000fe40000004100 */
[-C--:B------:R-:W-:Y:S01]  /*ebb0*/  FFMA.FTZ R49, R49, R54.reuse, -R58 ;  /* 0x0000003631317223 */ /* 0x080fe2000001083a */
[----:B------:R-:W-:Y:S02]  /*ebc0*/  HADD2.F32 R51, -RZ, R51.H1_H1 ;  /* 0x30000033ff337230 */ /* 0x000fe40000004100 */
[----:B------:R-:W-:Y:S01]  /*ebd0*/  FFMA.FTZ R50, R52, R54, R55 ;  /* 0x0000003634327223 */ /* 0x000fe20000010037 */
[----:B------:R-:W-:-:S02]  /*ebe0*/  HADD2.F32 R52, -RZ, R139.H1_H1 ;  /* 0x3000008bff347230 */ /* 0x000fc40000004100 */
[----:B------:R-:W-:Y:S01]  /*ebf0*/  FMUL.FTZ R58, R53, R56 ;  /* 0x00000038353a7220 */ /* 0x000fe20000410000 */
[----:B------:R-:W-:Y:S01]  /*ec00*/  F2FP.F16.E4M3.UNPACK_B R57, R140.H1 ;  /* 0x0000008cff39723e */ /* 0x000fe200030006ff */
[C---:B------:R-:W-:Y:S01]  /*ec10*/  FMUL.FTZ R62, R51.reuse, R56 ;  /* 0x00000038333e7220 */ /* 0x040fe20000410000 */
[----:B------:R-:W-:Y:S01]  /*ec20*/  F2FP.F16.E4M3.UNPACK_B R54, R38.H1 ;  /* 0x00000026ff36723e */ /* 0x000fe200030006ff */
[-C--:B------:R-:W-:Y:S01]  /*ec30*/  FFMA.FTZ R60, R51, R52.reuse, -R58 ;  /* 0x00000034333c7223 */ /* 0x080fe2000001083a */
[----:B------:R-:W-:Y:S01]  /*ec40*/  F2FP.F16.E4M3.UNPACK_B R51, R43.H1 ;  /* 0x0000002bff33723e */ /* 0x000fe200030006ff */
[----:B------:R-:W-:Y:S01]  /*ec50*/  HADD2.F32 R58, -RZ, R57.H0_H0 ;  /* 0x20000039ff3a7230 */ /* 0x000fe20000004100 */
[----:B------:R-:W-:Y:S01]  /*ec60*/  F2FP.F16.E4M3.UNPACK_B R56, R129.H1 ;  /* 0x00000081ff38723e */ /* 0x000fe200030006ff */
[----:B------:R-:W-:Y:S02]  /*ec70*/  HADD2.F32 R55, -RZ, R54.H0_H0 ;  /* 0x20000036ff377230 */ /* 0x000fe40000004100 */
[----:B------:R-:W-:Y:S01]  /*ec80*/  FFMA.FTZ R59, R53, R52, R62 ;  /* 0x00000034353b7223 */ /* 0x000fe2000001003e */
[----:B------:R-:W-:Y:S01]  /*ec90*/  HADD2.F32 R52, -RZ, R51.H0_H0 ;  /* 0x20000033ff347230 */ /* 0x000fe20000004100 */
[----:B------:R-:W-:Y:S01]  /*eca0*/  F2FP.F16.E4M3.UNPACK_B R140, R140 ;  /* 0x0000008cff8c723e */ /* 0x000fe200020006ff */
[----:B------:R-:W-:-:S02]  /*ecb0*/  HADD2.F32 R53, -RZ, R56.H0_H0 ;  /* 0x20000038ff357230 */ /* 0x000fc40000004100 */
[CC--:B------:R-:W-:Y:S01]  /*ecc0*/  FMUL.FTZ R61, R55.reuse, R58.reuse ;  /* 0x0000003a373d7220 */ /* 0x0c0fe20000410000 */
[----:B------:R-:W-:Y:S02]  /*ecd0*/  HADD2.F32 R57, -RZ, R57.H1_H1 ;  /* 0x30000039ff397230 */ /* 0x000fe40000004100 */
[C---:B------:R-:W-:Y:S01]  /*ece0*/  FMUL.FTZ R62, R52.reuse, R58 ;  /* 0x0000003a343e7220 */ /* 0x040fe20000410000 */
[----:B------:R-:W-:Y:S02]  /*ecf0*/  HADD2.F32 R54, -RZ, R54.H1_H1 ;  /* 0x30000036ff367230 */ /* 0x000fe40000004100 */
[----:B------:R-:W-:Y:S01]  /*ed00*/  FFMA.FTZ R58, R52, R53, -R61 ;  /* 0x00000035343a7223 */ /* 0x000fe2000001083d */
[----:B------:R-:W-:Y:S01]  /*ed10*/  HADD2.F32 R51, -RZ, R51.H1_H1 ;  /* 0x30000033ff337230 */ /* 0x000fe20000004100 */
[----:B------:R-:W-:Y:S01]  /*ed20*/  F2FP.F16.E4M3.UNPACK_B R43, R43 ;  /* 0x0000002bff2b723e */ /* 0x000fe200020006ff */
[----:B------:R-:W-:Y:S02]  /*ed30*/  HADD2.F32 R56, -RZ, R56.H1_H1 ;  /* 0x30000038ff387230 */ /* 0x000fe40000004100 */
[----:B------:R-:W-:Y:S01]  /*ed40*/  FMUL.FTZ R52, R54, R57 ;  /* 0x0000003936347220 */ /* 0x000fe20000410000 */
[----:B------:R-:W-:Y:S01]  /*ed50*/  FFMA.FTZ R62, R55, R53, R62 ;  /* 0x00000035373e7223 */ /* 0x000fe2000001003e */
[----:B------:R-:W-:Y:S01]  /*ed60*/  FMUL.FTZ R57, R51, R57 ;  /* 0x0000003933397220 */ /* 0x000fe20000410000 */
[----:B------:R-:W-:-:S02]  /*ed70*/  HADD2.F32 R55, -RZ, R140.H0_H0 ;  /* 0x2000008cff377230 */ /* 0x000fc40000004100 */
[----:B------:R-:W-:Y:S01]  /*ed80*/  FFMA.FTZ R63, R51, R56, -R52 ;  /* 0x00000038333f7223 */ /* 0x000fe20000010834 */
[----:B------:R-:W-:Y:S01]  /*ed90*/  F2FP.F16.E4M3.UNPACK_B R51, R38 ;  /* 0x00000026ff33723e */ /* 0x000fe200020006ff */
[----:B------:R-:W-:Y:S01]  /*eda0*/  HADD2.F32 R140, -RZ, R140.H1_H1 ;  /* 0x3000008cff8c7230 */ /* 0x000fe20000004100 */
[----:B------:R-:W-:Y:S01]  /*edb0*/  F2FP.F16.E4M3.UNPACK_B R129, R129 ;  /* 0x00000081ff81723e */ /* 0x000fe200020006ff */
[----:B------:R-:W-:Y:S02]  /*edc0*/  HADD2.F32 R38, -RZ, R43.H0_H0 ;  /* 0x2000002bff267230 */ /* 0x000fe40000004100 */
[----:B------:R-:W-:Y:S01]  /*edd0*/  FFMA.FTZ R65, R54, R56, R57 ;  /* 0x0000003836417223 */ /* 0x000fe20000010039 */
[--C-:B------:R-:W-:Y:S01]  /*ede0*/  HADD2.F32 R52, -RZ, R51.reuse.H0_H0 ;  /* 0x20000033ff347230 */ /* 0x100fe20000004100 */
[----:B------:R-:W-:Y:S01]  /*edf0*/  F2FP.SATFINITE.E4M3.F32.PACK_AB_MERGE_C R45, R48, R45, RZ ;  /* 0x0000002d302d723e */ /* 0x000fe200048070ff */
[----:B------:R-:W-:Y:S01]  /*ee00*/  HADD2.F32 R51, -RZ, R51.H1_H1 ;  /* 0x30000033ff337230 */ /* 0x000fe20000004100 */
[----:B------:R-:W-:Y:S01]  /*ee10*/  F2FP.SATFINITE.E4M3.F32.PACK_AB_MERGE_C R47, R47, R46, RZ ;  /* 0x0000002e2f2f723e */ /* 0x000fe200048070ff */
[----:B------:R-:W-:-:S02]  /*ee20*/  HADD2.F32 R43, -RZ, R43.H1_H1 ;  /* 0x3000002bff2b7230 */ /* 0x000fc40000004100 */
[-C--:B------:R-:W-:Y:S01]  /*ee30*/  FMUL.FTZ R57, R52, R55.reuse ;  /* 0x0000003734397220 */ /* 0x080fe20000410000 */
[--C-:B------:R-:W-:Y:S02]  /*ee40*/  HADD2.F32 R53, -RZ, R129.reuse.H0_H0 ;  /* 0x20000081ff357230 */ /* 0x100fe40000004100 */
[-C--:B------:R-:W-:Y:S01]  /*ee50*/  FMUL.FTZ R56, R51, R140.reuse ;  /* 0x0000008c33387220 */ /* 0x080fe20000410000 */
[----:B------:R-:W-:Y:S02]  /*ee60*/  HADD2.F32 R54, -RZ, R129.H1_H1 ;  /* 0x30000081ff367230 */ /* 0x000fe40000004100 */
[C---:B------:R-:W-:Y:S01]  /*ee70*/  FMUL.FTZ R55, R38.reuse, R55 ;  /* 0x0000003726377220 */ /* 0x040fe20000410000 */
[----:B------:R-:W-:Y:S01]  /*ee80*/  FMUL.FTZ R140, R43, R140 ;  /* 0x0000008c2b8c7220 */ /* 0x000fe20000410000 */
[-C--:B------:R-:W-:Y:S01]  /*ee90*/  FFMA.FTZ R57, R38, R53.reuse, -R57 ;  /* 0x0000003526397223 */ /* 0x080fe20000010839 */
[----:B------:R-:W-:Y:S01]  /*eea0*/  F2FP.F16.E4M3.UNPACK_B R48, R42 ;  /* 0x0000002aff30723e */ /* 0x000fe200020006ff */
[----:B------:R-:W-:Y:S01]  /*eeb0*/  FFMA.FTZ R38, R52, R53, R55 ;  /* 0x0000003534267223 */ /* 0x000fe20000010037 */
[-C--:B------:R-:W-:Y:S01]  /*eec0*/  FFMA.FTZ R61, R51, R54.reuse, R140 ;  /* 0x00000036333d7223 */ /* 0x080fe2000001008c */
[----:B------:R-:W-:Y:S01]  /*eed0*/  F2FP.F16.E4M3.UNPACK_B R51, R37 ;  /* 0x00000025ff33723e */ /* 0x000fe200020006ff */
[----:B------:R-:W-:Y:S01]  /*eee0*/  FFMA.FTZ R56, R43, R54, -R56 ;  /* 0x000000362b387223 */ /* 0x000fe20000010838 */
[----:B------:R-:W-:-:S02]  /*eef0*/  F2FP.F16.E4M3.UNPACK_B R55, R36 ;  /* 0x00000024ff37723e */ /* 0x000fc400020006ff */
[----:B------:R-:W-:Y:S01]  /*ef00*/  F2FP.SATFINITE.E4M3.F32.PACK_AB_MERGE_C R46, R60, R49, R45 ;  /* 0x000000313c2e723e */ /* 0x000fe2000480702d */
[----:B------:R-:W-:Y:S01]  /*ef10*/  HADD2.F32 R49, -RZ, R51.H0_H0 ;  /* 0x20000033ff317230 */ /* 0x000fe20000004100 */
[----:B------:R-:W-:Y:S01]  /*ef20*/  F2FP.SATFINITE.E4M3.F32.PACK_AB_MERGE_C R45, R59, R50, R47 ;  /* 0x000000323b2d723e */ /* 0x000fe2000480702f */
[----:B------:R-:W-:Y:S01]  /*ef30*/  HADD2.F32 R50, -RZ, R55.H0_H0 ;  /* 0x20000037ff327230 */ /* 0x000fe20000004100 */
[----:B------:R-:W-:Y:S01]  /*ef40*/  F2FP.SATFINITE.E4M3.F32.PACK_AB_MERGE_C R43, R63, R58, RZ ;  /* 0x0000003a3f2b723e */ /* 0x000fe200048070ff */
[--C-:B------:R-:W-:Y:S01]  /*ef50*/  HADD2.F32 R47, -RZ, R48.reuse.H0_H0 ;  /* 0x20000030ff2f7230 */ /* 0x100fe20000004100 */
[----:B------:R-:W-:Y:S01]  /*ef60*/  F2FP.F16.E4M3.UNPACK_B R53, R14 ;  /* 0x0000000eff35723e */ /* 0x000fe200020006ff */
[----:B------:R-:W-:Y:S01]  /*ef70*/  HADD2.F32 R52, -RZ, R51.H1_H1 ;  /* 0x30000033ff347230 */ /* 0x000fe20000004100 */
[----:B------:R-:W-:Y:S01]  /*ef80*/  F2FP.SATFINITE.E4M3.F32.PACK_AB_MERGE_C R43, R56, R57, R43 ;  /* 0x00000039382b723e */ /* 0x000fe2000480702b */
[-C--:B------:R-:W-:Y:S01]  /*ef90*/  FMUL.FTZ R56, R49, R50.reuse ;  /* 0x0000003231387220 */ /* 0x080fe20000410000 */
[----:B------:R-:W-:Y:S01]  /*efa0*/  FMUL.FTZ R58, R47, R50 ;  /* 0x000000322f3a7220 */ /* 0x000fe20000410000 */
[----:B------:R-:W-:Y:S01]  /*efb0*/  HADD2.F32 R54, -RZ, R53.H0_H0 ;  /* 0x20000035ff367230 */ /* 0x000fe20000004100 */
[----:B------:R-:W-:Y:S01]  /*efc0*/  F2FP.F16.E4M3.UNPACK_B R51, R37.H1 ;  /* 0x00000025ff33723e */ /* 0x000fe200030006ff */
[----:B------:R-:W-:Y:S01]  /*efd0*/  HADD2.F32 R55, -RZ, R55.H1_H1 ;  /* 0x30000037ff377230 */ /* 0x000fe20000004100 */
[----:B------:R-:W-:Y:S01]  /*efe0*/  F2FP.F16.E4M3.UNPACK_B R14, R14.H1 ;  /* 0x0000000eff0e723e */ /* 0x000fe200030006ff */
[----:B------:R-:W-:-:S02]  /*eff0*/  HADD2.F32 R50, -RZ, R48.H1_H1 ;  /* 0x30000030ff327230 */ /* 0x000fc40000004100 */
[-C--:B------:R-:W-:Y:S01]  /*f000*/  FFMA.FTZ R47, R47, R54.reuse, -R56 ;  /* 0x000000362f2f7223 */ /* 0x080fe20000010838 */
[----:B------:R-:W-:Y:S01]  /*f010*/  FFMA.FTZ R48, R49, R54, R58 ;  /* 0x0000003631307223 */ /* 0x000fe2000001003a */
[----:B------:R-:W-:Y:S02]  /*f020*/  HADD2.F32 R53, -RZ, R53.H1_H1 ;  /* 0x30000035ff357230 */ /* 0x000fe40000004100 */
[-C--:B------:R-:W-:Y:S01]  /*f030*/  FMUL.FTZ R57, R52, R55.reuse ;  /* 0x0000003734397220 */ /* 0x080fe20000410000 */
[C---:B------:R-:W-:Y:S01]  /*f040*/  FMUL.FTZ R55, R50.reuse, R55 ;  /* 0x0000003732377220 */ /* 0x040fe20000410000 */
[----:B------:R-:W-:Y:S02]  /*f050*/  F2FP.F16.E4M3.UNPACK_B R54, R36.H1 ;  /* 0x00000024ff36723e */ /* 0x000fe400030006ff */
[----:B------:R-:W-:Y:S01]  /*f060*/  F2FP.F16.E4M3.UNPACK_B R49, R42.H1 ;  /* 0x0000002aff31723e */ /* 0x000fe200030006ff */
[-C--:B------:R-:W-:Y:S01]  /*f070*/  FFMA.FTZ R42, R50, R53.reuse, -R57 ;  /* 0x00000035322a7223 */ /* 0x080fe20000010839 */
[----:B------:R-:W-:Y:S01]  /*f080*/  FFMA.FTZ R37, R52, R53, R55 ;  /* 0x0000003534257223 */ /* 0x000fe20000010037 */
[----:B------:R-:W-:Y:S01]  /*f090*/  HADD2.F32 R50, -RZ, R51.H0_H0 ;  /* 0x20000033ff327230 */ /* 0x000fe20000004100 */
[----:B------:R-:W-:Y:S01]  /*f0a0*/  F2FP.SATFINITE.E4M3.F32.PACK_AB_MERGE_C R62, R65, R62, RZ ;  /* 0x0000003e413e723e */ /* 0x000fe200048070ff */
[----:B------:R-:W-:Y:S01]  /*f0b0*/  HADD2.F32 R55, -RZ, R54.H0_H0 ;  /* 0x20000036ff377230 */ /* 0x000fe20000004100 */
[----:B------:R-:W-:Y:S01]  /*f0c0*/  F2FP.F16.E4M3.UNPACK_B R56, R13.H1 ;  /* 0x0000000dff38723e */ /* 0x000fe200030006ff */
[----:B------:R-:W-:Y:S01]  /*f0d0*/  HADD2.F32 R36, -RZ, R49.H0_H0 ;  /* 0x20000031ff247230 */ /* 0x000fe20000004100 */
[----:B------:R-:W-:Y:S01]  /*f0e0*/  F2FP.SATFINITE.E4M3.F32.PACK_AB_MERGE_C R38, R61, R38, R62 ;  /* 0x000000263d26723e */ /* 0x000fe2000480703e */
[----:B------:R-:W-:-:S02]  /*f0f0*/  HADD2.F32 R51, -RZ, R51.H1_H1 ;  /* 0x30000033ff337230 */ /* 0x000fc40000004100 */
[-C--:B------:R-:W-:Y:S01]  /*f100*/  FMUL.FTZ R57, R50, R55.reuse ;  /* 0x0000003732397220 */ /* 0x080fe20000410000 */
[----:B------:R-:W-:Y:S02]  /*f110*/  HADD2.F32 R54, -RZ, R54.H1_H1 ;  /* 0x30000036ff367230 */ /* 0x000fe40000004100 */
[----:B------:R-:W-:Y:S01]  /*f120*/  FMUL.FTZ R55, R36, R55 ;  /* 0x0000003724377220 */ /* 0x000fe20000410000 */
[----:B------:R-:W-:Y:S02]  /*f130*/  HADD2.F32 R49, -RZ, R49.H1_H1 ;  /* 0x30000031ff317230 */ /* 0x000fe40000004100 */
[--C-:B------:R-:W-:Y:S02]  /*f140*/  HADD2.F32 R53, -RZ, R14.reuse.H0_H0 ;  /* 0x2000000eff357230 */ /* 0x100fe40000004100 */
[----:B------:R-:W-:Y:S02]  /*f150*/  HADD2.F32 R52, -RZ, R14.H1_H1 ;  /* 0x3000000eff347230 */ /* 0x000fe40000004100 */
[-C--:B------:R-:W-:Y:S01]  /*f160*/  FMUL.FTZ R14, R51, R54.reuse ;  /* 0x00000036330e7220 */ /* 0x080fe20000410000 */
[C---:B------:R-:W-:Y:S01]  /*f170*/  FMUL.FTZ R54, R49.reuse, R54 ;  /* 0x0000003631367220 */ /* 0x040fe20000410000 */
[----:B------:R-:W-:Y:S01]  /*f180*/  FFMA.FTZ R60, R50, R53, R55 ;  /* 0x00000035323c7223 */ /* 0x000fe20000010037 */
[----:B------:R-:W-:Y:S01]  /*f190*/  F2FP.F16.E4M3.UNPACK_B R55, R13 ;  /* 0x0000000dff37723e */ /* 0x000fe200020006ff */
[-C--:B------:R-:W-:Y:S01]  /*f1a0*/  FFMA.FTZ R62, R49, R52.reuse, -R14 ;  /* 0x00000034313e7223 */ /* 0x080fe2000001080e */
[----:B------:R-:W-:Y:S01]  /*f1b0*/  F2FP.F16.E4M3.UNPACK_B R14, R15 ;  /* 0x0000000fff0e723e */ /* 0x000fe200020006ff */
[----:B------:R-:W-:Y:S01]  /*f1c0*/  FFMA.FTZ R59, R36, R53, -R57 ;  /* 0x00000035243b7223 */ /* 0x000fe20000010839 */
[-C--:B------:R-:W-:Y:S01]  /*f1d0*/  F2FP.F16.E4M3.UNPACK_B R49, R39.reuse ;  /* 0x00000027ff31723e */ /* 0x080fe200020006ff */
[----:B------:R-:W-:Y:S01]  /*f1e0*/  FFMA.FTZ R61, R51, R52, R54 ;  /* 0x00000034333d7223 */ /* 0x000fe20000010036 */
[----:B------:R-:W-:Y:S01]  /*f1f0*/  F2FP.F16.E4M3.UNPACK_B R50, R39.H1 ;  /* 0x00000027ff32723e */ /* 0x000fe200030006ff */
[----:B------:R-:W-:Y:S01]  /*f200*/  HADD2.F32 R36, -RZ, R14.H0_H0 ;  /* 0x2000000eff247230 */ /* 0x000fe20000004100 */
[----:B------:R-:W-:Y:S01]  /*f210*/  F2FP.F16.E4M3.UNPACK_B R15, R15.H1 ;  /* 0x0000000fff0f723e */ /* 0x000fe200030006ff */
[----:B------:R-:W-:Y:S01]  /*f220*/  HADD2.F32 R51, -RZ, R49.H0_H0 ;  /* 0x20000031ff337230 */ /* 0x000fe20000004100 */
[-C--:B------:R-:W-:Y:S01]  /*f230*/  F2FP.F16.E4M3.UNPACK_B R13, R12.reuse ;  /* 0x0000000cff0d723e */ /* 0x080fe200020006ff */
[----:B------:R-:W-:Y:S01]  /*f240*/  HADD2.F32 R57, -RZ, R55.H0_H0 ;  /* 0x20000037ff397230 */ /* 0x000fe20000004100 */
[----:B------:R-:W-:Y:S01]  /*f250*/  F2FP.F16.E4M3.UNPACK_B R52, R12.H1 ;  /* 0x0000000cff34723e */ /* 0x000fe200030006ff */
[----:B------:R-:W-:Y:S01]  /*f260*/  HADD2.F32 R12, -RZ, R50.H0_H0 ;  /* 0x20000032ff0c7230 */ /* 0x000fe20000004100 */
[----:B------:R-:W-:Y:S01]  /*f270*/  F2FP.SATFINITE.E4M3.F32.PACK_AB_MERGE_C R59, R62, R59, RZ ;  /* 0x0000003b3e3b723e */ /* 0x000fe200048070ff */
[----:B------:R-:W-:-:S02]  /*f280*/  HADD2.F32 R58, -RZ, R56.H0_H0 ;  /* 0x20000038ff3a7230 */ /* 0x000fc40000004100 */
[-C--:B------:R-:W-:Y:S01]  /*f290*/  FMUL.FTZ R63, R51, R57.reuse ;  /* 0x00000039333f7220 */ /* 0x080fe20000410000 */
[----:B------:R-:W-:Y:S02]  /*f2a0*/  HADD2.F32 R39, -RZ, R15.H0_H0 ;  /* 0x2000000fff277230 */ /* 0x000fe40000004100 */
[----:B------:R-:W-:Y:S01]  /*f2b0*/  FMUL.FTZ R64, R36, R57 ;  /* 0x0000003924407220 */ /* 0x000fe20000410000 */
        /* <DEDUP_REMOVED lines=18> */
[----:B------:R-:W-:Y:S02]  /*f3e0*/  HADD2.F32 R13, -RZ, R13.H1_H1 ;  /* 0x3000000dff0d7230 */ /* 0x000fe40000004100 */
[----:B------:R-:W-:Y:S01]  /*f3f0*/  FMUL.FTZ R12, R14, R55 ;  /* 0x000000370e0c7220 */ /* 0x000fe20000410000 */
[----:B------:R-:W-:Y:S01]  /*f400*/  F2FP.SATFINITE.E4M3.F32.PACK_AB_MERGE_C R47, R42, R47, R59 ;  /* 0x0000002f2a2f723e */ /* 0x000fe2000480703b */
[-C--:B------:R-:W-:Y:S01]  /*f410*/  FFMA.FTZ R15, R15, R52.reuse, -R36 ;  /* 0x000000340f0f7223 */ /* 0x080fe20000010824 */
[----:B------:R-:W-:Y:S01]  /*f420*/  FFMA.FTZ R50, R50, R52, R51 ;  /* 0x0000003432327223 */ /* 0x000fe20000010033 */
[-C--:B------:R-:W-:Y:S01]  /*f430*/  FFMA.FTZ R14, R14, R13.reuse, -R39 ;  /* 0x0000000d0e0e7223 */ /* 0x080fe20000010827 */
[----:B------:R-:W-:Y:S01]  /*f440*/  FFMA.FTZ R13, R49, R13, R12 ;  /* 0x0000000d310d7223 */ /* 0x000fe2000001000c */
[----:B------:R-:W-:Y:S01]  /*f450*/  F2FP.SATFINITE.E4M3.F32.PACK_AB_MERGE_C R60, R61, R60, RZ ;  /* 0x0000003c3d3c723e */ /* 0x000fe200048070ff */
[----:B------:R-:W-:Y:S01]  /*f460*/  IMAD.MOV.U32 R12, RZ, RZ, R46 ;  /* 0x000000ffff0c7224 */ /* 0x000fe200078e002e */
[----:B------:R-:W-:Y:S01]  /*f470*/  F2FP.SATFINITE.E4M3.F32.PACK_AB_MERGE_C R15, R15, R66, RZ ;  /* 0x000000420f0f723e */ /* 0x000fe200048070ff */
[----:B------:R-:W-:Y:S01]  /*f480*/  IMAD.MOV.U32 R36, RZ, RZ, R45 ;  /* 0x000000ffff247224 */ /* 0x000fe200078e002d */
[----:B------:R-:W-:-:S02]  /*f490*/  F2FP.SATFINITE.E4M3.F32.PACK_AB_MERGE_C R50, R50, R57, RZ ;  /* 0x000000393232723e */ /* 0x000fc400048070ff */
[----:B------:R-:W-:Y:S02]  /*f4a0*/  F2FP.SATFINITE.E4M3.F32.PACK_AB_MERGE_C R15, R14, R63, R15 ;  /* 0x0000003f0e0f723e */ /* 0x000fe4000480700f */
[----:B------:R-:W-:Y:S01]  /*f4b0*/  F2FP.SATFINITE.E4M3.F32.PACK_AB_MERGE_C R39, R13, R64, R50 ;  /* 0x000000400d27723e */ /* 0x000fe20004807032 */
[----:B------:R-:W-:Y:S01]  /*f4c0*/  IMAD.MOV.U32 R13, RZ, RZ, R47 ;  /* 0x000000ffff0d7224 */ /* 0x000fe200078e002f */
[----:B------:R-:W-:Y:S02]  /*f4d0*/  F2FP.SATFINITE.E4M3.F32.PACK_AB_MERGE_C R37, R37, R48, R60 ;  /* 0x000000302525723e */ /* 0x000fe4000480703c */
[----:B------:R-:W-:-:S07]  /*f4e0*/  MOV R14, R43 ;  /* 0x0000002b000e7202 */ /* 0x000fce0000000f00 */
.L_x_523:
[----:B------:R-:W-:Y:S05]  /*f4f0*/  BSYNC B1 ;  /* 0x0000000000017941 */ /* 0x000fea0003800000 */
.L_x_522:
[----:B0-----:R0:W-:Y:S01]  /*f500*/  ST.E.128 desc[UR50][R40.64], R12 ;  /* 0x0000000c28007985 */ /* 0x0011e2000c101d32 */
[----:B------:R-:W-:-:S13]  /*f510*/  ISETP.GE.AND P2, PT, R11, R128, PT ;  /* 0x000000800b00720c */ /* 0x000fda0003f46270 */
[----:B------:R-:W-:Y:S05]  /*f520*/  @P2 BRA `(.L_x_470) ;  /* 0x0000000400cc2947 */ /* 0x000fea0003800000 */
[----:B0-----:R-:W-:-:S04]  /*f530*/  IADD3 R12, P2, R11, R44, RZ ;  /* 0x0000002c0b0c7210 */ /* 0x001fc80007f5e0ff */
[----:B------:R-:W-:-:S05]  /*f540*/  LEA.HI.X.SX32 R13, R11, R120, 0x1, P2 ;  /* 0x000000780b0d7211 */ /* 0x000fca00010f0eff */
[----:B-1----:R0:W-:Y:S01]  /*f550*/  ST.E.128 desc[UR50][R12.64], R36 ;  /* 0x000000240c007985 */ /* 0x0021e2000c101d32 */
[----:B------:R-:W-:Y:S05]  /*f560*/  BRA `(.L_x_470) ;  /* 0x0000000400bc7947 */ /* 0x000fea0003800000 */
.L_x_435:
[----:B------:R-:W-:-:S06]  /*f570*/  UISETP.NE.AND UP0, UPT, UR48, 0x3, UPT ;  /* 0x000000033000788c */ /* 0x000fcc000bf05270 */
[----:B------:R-:W-:-:S13]  /*f580*/  PLOP3.LUT P1, PT, PT, PT, UP0, 0x80, 0x0 ;  /* 0x000000000000781c */ /* 0x000fda0003f2f008 */
[----:B------:R-:W-:Y:S05]  /*f590*/  @!P1 BRA `(.L_x_524) ;  /* 0x0000000000049947 */ /* 0x000fea0003800000 */
[----:B------:R-:W-:Y:S01]  /*f5a0*/  BPT.TRAP 0x1 ;  /* 0x000000040000795c */ /* 0x000fe20000300000 */
.L_x_524:
[----:B------:R-:W-:Y:S01]  /*f5b0*/  IMAD R91, R19, 0x8, R18 ;  /* 0x00000008135b7824 */ /* 0x000fe200078e0212 */
[----:B------:R-:W-:Y:S01]  /*f5c0*/  SHF.L.U32 R92, R196, 0x1f, RZ ;  /* 0x0000001fc45c7819 */ /* 0x000fe200000006ff */
[----:B------:R-:W-:Y:S01]  /*f5d0*/  BSSY B1, `(.L_x_525) ;  /* 0x0000004000017945 */ /* 0x000fe20003800000 */
[----:B------:R-:W-:Y:S02]  /*f5e0*/  SHF.R.S32.HI R88, RZ, 0x1f, R35 ;  /* 0x0000001fff587819 */ /* 0x000fe40000011423 */
[----:B------:R-:W1:Y:S02]  /*f5f0*/  SYNCS.PHASECHK.TRANS64.TRYWAIT P2, [R91+URZ+0x29890], R92 ;  /* 0x0298905c5b0075a7 */ /* 0x000e64000804017f */
[----:B-1----:R-:W-:Y:S05]  /*f600*/  @!P2 BRA `(.L_x_526) ;  /* 0x000001c40048a947 */ /* 0x002fea0003800000 */
.L_x_794:
[----:B------:R-:W-:Y:S05]  /*f610*/  BSYNC B1 ;  /* 0x0000000000017941 */ /* 0x000fea0003800000 */
.L_x_525:
[----:B------:R-:W-:Y:S01]  /*f620*/  ULDC.64 UR4, c[0x0][0x300] ;  /* 0x0000c00000047ab9 */ /* 0x000fe20000000a00 */
[----:B-----5:R-:W-:Y:S01]  /*f630*/  SHF.R.S32.HI R89, RZ, 0x1f, R34 ;  /* 0x0000001fff597819 */ /* 0x020fe20000011422 */
[----:B------:R-:W-:Y:S01]  /*f640*/  IMAD R14, R88, UR4, RZ ;  /* 0x00000004580e7c24 */ /* 0x000fe2000f8e02ff */
[----:B------:R-:W-:Y:S01]  /*f650*/  ULDC.64 UR6, c[0x0][0x2e8] ;  /* 0x0000ba0000067ab9 */ /* 0x000fe20000000a00 */
[----:B0-----:R-:W-:-:S04]  /*f660*/  IMAD.WIDE.U32 R12, R35, UR4, RZ ;  /* 0x00000004230c7c25 */ /* 0x001fc8000f8e00ff */
[----:B------:R-:W-:Y:S01]  /*f670*/  IMAD R11, R35, UR5, R14 ;  /* 0x00000005230b7c24 */ /* 0x000fe2000f8e020e */
[----:B------:R-:W-:Y:S01]  /*f680*/  ULDC.64 UR4, c[0x0][0x310] ;  /* 0x0000c40000047ab9 */ /* 0x000fe20000000a00 */
[----:B------:R-:W-:Y:S02]  /*f690*/  IMAD R90, R24, -0xa0, R2 ;  /* 0xffffff60185a7824 */ /* 0x000fe400078e0202 */
[----:B------:R-:W-:Y:S02]  /*f6a0*/  IMAD R15, R89, UR4, RZ ;  /* 0x00000004590f7c24 */ /* 0x000fe4000f8e02ff */
[----:B------:R-:W-:Y:S01]  /*f6b0*/  IMAD.IADD R13, R13, 0x1, R11 ;  /* 0x000000010d0d7824 */ /* 0x000fe200078e020b */
[----:B------:R-:W-:Y:S01]  /*f6c0*/  VIMNMX R90, R90, 0xa0, PT ;  /* 0x000000a05a5a7848 */ /* 0x000fe20003fe0100 */
[C---:B------:R-:W-:Y:S02]  /*f6d0*/  IMAD R15, R34.reuse, UR5, R15 ;  /* 0x00000005220f7c24 */ /* 0x040fe4000f8e020f */
[----:B------:R-:W-:Y:S01]  /*f6e0*/  IMAD.WIDE.U32 R12, R34, UR4, R12 ;  /* 0x00000004220c7c25 */ /* 0x000fe2000f8e000c */
[----:B------:R-:W-:-:S03]  /*f6f0*/  ULDC.64 UR4, c[0x0][0x308] ;  /* 0x0000c20000047ab9 */ /* 0x000fc60000000a00 */
[----:B------:R-:W-:Y:S02]  /*f700*/  IMAD.IADD R13, R13, 0x1, R15 ;  /* 0x000000010d0d7824 */ /* 0x000fe400078e020f */
[----:B------:R-:W-:Y:S02]  /*f710*/  IMAD.IADD R49, R90, 0x1, -R195 ;  /* 0x000000015a317824 */ /* 0x000fe400078e0ac3 */
[----:B------:R-:W-:Y:S01]  /*f720*/  IMAD.WIDE.U32 R12, R169, UR4, R12 ;  /* 0x00000004a90c7c25 */ /* 0x000fe2000f8e000c */
[----:B------:R-:W-:-:S03]  /*f730*/  UMOV UR4, 0xffffffff ;  /* 0xffffffff00047882 */ /* 0x000fc60000000000 */
[----:B------:R-:W-:Y:S01]  /*f740*/  IMAD R46, R169, UR5, R13 ;  /* 0x00000005a92e7c24 */ /* 0x000fe2000f8e020d */
[----:B------:R-:W-:-:S04]  /*f750*/  IADD3 R44, P2, R12, UR6, RZ ;  /* 0x000000060c2c7c10 */ /* 0x000fc8000ff5e0ff */
[----:B------:R-:W-:Y:S02]  /*f760*/  IADD3.X R46, R46, UR7, RZ, P2, !PT ;  /* 0x000000072e2e7c10 */ /* 0x000fe400097fe4ff */
[----:B------:R-:W-:Y:S01]  /*f770*/  ISETP.GE.AND P2, PT, R49, 0x1, PT ;  /* 0x000000013100780c */ /* 0x000fe20003f46270 */
[----:B------:R-:W-:-:S12]  /*f780*/  BRA.DIV UR4, `(.L_x_527) ;  /* 0x000001c204fc7947 */ /* 0x000fd8000b800000 */
[----:B------:R0:W2:Y:S04]  /*f790*/  SHFL.IDX PT, R45, R46, RZ, 0x1e1f ;  /* 0x001e1fff2e2d7589 */ /* 0x0000a800000e0000 */
[----:B------:R0:W3:Y:S02]  /*f7a0*/  SHFL.IDX PT, R47, R44, RZ, 0x1e1f ;  /* 0x001e1fff2c2f7589 */ /* 0x0000e400000e0000 */
.L_x_798:
[----:B------:R-:W-:Y:S04]  /*f7b0*/  BSSY B1, `(.L_x_528) ;  /* 0x0000023000017945 */ /* 0x000fe80003800000 */
[----:B------:R-:W-:Y:S05]  /*f7c0*/  @!P2 BRA `(.L_x_529) ;  /* 0x000000000084a947 */ /* 0x000fea0003800000 */
[----:B------:R-:W-:Y:S02]  /*f7d0*/  ULDC UR4, c[0x0][0x2f4] ;  /* 0x0000bd0000047ab9 */ /* 0x000fe40000000800 */
[----:B------:R-:W-:-:S13]  /*f7e0*/  ISETP.GE.AND P5, PT, R16, UR4, PT ;  /* 0x0000000410007c0c */ /* 0x000fda000bfa6270 */
[----:B------:R-:W4:Y:S01]  /*f7f0*/  @!P5 LDS.128 R12, [R37+0x1a400] ;  /* 0x01a40000250cd984 */ /* 0x000f220000000c00 */
[----:B---3--:R-:W-:-:S04]  /*f800*/  @!P5 IADD3 R42, P2, R16, R47, RZ ;  /* 0x0000002f102ad210 */ /* 0x008fc80007f5e0ff */
[----:B--2---:R-:W-:Y:S02]  /*f810*/  @!P5 IADD3.X R43, R45, R17, RZ, P2, !PT ;  /* 0x000000112d2bd210 */ /* 0x004fe400017fe4ff */
[----:B------:R-:W-:-:S13]  /*f820*/  ISETP.GE.AND P2, PT, R168, UR4, PT ;  /* 0x00000004a8007c0c */ /* 0x000fda000bf46270 */
[----:B------:R-:W-:-:S05]  /*f830*/  @!P2 IADD3 R40, P4, R168, R47, RZ ;  /* 0x0000002fa828a210 */ /* 0x000fca0007f9e0ff */
[----:B------:R-:W-:Y:S01]  /*f840*/  @!P2 IMAD.X R41, R45, 0x1, R194, P4 ;  /* 0x000000012d29a824 */ /* 0x000fe200020e06c2 */
[----:B------:R-:W-:-:S13]  /*f850*/  ISETP.GE.AND P4, PT, R192, UR4, PT ;  /* 0x00000004c0007c0c */ /* 0x000fda000bf86270 */
[----:B------:R-:W-:Y:S01]  /*f860*/  @!P4 IADD3 R38, P6, R192, R47, RZ ;  /* 0x0000002fc026c210 */ /* 0x000fe20007fde0ff */
[----:B----4-:R2:W-:Y:S01]  /*f870*/  @!P5 ST.E.128 desc[UR50][R42.64], R12 ;  /* 0x0000000c2a00d985 */ /* 0x0105e2000c101d32 */
[----:B------:R-:W-:-:S03]  /*f880*/  ISETP.GE.AND P5, PT, R3, UR4, PT ;  /* 0x0000000403007c0c */ /* 0x000fc6000bfa6270 */
[----:B------:R-:W-:-:S10]  /*f890*/  @!P4 IMAD.X R39, R45, 0x1, R204, P6 ;  /* 0x000000012d27c824 */ /* 0x000fd400030e06cc */
[----:B------:R-:W3:Y:S01]  /*f8a0*/  @!P5 LDS.128 R12, [R36+0x1a400] ;  /* 0x01a40000240cd984 */ /* 0x000ee20000000c00 */
[----:B------:R-:W-:-:S05]  /*f8b0*/  @!P5 IMAD.SHL.U32 R48, R170, 0x10, RZ ;  /* 0x00000010aa30d824 */ /* 0x000fca00078e00ff */
[----:B--2---:R-:W-:-:S04]  /*f8c0*/  @!P5 IADD3 R42, P6, R48, R47, RZ ;  /* 0x0000002f302ad210 */ /* 0x004fc80007fde0ff */
[----:B------:R-:W-:-:S05]  /*f8d0*/  @!P5 LEA.HI.X.SX32 R43, R48, R45, 0x1, P6 ;  /* 0x0000002d302bd211 */ /* 0x000fca00030f0eff */
[----:B---3--:R2:W-:Y:S01]  /*f8e0*/  @!P5 ST.E.128 desc[UR50][R42.64], R12 ;  /* 0x0000000c2a00d985 */ /* 0x0085e2000c101d32 */
[----:B------:R-:W-:-:S13]  /*f8f0*/  ISETP.GE.AND P5, PT, R4, UR4, PT ;  /* 0x0000000404007c0c */ /* 0x000fda000bfa6270 */
[----:B------:R-:W3:Y:S01]  /*f900*/  @!P5 LDS.128 R12, [R37+0x1cc00] ;  /* 0x01cc0000250cd984 */ /* 0x000ee20000000c00 */
[----:B------:R-:W-:-:S05]  /*f910*/  @!P5 IMAD.SHL.U32 R48, R171, 0x10, RZ ;  /* 0x00000010ab30d824 */ /* 0x000fca00078e00ff */
[----:B--2---:R-:W-:-:S04]  /*f920*/  @!P5 IADD3 R42, P6, R48, R47, RZ ;  /* 0x0000002f302ad210 */ /* 0x004fc80007fde0ff */
[----:B------:R-:W-:-:S05]  /*f930*/  @!P5 LEA.HI.X.SX32 R43, R48, R45, 0x1, P6 ;  /* 0x0000002d302bd211 */ /* 0x000fca00030f0eff */
[----:B---3--:R2:W-:Y:S01]  /*f940*/  @!P5 ST.E.128 desc[UR50][R42.64], R12 ;  /* 0x0000000c2a00d985 */ /* 0x0085e2000c101d32 */
[----:B------:R-:W-:-:S03]  /*f950*/  ISETP.GE.AND P5, PT, R193, UR4, PT ;  /* 0x00000004c1007c0c */ /* 0x000fc6000bfa6270 */
[----:B------:R-:W3:Y:S10]  /*f960*/  @!P2 LDS.128 R12, [R36+0x1cc00] ;  /* 0x01cc0000240ca984 */ /* 0x000ef40000000c00 */
[----:B--2---:R-:W-:-:S04]  /*f970*/  @!P5 IADD3 R42, P6, R193, R47, RZ ;  /* 0x0000002fc12ad210 */ /* 0x004fc80007fde0ff */
[----:B------:R-:W-:Y:S01]  /*f980*/  @!P5 IADD3.X R43, R45, R203, RZ, P6, !PT ;  /* 0x000000cb2d2bd210 */ /* 0x000fe200037fe4ff */
[----:B---3--:R-:W-:Y:S04]  /*f990*/  @!P2 ST.E.128 desc[UR50][R40.64], R12 ;  /* 0x0000000c2800a985 */ /* 0x008fe8000c101d32 */
[----:B------:R-:W2:Y:S04]  /*f9a0*/  @!P4 LDS.128 R12, [R37+0x1f400] ;  /* 0x01f40000250cc984 */ /* 0x000ea80000000c00 */
[----:B--2---:R-:W-:Y:S04]  /*f9b0*/  @!P4 ST.E.128 desc[UR50][R38.64], R12 ;  /* 0x0000000c2600c985 */ /* 0x004fe8000c101d32 */
[----:B------:R-:W2:Y:S04]  /*f9c0*/  @!P5 LDS.128 R12, [R36+0x1f400] ;  /* 0x01f40000240cd984 */ /* 0x000ea80000000c00 */
[----:B--2---:R4:W-:Y:S02]  /*f9d0*/  @!P5 ST.E.128 desc[UR50][R42.64], R12 ;  /* 0x0000000c2a00d985 */ /* 0x0049e4000c101d32 */
.L_x_529:
[----:B------:R-:W-:Y:S05]  /*f9e0*/  BSYNC B1 ;  /* 0x0000000000017941 */ /* 0x000fea0003800000 */
.L_x_528:
[----:B------:R-:W-:-:S03]  /*f9f0*/  UMOV UR4, 0xffffffff ;  /* 0xffffffff00047882 */ /* 0x000fc60000000000 */
[----:B------:R-:W-:Y:S05]  /*fa00*/  BRA.DIV UR4, `(.L_x_530) ;  /* 0x000001c204a87947 */ /* 0x000fea000b800000 */
[----:B--2---:R2:W0:Y:S04]  /*fa10*/  SHFL.IDX PT, R45, R46, 0x1, 0x1e1f ;  /* 0x003e1f002e2d7f89 */ /* 0x00442800000e0000 */
[----:B---3--:R2:W3:Y:S02]  /*fa20*/  SHFL.IDX PT, R47, R44, 0x1, 0x1e1f ;  /* 0x003e1f002c2f7f89 */ /* 0x0084e400000e0000 */
.L_x_802:
[----:B------:R-:W-:-:S13]  /*fa30*/  ISETP.GE.AND P2, PT, R49, 0x81, PT ;  /* 0x000000813100780c */ /* 0x000fda0003f46270 */
[----:B------:R-:W-:Y:S05]  /*fa40*/  @!P2 BRA `(.L_x_470) ;  /* 0x000000000084a947 */ /* 0x000fea0003800000 */
[----:B------:R-:W-:Y:S02]  /*fa50*/  ULDC UR4, c[0x0][0x2f4] ;  /* 0x0000bd0000047ab9 */ /* 0x000fe40000000800 */
[----:B------:R-:W-:-:S13]  /*fa60*/  ISETP.GE.AND P5, PT, R16, UR4, PT ;  /* 0x0000000410007c0c */ /* 0x000fda000bfa6270 */
[----:B----4-:R-:W4:Y:S01]  /*fa70*/  @!P5 LDS.128 R12, [R37+0x1c400] ;  /* 0x01c40000250cd984 */ /* 0x010f220000000c00 */
[----:B---3--:R-:W-:-:S05]  /*fa80*/  @!P5 IADD3 R42, P2, R16, R47, RZ ;  /* 0x0000002f102ad210 */ /* 0x008fca0007f5e0ff */
[----:B0-----:R-:W-:Y:S01]  /*fa90*/  @!P5 IMAD.X R43, R45, 0x1, R17, P2 ;  /* 0x000000012d2bd824 */ /* 0x001fe200010e0611 */
        /* <DEDUP_REMOVED lines=9> */
[----:B--2---:R-:W-:-:S05]  /*fb30*/  @!P5 IMAD.SHL.U32 R44, R170, 0x10, RZ ;  /* 0x00000010aa2cd824 */ /* 0x004fca00078e00ff */
[----:B0-----:R-:W-:-:S04]  /*fb40*/  @!P5 IADD3 R42, P6, R44, R47, RZ ;  /* 0x0000002f2c2ad210 */ /* 0x001fc80007fde0ff */
[----:B------:R-:W-:-:S05]  /*fb50*/  @!P5 LEA.HI.X.SX32 R43, R44, R45, 0x1, P6 ;  /* 0x0000002d2c2bd211 */ /* 0x000fca00030f0eff */
[----:B---3--:R0:W-:Y:S01]  /*fb60*/  @!P5 ST.E.128 desc[UR50][R42.64], R12 ;  /* 0x0000000c2a00d985 */ /* 0x0081e2000c101d32 */
[----:B------:R-:W-:-:S13]  /*fb70*/  ISETP.GE.AND P5, PT, R4, UR4, PT ;  /* 0x0000000404007c0c */ /* 0x000fda000bfa6270 */
[----:B------:R-:W2:Y:S01]  /*fb80*/  @!P5 LDS.128 R12, [R37+0x1ec00] ;  /* 0x01ec0000250cd984 */ /* 0x000ea20000000c00 */
[----:B------:R-:W-:-:S04]  /*fb90*/  @!P5 SHF.L.U32 R44, R171, 0x4, RZ ;  /* 0x00000004ab2cd819 */ /* 0x000fc800000006ff */
[----:B0-----:R-:W-:-:S04]  /*fba0*/  @!P5 IADD3 R42, P6, R44, R47, RZ ;  /* 0x0000002f2c2ad210 */ /* 0x001fc80007fde0ff */
[----:B------:R-:W-:-:S05]  /*fbb0*/  @!P5 LEA.HI.X.SX32 R43, R44, R45, 0x1, P6 ;  /* 0x0000002d2c2bd211 */ /* 0x000fca00030f0eff */
[----:B--2---:R0:W-:Y:S01]  /*fbc0*/  @!P5 ST.E.128 desc[UR50][R42.64], R12 ;  /* 0x0000000c2a00d985 */ /* 0x0041e2000c101d32 */
[----:B------:R-:W-:-:S03]  /*fbd0*/  ISETP.GE.AND P5, PT, R193, UR4, PT ;  /* 0x00000004c1007c0c */ /* 0x000fc6000bfa6270 */
[----:B------:R-:W2:Y:S10]  /*fbe0*/  @!P2 LDS.128 R12, [R36+0x1ec00] ;  /* 0x01ec0000240ca984 */ /* 0x000eb40000000c00 */
[----:B0-----:R-:W-:-:S05]  /*fbf0*/  @!P5 IADD3 R42, P6, R193, R47, RZ ;  /* 0x0000002fc12ad210 */ /* 0x001fca0007fde0ff */
[----:B------:R-:W-:Y:S01]  /*fc00*/  @!P5 IMAD.X R43, R45, 0x1, R203, P6 ;  /* 0x000000012d2bd824 */ /* 0x000fe200030e06cb */
[----:B--2---:R-:W-:Y:S04]  /*fc10*/  @!P2 ST.E.128 desc[UR50][R40.64], R12 ;  /* 0x0000000c2800a985 */ /* 0x004fe8000c101d32 */
[----:B------:R-:W0:Y:S04]  /*fc20*/  @!P4 LDS.128 R12, [R37+0x21400] ;  /* 0x02140000250cc984 */ /* 0x000e280000000c00 */
[----:B0-----:R-:W-:Y:S04]  /*fc30*/  @!P4 ST.E.128 desc[UR50][R38.64], R12 ;  /* 0x0000000c2600c985 */ /* 0x001fe8000c101d32 */
[----:B------:R-:W0:Y:S04]  /*fc40*/  @!P5 LDS.128 R12, [R36+0x21400] ;  /* 0x02140000240cd984 */ /* 0x000e280000000c00 */
[----:B0-----:R0:W-:Y:S02]  /*fc50*/  @!P5 ST.E.128 desc[UR50][R42.64], R12 ;  /* 0x0000000c2a00d985 */ /* 0x0011e4000c101d32 */
.L_x_470:
[----:B------:R-:W-:Y:S05]  /*fc60*/  BSYNC B0 ;  /* 0x0000000000007941 */ /* 0x000fea0003800000 */
.L_x_434:
[----:B----4-:R-:W4:Y:S01]  /*fc70*/  S2R R11, SR_TID.X ;  /* 0x00000000000b7919 */ /* 0x010f220000002100 */
[----:B------:R-:W-:Y:S01]  /*fc80*/  @!PT LDS RZ, [RZ] ;  /* 0x00000000fffff984 */ /* 0x000fe20000000800 */
[----:B------:R-:W-:Y:S01]  /*fc90*/  @!PT LDS RZ, [RZ] ;  /* 0x00000000fffff984 */ /* 0x000fe20000000800 */
[----:B------:R-:W-:Y:S01]  /*fca0*/  @!PT LDS RZ, [RZ] ;  /* 0x00000000fffff984 */ /* 0x000fe20000000800 */
[----:B------:R-:W-:Y:S01]  /*fcb0*/  @!PT LDS RZ, [RZ] ;  /* 0x00000000fffff984 */ /* 0x000fe20000000800 */
[----:B------:R5:W-:Y:S06]  /*fcc0*/  MEMBAR.ALL.CTA ;  /* 0x0000000000007992 */ /* 0x000bec0000008000 */
[----:B-----5:R-:W5:Y:S01]  /*fcd0*/  FENCE.VIEW.ASYNC.S ;  /* 0x00000000000073c6 */ /* 0x020f620000000000 */
[----:B------:R-:W-:Y:S05]  /*fce0*/  WARPSYNC.ALL ;  /* 0x0000000000007948 */ /* 0x000fea0003800000 */
[----:B------:R-:W-:Y:S01]  /*fcf0*/  BSSY B0, `(.L_x_531) ;  /* 0x0000008000007945 */ /* 0x000fe20003800000 */
[----:B-----5:R0:W-:Y:S01]  /*fd00*/  BAR.SYNC.DEFER_BLOCKING R158, 0x80 ;  /* 0x0002009e0000751d */ /* 0x0201e20000010000 */
[----:B----4-:R-:W-:-:S13]  /*fd10*/  LOP3.LUT P2, RZ, R11, 0x7f, RZ, 0xc0, !PT ;  /* 0x0000007f0bff7812 */ /* 0x010fda000784c0ff */
[----:B------:R-:W-:-:S05]  /*fd20*/  @!P2 VIADD R11, R91, 0x298a0 ;  /* 0x000298a05b0ba836 */ /* 0x000fca0000000000 */
[----:B------:R-:W-:-:S04]  /*fd30*/  @!P2 PRMT R11, RZ, 0x654, R11 ;  /* 0x00000654ff0ba816 */ /* 0x000fc8000000000b */
[----:B------:R4:W-:Y:S01]  /*fd40*/  @!P2 SYNCS.ARRIVE.TRANS64.RED.A1T0 RZ, [R11+URZ], RZ ;  /* 0x000000ff0bffa9a7 */ /* 0x0009e2000810043f */
[----:B0-----:R-:W-:Y:S05]  /*fd50*/  @!P1 BRA `(.L_x_532) ;  /* 0x0000000000049947 */ /* 0x001fea0003800000 */
[----:B------:R-:W-:Y:S01]  /*fd60*/  BPT.TRAP 0x1 ;  /* 0x000000040000795c */ /* 0x000fe20000300000 */
.L_x_532:
[----:B------:R-:W-:Y:S05]  /*fd70*/  BSYNC B0 ;  /* 0x0000000000007941 */ /* 0x000fea0003800000 */
.L_x_531:
[----:B------:R-:W0:Y:S01]  /*fd80*/  SYNCS.PHASECHK.TRANS64.TRYWAIT P1, [R91+URZ+0x298b0], R92 ;  /* 0x0298b05c5b0075a7 */ /* 0x000e22000802017f */
[----:B------:R-:W-:Y:S04]  /*fd90*/  BSSY B0, `(.L_x_533) ;  /* 0x0000002000007945 */ /* 0x000fe80003800000 */
[----:B0-----:R-:W-:Y:S05]  /*fda0*/  @!P1 BRA `(.L_x_534) ;  /* 0x000001c0000c9947 */ /* 0x001fea0003800000 */
.L_x_803:
[----:B------:R-:W-:Y:S05]  /*fdb0*/  BSYNC B0 ;  /* 0x0000000000007941 */ /* 0x000fea0003800000 */
.L_x_533:
[----:B------:R-:W-:Y:S01]  /*fdc0*/  ULDC.64 UR4, c[0x0][0x328] ;  /* 0x0000ca0000047ab9 */ /* 0x000fe20000000a00 */
[----:B------:R-:W-:Y:S01]  /*fdd0*/  ULDC.64 UR6, c[0x0][0x318] ;  /* 0x0000c60000067ab9 */ /* 0x000fe20000000a00 */
[----:B------:R-:W-:Y:S01]  /*fde0*/  IMAD R88, R88, UR4, RZ ;  /* 0x0000000458587c24 */ /* 0x000fe2000f8e02ff */
[----:B------:R-:W-:Y:S01]  /*fdf0*/  IADD3 R90, -R195, R90, RZ ;  /* 0x0000005ac35a7210 */ /* 0x000fe20007ffe1ff */
[C---:B------:R-:W-:Y:S01]  /*fe00*/  IMAD.WIDE.U32 R12, R35.reuse, UR4, RZ ;  /* 0x00000004230c7c25 */ /* 0x040fe2000f8e00ff */
[----:B------:R-:W-:Y:S03]  /*fe10*/  BSSY B0, `(.L_x_535) ;  /* 0x000002c000007945 */ /* 0x000fe60003800000 */
[----:B------:R-:W-:Y:S01]  /*fe20*/  IMAD R35, R35, UR5, R88 ;  /* 0x0000000523237c24 */ /* 0x000fe2000f8e0258 */
[----:B------:R-:W-:Y:S02]  /*fe30*/  ULDC.64 UR4, c[0x0][0x338] ;  /* 0x0000ce0000047ab9 */ /* 0x000fe40000000a00 */
[----:B------:R-:W-:-:S02]  /*fe40*/  IMAD R89, R89, UR4, RZ ;  /* 0x0000000459597c24 */ /* 0x000fc4000f8e02ff */
[----:B------:R-:W-:Y:S02]  /*fe50*/  IMAD.IADD R13, R13, 0x1, R35 ;  /* 0x000000010d0d7824 */ /* 0x000fe400078e0223 */
[C---:B------:R-:W-:Y:S02]  /*fe60*/  IMAD R89, R34.reuse, UR5, R89 ;  /* 0x0000000522597c24 */ /* 0x040fe4000f8e0259 */
[----:B------:R-:W-:Y:S01]  /*fe70*/  IMAD.WIDE.U32 R12, R34, UR4, R12 ;  /* 0x00000004220c7c25 */ /* 0x000fe2000f8e000c */
[----:B------:R-:W-:-:S03]  /*fe80*/  ULDC.64 UR4, c[0x0][0x330] ;  /* 0x0000cc0000047ab9 */ /* 0x000fc60000000a00 */
[----:B------:R-:W-:Y:S02]  /*fe90*/  IMAD.IADD R13, R13, 0x1, R89 ;  /* 0x000000010d0d7824 */ /* 0x000fe400078e0259 */
[----:B------:R-:W-:-:S04]  /*fea0*/  IMAD.WIDE.U32 R12, R169, UR4, R12 ;  /* 0x00000004a90c7c25 */ /* 0x000fc8000f8e000c */
[----:B----4-:R-:W-:Y:S01]  /*feb0*/  IMAD R11, R169, UR5, R13 ;  /* 0x00000005a90b7c24 */ /* 0x010fe2000f8e020d */
[----:B------:R-:W-:-:S04]  /*fec0*/  IADD3 R40, P1, R12, UR6, RZ ;  /* 0x000000060c287c10 */ /* 0x000fc8000ff3e0ff */
[----:B------:R-:W-:Y:S01]  /*fed0*/  IADD3.X R41, R11, UR7, RZ, P1, !PT ;  /* 0x000000070b297c10 */ /* 0x000fe20008ffe4ff */
[----:B------:R-:W-:Y:S01]  /*fee0*/  IMAD R11, R19, 0x5000, R216 ;  /* 0x00005000130b7824 */ /* 0x000fe200078e02d8 */
[----:B------:R-:W-:Y:S01]  /*fef0*/  ISETP.GE.AND P1, PT, R90, 0x1, PT ;  /* 0x000000015a00780c */ /* 0x000fe20003f26270 */
[----:B------:R0:W4:Y:S02]  /*ff00*/  SHFL.IDX PT, R43, R40, RZ, 0x1e1f ;  /* 0x001e1fff282b7589 */ /* 0x00012400000e0000 */
[C---:B------:R-:W-:Y:S01]  /*ff10*/  IMAD.IADD R42, R18.reuse, 0x1, R11 ;  /* 0x00000001122a7824 */ /* 0x040fe200078e020b */
[CC--:B--2---:R-:W-:Y:S02]  /*ff20*/  IADD3 R44, R18.reuse, R11.reuse, R123 ;  /* 0x0000000b122c7210 */ /* 0x0c4fe40007ffe07b */
[CC--:B------:R-:W-:Y:S02]  /*ff30*/  IADD3 R45, R18.reuse, R11.reuse, R122 ;  /* 0x0000000b122d7210 */ /* 0x0c0fe40007ffe07a */
[----:B------:R-:W-:-:S02]  /*ff40*/  IADD3 R46, R18, R11, R130 ;  /* 0x0000000b122e7210 */ /* 0x000fc40007ffe082 */
[----:B------:R0:W2:Y:S03]  /*ff50*/  SHFL.IDX PT, R11, R41, RZ, 0x1e1f ;  /* 0x001e1fff290b7589 */ /* 0x0000a600000e0000 */
[----:B------:R-:W-:Y:S05]  /*ff60*/  @!P1 BRA `(.L_x_536) ;  /* 0x0000000000589947 */ /* 0x000fea0003800000 */
[----:B------:R-:W-:Y:S02]  /*ff70*/  ISETP.NE.AND P5, PT, R6, RZ, PT ;  /* 0x000000ff0600720c */ /* 0x000fe40003fa5270 */
[----:B------:R-:W-:-:S11]  /*ff80*/  ISETP.NE.AND P4, PT, R7, RZ, PT ;  /* 0x000000ff0700720c */ /* 0x000fd60003f85270 */
[----:B-1--4-:R-:W-:Y:S02]  /*ff90*/  @P5 IADD3 R36, P1, R16, R43, RZ ;  /* 0x0000002b10245210 */ /* 0x012fe40007f3e0ff */
[----:B------:R-:W-:-:S03]  /*ffa0*/  @P4 IMAD.SHL.U32 R12, R170, 0x10, RZ ;  /* 0x00000010aa0c4824 */ /* 0x000fc600078e00ff */
[----:B--2---:R-:W-:Y:S02]  /*ffb0*/  @P5 IMAD.X R37, R11, 0x1, R17, P1 ;  /* 0x000000010b255824 */ /* 0x004fe400008e0611 */
[----:B------:R-:W-:-:S04]  /*ffc0*/  @P4 IADD3 R38, P1, R12, R43, RZ ;  /* 0x0000002b0c264210 */ /* 0x000fc80007f3e0ff */
[----:B------:R-:W-:Y:S02]  /*ffd0*/  @P4 LEA.HI.X.SX32 R39, R12, R11, 0x1, P1 ;  /* 0x0000000b0c274211 */ /* 0x000fe400008f0eff */
[----:B------:R-:W-:-:S13]  /*ffe0*/  ISETP.NE.AND P1, PT, R8, RZ, PT ;  /* 0x000000ff0800720c */ /* 0x000fda0003f25270 */
[----:B------:R-:W-:-:S05]  /*fff0*/  @P1 IMAD.SHL.U32 R12, R171, 0x10, RZ ;  /* 0x00000010ab0c1824 */ /* 0x000fca00078e00ff */
[----:B------:R-:W-:-:S04]  /*10000*/  @P1 IADD3 R34, P6, R12, R43, RZ ;  /* 0x0000002b0c221210 */ /* 0x000fc80007fde0ff */
[----:B------:R-:W-:Y:S02]  /*10010*/  @P1 LEA.HI.X.SX32 R35, R12, R11, 0x1, P6 ;  /* 0x0000000b0c231211 */ /* 0x000fe400030f0eff */
[----:B------:R-:W1:Y:S04]  /*10020*/  @P5 LDS.128 R12, [R42+0xa400] ;  /* 0x00a400002a0c5984 */ /* 0x000e680000000c00 */
[----:B-1----:R1:W-:Y:S01]  /*10030*/  @P5 ST.E.128 desc[UR50][R36.64], R12 ;  /* 0x0000000c24005985 */ /* 0x0023e2000c101d32 */
[----:B------:R-:W-:-:S03]  /*10040*/  ISETP.NE.AND P5, PT, R9, RZ, PT ;  /* 0x000000ff0900720c */ /* 0x000fc60003fa5270 */
[----:B------:R-:W2:Y:S10]  /*10050*/  @P4 LDS.128 R12, [R44+0xa400] ;  /* 0x00a400002c0c4984 */ /* 0x000eb40000000c00 */
[----:B-1----:R-:W-:-:S04]  /*10060*/  @P5 IADD3 R36, P6, R168, R43, RZ ;  /* 0x0000002ba8245210 */ /* 0x002fc80007fde0ff */
[----:B------:R-:W-:Y:S01]  /*10070*/  @P5 IADD3.X R37, R11, R194, RZ, P6, !PT ;  /* 0x000000c20b255210 */ /* 0x000fe200037fe4ff */
[----:B--2---:R-:W-:Y:S04]  /*10080*/  @P4 ST.E.128 desc[UR50][R38.64], R12 ;  /* 0x0000000c26004985 */ /* 0x004fe8000c101d32 */
[----:B------:R-:W1:Y:S04]  /*10090*/  @P1 LDS.128 R12, [R45+0xa400] ;  /* 0x00a400002d0c1984 */ /* 0x000e680000000c00 */
[----:B-1----:R-:W-:Y:S04]  /*100a0*/  @P1 ST.E.128 desc[UR50][R34.64], R12 ;  /* 0x0000000c22001985 */ /* 0x002fe8000c101d32 */
[----:B------:R-:W1:Y:S04]  /*100b0*/  @P5 LDS.128 R12, [R46+0xa400] ;  /* 0x00a400002e0c5984 */ /* 0x000e680000000c00 */
[----:B-1----:R1:W-:Y:S02]  /*100c0*/  @P5 ST.E.128 desc[UR50][R36.64], R12 ;  /* 0x0000000c24005985 */ /* 0x0023e4000c101d32 */
.L_x_536:
[----:B------:R-:W-:Y:S05]  /*100d0*/  BSYNC B0 ;  /* 0x0000000000007941 */ /* 0x000fea0003800000 */
.L_x_535:
[----:B------:R-:W-:Y:S01]  /*100e0*/  ISETP.GE.AND P1, PT, R90, 0x81, PT ;  /* 0x000000815a00780c */ /* 0x000fe20003f26270 */
[----:B0-----:R-:W0:Y:S01]  /*100f0*/  SHFL.IDX PT, R41, R41, 0x1, 0x1e1f ;  /* 0x003e1f0029297f89 */ /* 0x001e2200000e0000 */
[----:B------:R-:W-:Y:S03]  /*10100*/  BSSY B0, `(.L_x_537) ;  /* 0x0000019000007945 */ /* 0x000fe60003800000 */
[----:B--2---:R2:W0:Y:S08]  /*10110*/  SHFL.IDX PT, R11, R40, 0x1, 0x1e1f ;  /* 0x003e1f00280b7f89 */ /* 0x00443000000e0000 */
[----:B--2---:R-:W-:Y:S05]  /*10120*/  @!P1 BRA `(.L_x_538) ;  /* 0x0000000000589947 */ /* 0x004fea0003800000 */
[----:B------:R-:W-:Y:S02]  /*10130*/  ISETP.NE.AND P5, PT, R6, RZ, PT ;  /* 0x000000ff0600720c */ /* 0x000fe40003fa5270 */
[----:B------:R-:W-:-:S11]  /*10140*/  ISETP.NE.AND P4, PT, R7, RZ, PT ;  /* 0x000000ff0700720c */ /* 0x000fd60003f85270 */
[----:B01----:R-:W-:Y:S02]  /*10150*/  @P5 IADD3 R36, P1, R16, R11, RZ ;  /* 0x0000000b10245210 */ /* 0x003fe40007f3e0ff */
[----:B------:R-:W-:-:S03]  /*10160*/  @P4 IMAD.SHL.U32 R12, R170, 0x10, RZ ;  /* 0x00000010aa0c4824 */ /* 0x000fc600078e00ff */
[----:B------:R-:W-:Y:S02]  /*10170*/  @P5 IMAD.X R37, R41, 0x1, R17, P1 ;  /* 0x0000000129255824 */ /* 0x000fe400008e0611 */
[----:B------:R-:W-:-:S04]  /*10180*/  @P4 IADD3 R38, P1, R12, R11, RZ ;  /* 0x0000000b0c264210 */ /* 0x000fc80007f3e0ff */
[----:B------:R-:W-:Y:S02]  /*10190*/  @P4 LEA.HI.X.SX32 R39, R12, R41, 0x1, P1 ;  /* 0x000000290c274211 */ /* 0x000fe400008f0eff */
[----:B------:R-:W-:-:S13]  /*101a0*/  ISETP.NE.AND P1, PT, R8, RZ, PT ;  /* 0x000000ff0800720c */ /* 0x000fda0003f25270 */
[----:B------:R-:W-:-:S05]  /*101b0*/  @P1 IMAD.SHL.U32 R12, R171, 0x10, RZ ;  /* 0x00000010ab0c1824 */ /* 0x000fca00078e00ff */
[----:B------:R-:W-:-:S04]  /*101c0*/  @P1 IADD3 R34, P6, R12, R11, RZ ;  /* 0x0000000b0c221210 */ /* 0x000fc80007fde0ff */
[----:B------:R-:W-:Y:S02]  /*101d0*/  @P1 LEA.HI.X.SX32 R35, R12, R41, 0x1, P6 ;  /* 0x000000290c231211 */ /* 0x000fe400030f0eff */
[----:B------:R-:W0:Y:S04]  /*101e0*/  @P5 LDS.128 R12, [R42+0xe400] ;  /* 0x00e400002a0c5984 */ /* 0x000e280000000c00 */
[----:B0-----:R0:W-:Y:S01]  /*101f0*/  @P5 ST.E.128 desc[UR50][R36.64], R12 ;  /* 0x0000000c24005985 */ /* 0x0011e2000c101d32 */
[----:B------:R-:W-:-:S03]  /*10200*/  ISETP.NE.AND P5, PT, R9, RZ, PT ;  /* 0x000000ff0900720c */ /* 0x000fc60003fa5270 */
[----:B------:R-:W1:Y:S10]  /*10210*/  @P4 LDS.128 R12, [R44+0xe400] ;  /* 0x00e400002c0c4984 */ /* 0x000e740000000c00 */
[----:B0-----:R-:W-:-:S05]  /*10220*/  @P5 IADD3 R36, P6, R168, R11, RZ ;  /* 0x0000000ba8245210 */ /* 0x001fca0007fde0ff */
[----:B------:R-:W-:Y:S01]  /*10230*/  @P5 IMAD.X R37, R41, 0x1, R194, P6 ;  /* 0x0000000129255824 */ /* 0x000fe200030e06c2 */
[----:B-1----:R-:W-:Y:S04]  /*10240*/  @P4 ST.E.128 desc[UR50][R38.64], R12 ;  /* 0x0000000c26004985 */ /* 0x002fe8000c101d32 */
[----:B------:R-:W0:Y:S04]  /*10250*/  @P1 LDS.128 R12, [R45+0xe400] ;  /* 0x00e400002d0c1984 */ /* 0x000e280000000c00 */
[----:B0-----:R-:W-:Y:S04]  /*10260*/  @P1 ST.E.128 desc[UR50][R34.64], R12 ;  /* 0x0000000c22001985 */ /* 0x001fe8000c101d32 */
[----:B------:R-:W0:Y:S04]  /*10270*/  @P5 LDS.128 R12, [R46+0xe400] ;  /* 0x00e400002e0c5984 */ /* 0x000e280000000c00 */
[----:B0-----:R2:W-:Y:S02]  /*10280*/  @P5 ST.E.128 desc[UR50][R36.64], R12 ;  /* 0x0000000c24005985 */ /* 0x0015e4000c101d32 */
.L_x_538:
[----:B------:R-:W-:Y:S05]  /*10290*/  BSYNC B0 ;  /* 0x0000000000007941 */ /* 0x000fea0003800000 */
.L_x_537:
[----:B0-----:R-:W5:Y:S01]  /*102a0*/  LDL R11, [R1] ;  /* 0x00000000010b7983 */ /* 0x001f620000100800 */
[----:B------:R-:W-:Y:S01]  /*102b0*/  VIADD R19, R19, 0x1 ;  /* 0x0000000113137836 */ /* 0x000fe20000000000 */
[----:B-1----:R-:W-:Y:S01]  /*102c0*/  @!P2 IADD3 R91, R91, 0x298c0, RZ ;  /* 0x000298c05b5ba810 */ /* 0x002fe20007ffe0ff */
[----:B------:R-:W-:Y:S01]  /*102d0*/  @!PT LDS RZ, [RZ] ;  /* 0x00000000fffff984 */ /* 0x000fe20000000800 */
[----:B------:R-:W-:Y:S01]  /*102e0*/  @!PT LDS RZ, [RZ] ;  /* 0x00000000fffff984 */ /* 0x000fe20000000800 */
[----:B------:R-:W-:Y:S01]  /*102f0*/  @!PT LDS RZ, [RZ] ;  /* 0x00000000fffff984 */ /* 0x000fe20000000800 */
[----:B------:R-:W-:Y:S01]  /*10300*/  @!PT LDS RZ, [RZ] ;  /* 0x00000000fffff984 */ /* 0x000fe20000000800 */
[----:B------:R0:W-:Y:S06]  /*10310*/  MEMBAR.ALL.CTA ;  /* 0x0000000000007992 */ /* 0x0001ec0000008000 */
[----:B0-----:R-:W0:Y:S02]  /*10320*/  FENCE.VIEW.ASYNC.S ;  /* 0x00000000000073c6 */ /* 0x001e240000000000 */
[----:B0-----:R0:W-:Y:S01]  /*10330*/  BAR.SYNC.DEFER_BLOCKING R158, 0x80 ;  /* 0x0002009e0000751d */ /* 0x0011e20000010000 */
[----:B------:R-:W-:-:S02]  /*10340*/  ISETP.NE.AND P1, PT, R19, 0x2, PT ;  /* 0x000000021300780c */ /* 0x000fc40003f25270 */
[----:B------:R-:W-:Y:S02]  /*10350*/  @!P2 PRMT R91, RZ, 0x654, R91 ;  /* 0x00000654ff5ba816 */ /* 0x000fe4000000005b */
[----:B------:R-:W-:Y:S02]  /*10360*/  SEL R19, R19, RZ, P1 ;  /* 0x000000ff13137207 */ /* 0x000fe40000800000 */
[----:B------:R0:W-:Y:S01]  /*10370*/  @!P2 SYNCS.ARRIVE.TRANS64.RED.A1T0 RZ, [R91+URZ], RZ ;  /* 0x000000ff5bffa9a7 */ /* 0x0001e2000810043f */
[----:B-----5:R-:W-:Y:S02]  /*10380*/  LOP3.LUT P4, RZ, R11, 0x2, RZ, 0xc0, !PT ;  /* 0x000000020bff7812 */ /* 0x020fe4000788c0ff */
[----:B------:R-:W-:-:S04]  /*10390*/  SEL R11, RZ, 0x1, P1 ;  /* 0x00000001ff0b7807 */ /* 0x000fc80000800000 */
[----:B------:R-:W-:-:S07]  /*103a0*/  LOP3.LUT R196, R196, R11, RZ, 0x3c, !PT ;  /* 0x0000000bc4c47212 */ /* 0x000fce00078e3cff */
[----:B0-----:R-:W-:Y:S05]  /*103b0*/  @P4 BRA `(.L_x_539) ;  /* 0xffffff2400fc4947 */ /* 0x001fea000383ffff */
[----:B--2---:R-:W0:Y:S01]  /*103c0*/  S2R R12, SR_TID.X ;  /* 0x00000000000c7919 */ /* 0x004e220000002100 */
[----:B------:R-:W-:Y:S02]  /*103d0*/  PLOP3.LUT P0, PT, PT, PT, PT, 0x8, 0x0 ;  /* 0x000000000000781c */ /* 0x000fe40003f0e170 */
[----:B0-----:R-:W-:-:S04]  /*103e0*/  SHF.R.U32.HI R12, RZ, 0x7, R12 ;  /* 0x00000007ff0c7819 */ /* 0x001fc8000001160c */
[----:B------:R-:W-:-:S13]  /*103f0*/  ISETP.NE.AND P4, PT, R12, 0x1, PT ;  /* 0x000000010c00780c */ /* 0x000fda0003f85270 */
[----:B------:R-:W-:Y:S06]  /*10400*/  @!P4 BAR.ARV 0x9, 0x100 ;  /* 0x024400000000cb1d */ /* 0x000fec0000002000 */
.L_x_429:
[----:B------:R-:W-:Y:S05]  /*10410*/  @P0 BRA `(.L_x_540) ;  /* 0x00000000000c0947 */ /* 0x000fea0003800000 */
[----:B------:R-:W1:Y:S01]  /*10420*/  FENCE.VIEW.ASYNC.G ;  /* 0x00000000000073c6 */ /* 0x000e620000000100 */
[----:B------:R-:W-:Y:S05]  /*10430*/  WARPSYNC.ALL ;  /* 0x0000000000007948 */ /* 0x000fea0003800000 */
[----:B-1----:R-:W-:Y:S06]  /*10440*/  BAR.ARV 0xc, 0x180 ;  /* 0x0306000000007b1d */ /* 0x002fec0000002000 */
.L_x_540:
[----:B------:R-:W2:Y:S01]  /*10450*/  LDL R0, [R1] ;  /* 0x0000000001007983 */ /* 0x000ea20000100800 */
[----:B------:R-:W-:Y:S01]  /*10460*/  ULDC.64 UR6, c[0x0][0x998] ;  /* 0x0002660000067ab9 */ /* 0x000fe20000000a00 */
[----:B------:R-:W-:Y:S01]  /*10470*/  ULDC.64 UR4, c[0x0][0x990] ;  /* 0x0002640000047ab9 */ /* 0x000fe20000000a00 */
[----:B------:R-:W-:Y:S02]  /*10480*/  ISETP.NE.U32.AND P1, PT, RZ, UR6, PT ;  /* 0x00000006ff007c0c */ /* 0x000fe4000bf25070 */
[----:B------:R-:W-:Y:S02]  /*10490*/  ISETP.NE.U32.AND P0, PT, RZ, UR4, PT ;  /* 0x00000004ff007c0c */ /* 0x000fe4000bf05070 */
[----:B------:R-:W-:Y:S02]  /*104a0*/  ISETP.NE.AND.EX P1, PT, RZ, UR7, PT, P1 ;  /* 0x00000007ff007c0c */ /* 0x000fe4000bf25310 */
[----:B------:R-:W-:-:S11]  /*104b0*/  ISETP.NE.AND.EX P0, PT, RZ, UR5, PT, P0 ;  /* 0x00000005ff007c0c */ /* 0x000fd6000bf05300 */
[----:B------:R-:W1:Y:S08]  /*104c0*/  @P1 LDC.64 R8, c[0x0][0x9b8] ;  /* 0x00026e00ff081b82 */ /* 0x000e700000000a00 */
[----:B0-----:R-:W0:Y:S08]  /*104d0*/  @P0 LDC.64 R6, c[0x0][0x9a8] ;  /* 0x00026a00ff060b82 */ /* 0x001e300000000a00 */
[----:B------:R-:W3:Y:S08]  /*104e0*/  @P0 LDC.64 R10, c[0x0][0x9b0] ;  /* 0x00026c00ff0a0b82 */ /* 0x000ef00000000a00 */
[----:B------:R-:W4:Y:S01]  /*104f0*/  @P1 LDC.64 R12, c[0x0][0x9c0] ;  /* 0x00027000ff0c1b82 */ /* 0x000f220000000a00 */
[----:B-1----:R-:W-:-:S02]  /*10500*/  @P1 IMAD R2, R222, R8, RZ ;  /* 0x00000008de021224 */ /* 0x002fc400078e02ff */
[----:B------:R-:W-:-:S04]  /*10510*/  @P1 IMAD.WIDE.U32 R4, R214, R8, RZ ;  /* 0x00000008d6041225 */ /* 0x000fc800078e00ff */
[C---:B------:R-:W-:Y:S02]  /*10520*/  @P1 IMAD R9, R214.reuse, R9, R2 ;  /* 0x00000009d6091224 */ /* 0x040fe400078e0202 */
[----:B0-----:R-:W-:-:S04]  /*10530*/  @P0 IMAD.WIDE.U32 R2, R214, R6, RZ ;  /* 0x00000006d6020225 */ /* 0x001fc800078e00ff */
[----:B------:R-:W-:Y:S01]  /*10540*/  @P1 IMAD.IADD R5, R5, 0x1, R9 ;  /* 0x0000000105051824 */ /* 0x000fe200078e0209 */
[----:B--2---:R-:W-:Y:S01]  /*10550*/  LOP3.LUT P4, RZ, R0, 0x4, RZ, 0xc0, !PT ;  /* 0x0000000400ff7812 */ /* 0x004fe2000788c0ff */
[----:B------:R-:W-:-:S04]  /*10560*/  @P0 IMAD R0, R222, R6, RZ ;  /* 0x00000006de000224 */ /* 0x000fc800078e02ff */
[----:B------:R-:W-:Y:S01]  /*10570*/  @P0 IMAD R7, R214, R7, R0 ;  /* 0x00000007d6070224 */ /* 0x000fe200078e0200 */
[----:B------:R-:W-:-:S03]  /*10580*/  MOV R0, 0x3f800000 ;  /* 0x3f80000000007802 */ /* 0x000fc60000000f00 */
[----:B------:R-:W-:Y:S02]  /*10590*/  @P0 IMAD.IADD R3, R3, 0x1, R7 ;  /* 0x0000000103030824 */ /* 0x000fe400078e0207 */
[----:B----4-:R-:W-:-:S04]  /*105a0*/  @P1 IMAD.WIDE.U32 R6, R169, R12, R4 ;  /* 0x0000000ca9061225 */ /* 0x010fc800078e0004 */
[----:B---3--:R-:W-:Y:S01]  /*105b0*/  @P0 IMAD.WIDE.U32 R2, R169, R10, R2 ;  /* 0x0000000aa9020225 */ /* 0x008fe200078e0002 */
[----:B------:R-:W-:-:S03]  /*105c0*/  @P1 LEA R8, P3, R6, UR6, 0x2 ;  /* 0x0000000606081c11 */ /* 0x000fc6000f8610ff */
[C---:B------:R-:W-:Y:S01]  /*105d0*/  @P0 IMAD R5, R169.reuse, R11, R3 ;  /* 0x0000000ba9050224 */ /* 0x040fe200078e0203 */
[C---:B------:R-:W-:Y:S01]  /*105e0*/  @P0 LEA R4, P2, R2.reuse, UR4, 0x2 ;  /* 0x0000000402040c11 */ /* 0x040fe2000f8410ff */
[----:B------:R-:W-:Y:S01]  /*105f0*/  @P1 IMAD R3, R169, R13, R7 ;  /* 0x0000000da9031224 */ /* 0x000fe200078e0207 */
[----:B------:R-:W-:Y:S02]  /*10600*/  ULDC UR4, c[0x0][0x988] ;  /* 0x0002620000047ab9 */ /* 0x000fe40000000800 */
[----:B------:R-:W-:Y:S02]  /*10610*/  @P0 LEA.HI.X R5, R2, UR5, R5, 0x2, P2 ;  /* 0x0000000502050c11 */ /* 0x000fe400090f1405 */
[----:B------:R-:W-:Y:S01]  /*10620*/  @P1 LEA.HI.X R9, R6, UR7, R3, 0x2, P3 ;  /* 0x0000000706091c11 */ /* 0x000fe200098f1403 */
[----:B------:R-:W-:-:S04]  /*10630*/  IMAD.MOV.U32 R3, RZ, RZ, 0x3f800000 ;  /* 0x3f800000ff037424 */ /* 0x000fc800078e00ff */
[----:B------:R-:W2:Y:S04]  /*10640*/  @P1 LDG.E R0, desc[UR50][R8.64] ;  /* 0x0000003208001981 */ /* 0x000ea8000c1e1900 */
[----:B------:R-:W2:Y:S01]  /*10650*/  @P0 LDG.E R3, desc[UR50][R4.64] ;  /* 0x0000003204030981 */ /* 0x000ea2000c1e1900 */
[----:B------:R-:W-:Y:S01]  /*10660*/  BSSY B0, `(.L_x_541) ;  /* 0x0000022000007945 */ /* 0x000fe20003800000 */
[----:B------:R-:W-:Y:S02]  /*10670*/  IMAD.MOV.U32 R6, RZ, RZ, RZ ;  /* 0x000000ffff067224 */ /* 0x000fe400078e00ff */
[----:B--2---:R-:W-:-:S04]  /*10680*/  FMUL.FTZ R0, R3, R0 ;  /* 0x0000000003007220 */ /* 0x004fc80000410000 */
[----:B------:R-:W-:Y:S01]  /*10690*/  FMUL.FTZ R2, R0, UR4 ;  /* 0x0000000400027c20 */ /* 0x000fe20008410000 */
[----:B------:R-:W-:Y:S06]  /*106a0*/  @!P4 BRA `(.L_x_542) ;  /* 0x000000000074c947 */ /* 0x000fec0003800000 */
[----:B------:R-:W-:Y:S01]  /*106b0*/  ISETP.NE.AND P0, PT, R219, RZ, PT ;  /* 0x000000ffdb00720c */ /* 0x000fe20003f05270 */
[----:B------:R-:W-:-:S03]  /*106c0*/  ULDC UR4, c[0x0][0x9f0] ;  /* 0x00027c0000047ab9 */ /* 0x000fc60000000800 */
[----:B------:R-:W-:-:S04]  /*106d0*/  SEL R9, R219, UR4, P0 ;  /* 0x00000004db097c07 */ /* 0x000fc80008000000 */
[-C--:B------:R-:W-:Y:S02]  /*106e0*/  IABS R6, R9.reuse ;  /* 0x0000000900067213 */ /* 0x080fe40000000000 */
[----:B------:R-:W-:Y:S02]  /*106f0*/  IADD3 R0, R147, -0x1, R9 ;  /* 0xffffffff93007810 */ /* 0x000fe40007ffe009 */
[----:B------:R-:W0:Y:S01]  /*10700*/  I2F.RP R3, R6 ;  /* 0x0000000600037306 */ /* 0x000e220000209400 */
[-C--:B------:R-:W-:Y:S02]  /*10710*/  IABS R10, R9.reuse ;  /* 0x00000009000a7213 */ /* 0x080fe40000000000 */
        /* <DEDUP_REMOVED lines=20> */
[----:B------:R-:W-:-:S04]  /*10860*/  @!P1 LOP3.LUT R5, RZ, R9, RZ, 0x33, !PT ;  /* 0x00000009ff059212 */ /* 0x000fc800078e33ff */
[----:B------:R-:W-:-:S07]  /*10870*/  MOV R6, R5 ;  /* 0x0000000500067202 */ /* 0x000fce0000000f00 */
.L_x_542:
[----:B------:R-:W-:Y:S05]  /*10880*/  BSYNC B0 ;  /* 0x0000000000007941 */ /* 0x000fea0003800000 */
.L_x_541:
[-C--:B------:R-:W-:Y:S01]  /*10890*/  IMAD R211, R226, R6.reuse, RZ ;  /* 0x00000006e2d37224 */ /* 0x080fe200078e02ff */
[----:B------:R-:W-:Y:S01]  /*108a0*/  PLOP3.LUT P0, PT, PT, PT, PT, 0x80, 0x0 ;  /* 0x000000000000781c */ /* 0x000fe20003f0f070 */
[----:B------:R-:W-:Y:S01]  /*108b0*/  IMAD.MOV.U32 R14, RZ, RZ, RZ ;  /* 0x000000ffff0e7224 */ /* 0x000fe200078e00ff */
[----:B------:R-:W-:Y:S02]  /*108c0*/  CS2R R88, SRZ ;  /* 0x0000000000587805 */ /* 0x000fe4000001ff00 */
[----:B------:R-:W-:Y:S02]  /*108d0*/  CS2R R10, SRZ ;  /* 0x00000000000a7805 */ /* 0x000fe4000001ff00 */
[----:B------:R-:W-:Y:S02]  /*108e0*/  VIADDMNMX R147, R211, R6, R147, PT ;  /* 0x00000006d3937246 */ /* 0x000fe40003800193 */
[----:B------:R-:W-:Y:S02]  /*108f0*/  CS2R R110, SRZ ;  /* 0x00000000006e7805 */ /* 0x000fe4000001ff00 */
[----:B------:R-:W-:-:S02]  /*10900*/  CS2R R52, SRZ ;  /* 0x0000000000347805 */ /* 0x000fc4000001ff00 */
[----:B------:R-:W-:Y:S02]  /*10910*/  CS2R R98, SRZ ;  /* 0x0000000000627805 */ /* 0x000fe4000001ff00 */
[----:B------:R-:W-:Y:S01]  /*10920*/  ISETP.GT.AND P1, PT, R147, R211, PT ;  /* 0x000000d39300720c */ /* 0x000fe20003f24270 */
[----:B------:R-:W-:Y:S01]  /*10930*/  IMAD.MOV.U32 R69, RZ, RZ, RZ ;  /* 0x000000ffff457224 */ /* 0x000fe200078e00ff */
[----:B------:R-:W-:Y:S01]  /*10940*/  CS2R R36, SRZ ;  /* 0x0000000000247805 */ /* 0x000fe2000001ff00 */
[----:B------:R-:W-:Y:S01]  /*10950*/  IMAD.MOV.U32 R63, RZ, RZ, RZ ;  /* 0x000000ffff3f7224 */ /* 0x000fe200078e00ff */
[----:B------:R-:W-:Y:S02]  /*10960*/  CS2R R114, SRZ ;  /* 0x0000000000727805 */ /* 0x000fe4000001ff00 */
[----:B------:R-:W-:Y:S01]  /*10970*/  CS2R R56, SRZ ;  /* 0x0000000000387805 */ /* 0x000fe2000001ff00 */
[----:B------:R-:W-:Y:S01]  /*10980*/  IMAD.MOV.U32 R119, RZ, RZ, RZ ;  /* 0x000000ffff777224 */ /* 0x000fe200078e00ff */
[----:B------:R-:W-:-:S02]  /*10990*/  CS2R R112, SRZ ;  /* 0x0000000000707805 */ /* 0x000fc4000001ff00 */
[----:B------:R-:W-:Y:S02]  /*109a0*/  CS2R R60, SRZ ;  /* 0x00000000003c7805 */ /* 0x000fe4000001ff00 */
[----:B------:R-:W-:Y:S02]  /*109b0*/  CS2R R84, SRZ ;  /* 0x0000000000547805 */ /* 0x000fe4000001ff00 */
[----:B------:R-:W-:Y:S02]  /*109c0*/  MOV R117, RZ ;  /* 0x000000ff00757202 */ /* 0x000fe40000000f00 */
[----:B------:R-:W-:Y:S02]  /*109d0*/  CS2R R44, SRZ ;  /* 0x00000000002c7805 */ /* 0x000fe4000001ff00 */
[----:B------:R-:W-:Y:S01]  /*109e0*/  CS2R R40, SRZ ;  /* 0x0000000000287805 */ /* 0x000fe2000001ff00 */
[----:B------:R-:W-:Y:S01]  /*109f0*/  IMAD.MOV.U32 R0, RZ, RZ, RZ ;  /* 0x000000ffff007224 */ /* 0x000fe200078e00ff */
[----:B------:R-:W-:-:S02]  /*10a00*/  CS2R R48, SRZ ;  /* 0x0000000000307805 */ /* 0x000fc4000001ff00 */
[----:B------:R-:W-:Y:S01]  /*10a10*/  CS2R R108, SRZ ;  /* 0x00000000006c7805 */ /* 0x000fe2000001ff00 */
[----:B------:R-:W-:Y:S01]  /*10a20*/  IMAD.MOV.U32 R82, RZ, RZ, RZ ;  /* 0x000000ffff527224 */ /* 0x000fe200078e00ff */
[----:B------:R-:W-:Y:S01]  /*10a30*/  CS2R R92, SRZ ;  /* 0x00000000005c7805 */ /* 0x000fe2000001ff00 */
[----:B------:R-:W-:Y:S01]  /*10a40*/  IMAD.MOV.U32 R121, RZ, RZ, RZ ;  /* 0x000000ffff797224 */ /* 0x000fe200078e00ff */
[----:B------:R-:W-:Y:S01]  /*10a50*/  MOV R94, RZ ;  /* 0x000000ff005e7202 */ /* 0x000fe20000000f00 */
[----:B------:R-:W-:Y:S01]  /*10a60*/  IMAD.MOV.U32 R39, RZ, RZ, RZ ;  /* 0x000000ffff277224 */ /* 0x000fe200078e00ff */
[----:B------:R-:W-:Y:S02]  /*10a70*/  CS2R R80, SRZ ;  /* 0x0000000000507805 */ /* 0x000fe4000001ff00 */
[----:B------:R-:W-:Y:S02]  /*10a80*/  CS2R R24, SRZ ;  /* 0x0000000000187805 */ /* 0x000fe4000001ff00 */
[----:B------:R-:W-:Y:S01]  /*10a90*/  CS2R R90, SRZ ;  /* 0x00000000005a7805 */ /* 0x000fe2000001ff00 */
[----:B------:R-:W-:Y:S01]  /*10aa0*/  IMAD.MOV.U32 R43, RZ, RZ, RZ ;  /* 0x000000ffff2b7224 */ /* 0x000fe200078e00ff */
[----:B------:R-:W-:Y:S01]  /*10ab0*/  CS2R R76, SRZ ;  /* 0x00000000004c7805 */ /* 0x000fe2000001ff00 */
[----:B------:R-:W-:Y:S01]  /*10ac0*/  IMAD.MOV.U32 R4, RZ, RZ, RZ ;  /* 0x000000ffff047224 */ /* 0x000fe200078e00ff */
[----:B------:R-:W-:Y:S01]  /*10ad0*/  MOV R35, RZ ;  /* 0x000000ff00237202 */ /* 0x000fe20000000f00 */
[----:B------:R-:W-:Y:S01]  /*10ae0*/  IMAD.MOV.U32 R97, RZ, RZ, RZ ;  /* 0x000000ffff617224 */ /* 0x000fe200078e00ff */
[----:B------:R-:W-:Y:S01]  /*10af0*/  CS2R R72, SRZ ;  /* 0x0000000000487805 */ /* 0x000fe2000001ff00 */
[----:B------:R-:W-:Y:S01]  /*10b00*/  IMAD.MOV.U32 R64, RZ, RZ, RZ ;  /* 0x000000ffff407224 */ /* 0x000fe200078e00ff */
[----:B------:R-:W-:Y:S01]  /*10b10*/  CS2R R8, SRZ ;  /* 0x0000000000087805 */ /* 0x000fe2000001ff00 */
[----:B------:R-:W-:Y:S01]  /*10b20*/  IMAD.MOV.U32 R12, RZ, RZ, RZ ;  /* 0x000000ffff0c7224 */ /* 0x000fe200078e00ff */
[----:B------:R-:W-:Y:S01]  /*10b30*/  CS2R R6, SRZ ;  /* 0x0000000000067805 */ /* 0x000fe2000001ff00 */
[----:B------:R-:W-:Y:S01]  /*10b40*/  IMAD.MOV.U32 R78, RZ, RZ, RZ ;  /* 0x000000ffff4e7224 */ /* 0x000fe200078e00ff */
[----:B------:R-:W-:Y:S01]  /*10b50*/  MOV R74, RZ ;  /* 0x000000ff004a7202 */ /* 0x000fe20000000f00 */
[----:B------:R-:W-:-:S02]  /*10b60*/  IMAD.MOV.U32 R55, RZ, RZ, RZ ;  /* 0x000000ffff377224 */ /* 0x000fc400078e00ff */
[----:B------:R-:W-:Y:S01]  /*10b70*/  IMAD.MOV.U32 R86, RZ, RZ, RZ ;  /* 0x000000ffff567224 */ /* 0x000fe200078e00ff */
[----:B------:R-:W-:Y:S06]  /*10b80*/  @!P1 BRA `(.L_x_543) ;  /* 0x000000e400309947 */ /* 0x000fec0003800000 */
[----:B------:R-:W-:-:S03]  /*10b90*/  UMOV UR4, 0xffffffff ;  /* 0xffffffff00047882 */ /* 0x000fc60000000000 */
[----:B------:R-:W-:Y:S05]  /*10ba0*/  BRA.DIV UR4, `(.L_x_544) ;  /* 0x000001b204a07947 */ /* 0x000fea000b800000 */
[----:B------:R-:W0:Y:S02]  /*10bb0*/  S2R R0, SR_TID.X ;  /* 0x0000000000007919 */ /* 0x000e240000002100 */
[----:B0-----:R-:W-:-:S05]  /*10bc0*/  VIADD R3, R0, 0xffffff80 ;  /* 0xffffff8000037836 */ /* 0x001fca0000000000 */
[----:B------:R-:W-:-:S04]  /*10bd0*/  SHF.R.S32.HI R0, RZ, 0x1f, R3 ;  /* 0x0000001fff007819 */ /* 0x000fc80000011403 */
[----:B------:R-:W-:-:S04]  /*10be0*/  LEA.HI R0, R0, R3, RZ, 0x7 ;  /* 0x0000000300007211 */ /* 0x000fc800078f38ff */
[----:B------:R-:W-:-:S05]  /*10bf0*/  SHF.R.S32.HI R0, RZ, 0x7, R0 ;  /* 0x00000007ff007819 */ /* 0x000fca0000011400 */
[----:B------:R0:W1:Y:S02]  /*10c00*/  SHFL.IDX PT, R212, R0, RZ, 0x1f ;  /* 0x00001fff00d47589 */ /* 0x00006400000e0000 */
.L_x_806:
[----:B01----:R-:W-:Y:S01]  /*10c10*/  LEA.HI R0, R212, R212, RZ, 0x1 ;  /* 0x000000d4d4007211 */ /* 0x003fe200078f08ff */
[----:B------:R-:W-:-:S03]  /*10c20*/  ULOP3.LUT UP0, URZ, UR39, 0x9f, URZ, 0xc0, !UPT ;  /* 0x0000009f273f7892 */ /* 0x000fc6000f80c03f */
[----:B------:R-:W-:-:S03]  /*10c30*/  LOP3.LUT R3, R0, 0x3e, RZ, 0xc0, !PT ;  /* 0x0000003e00037812 */ /* 0x000fc600078ec0ff */
[----:B------:R-:W-:Y:S02]  /*10c40*/  PLOP3.LUT P0, PT, PT, PT, UP0, 0x80, 0x0 ;  /* 0x000000000000781c */ /* 0x000fe40003f0f008 */
[----:B------:R-:W-:-:S05]  /*10c50*/  IMAD.IADD R3, R212, 0x1, -R3 ;  /* 0x00000001d4037824 */ /* 0x000fca00078e0a03 */
[----:B------:R-:W-:-:S04]  /*10c60*/  LEA R3, R3, UR39, 0xc ;  /* 0x0000002703037c11 */ /* 0x000fc8000f8e60ff */
[----:B------:R-:W-:-:S04]  /*10c70*/  SHF.R.U32.HI R3, RZ, 0x4, R3 ;  /* 0x00000004ff037819 */ /* 0x000fc80000011603 */
[----:B------:R-:W-:Y:S01]  /*10c80*/  LOP3.LUT R44, R3, 0x3fff, RZ, 0xc0, !PT ;  /* 0x00003fff032c7812 */ /* 0x000fe200078ec0ff */
[----:B------:R-:W-:Y:S06]  /*10c90*/  @!P0 BRA `(.L_x_545) ;  /* 0x0000000000408947 */ /* 0x000fec0003800000 */
[----:B------:R-:W-:Y:S01]  /*10ca0*/  MOV R0, 0x0 ;  /* 0x0000000000007802 */ /* 0x000fe20000000f00 */
[----:B------:R-:W-:Y:S01]  /*10cb0*/  ULDC.64 UR4, c[0x4][0xc8] ;  /* 0x0100320000047ab9 */ /* 0x000fe20000000a00 */
[----:B------:R-:W-:Y:S01]  /*10cc0*/  ULDC.64 UR6, c[0x4][0xd0] ;  /* 0x0100340000067ab9 */ /* 0x000fe20000000a00 */
[----:B------:R-:W-:Y:S01]  /*10cd0*/  IMAD.U32 R4, RZ, RZ, UR4 ;  /* 0x00000004ff047e24 */ /* 0x000fe2000f8e00ff */
[----:B------:R0:W1:Y:S01]  /*10ce0*/  LDC.64 R14, c[0x4][R0] ;  /* 0x01000000000e7b82 */ /* 0x0000620000000a00 */
[----:B------:R-:W-:Y:S01]  /*10cf0*/  IMAD.U32 R5, RZ, RZ, UR5 ;  /* 0x00000005ff057e24 */ /* 0x000fe2000f8e00ff */
[----:B------:R-:W-:Y:S01]  /*10d00*/  ULDC.64 UR4, c[0x4][0x38] ;  /* 0x01000e0000047ab9 */ /* 0x000fe20000000a00 */
[----:B------:R-:W-:Y:S01]  /*10d10*/  MOV R6, UR6 ;  /* 0x0000000600067c02 */ /* 0x000fe20008000f00 */
[----:B------:R-:W-:Y:S01]  /*10d20*/  IMAD.U32 R7, RZ, RZ, UR7 ;  /* 0x00000007ff077e24 */ /* 0x000fe2000f8e00ff */
[----:B------:R-:W-:Y:S01]  /*10d30*/  MOV R12, 0x1 ;  /* 0x00000001000c7802 */ /* 0x000fe20000000f00 */
[----:B------:R-:W-:-:S02]  /*10d40*/  IMAD.U32 R10, RZ, RZ, UR4 ;  /* 0x00000004ff0a7e24 */ /* 0x000fc4000f8e00ff */
[----:B------:R-:W-:Y:S02]  /*10d50*/  IMAD.U32 R11, RZ, RZ, UR5 ;  /* 0x00000005ff0b7e24 */ /* 0x000fe4000f8e00ff */
[----:B------:R-:W-:Y:S02]  /*10d60*/  IMAD.MOV.U32 R8, RZ, RZ, 0x70 ;  /* 0x00000070ff087424 */ /* 0x000fe400078e00ff */
[----:B0-----:R-:W-:-:S07]  /*10d70*/  IMAD.MOV.U32 R13, RZ, RZ, RZ ;  /* 0x000000ffff0d7224 */ /* 0x001fce00078e00ff */
[----:B------:R-:W-:-:S07]  /*10d80*/  LEPC R20, `(.L_x_545) ;  /* 0x000000001014794e */ /* 0x000fce0000000000 */
[----:B-1---5:R-:W-:Y:S05]  /*10d90*/  CALL.ABS.NOINC R14 ;  /* 0x000000000e007343 */ /* 0x022fea0003c00000 */
.L_x_545:
[----:B------:R-:W-:Y:S02]  /*10da0*/  ULDC UR4, c[0x0][0x3f4] ;  /* 0x0000fd0000047ab9 */ /* 0x000fe40000000800 */
[----:B------:R-:W-:-:S13]  /*10db0*/  ISETP.LT.AND P0, PT, RZ, UR4, PT ;  /* 0x00000004ff007c0c */ /* 0x000fda000bf01270 */
[----:B------:R-:W-:Y:S05]  /*10dc0*/  @P0 BRA `(.L_x_546) ;  /* 0x0000000000400947 */ /* 0x000fea0003800000 */
[----:B------:R-:W-:-:S04]  /*10dd0*/  ULEA.HI UR4, UR37, UR37, URZ, 0x1 ;  /* 0x0000002525047291 */ /* 0x000fc8000f8f083f */
[----:B------:R-:W-:-:S04]  /*10de0*/  ULOP3.LUT UR4, UR4, 0xfffffffe, URZ, 0xc0, !UPT ;  /* 0xfffffffe04047892 */ /* 0x000fc8000f8ec03f */
[----:B------:R-:W-:-:S06]  /*10df0*/  UIADD3 UR4, UR37, -UR4, URZ ;  /* 0x8000000425047290 */ /* 0x000fcc000fffe03f */
[----:B------:R-:W-:-:S05]  /*10e00*/  IMAD.U32 R3, RZ, RZ, UR4 ;  /* 0x00000004ff037e24 */ /* 0x000fca000f8e00ff */
[----:B------:R-:W-:-:S04]  /*10e10*/  SHF.L.U32 R3, R3, 0x1f, RZ ;  /* 0x0000001f03037819 */ /* 0x000fc800000006ff */
[----:B------:R0:W1:Y:S03]  /*10e20*/  SYNCS.PHASECHK.TRANS64.TRYWAIT P0, [R18+URZ+0x29800], R3 ;  /* 0x02980003120075a7 */ /* 0x000066000800017f */
[----:B-1----:R-:W-:Y:S05]  /*10e30*/  @!P0 NANOSLEEP.SYNCS 0x989680 ;  /* 0x009896800000895d */ /* 0x002fea0003900000 */
[----:B------:R-:W1:Y:S01]  /*10e40*/  @!P0 SYNCS.PHASECHK.TRANS64 P0, [R18+URZ+0x29800], R3 ;  /* 0x02980003120085a7 */ /* 0x000e62000800007f */
[----:B------:R-:W-:Y:S04]  /*10e50*/  BSSY B0, `(.L_x_547) ;  /* 0x0000006000007945 */ /* 0x000fe80003800000 */
[----:B-1----:R-:W-:Y:S05]  /*10e60*/  @P0 BRA `(.L_x_548) ;  /* 0x0000000000100947 */ /* 0x002fea0003800000 */
.L_x_549:
[----:B-1----:R1:W2:Y:S02]  /*10e70*/  SYNCS.PHASECHK.TRANS64.TRYWAIT P0, [R18+URZ+0x29800], R3 ;  /* 0x02980003120075a7 */ /* 0x0022a4000800017f */
[----:B--2---:R-:W-:Y:S05]  /*10e80*/  @!P0 NANOSLEEP.SYNCS 0x989680 ;  /* 0x009896800000895d */ /* 0x004fea0003900000 */
[----:B------:R-:W2:Y:S02]  /*10e90*/  @!P0 SYNCS.PHASECHK.TRANS64 P0, [R18+URZ+0x29800], R3 ;  /* 0x02980003120085a7 */ /* 0x000ea4000800007f */
[----:B--2---:R-:W-:Y:S05]  /*10ea0*/  @!P0 BRA `(.L_x_549) ;  /* 0xfffffffc00f08947 */ /* 0x004fea000383ffff */
.L_x_548:
[----:B------:R-:W-:Y:S05]  /*10eb0*/  BSYNC B0 ;  /* 0x0000000000007941 */ /* 0x000fea0003800000 */
.L_x_547:
[----:B------:R-:W-:Y:S05]  /*10ec0*/  BRA `(.L_x_550) ;  /* 0x0000006c00207947 */ /* 0x000fea0003800000 */
.L_x_546:
[----:B------:R-:W0:Y:S01]  /*10ed0*/  LDC.64 R24, c[0x0][0x3e8] ;  /* 0x0000fa00ff187b82 */ /* 0x000e220000000a00 */
[----:B------:R-:W-:Y:S01]  /*10ee0*/  ULOP3.LUT UP0, URZ, UR39, 0x1bf, URZ, 0xc0, !UPT ;  /* 0x000001bf273f7892 */ /* 0x000fe2000f80c03f */
[----:B-----5:R-:W-:Y:S01]  /*10ef0*/  SHF.R.S32.HI R0, RZ, 0x1f, R138 ;  /* 0x0000001fff007819 */ /* 0x020fe2000001148a */
[----:B------:R-:W-:Y:S01]  /*10f00*/  ULDC.64 UR4, c[0x0][0x3f8] ;  /* 0x0000fe0000047ab9 */ /* 0x000fe20000000a00 */
[----:B------:R-:W-:-:S03]  /*10f10*/  ULDC.64 UR6, c[0x0][0x408] ;  /* 0x0001020000067ab9 */ /* 0x000fc60000000a00 */
[----:B------:R-:W-:Y:S01]  /*10f20*/  PLOP3.LUT P0, PT, PT, PT, UP0, 0x80, 0x0 ;  /* 0x000000000000781c */ /* 0x000fe20003f0f008 */
[----:B------:R-:W1:Y:S01]  /*10f30*/  LDC.64 R4, c[0x0][0x400] ;  /* 0x00010000ff047b82 */ /* 0x000e620000000a00 */
[C---:B------:R-:W-:Y:S02]  /*10f40*/  IMAD R3, R0.reuse, UR4, RZ ;  /* 0x0000000400037c24 */ /* 0x040fe4000f8e02ff */
[----:B------:R-:W-:Y:S02]  /*10f50*/  IMAD R7, R0, UR6, RZ ;  /* 0x0000000600077c24 */ /* 0x000fe4000f8e02ff */
[C---:B------:R-:W-:Y:S02]  /*10f60*/  IMAD R3, R138.reuse, UR5, R3 ;  /* 0x000000058a037c24 */ /* 0x040fe4000f8e0203 */
[C---:B------:R-:W-:Y:S02]  /*10f70*/  IMAD R7, R138.reuse, UR7, R7 ;  /* 0x000000078a077c24 */ /* 0x040fe4000f8e0207 */
[----:B0-----:R-:W-:-:S04]  /*10f80*/  IMAD.WIDE.U32 R24, R138, UR4, R24 ;  /* 0x000000048a187c25 */ /* 0x001fc8000f8e0018 */
[----:B------:R-:W-:Y:S02]  /*10f90*/  IMAD.IADD R26, R3, 0x1, R25 ;  /* 0x00000001031a7824 */ /* 0x000fe400078e0219 */
[----:B-1----:R-:W-:-:S04]  /*10fa0*/  IMAD.WIDE.U32 R138, R138, UR6, R4 ;  /* 0x000000068a8a7c25 */ /* 0x002fc8000f8e0004 */
[----:B------:R-:W-:Y:S01]  /*10fb0*/  IMAD.IADD R37, R7, 0x1, R139 ;  /* 0x0000000107257824 */ /* 0x000fe200078e028b */
[----:B------:R-:W-:Y:S06]  /*10fc0*/  @!P0 BRA `(.L_x_551) ;  /* 0x0000000000408947 */ /* 0x000fec0003800000 */
[----:B------:R-:W-:Y:S01]  /*10fd0*/  MOV R0, 0x0 ;  /* 0x0000000000007802 */ /* 0x000fe20000000f00 */
[----:B------:R-:W-:Y:S01]  /*10fe0*/  ULDC.64 UR4, c[0x4][0xc8] ;  /* 0x0100320000047ab9 */ /* 0x000fe20000000a00 */
[----:B------:R-:W-:Y:S01]  /*10ff0*/  ULDC.64 UR6, c[0x4][0xd0] ;  /* 0x0100340000067ab9 */ /* 0x000fe20000000a00 */
[----:B------:R-:W-:Y:S01]  /*11000*/  MOV R4, UR4 ;  /* 0x0000000400047c02 */ /* 0x000fe20008000f00 */
        /* <DEDUP_REMOVED lines=12> */
.L_x_551:
[----:B------:R-:W-:Y:S01]  /*110d0*/  ULDC.U8 UR4, c[0x0][0x410] ;  /* 0x0001040000047ab9 */ /* 0x000fe20000000000 */
[----:B------:R-:W-:Y:S01]  /*110e0*/  BSSY B0, `(.L_x_552) ;  /* 0x000069e000007945 */ /* 0x000fe20003800000 */
[----:B------:R-:W-:Y:S01]  /*110f0*/  ISETP.NE.AND P0, PT, RZ, UR4, PT ;  /* 0x00000004ff007c0c */ /* 0x000fe2000bf05270 */
[----:B------:R-:W-:-:S12]  /*11100*/  IMAD R5, R137, 0x80, R195 ;  /* 0x0000008089057824 */ /* 0x000fd800078e02c3 */
[----:B------:R-:W-:Y:S05]  /*11110*/  @!P0 BRA `(.L_x_553) ;  /* 0x0000003400388947 */ /* 0x000fea0003800000 */
[----:B------:R-:W-:-:S03]  /*11120*/  UMOV UR4, 0xffffffff ;  /* 0xffffffff00047882 */ /* 0x000fc60000000000 */
[----:B------:R-:W-:Y:S05]  /*11130*/  BRA.DIV UR4, `(.L_x_554) ;  /* 0x000001ae047c7947 */ /* 0x000fea000b800000 */
[----:B------:R0:W1:Y:S04]  /*11140*/  SHFL.IDX PT, R3, R24, RZ, 0x1e1f ;  /* 0x001e1fff18037589 */ /* 0x00006800000e0000 */
[----:B------:R0:W2:Y:S04]  /*11150*/  SHFL.IDX PT, R14, R138, RZ, 0x1e1f ;  /* 0x001e1fff8a0e7589 */ /* 0x0000a800000e0000 */
[----:B------:R0:W3:Y:S04]  /*11160*/  SHFL.IDX PT, R0, R26, RZ, 0x1e1f ;  /* 0x001e1fff1a007589 */ /* 0x0000e800000e0000 */
[----:B------:R0:W4:Y:S02]  /*11170*/  SHFL.IDX PT, R4, R37, RZ, 0x1e1f ;  /* 0x001e1fff25047589 */ /* 0x00012400000e0000 */
.L_x_812:
[----:B------:R-:W-:Y:S01]  /*11180*/  ULDC UR4, c[0x0][0x448] ;  /* 0x0001120000047ab9 */ /* 0x000fe20000000800 */
[----:B------:R-:W-:Y:S01]  /*11190*/  BSSY B1, `(.L_x_555) ;  /* 0x000004d000017945 */ /* 0x000fe20003800000 */
[----:B------:R-:W-:Y:S01]  /*111a0*/  IMAD R152, R152, UR4, RZ ;  /* 0x0000000498987c24 */ /* 0x000fe2000f8e02ff */
[----:B------:R-:W-:Y:S02]  /*111b0*/  CS2R R8, SRZ ;  /* 0x0000000000087805 */ /* 0x000fe4000001ff00 */
[----:B------:R-:W-:Y:S02]  /*111c0*/  CS2R R20, SRZ ;  /* 0x0000000000147805 */ /* 0x000fe4000001ff00 */
[----:B0-----:R-:W-:Y:S02]  /*111d0*/  CS2R R24, SRZ ;  /* 0x0000000000187805 */ /* 0x001fe4000001ff00 */
[----:B------:R-:W-:Y:S02]  /*111e0*/  CS2R R30, SRZ ;  /* 0x00000000001e7805 */ /* 0x000fe4000001ff00 */
[----:B------:R-:W-:-:S02]  /*111f0*/  ISETP.GE.AND P0, PT, R5, R152, PT ;  /* 0x000000980500720c */ /* 0x000fc40003f06270 */
        /* <DEDUP_REMOVED lines=8> */
[----:B------:R-:W-:Y:S06]  /*11280*/  @P0 BRA `(.L_x_556) ;  /* 0x0000000000f40947 */ /* 0x000fec0003800000 */
[----:B------:R-:W-:Y:S01]  /*11290*/  ULDC UR4, c[0x0][0x3f4] ;  /* 0x0000fd0000047ab9 */ /* 0x000fe20000000800 */
[----:B------:R-:W-:Y:S02]  /*112a0*/  SHF.R.S32.HI R5, RZ, 0x1f, R197 ;  /* 0x0000001fff057819 */ /* 0x000fe400000114c5 */
[----:B------:R-:W-:Y:S02]  /*112b0*/  CS2R R32, SRZ ;  /* 0x0000000000207805 */ /* 0x000fe4000001ff00 */
[----:B------:R-:W-:Y:S02]  /*112c0*/  ISETP.GE.AND P4, PT, R197, UR4, PT ;  /* 0x00000004c5007c0c */ /* 0x000fe4000bf86270 */
[----:B------:R-:W-:Y:S02]  /*112d0*/  CS2R R34, SRZ ;  /* 0x0000000000227805 */ /* 0x000fe4000001ff00 */
[----:B------:R-:W-:Y:S02]  /*112e0*/  ISETP.GE.AND P3, PT, R199, UR4, PT ;  /* 0x00000004c7007c0c */ /* 0x000fe4000bf66270 */
[----:B------:R-:W-:-:S07]  /*112f0*/  ISETP.GE.AND P2, PT, R200, UR4, PT ;  /* 0x00000004c8007c0c */ /* 0x000fce000bf46270 */
[C---:B--2---:R-:W-:Y:S02]  /*11300*/  @!P4 IADD3 R8, P1, R197.reuse, R14, RZ ;  /* 0x0000000ec508c210 */ /* 0x044fe40007f3e0ff */
[----:B-1----:R-:W-:-:S03]  /*11310*/  @!P4 IADD3 R6, P0, R197, R3, RZ ;  /* 0x00000003c506c210 */ /* 0x002fc60007f1e0ff */
[----:B----4-:R-:W-:Y:S01]  /*11320*/  @!P4 IMAD.X R9, R4, 0x1, R5, P1 ;  /* 0x000000010409c824 */ /* 0x010fe200008e0605 */
[----:B---3--:R-:W-:Y:S02]  /*11330*/  @!P4 IADD3.X R7, R0, R5, RZ, P0, !PT ;  /* 0x000000050007c210 */ /* 0x008fe400007fe4ff */
[----:B------:R-:W-:Y:S02]  /*11340*/  ISETP.GE.AND P1, PT, R198, UR4, PT ;  /* 0x00000004c6007c0c */ /* 0x000fe4000bf26270 */
[----:B------:R-:W5:Y:S01]  /*11350*/  @!P4 LD.E.64 R34, desc[UR50][R8.64] ;  /* 0x000000320822c980 */ /* 0x000f62000c101b00 */
[----:B------:R-:W-:-:S03]  /*11360*/  SHF.R.S32.HI R5, RZ, 0x1f, R199 ;  /* 0x0000001fff057819 */ /* 0x000fc600000114c7 */
[----:B------:R0:W5:Y:S01]  /*11370*/  @!P4 LD.E.64 R32, desc[UR50][R6.64] ;  /* 0x000000320620c980 */ /* 0x000162000c101b00 */
[CC--:B------:R-:W-:Y:S02]  /*11380*/  @!P3 IADD3 R10, P4, R199.reuse, R3.reuse, RZ ;  /* 0x00000003c70ab210 */ /* 0x0c0fe40007f9e0ff */
[-C--:B------:R-:W-:Y:S02]  /*11390*/  @!P3 IADD3 R42, P5, R199, R14.reuse, RZ ;  /* 0x0000000ec72ab210 */ /* 0x080fe40007fbe0ff */
[----:B------:R-:W-:Y:S01]  /*113a0*/  SHF.R.S32.HI R13, RZ, 0x1f, R200 ;  /* 0x0000001fff0d7819 */ /* 0x000fe200000114c8 */
[--C-:B------:R-:W-:Y:S01]  /*113b0*/  @!P3 IMAD.X R11, R0, 0x1, R5.reuse, P4 ;  /* 0x00000001000bb824 */ /* 0x100fe200020e0605 */
[----:B------:R-:W-:Y:S01]  /*113c0*/  ISETP.GE.AND P0, PT, R22, UR4, PT ;  /* 0x0000000416007c0c */ /* 0x000fe2000bf06270 */
[----:B------:R-:W-:Y:S01]  /*113d0*/  @!P3 IMAD.X R43, R4, 0x1, R5, P5 ;  /* 0x00000001042bb824 */ /* 0x000fe200028e0605 */
[C---:B------:R-:W-:Y:S02]  /*113e0*/  @!P2 IADD3 R46, P4, R200.reuse, R3, RZ ;  /* 0x00000003c82ea210 */ /* 0x040fe40007f9e0ff */
[----:B------:R-:W-:-:S02]  /*113f0*/  @!P2 IADD3 R48, P5, R200, R14, RZ ;  /* 0x0000000ec830a210 */ /* 0x000fc40007fbe0ff */
[----:B------:R-:W-:Y:S01]  /*11400*/  SHF.R.S32.HI R15, RZ, 0x1f, R198 ;  /* 0x0000001fff0f7819 */ /* 0x000fe200000114c6 */
[----:B------:R-:W-:Y:S01]  /*11410*/  @!P2 IMAD.X R47, R0, 0x1, R13, P4 ;  /* 0x00000001002fa824 */ /* 0x000fe200020e060d */
[----:B------:R-:W-:Y:S02]  /*11420*/  @!P1 IADD3 R50, P4, R198, R3, RZ ;  /* 0x00000003c6329210 */ /* 0x000fe40007f9e0ff */
[----:B------:R-:W-:Y:S02]  /*11430*/  @!P2 IADD3.X R49, R4, R13, RZ, P5, !PT ;  /* 0x0000000d0431a210 */ /* 0x000fe40002ffe4ff */
[----:B------:R-:W-:Y:S01]  /*11440*/  @!P1 IADD3 R52, P5, R198, R14, RZ ;  /* 0x0000000ec6349210 */ /* 0x000fe20007fbe0ff */
[--C-:B------:R-:W-:Y:S01]  /*11450*/  @!P1 IMAD.X R51, R0, 0x1, R15.reuse, P4 ;  /* 0x0000000100339824 */ /* 0x100fe200020e060f */
[----:B------:R-:W-:Y:S02]  /*11460*/  ISETP.GE.AND P4, PT, R201, UR4, PT ;  /* 0x00000004c9007c0c */ /* 0x000fe4000bf86270 */
[----:B------:R-:W-:Y:S01]  /*11470*/  @!P0 SHF.R.S32.HI R5, RZ, 0x1f, R22 ;  /* 0x0000001fff058819 */ /* 0x000fe20000011416 */
[----:B------:R-:W-:Y:S01]  /*11480*/  @!P1 IMAD.X R53, R4, 0x1, R15, P5 ;  /* 0x0000000104359824 */ /* 0x000fe200028e060f */
[----:B0-----:R-:W-:-:S05]  /*11490*/  @!P0 IADD3 R6, P5, R22, R3, RZ ;  /* 0x0000000316068210 */ /* 0x001fca0007fbe0ff */
[----:B------:R-:W-:Y:S01]  /*114a0*/  @!P0 IMAD.X R7, R0, 0x1, R5, P5 ;  /* 0x0000000100078824 */ /* 0x000fe200028e0605 */
[----:B------:R-:W-:Y:S02]  /*114b0*/  @!P0 IADD3 R40, P5, R22, R14, RZ ;  /* 0x0000000e16288210 */ /* 0x000fe40007fbe0ff */
[----:B------:R-:W-:-:S03]  /*114c0*/  SHF.R.S32.HI R9, RZ, 0x1f, R201 ;  /* 0x0000001fff097819 */ /* 0x000fc600000114c9 */
[----:B------:R-:W-:Y:S01]  /*114d0*/  @!P0 IMAD.X R41, R4, 0x1, R5, P5 ;  /* 0x0000000104298824 */ /* 0x000fe200028e0605 */
[C---:B------:R-:W-:Y:S02]  /*114e0*/  @!P4 IADD3 R54, P5, R201.reuse, R3, RZ ;  /* 0x00000003c936c210 */ /* 0x040fe40007fbe0ff */
[----:B------:R-:W-:Y:S02]  /*114f0*/  CS2R R30, SRZ ;  /* 0x00000000001e7805 */ /* 0x000fe4000001ff00 */
[----:B------:R-:W-:Y:S02]  /*11500*/  @!P4 IADD3.X R55, R0, R9, RZ, P5, !PT ;  /* 0x000000090037c210 */ /* 0x000fe40002ffe4ff */
[----:B------:R-:W-:Y:S02]  /*11510*/  @!P4 IADD3 R14, P5, R201, R14, RZ ;  /* 0x0000000ec90ec210 */ /* 0x000fe40007fbe0ff */
[----:B------:R0:W5:Y:S01]  /*11520*/  @!P3 LD.E.64 R30, desc[UR50][R10.64] ;  /* 0x000000320a1eb980 */ /* 0x000162000c101b00 */
[----:B------:R-:W-:-:S02]  /*11530*/  CS2R R28, SRZ ;  /* 0x00000000001c7805 */ /* 0x000fc4000001ff00 */
[----:B------:R-:W-:Y:S02]  /*11540*/  CS2R R24, SRZ ;  /* 0x0000000000187805 */ /* 0x000fe4000001ff00 */
[----:B------:R-:W-:Y:S01]  /*11550*/  CS2R R26, SRZ ;  /* 0x00000000001a7805 */ /* 0x000fe2000001ff00 */
[----:B------:R-:W-:Y:S01]  /*11560*/  @!P4 IMAD.X R15, R4, 0x1, R9, P5 ;  /* 0x00000001040fc824 */ /* 0x000fe200028e0609 */
[----:B------:R-:W-:Y:S02]  /*11570*/  CS2R R20, SRZ ;  /* 0x0000000000147805 */ /* 0x000fe4000001ff00 */
[----:B------:R-:W-:Y:S02]  /*11580*/  CS2R R12, SRZ ;  /* 0x00000000000c7805 */ /* 0x000fe4000001ff00 */
[----:B------:R-:W-:Y:S02]  /*11590*/  CS2R R36, SRZ ;  /* 0x0000000000247805 */ /* 0x000fe4000001ff00 */
[----:B------:R-:W-:-:S02]  /*115a0*/  CS2R R38, SRZ ;  /* 0x0000000000267805 */ /* 0x000fc4000001ff00 */
[----:B------:R-:W-:Y:S02]  /*115b0*/  CS2R R8, SRZ ;  /* 0x0000000000087805 */ /* 0x000fe4000001ff00 */
[----:B0-----:R-:W-:Y:S01]  /*115c0*/  CS2R R10, SRZ ;  /* 0x00000000000a7805 */ /* 0x001fe2000001ff00 */
[----:B------:R0:W5:Y:S04]  /*115d0*/  @!P3 LD.E.64 R28, desc[UR50][R42.64] ;  /* 0x000000322a1cb980 */ /* 0x000168000c101b00 */
[----:B------:R0:W5:Y:S04]  /*115e0*/  @!P2 LD.E.64 R24, desc[UR50][R46.64] ;  /* 0x000000322e18a980 */ /* 0x000168000c101b00 */
[----:B------:R0:W5:Y:S04]  /*115f0*/  @!P2 LD.E.64 R26, desc[UR50][R48.64] ;  /* 0x00000032301aa980 */ /* 0x000168000c101b00 */
[----:B------:R0:W5:Y:S04]  /*11600*/  @!P1 LD.E.64 R20, desc[UR50][R50.64] ;  /* 0x0000003232149980 */ /* 0x000168000c101b00 */
[----:B------:R0:W5:Y:S04]  /*11610*/  @!P1 LD.E.64 R12, desc[UR50][R52.64] ;  /* 0x00000032340c9980 */ /* 0x000168000c101b00 */
[----:B------:R0:W5:Y:S04]  /*11620*/  @!P0 LD.E.64 R36, desc[UR50][R6.64] ;  /* 0x0000003206248980 */ /* 0x000168000c101b00 */
[----:B------:R0:W5:Y:S04]  /*11630*/  @!P0 LD.E.64 R38, desc[UR50][R40.64] ;  /* 0x0000003228268980 */ /* 0x000168000c101b00 */
[----:B------:R0:W5:Y:S04]  /*11640*/  @!P4 LD.E.64 R8, desc[UR50][R54.64] ;  /* 0x000000323608c980 */ /* 0x000168000c101b00 */
[----:B------:R0:W5:Y:S02]  /*11650*/  @!P4 LD.E.64 R10, desc[UR50][R14.64] ;  /* 0x000000320e0ac980 */ /* 0x000164000c101b00 */
.L_x_556:
[----:B------:R-:W-:Y:S05]  /*11660*/  BSYNC B1 ;  /* 0x0000000000017941 */ /* 0x000fea0003800000 */
.L_x_555:
[----:B------:R-:W-:Y:S01]  /*11670*/  ULEA.HI UR4, UR37, UR37, URZ, 0x1 ;  /* 0x0000002525047291 */ /* 0x000fe2000f8f083f */
[----:B---3--:R-:W-:Y:S01]  /*11680*/  IMAD R0, R137, -0x80, R152 ;  /* 0xffffff8089007824 */ /* 0x008fe200078e0298 */
[----:B------:R-:W-:Y:S02]  /*11690*/  BSSY B1, `(.L_x_557) ;  /* 0x0000009000017945 */ /* 0x000fe40003800000 */
[----:B------:R-:W-:Y:S02]  /*116a0*/  ULOP3.LUT UR4, UR4, 0xfffffffe, URZ, 0xc0, !UPT ;  /* 0xfffffffe04047892 */ /* 0x000fe4000f8ec03f */
[----:B------:R-:W-:Y:S02]  /*116b0*/  VIMNMX R0, R0, 0x80, PT ;  /* 0x0000008000007848 */ /* 0x000fe40003fe0100 */
[----:B------:R-:W-:Y:S02]  /*116c0*/  UIADD3 UR4, UR37, -UR4, URZ ;  /* 0x8000000425047290 */ /* 0x000fe4000fffe03f */
[----:B------:R-:W-:-:S04]  /*116d0*/  ISETP.GE.AND P1, PT, R195, R0, PT ;  /* 0x00000000c300720c */ /* 0x000fc80003f26270 */
[----:B-1----:R-:W-:-:S05]  /*116e0*/  IMAD.U32 R3, RZ, RZ, UR4 ;  /* 0x00000004ff037e24 */ /* 0x002fca000f8e00ff */
[----:B------:R-:W-:-:S04]  /*116f0*/  SHF.L.U32 R3, R3, 0x1f, RZ ;  /* 0x0000001f03037819 */ /* 0x000fc800000006ff */
[----:B------:R-:W1:Y:S02]  /*11700*/  SYNCS.PHASECHK.TRANS64.TRYWAIT P0, [R18+URZ+0x29800], R3 ;  /* 0x02980003120075a7 */ /* 0x000e64000800017f */
[----:B-1----:R-:W-:Y:S05]  /*11710*/  @!P0 BRA `(.L_x_558) ;  /* 0x000001a800748947 */ /* 0x002fea0003800000 */
.L_x_813:
[----:B------:R-:W-:Y:S05]  /*11720*/  BSYNC B1 ;  /* 0x0000000000017941 */ /* 0x000fea0003800000 */
.L_x_557:
[----:B------:R-:W-:Y:S05]  /*11730*/  @P1 BRA `(.L_x_559) ;  /* 0x0000006000e01947 */ /* 0x000fea0003800000 */
[----:B------:R-:W3:Y:S01]  /*11740*/  LDC R0, c[0x0][0x3f4] ;  /* 0x0000fd00ff007b82 */ /* 0x000ee20000000800 */
[----:B------:R-:W-:Y:S01]  /*11750*/  BSSY B1, `(.L_x_560) ;  /* 0x000007f000017945 */ /* 0x000fe20003800000 */
[-C--:B---3--:R-:W-:Y:S02]  /*11760*/  ISETP.GE.AND P0, PT, R22, R0.reuse, PT ;  /* 0x000000001600720c */ /* 0x088fe40003f06270 */
[-C--:B------:R-:W-:Y:S02]  /*11770*/  ISETP.GE.AND P1, PT, R197, R0.reuse, PT ;  /* 0x00000000c500720c */ /* 0x080fe40003f26270 */
[-C--:B------:R-:W-:Y:S02]  /*11780*/  ISETP.GE.AND P2, PT, R199, R0.reuse, PT ;  /* 0x00000000c700720c */ /* 0x080fe40003f46270 */
[-C--:B------:R-:W-:Y:S02]  /*11790*/  ISETP.GE.AND P3, PT, R200, R0.reuse, PT ;  /* 0x00000000c800720c */ /* 0x080fe40003f66270 */
[----:B------:R-:W-:-:S02]  /*117a0*/  ISETP.GE.AND P4, PT, R198, R0, PT ;  /* 0x00000000c600720c */ /* 0x000fc40003f86270 */
[----:B------:R-:W-:Y:S01]  /*117b0*/  ISETP.GE.AND P5, PT, R201, R0, PT ;  /* 0x00000000c900720c */ /* 0x000fe20003fa6270 */
[----:B------:R-:W-:Y:S02]  /*117c0*/  IMAD.IADD R0, R18, 0x1, R213 ;  /* 0x0000000112007824 */ /* 0x000fe400078e02d5 */
[----:B------:R-:W-:Y:S10]  /*117d0*/  @P0 BRA `(.L_x_561) ;  /* 0x0000000400d80947 */ /* 0x000ff40003800000 */
[----:B0---4-:R-:W0:Y:S01]  /*117e0*/  LDS.128 R4, [R0+0x14400] ;  /* 0x0144000000047984 */ /* 0x011e220000000c00 */
[----:B--2--5:R-:W-:Y:S02]  /*117f0*/  SHF.R.U32.HI R14, RZ, 0x8, R36 ;  /* 0x00000008ff0e7819 */ /* 0x024fe40000011624 */
[----:B-1----:R-:W-:Y:S02]  /*11800*/  LOP3.LUT R3, R36, 0xff, RZ, 0xc0, !PT ;  /* 0x000000ff24037812 */ /* 0x002fe400078ec0ff */
[----:B------:R-:W-:Y:S02]  /*11810*/  LOP3.LUT R14, R14, 0xff, RZ, 0xc0, !PT ;  /* 0x000000ff0e0e7812 */ /* 0x000fe400078ec0ff */
[----:B------:R-:W-:Y:S02]  /*11820*/  SHF.R.U32.HI R40, RZ, 0x8, R37 ;  /* 0x00000008ff287819 */ /* 0x000fe40000011625 */
[----:B------:R-:W-:Y:S02]  /*11830*/  SHF.R.U32.HI R43, RZ, 0x8, R39 ;  /* 0x00000008ff2b7819 */ /* 0x000fe40000011627 */
[----:B------:R-:W-:-:S02]  /*11840*/  PRMT R3, R14, 0x7604, R3 ;  /* 0x000076040e037816 */ /* 0x000fc40000000003 */
[----:B------:R-:W-:Y:S02]  /*11850*/  LOP3.LUT R15, R37, 0xff, RZ, 0xc0, !PT ;  /* 0x000000ff250f7812 */ /* 0x000fe400078ec0ff */
[----:B------:R-:W-:Y:S02]  /*11860*/  LOP3.LUT R40, R40, 0xff, RZ, 0xc0, !PT ;  /* 0x000000ff28287812 */ /* 0x000fe400078ec0ff */
[----:B------:R-:W-:Y:S02]  /*11870*/  SHF.R.U32.HI R46, RZ, 0x10, R37 ;  /* 0x00000010ff2e7819 */ /* 0x000fe40000011625 */
[----:B------:R-:W-:Y:S02]  /*11880*/  SHF.R.U32.HI R14, RZ, 0x8, R38 ;  /* 0x00000008ff0e7819 */ /* 0x000fe40000011626 */
[----:B------:R-:W-:Y:S02]  /*11890*/  LOP3.LUT R42, R39, 0xff, RZ, 0xc0, !PT ;  /* 0x000000ff272a7812 */ /* 0x000fe400078ec0ff */
[----:B------:R-:W-:-:S02]  /*118a0*/  LOP3.LUT R43, R43, 0xff, RZ, 0xc0, !PT ;  /* 0x000000ff2b2b7812 */ /* 0x000fc400078ec0ff */
[----:B------:R-:W-:Y:S02]  /*118b0*/  SHF.R.U32.HI R45, RZ, 0x10, R39 ;  /* 0x00000010ff2d7819 */ /* 0x000fe40000011627 */
[----:B------:R-:W-:Y:S02]  /*118c0*/  PRMT R15, R40, 0x7604, R15 ;  /* 0x00007604280f7816 */ /* 0x000fe4000000000f */
[----:B------:R-:W-:Y:S01]  /*118d0*/  LOP3.LUT R41, R14, 0xff, RZ, 0xc0, !PT ;  /* 0x000000ff0e297812 */ /* 0x000fe200078ec0ff */
[----:B------:R-:W-:Y:S01]  /*118e0*/  IMAD.U32 R14, R46, 0x10000, RZ ;  /* 0x000100002e0e7824 */ /* 0x000fe200078e00ff */
[----:B------:R-:W-:Y:S02]  /*118f0*/  LOP3.LUT R40, R38, 0xff, RZ, 0xc0, !PT ;  /* 0x000000ff26287812 */ /* 0x000fe400078ec0ff */
[----:B------:R-:W-:Y:S02]  /*11900*/  PRMT R42, R43, 0x7604, R42 ;  /* 0x000076042b2a7816 */ /* 0x000fe4000000002a */
[----:B------:R-:W-:-:S02]  /*11910*/  SHF.L.U32 R45, R45, 0x10, RZ ;  /* 0x000000102d2d7819 */ /* 0x000fc400000006ff */
[----:B------:R-:W-:Y:S02]  /*11920*/  PRMT R43, R41, 0x7604, R40 ;  /* 0x00007604292b7816 */ /* 0x000fe40000000028 */
[----:B------:R-:W-:Y:S02]  /*11930*/  LOP3.LUT R41, R15, 0xff0000, R14, 0xf8, !PT ;  /* 0x00ff00000f297812 */ /* 0x000fe400078ef80e */
[----:B------:R-:W-:Y:S02]  /*11940*/  LOP3.LUT R45, R42, 0xff0000, R45, 0xf8, !PT ;  /* 0x00ff00002a2d7812 */ /* 0x000fe400078ef82d */
[----:B------:R-:W-:Y:S02]  /*11950*/  LOP3.LUT R43, R43, 0xff0000, R38, 0xf8, !PT ;  /* 0x00ff00002b2b7812 */ /* 0x000fe400078ef826 */
[----:B------:R-:W-:Y:S02]  /*11960*/  LOP3.LUT R45, R45, 0xff000000, R39, 0xf8, !PT ;  /* 0xff0000002d2d7812 */ /* 0x000fe400078ef827 */
[----:B------:R-:W-:-:S02]  /*11970*/  LOP3.LUT R41, R41, 0xff000000, R37, 0xf8, !PT ;  /* 0xff00000029297812 */ /* 0x000fc400078ef825 */
[----:B------:R-:W-:Y:S02]  /*11980*/  LOP3.LUT R15, R3, 0xff0000, R36, 0xf8, !PT ;  /* 0x00ff0000030f7812 */ /* 0x000fe400078ef824 */
[----:B------:R-:W-:Y:S02]  /*11990*/  LOP3.LUT R43, R43, 0xff000000, R38, 0xf8, !PT ;  /* 0xff0000002b2b7812 */ /* 0x000fe400078ef826 */
[-C--:B0-----:R-:W-:Y:S02]  /*119a0*/  F2FP.F16.E4M3.UNPACK_B R3, R6.reuse.H1 ;  /* 0x00000006ff03723e */ /* 0x081fe400030006ff */
[----:B------:R-:W-:Y:S02]  /*119b0*/  F2FP.F16.E4M3.UNPACK_B R42, R45 ;  /* 0x0000002dff2a723e */ /* 0x000fe400020006ff */
[----:B------:R-:W-:Y:S01]  /*119c0*/  F2FP.F16.E4M3.UNPACK_B R38, R41 ;  /* 0x00000029ff26723e */ /* 0x000fe200020006ff */
[--C-:B------:R-:W-:Y:S01]  /*119d0*/  HADD2.F32 R14, -RZ, R3.reuse.H1_H1 ;  /* 0x30000003ff0e7230 */ /* 0x100fe20000004100 */
[----:B------:R-:W-:Y:S01]  /*119e0*/  F2FP.F16.E4M3.UNPACK_B R6, R6 ;  /* 0x00000006ff06723e */ /* 0x000fe200020006ff */
[----:B------:R-:W-:Y:S01]  /*119f0*/  HADD2.F32 R46, -RZ, R42.H1_H1 ;  /* 0x3000002aff2e7230 */ /* 0x000fe20000004100 */
[----:B------:R-:W-:Y:S01]  /*11a00*/  LOP3.LUT R40, R15, 0xff000000, R36, 0xf8, !PT ;  /* 0xff0000000f287812 */ /* 0x000fe200078ef824 */
[----:B------:R-:W-:Y:S01]  /*11a10*/  HADD2.F32 R39, -RZ, R38.H1_H1 ;  /* 0x30000026ff277230 */ /* 0x000fe20000004100 */
[-C--:B------:R-:W-:Y:S01]  /*11a20*/  F2FP.F16.E4M3.UNPACK_B R36, R7.reuse ;  /* 0x00000007ff24723e */ /* 0x080fe200020006ff */
[----:B------:R-:W-:Y:S01]  /*11a30*/  HADD2.F32 R15, -RZ, R3.H0_H0 ;  /* 0x20000003ff0f7230 */ /* 0x000fe20000004100 */
[----:B------:R-:W-:Y:S01]  /*11a40*/  F2FP.F16.E4M3.UNPACK_B R37, R7.H1 ;  /* 0x00000007ff25723e */ /* 0x000fe200030006ff */
[C---:B------:R-:W-:Y:S01]  /*11a50*/  FMUL.FTZ R48, R14.reuse, R46 ;  /* 0x0000002e0e307220 */ /* 0x040fe20000410000 */
[----:B------:R-:W-:Y:S01]  /*11a60*/  FMUL.FTZ R47, R14, R39 ;  /* 0x000000270e2f7220 */ /* 0x000fe20000410000 */
[-C--:B------:R-:W-:Y:S01]  /*11a70*/  F2FP.F16.E4M3.UNPACK_B R7, R5.reuse ;  /* 0x00000005ff07723e */ /* 0x080fe200020006ff */
[----:B------:R-:W-:Y:S01]  /*11a80*/  HADD2.F32 R42, -RZ, R42.H0_H0 ;  /* 0x2000002aff2a7230 */ /* 0x000fe20000004100 */
[----:B------:R-:W-:Y:S01]  /*11a90*/  F2FP.F16.E4M3.UNPACK_B R14, R5.H1 ;  /* 0x00000005ff0e723e */ /* 0x000fe200030006ff */
[----:B------:R-:W-:-:S02]  /*11aa0*/  HADD2.F32 R5, -RZ, R6.H1_H1 ;  /* 0x30000006ff057230 */ /* 0x000fc40000004100 */
[C---:B------:R-:W-:Y:S01]  /*11ab0*/  FFMA.FTZ R50, R15.reuse, R39, -R48 ;  /* 0x000000270f327223 */ /* 0x040fe20000010830 */
[----:B------:R-:W-:Y:S02]  /*11ac0*/  HADD2.F32 R38, -RZ, R38.H0_H0 ;  /* 0x20000026ff267230 */ /* 0x000fe40000004100 */
[----:B------:R-:W-:Y:S01]  /*11ad0*/  FFMA.FTZ R51, R15, R46, R47 ;  /* 0x0000002e0f337223 */ /* 0x000fe2000001002f */
[----:B------:R-:W-:Y:S01]  /*11ae0*/  HADD2.F32 R6, -RZ, R6.H0_H0 ;  /* 0x20000006ff067230 */ /* 0x000fe20000004100 */
[----:B------:R-:W-:Y:S01]  /*11af0*/  F2FP.F16.E4M3.UNPACK_B R45, R45.H1 ;  /* 0x0000002dff2d723e */ /* 0x000fe200030006ff */
[C---:B------:R-:W-:Y:S01]  /*11b00*/  FMUL.FTZ R15, R5.reuse, R42 ;  /* 0x0000002a050f7220 */ /* 0x040fe20000410000 */
[----:B------:R-:W-:Y:S01]  /*11b10*/  F2FP.F16.E4M3.UNPACK_B R41, R41.H1 ;  /* 0x00000029ff29723e */ /* 0x000fe200030006ff */
[-C--:B------:R-:W-:Y:S01]  /*11b20*/  FMUL.FTZ R49, R5, R38.reuse ;  /* 0x0000002605317220 */ /* 0x080fe20000410000 */
[----:B------:R-:W-:Y:S02]  /*11b30*/  HADD2.F32 R5, -RZ, R36.H1_H1 ;  /* 0x30000024ff057230 */ /* 0x000fe40000004100 */
[----:B------:R-:W-:Y:S01]  /*11b40*/  FFMA.FTZ R47, R6, R38, -R15 ;  /* 0x00000026062f7223 */ /* 0x000fe2000001080f */
[----:B------:R-:W-:-:S02]  /*11b50*/  HADD2.F32 R39, -RZ, R45.H0_H0 ;  /* 0x2000002dff277230 */ /* 0x000fc40000004100 */
[----:B------:R-:W-:Y:S01]  /*11b60*/  FFMA.FTZ R48, R6, R42, R49 ;  /* 0x0000002a06307223 */ /* 0x000fe20000010031 */
[----:B------:R-:W-:Y:S01]  /*11b70*/  HADD2.F32 R15, -RZ, R41.H0_H0 ;  /* 0x20000029ff0f7230 */ /* 0x000fe20000004100 */
[----:B------:R-:W-:Y:S01]  /*11b80*/  F2FP.F16.E4M3.UNPACK_B R3, R4 ;  /* 0x00000004ff03723e */ /* 0x000fe200020006ff */
[----:B------:R-:W-:Y:S02]  /*11b90*/  HADD2.F32 R36, -RZ, R36.H0_H0 ;  /* 0x20000024ff247230 */ /* 0x000fe40000004100 */
[C---:B------:R-:W-:Y:S01]  /*11ba0*/  FMUL.FTZ R49, R5.reuse, R39 ;  /* 0x0000002705317220 */ /* 0x040fe20000410000 */
[----:B------:R-:W-:Y:S02]  /*11bb0*/  HADD2.F32 R45, -RZ, R45.H1_H1 ;  /* 0x3000002dff2d7230 */ /* 0x000fe40000004100 */
[-C--:B------:R-:W-:Y:S01]  /*11bc0*/  FMUL.FTZ R5, R5, R15.reuse ;  /* 0x0000000f05057220 */ /* 0x080fe20000410000 */
[----:B------:R-:W-:Y:S02]  /*11bd0*/  HADD2.F32 R6, -RZ, R37.H1_H1 ;  /* 0x30000025ff067230 */ /* 0x000fe40000004100 */
[----:B------:R-:W-:Y:S01]  /*11be0*/  FFMA.FTZ R49, R36, R15, -R49 ;  /* 0x0000000f24317223 */ /* 0x000fe20000010831 */
[----:B------:R-:W-:-:S02]  /*11bf0*/  HADD2.F32 R41, -RZ, R41.H1_H1 ;  /* 0x30000029ff297230 */ /* 0x000fc40000004100 */
[----:B------:R-:W-:Y:S01]  /*11c00*/  FFMA.FTZ R52, R36, R39, R5 ;  /* 0x0000002724347223 */ /* 0x000fe20000010005 */
[----:B------:R-:W-:Y:S02]  /*11c10*/  HADD2.F32 R37, -RZ, R37.H0_H0 ;  /* 0x20000025ff257230 */ /* 0x000fe40000004100 */
[C---:B------:R-:W-:Y:S01]  /*11c20*/  FMUL.FTZ R38, R6.reuse, R45 ;  /* 0x0000002d06267220 */ /* 0x040fe20000410000 */
[----:B------:R-:W-:Y:S01]  /*11c30*/  F2FP.F16.E4M3.UNPACK_B R5, R43 ;  /* 0x0000002bff05723e */ /* 0x000fe200020006ff */
[-C--:B------:R-:W-:Y:S01]  /*11c40*/  FMUL.FTZ R36, R6, R41.reuse ;  /* 0x0000002906247220 */ /* 0x080fe20000410000 */
[----:B------:R-:W-:Y:S01]  /*11c50*/  F2FP.F16.E4M3.UNPACK_B R4, R4.H1 ;  /* 0x00000004ff04723e */ /* 0x000fe200030006ff */
[C---:B------:R-:W-:Y:S01]  /*11c60*/  FFMA.FTZ R53, R37.reuse, R41, -R38 ;  /* 0x0000002925357223 */ /* 0x040fe20000010826 */
[-C--:B------:R-:W-:Y:S01]  /*11c70*/  F2FP.F16.E4M3.UNPACK_B R15, R40.reuse ;  /* 0x00000028ff0f723e */ /* 0x080fe200020006ff */
[----:B------:R-:W-:Y:S01]  /*11c80*/  FFMA.FTZ R54, R37, R45, R36 ;  /* 0x0000002d25367223 */ /* 0x000fe20000010024 */
[--C-:B------:R-:W-:Y:S01]  /*11c90*/  HADD2.F32 R38, -RZ, R5.reuse.H1_H1 ;  /* 0x30000005ff267230 */ /* 0x100fe20000004100 */
[----:B------:R-:W-:Y:S01]  /*11ca0*/  F2FP.F16.E4M3.UNPACK_B R40, R40.H1 ;  /* 0x00000028ff28723e */ /* 0x000fe200030006ff */
[----:B------:R-:W-:Y:S01]  /*11cb0*/  HADD2.F32 R37, -RZ, R5.H0_H0 ;  /* 0x20000005ff257230 */ /* 0x000fe20000004100 */
[----:B------:R-:W-:Y:S01]  /*11cc0*/  F2FP.F16.E4M3.UNPACK_B R43, R43.H1 ;  /* 0x0000002bff2b723e */ /* 0x000fe200030006ff */
[----:B------:R-:W-:-:S02]  /*11cd0*/  HADD2.F32 R6, -RZ, R4.H1_H1 ;  /* 0x30000004ff067230 */ /* 0x000fc40000004100 */
[----:B------:R-:W-:Y:S02]  /*11ce0*/  HADD2.F32 R36, -RZ, R15.H1_H1 ;  /* 0x3000000fff247230 */ /* 0x000fe40000004100 */
[----:B------:R-:W-:Y:S02]  /*11cf0*/  HADD2.F32 R5, -RZ, R4.H0_H0 ;  /* 0x20000004ff057230 */ /* 0x000fe40000004100 */
[C---:B------:R-:W-:Y:S01]  /*11d00*/  FMUL.FTZ R42, R6.reuse, R38 ;  /* 0x00000026062a7220 */ /* 0x040fe20000410000 */
[----:B------:R-:W-:Y:S02]  /*11d10*/  HADD2.F32 R4, -RZ, R3.H1_H1 ;  /* 0x30000003ff047230 */ /* 0x000fe40000004100 */
[-C--:B------:R-:W-:Y:S01]  /*11d20*/  FMUL.FTZ R46, R6, R36.reuse ;  /* 0x00000024062e7220 */ /* 0x080fe20000410000 */
[----:B------:R-:W-:Y:S02]  /*11d30*/  HADD2.F32 R15, -RZ, R15.H0_H0 ;  /* 0x2000000fff0f7230 */ /* 0x000fe40000004100 */
[----:B------:R-:W-:Y:S01]  /*11d40*/  FFMA.FTZ R42, R5, R36, -R42 ;  /* 0x00000024052a7223 */ /* 0x000fe2000001082a */
[----:B------:R-:W-:-:S02]  /*11d50*/  HADD2.F32 R3, -RZ, R3.H0_H0 ;  /* 0x20000003ff037230 */ /* 0x000fc40000004100 */
[C---:B------:R-:W-:Y:S01]  /*11d60*/  FMUL.FTZ R6, R4.reuse, R37 ;  /* 0x0000002504067220 */ /* 0x040fe20000410000 */
[----:B------:R-:W-:Y:S01]  /*11d70*/  FFMA.FTZ R39, R5, R38, R46 ;  /* 0x0000002605277223 */ /* 0x000fe2000001002e */
[-C--:B------:R-:W-:Y:S01]  /*11d80*/  FMUL.FTZ R4, R4, R15.reuse ;  /* 0x0000000f04047220 */ /* 0x080fe20000410000 */
[----:B------:R-:W-:Y:S02]  /*11d90*/  HADD2.F32 R5, -RZ, R40.H1_H1 ;  /* 0x30000028ff057230 */ /* 0x000fe40000004100 */
[C---:B------:R-:W-:Y:S01]  /*11da0*/  FFMA.FTZ R36, R3.reuse, R15, -R6 ;  /* 0x0000000f03247223 */ /* 0x040fe20000010806 */
[--C-:B------:R-:W-:Y:S02]  /*11db0*/  HADD2.F32 R15, -RZ, R43.reuse.H1_H1 ;  /* 0x3000002bff0f7230 */ /* 0x100fe40000004100 */
[----:B------:R-:W-:Y:S01]  /*11dc0*/  FFMA.FTZ R37, R3, R37, R4 ;  /* 0x0000002503257223 */ /* 0x000fe20000010004 */
[----:B------:R-:W-:Y:S02]  /*11dd0*/  HADD2.F32 R4, -RZ, R14.H1_H1 ;  /* 0x3000000eff047230 */ /* 0x000fe40000004100 */
[----:B------:R-:W-:-:S02]  /*11de0*/  HADD2.F32 R6, -RZ, R43.H0_H0 ;  /* 0x2000002bff067230 */ /* 0x000fc40000004100 */
[--C-:B------:R-:W-:Y:S02]  /*11df0*/  HADD2.F32 R3, -RZ, R7.reuse.H1_H1 ;  /* 0x30000007ff037230 */ /* 0x100fe40000004100 */
[C---:B------:R-:W-:Y:S01]  /*11e00*/  FMUL.FTZ R41, R4.reuse, R15 ;  /* 0x0000000f04297220 */ /* 0x040fe20000410000 */
[----:B------:R-:W-:Y:S02]  /*11e10*/  HADD2.F32 R40, -RZ, R40.H0_H0 ;  /* 0x20000028ff287230 */ /* 0x000fe40000004100 */
[-C--:B------:R-:W-:Y:S01]  /*11e20*/  FMUL.FTZ R38, R4, R5.reuse ;  /* 0x0000000504267220 */ /* 0x080fe20000410000 */
[----:B------:R-:W-:Y:S02]  /*11e30*/  HADD2.F32 R14, -RZ, R14.H0_H0 ;  /* 0x2000000eff0e7230 */ /* 0x000fe40000004100 */
[C---:B------:R-:W-:Y:S01]  /*11e40*/  FMUL.FTZ R4, R3.reuse, R6 ;  /* 0x0000000603047220 */ /* 0x040fe20000410000 */
[----:B------:R-:W-:Y:S02]  /*11e50*/  HADD2.F32 R7, -RZ, R7.H0_H0 ;  /* 0x20000007ff077230 */ /* 0x000fe40000004100 */
[-C--:B------:R-:W-:Y:S01]  /*11e60*/  FMUL.FTZ R3, R3, R40.reuse ;  /* 0x0000002803037220 */ /* 0x080fe20000410000 */
[C---:B------:R-:W-:Y:S01]  /*11e70*/  FFMA.FTZ R41, R14.reuse, R5, -R41 ;  /* 0x000000050e297223 */ /* 0x040fe20000010829 */
[----:B------:R-:W-:Y:S01]  /*11e80*/  FFMA.FTZ R38, R14, R15, R38 ;  /* 0x0000000f0e267223 */ /* 0x000fe20000010026 */
[C---:B------:R-:W-:Y:S01]  /*11e90*/  FFMA.FTZ R5, R7.reuse, R40, -R4 ;  /* 0x0000002807057223 */ /* 0x040fe20000010804 */
[----:B------:R-:W-:Y:S01]  /*11ea0*/  FFMA.FTZ R14, R7, R6, R3 ;  /* 0x00000006070e7223 */ /* 0x000fe20000010003 */
[----:B------:R-:W-:-:S02]  /*11eb0*/  F2FP.SATFINITE.E4M3.F32.PACK_AB_MERGE_C R6, R51, R50, RZ ;  /* 0x000000323306723e */ /* 0x000fc400048070ff */
[----:B------:R-:W-:Y:S02]  /*11ec0*/  F2FP.SATFINITE.E4M3.F32.PACK_AB_MERGE_C R7, R54, R53, RZ ;  /* 0x000000353607723e */ /* 0x000fe400048070ff */
[----:B------:R-:W-:Y:S02]  /*11ed0*/  F2FP.SATFINITE.E4M3.F32.PACK_AB_MERGE_C R4, R39, R42, RZ ;  /* 0x0000002a2704723e */ /* 0x000fe400048070ff */
[----:B------:R-:W-:Y:S02]  /*11ee0*/  F2FP.SATFINITE.E4M3.F32.PACK_AB_MERGE_C R38, R38, R41, RZ ;  /* 0x000000292626723e */ /* 0x000fe400048070ff */
[----:B------:R-:W-:Y:S02]  /*11ef0*/  F2FP.SATFINITE.E4M3.F32.PACK_AB_MERGE_C R6, R48, R47, R6 ;  /* 0x0000002f3006723e */ /* 0x000fe40004807006 */
[----:B------:R-:W-:Y:S02]  /*11f00*/  F2FP.SATFINITE.E4M3.F32.PACK_AB_MERGE_C R7, R52, R49, R7 ;  /* 0x000000313407723e */ /* 0x000fe40004807007 */
[----:B------:R-:W-:-:S02]  /*11f10*/  F2FP.SATFINITE.E4M3.F32.PACK_AB_MERGE_C R4, R37, R36, R4 ;  /* 0x000000242504723e */ /* 0x000fc40004807004 */
[----:B------:R-:W-:-:S05]  /*11f20*/  F2FP.SATFINITE.E4M3.F32.PACK_AB_MERGE_C R5, R14, R5, R38 ;  /* 0x000000050e05723e */ /* 0x000fca0004807026 */
[----:B------:R3:W-:Y:S02]  /*11f30*/  STS.128 [R0+0x14400], R4 ;  /* 0x0144000400007388 */ /* 0x0007e40000000c00 */
.L_x_561:
[----:B------:R-:W-:Y:S05]  /*11f40*/  BSYNC B1 ;  /* 0x0000000000017941 */ /* 0x000fea0003800000 */
.L_x_560:
[----:B------:R-:W-:Y:S04]  /*11f50*/  BSSY B1, `(.L_x_562) ;  /* 0x000007d000017945 */ /* 0x000fe80003800000 */
[----:B------:R-:W-:Y:S05]  /*11f60*/  @P1 BRA `(.L_x_563) ;  /* 0x0000000400ec1947 */ /* 0x000fea0003800000 */
[----:B0-----:R-:W3:Y:S01]  /*11f70*/  LDL R51, [R1+0x14] ;  /* 0x0000140001337983 */ /* 0x001ee20000100800 */
[----:B-----5:R-:W-:Y:S02]  /*11f80*/  SHF.R.U32.HI R15, RZ, 0x8, R33 ;  /* 0x00000008ff0f7819 */ /* 0x020fe40000011621 */
[----:B------:R-:W-:Y:S02]  /*11f90*/  SHF.R.U32.HI R40, RZ, 0x8, R35 ;  /* 0x00000008ff287819 */ /* 0x000fe40000011623 */
[----:B------:R-:W-:Y:S02]  /*11fa0*/  SHF.R.U32.HI R37, RZ, 0x8, R34 ;  /* 0x00000008ff257819 */ /* 0x000fe40000011622 */
[----:B------:R-:W-:Y:S02]  /*11fb0*/  LOP3.LUT R36, R33, 0xff, RZ, 0xc0, !PT ;  /* 0x000000ff21247812 */ /* 0x000fe400078ec0ff */
[----:B------:R-:W-:Y:S02]  /*11fc0*/  LOP3.LUT R41, R35, 0xff, RZ, 0xc0, !PT ;  /* 0x000000ff23297812 */ /* 0x000fe400078ec0ff */
[----:B------:R-:W-:-:S02]  /*11fd0*/  LOP3.LUT R15, R15, 0xff, RZ, 0xc0, !PT ;  /* 0x000000ff0f0f7812 */ /* 0x000fc400078ec0ff */
[----:B------:R-:W-:Y:S02]  /*11fe0*/  LOP3.LUT R40, R40, 0xff, RZ, 0xc0, !PT ;  /* 0x000000ff28287812 */ /* 0x000fe400078ec0ff */
[----:B-1----:R-:W-:Y:S02]  /*11ff0*/  SHF.R.U32.HI R3, RZ, 0x8, R32 ;  /* 0x00000008ff037819 */ /* 0x002fe40000011620 */
[----:B------:R-:W-:Y:S02]  /*12000*/  LOP3.LUT R38, R37, 0xff, RZ, 0xc0, !PT ;  /* 0x000000ff25267812 */ /* 0x000fe400078ec0ff */
[----:B------:R-:W-:Y:S02]  /*12010*/  PRMT R37, R15, 0x7604, R36 ;  /* 0x000076040f257816 */ /* 0x000fe40000000024 */
[----:B------:R-:W-:Y:S02]  /*12020*/  PRMT R41, R40, 0x7604, R41 ;  /* 0x0000760428297816 */ /* 0x000fe40000000029 */
[----:B------:R-:W-:-:S02]  /*12030*/  SHF.R.U32.HI R36, RZ, 0x10, R33 ;  /* 0x00000010ff247819 */ /* 0x000fc40000011621 */
[----:B------:R-:W-:Y:S02]  /*12040*/  SHF.R.U32.HI R40, RZ, 0x10, R35 ;  /* 0x00000010ff287819 */ /* 0x000fe40000011623 */
[----:B--2---:R-:W-:Y:S02]  /*12050*/  LOP3.LUT R14, R32, 0xff, RZ, 0xc0, !PT ;  /* 0x000000ff200e7812 */ /* 0x004fe400078ec0ff */
[----:B------:R-:W-:Y:S02]  /*12060*/  LOP3.LUT R39, R34, 0xff, RZ, 0xc0, !PT ;  /* 0x000000ff22277812 */ /* 0x000fe400078ec0ff */
[----:B------:R-:W-:Y:S02]  /*12070*/  LOP3.LUT R3, R3, 0xff, RZ, 0xc0, !PT ;  /* 0x000000ff03037812 */ /* 0x000fe400078ec0ff */
[----:B------:R-:W-:Y:S02]  /*12080*/  SHF.R.U32.HI R15, RZ, 0x10, R34 ;  /* 0x00000010ff0f7819 */ /* 0x000fe40000011622 */
[----:B------:R-:W-:-:S02]  /*12090*/  LOP3.LUT R36, R36, 0xff, RZ, 0xc0, !PT ;  /* 0x000000ff24247812 */ /* 0x000fc400078ec0ff */
[----:B------:R-:W-:Y:S02]  /*120a0*/  LOP3.LUT R40, R40, 0xff, RZ, 0xc0, !PT ;  /* 0x000000ff28287812 */ /* 0x000fe400078ec0ff */
[----:B------:R-:W-:Y:S02]  /*120b0*/  PRMT R14, R3, 0x7604, R14 ;  /* 0x00007604030e7816 */ /* 0x000fe4000000000e */
[----:B------:R-:W-:Y:S02]  /*120c0*/  PRMT R39, R38, 0x7604, R39 ;  /* 0x0000760426277816 */ /* 0x000fe40000000027 */
[----:B------:R-:W-:Y:S02]  /*120d0*/  SHF.R.U32.HI R3, RZ, 0x10, R32 ;  /* 0x00000010ff037819 */ /* 0x000fe40000011620 */
[----:B------:R-:W-:Y:S02]  /*120e0*/  LOP3.LUT R38, R15, 0xff, RZ, 0xc0, !PT ;  /* 0x000000ff0f267812 */ /* 0x000fe400078ec0ff */
[----:B------:R-:W-:-:S02]  /*120f0*/  PRMT R37, R36, 0x7054, R37 ;  /* 0x0000705424257816 */ /* 0x000fc40000000025 */
[----:B------:R-:W-:Y:S02]  /*12100*/  PRMT R41, R40, 0x7054, R41 ;  /* 0x0000705428297816 */ /* 0x000fe40000000029 */
[----:B------:R-:W-:Y:S02]  /*12110*/  LOP3.LUT R3, R3, 0xff, RZ, 0xc0, !PT ;  /* 0x000000ff03037812 */ /* 0x000fe400078ec0ff */
[----:B------:R-:W-:Y:S02]  /*12120*/  PRMT R39, R38, 0x7054, R39 ;  /* 0x0000705426277816 */ /* 0x000fe40000000027 */
[----:B------:R-:W-:Y:S02]  /*12130*/  LOP3.LUT R41, R41, 0xff000000, R35, 0xf8, !PT ;  /* 0xff00000029297812 */ /* 0x000fe400078ef823 */
[----:B------:R-:W-:Y:S02]  /*12140*/  LOP3.LUT R37, R37, 0xff000000, R33, 0xf8, !PT ;  /* 0xff00000025257812 */ /* 0x000fe400078ef821 */
[----:B------:R-:W-:-:S02]  /*12150*/  PRMT R15, R3, 0x7054, R14 ;  /* 0x00007054030f7816 */ /* 0x000fc4000000000e */
[----:B------:R-:W-:Y:S02]  /*12160*/  LOP3.LUT R39, R39, 0xff000000, R34, 0xf8, !PT ;  /* 0xff00000027277812 */ /* 0x000fe400078ef822 */
[----:B------:R-:W-:Y:S02]  /*12170*/  F2FP.F16.E4M3.UNPACK_B R38, R41 ;  /* 0x00000029ff26723e */ /* 0x000fe400020006ff */
[----:B------:R-:W-:Y:S02]  /*12180*/  F2FP.F16.E4M3.UNPACK_B R34, R37 ;  /* 0x00000025ff22723e */ /* 0x000fe400020006ff */
[----:B------:R-:W-:Y:S01]  /*12190*/  LOP3.LUT R36, R15, 0xff000000, R32, 0xf8, !PT ;  /* 0xff0000000f247812 */ /* 0x000fe200078ef820 */
[----:B------:R-:W-:Y:S01]  /*121a0*/  HADD2.F32 R40, -RZ, R38.H1_H1 ;  /* 0x30000026ff287230 */ /* 0x000fe20000004100 */
[----:B------:R-:W-:Y:S01]  /*121b0*/  F2FP.F16.E4M3.UNPACK_B R41, R41.H1 ;  /* 0x00000029ff29723e */ /* 0x000fe200030006ff */
[----:B------:R-:W-:Y:S01]  /*121c0*/  HADD2.F32 R35, -RZ, R34.H1_H1 ;  /* 0x30000022ff237230 */ /* 0x000fe20000004100 */
[----:B------:R-:W-:Y:S01]  /*121d0*/  F2FP.F16.E4M3.UNPACK_B R37, R37.H1 ;  /* 0x00000025ff25723e */ /* 0x000fe200030006ff */
[----:B------:R-:W-:-:S02]  /*121e0*/  HADD2.F32 R38, -RZ, R38.H0_H0 ;  /* 0x20000026ff267230 */ /* 0x000fc40000004100 */
[----:B------:R-:W-:Y:S01]  /*121f0*/  HADD2.F32 R34, -RZ, R34.H0_H0 ;  /* 0x20000022ff227230 */ /* 0x000fe20000004100 */
[----:B---34-:R-:W0:Y:S02]  /*12200*/  LDS.128 R4, [R51] ;  /* 0x0000000033047984 */ /* 0x018e240000000c00 */
[-C--:B0-----:R-:W-:Y:S02]  /*12210*/  F2FP.F16.E4M3.UNPACK_B R3, R6.reuse.H1 ;  /* 0x00000006ff03723e */ /* 0x081fe400030006ff */
[----:B------:R-:W-:Y:S02]  /*12220*/  F2FP.F16.E4M3.UNPACK_B R6, R6 ;  /* 0x00000006ff06723e */ /* 0x000fe400020006ff */
[-C--:B------:R-:W-:Y:S01]  /*12230*/  F2FP.F16.E4M3.UNPACK_B R32, R7.reuse ;  /* 0x00000007ff20723e */ /* 0x080fe200020006ff */
[--C-:B------:R-:W-:Y:S01]  /*12240*/  HADD2.F32 R14, -RZ, R3.reuse.H1_H1 ;  /* 0x30000003ff0e7230 */ /* 0x100fe20000004100 */
[----:B------:R-:W-:Y:S01]  /*12250*/  F2FP.F16.E4M3.UNPACK_B R33, R7.H1 ;  /* 0x00000007ff21723e */ /* 0x000fe200030006ff */
[----:B------:R-:W-:Y:S01]  /*12260*/  HADD2.F32 R15, -RZ, R3.H0_H0 ;  /* 0x20000003ff0f7230 */ /* 0x000fe20000004100 */
[----:B------:R-:W-:-:S02]  /*12270*/  F2FP.F16.E4M3.UNPACK_B R7, R5 ;  /* 0x00000005ff07723e */ /* 0x000fc400020006ff */
[CC--:B------:R-:W-:Y:S01]  /*12280*/  FMUL.FTZ R42, R14.reuse, R40.reuse ;  /* 0x000000280e2a7220 */ /* 0x0c0fe20000410000 */
[----:B------:R-:W-:Y:S01]  /*12290*/  FMUL.FTZ R43, R14, R35 ;  /* 0x000000230e2b7220 */ /* 0x000fe20000410000 */
[----:B------:R-:W-:Y:S01]  /*122a0*/  F2FP.F16.E4M3.UNPACK_B R14, R5.H1 ;  /* 0x00000005ff0e723e */ /* 0x000fe200030006ff */
[--C-:B------:R-:W-:Y:S02]  /*122b0*/  HADD2.F32 R5, -RZ, R6.reuse.H1_H1 ;  /* 0x30000006ff057230 */ /* 0x100fe40000004100 */
[C---:B------:R-:W-:Y:S01]  /*122c0*/  FFMA.FTZ R45, R15.reuse, R35, -R42 ;  /* 0x000000230f2d7223 */ /* 0x040fe2000001082a */
[----:B------:R-:W-:Y:S01]  /*122d0*/  FFMA.FTZ R46, R15, R40, R43 ;  /* 0x000000280f2e7223 */ /* 0x000fe2000001002b */
[----:B------:R-:W-:Y:S01]  /*122e0*/  HADD2.F32 R6, -RZ, R6.H0_H0 ;  /* 0x20000006ff067230 */ /* 0x000fe20000004100 */
[----:B------:R-:W-:Y:S01]  /*122f0*/  F2FP.F16.E4M3.UNPACK_B R3, R4 ;  /* 0x00000004ff03723e */ /* 0x000fe200020006ff */
[C---:B------:R-:W-:Y:S01]  /*12300*/  FMUL.FTZ R15, R5.reuse, R38 ;  /* 0x00000026050f7220 */ /* 0x040fe20000410000 */
[----:B------:R-:W-:Y:S01]  /*12310*/  FMUL.FTZ R43, R5, R34 ;  /* 0x00000022052b7220 */ /* 0x000fe20000410000 */
[----:B------:R-:W-:Y:S01]  /*12320*/  HADD2.F32 R5, -RZ, R32.H1_H1 ;  /* 0x30000020ff057230 */ /* 0x000fe20000004100 */
[----:B------:R-:W-:Y:S01]  /*12330*/  F2FP.F16.E4M3.UNPACK_B R4, R4.H1 ;  /* 0x00000004ff04723e */ /* 0x000fe200030006ff */
[----:B------:R-:W-:-:S02]  /*12340*/  HADD2.F32 R35, -RZ, R41.H0_H0 ;  /* 0x20000029ff237230 */ /* 0x000fc40000004100 */
[C---:B------:R-:W-:Y:S01]  /*12350*/  FFMA.FTZ R42, R6.reuse, R34, -R15 ;  /* 0x00000022062a7223 */ /* 0x040fe2000001080f */
[----:B------:R-:W-:Y:S02]  /*12360*/  HADD2.F32 R15, -RZ, R37.H0_H0 ;  /* 0x20000025ff0f7230 */ /* 0x000fe40000004100 */
[----:B------:R-:W-:Y:S01]  /*12370*/  FFMA.FTZ R43, R6, R38, R43 ;  /* 0x00000026062b7223 */ /* 0x000fe2000001002b */
[----:B------:R-:W-:Y:S02]  /*12380*/  HADD2.F32 R32, -RZ, R32.H0_H0 ;  /* 0x20000020ff207230 */ /* 0x000fe40000004100 */
[C---:B------:R-:W-:Y:S01]  /*12390*/  FMUL.FTZ R47, R5.reuse, R35 ;  /* 0x00000023052f7220 */ /* 0x040fe20000410000 */
[----:B------:R-:W-:Y:S02]  /*123a0*/  HADD2.F32 R41, -RZ, R41.H1_H1 ;  /* 0x30000029ff297230 */ /* 0x000fe40000004100 */
[----:B------:R-:W-:Y:S01]  /*123b0*/  FMUL.FTZ R5, R5, R15 ;  /* 0x0000000f05057220 */ /* 0x000fe20000410000 */
[----:B------:R-:W-:-:S02]  /*123c0*/  HADD2.F32 R6, -RZ, R33.H1_H1 ;  /* 0x30000021ff067230 */ /* 0x000fc40000004100 */
[C---:B------:R-:W-:Y:S01]  /*123d0*/  FFMA.FTZ R47, R32.reuse, R15, -R47 ;  /* 0x0000000f202f7223 */ /* 0x040fe2000001082f */
[----:B------:R-:W-:Y:S02]  /*123e0*/  HADD2.F32 R37, -RZ, R37.H1_H1 ;  /* 0x30000025ff257230 */ /* 0x000fe40000004100 */
[----:B------:R-:W-:Y:S01]  /*123f0*/  FFMA.FTZ R48, R32, R35, R5 ;  /* 0x0000002320307223 */ /* 0x000fe20000010005 */
[----:B------:R-:W-:Y:S02]  /*12400*/  HADD2.F32 R33, -RZ, R33.H0_H0 ;  /* 0x20000021ff217230 */ /* 0x000fe40000004100 */
[C---:B------:R-:W-:Y:S01]  /*12410*/  FMUL.FTZ R34, R6.reuse, R41 ;  /* 0x0000002906227220 */ /* 0x040fe20000410000 */
[----:B------:R-:W-:Y:S01]  /*12420*/  F2FP.F16.E4M3.UNPACK_B R5, R39 ;  /* 0x00000027ff05723e */ /* 0x000fe200020006ff */
[-C--:B------:R-:W-:Y:S01]  /*12430*/  FMUL.FTZ R32, R6, R37.reuse ;  /* 0x0000002506207220 */ /* 0x080fe20000410000 */
[----:B------:R-:W-:Y:S01]  /*12440*/  F2FP.F16.E4M3.UNPACK_B R15, R36 ;  /* 0x00000024ff0f723e */ /* 0x000fe200020006ff */
[----:B------:R-:W-:Y:S01]  /*12450*/  FFMA.FTZ R49, R33, R37, -R34 ;  /* 0x0000002521317223 */ /* 0x000fe20000010822 */
[----:B------:R-:W-:-:S02]  /*12460*/  HADD2.F32 R6, -RZ, R4.H1_H1 ;  /* 0x30000004ff067230 */ /* 0x000fc40000004100 */
[----:B------:R-:W-:Y:S01]  /*12470*/  FFMA.FTZ R50, R33, R41, R32 ;  /* 0x0000002921327223 */ /* 0x000fe20000010020 */
[--C-:B------:R-:W-:Y:S01]  /*12480*/  HADD2.F32 R34, -RZ, R5.reuse.H1_H1 ;  /* 0x30000005ff227230 */ /* 0x100fe20000004100 */
[----:B------:R-:W-:Y:S01]  /*12490*/  F2FP.F16.E4M3.UNPACK_B R36, R36.H1 ;  /* 0x00000024ff24723e */ /* 0x000fe200030006ff */
[----:B------:R-:W-:Y:S01]  /*124a0*/  HADD2.F32 R33, -RZ, R5.H0_H0 ;  /* 0x20000005ff217230 */ /* 0x000fe20000004100 */
[----:B------:R-:W-:Y:S01]  /*124b0*/  F2FP.F16.E4M3.UNPACK_B R39, R39.H1 ;  /* 0x00000027ff27723e */ /* 0x000fe200030006ff */
[----:B------:R-:W-:Y:S02]  /*124c0*/  HADD2.F32 R32, -RZ, R15.H1_H1 ;  /* 0x3000000fff207230 */ /* 0x000fe40000004100 */
[----:B------:R-:W-:Y:S01]  /*124d0*/  FMUL.FTZ R38, R6, R34 ;  /* 0x0000002206267220 */ /* 0x000fe20000410000 */
[----:B------:R-:W-:Y:S02]  /*124e0*/  HADD2.F32 R5, -RZ, R4.H0_H0 ;  /* 0x20000004ff057230 */ /* 0x000fe40000004100 */
[----:B------:R-:W-:-:S02]  /*124f0*/  HADD2.F32 R4, -RZ, R3.H1_H1 ;  /* 0x30000003ff047230 */ /* 0x000fc40000004100 */
[-C--:B------:R-:W-:Y:S01]  /*12500*/  FMUL.FTZ R40, R6, R32.reuse ;  /* 0x0000002006287220 */ /* 0x080fe20000410000 */
[----:B------:R-:W-:Y:S02]  /*12510*/  HADD2.F32 R15, -RZ, R15.H0_H0 ;  /* 0x2000000fff0f7230 */ /* 0x000fe40000004100 */
[C---:B------:R-:W-:Y:S01]  /*12520*/  FFMA.FTZ R38, R5.reuse, R32, -R38 ;  /* 0x0000002005267223 */ /* 0x040fe20000010826 */
[----:B------:R-:W-:Y:S02]  /*12530*/  HADD2.F32 R3, -RZ, R3.H0_H0 ;  /* 0x20000003ff037230 */ /* 0x000fe40000004100 */
[C---:B------:R-:W-:Y:S01]  /*12540*/  FMUL.FTZ R6, R4.reuse, R33 ;  /* 0x0000002104067220 */ /* 0x040fe20000410000 */
[----:B------:R-:W-:Y:S01]  /*12550*/  FFMA.FTZ R35, R5, R34, R40 ;  /* 0x0000002205237223 */ /* 0x000fe20000010028 */
[-C--:B------:R-:W-:Y:S01]  /*12560*/  FMUL.FTZ R4, R4, R15.reuse ;  /* 0x0000000f04047220 */ /* 0x080fe20000410000 */
[----:B------:R-:W-:Y:S02]  /*12570*/  HADD2.F32 R5, -RZ, R36.H1_H1 ;  /* 0x30000024ff057230 */ /* 0x000fe40000004100 */
[----:B------:R-:W-:Y:S01]  /*12580*/  FFMA.FTZ R32, R3, R15, -R6 ;  /* 0x0000000f03207223 */ /* 0x000fe20000010806 */
[----:B------:R-:W-:-:S02]  /*12590*/  HADD2.F32 R15, -RZ, R39.H1_H1 ;  /* 0x30000027ff0f7230 */ /* 0x000fc40000004100 */
[----:B------:R-:W-:Y:S01]  /*125a0*/  FFMA.FTZ R33, R3, R33, R4 ;  /* 0x0000002103217223 */ /* 0x000fe20000010004 */
[----:B------:R-:W-:Y:S02]  /*125b0*/  HADD2.F32 R4, -RZ, R14.H1_H1 ;  /* 0x3000000eff047230 */ /* 0x000fe40000004100 */
[----:B------:R-:W-:Y:S02]  /*125c0*/  HADD2.F32 R6, -RZ, R39.H0_H0 ;  /* 0x20000027ff067230 */ /* 0x000fe40000004100 */
[----:B------:R-:W-:Y:S02]  /*125d0*/  HADD2.F32 R3, -RZ, R7.H1_H1 ;  /* 0x30000007ff037230 */ /* 0x000fe40000004100 */
[C---:B------:R-:W-:Y:S01]  /*125e0*/  FMUL.FTZ R37, R4.reuse, R15 ;  /* 0x0000000f04257220 */ /* 0x040fe20000410000 */
[----:B------:R-:W-:Y:S02]  /*125f0*/  HADD2.F32 R36, -RZ, R36.H0_H0 ;  /* 0x20000024ff247230 */ /* 0x000fe40000004100 */
[----:B------:R-:W-:Y:S01]  /*12600*/  FMUL.FTZ R34, R4, R5 ;  /* 0x0000000504227220 */ /* 0x000fe20000410000 */
[----:B------:R-:W-:-:S02]  /*12610*/  HADD2.F32 R14, -RZ, R14.H0_H0 ;  /* 0x2000000eff0e7230 */ /* 0x000fc40000004100 */
[C---:B------:R-:W-:Y:S01]  /*12620*/  FMUL.FTZ R4, R3.reuse, R6 ;  /* 0x0000000603047220 */ /* 0x040fe20000410000 */
[----:B------:R-:W-:Y:S02]  /*12630*/  HADD2.F32 R7, -RZ, R7.H0_H0 ;  /* 0x20000007ff077230 */ /* 0x000fe40000004100 */
[-C--:B------:R-:W-:Y:S01]  /*12640*/  FMUL.FTZ R3, R3, R36.reuse ;  /* 0x0000002403037220 */ /* 0x080fe20000410000 */
[C---:B------:R-:W-:Y:S01]  /*12650*/  FFMA.FTZ R37, R14.reuse, R5, -R37 ;  /* 0x000000050e257223 */ /* 0x040fe20000010825 */
[----:B------:R-:W-:Y:S01]  /*12660*/  FFMA.FTZ R34, R14, R15, R34 ;  /* 0x0000000f0e227223 */ /* 0x000fe20000010022 */
[C---:B------:R-:W-:Y:S01]  /*12670*/  FFMA.FTZ R5, R7.reuse, R36, -R4 ;  /* 0x0000002407057223 */ /* 0x040fe20000010804 */
[----:B------:R-:W-:Y:S01]  /*12680*/  FFMA.FTZ R14, R7, R6, R3 ;  /* 0x00000006070e7223 */ /* 0x000fe20000010003 */
[----:B------:R-:W-:Y:S02]  /*12690*/  F2FP.SATFINITE.E4M3.F32.PACK_AB_MERGE_C R6, R46, R45, RZ ;  /* 0x0000002d2e06723e */ /* 0x000fe400048070ff */
[----:B------:R-:W-:-:S02]  /*126a0*/  F2FP.SATFINITE.E4M3.F32.PACK_AB_MERGE_C R7, R50, R49, RZ ;  /* 0x000000313207723e */ /* 0x000fc400048070ff */
[----:B------:R-:W-:Y:S02]  /*126b0*/  F2FP.SATFINITE.E4M3.F32.PACK_AB_MERGE_C R4, R35, R38, RZ ;  /* 0x000000262304723e */ /* 0x000fe400048070ff */
[----:B------:R-:W-:Y:S02]  /*126c0*/  F2FP.SATFINITE.E4M3.F32.PACK_AB_MERGE_C R34, R34, R37, RZ ;  /* 0x000000252222723e */ /* 0x000fe400048070ff */
[----:B------:R-:W-:Y:S02]  /*126d0*/  F2FP.SATFINITE.E4M3.F32.PACK_AB_MERGE_C R6, R43, R42, R6 ;  /* 0x0000002a2b06723e */ /* 0x000fe40004807006 */
[----:B------:R-:W-:Y:S02]  /*126e0*/  F2FP.SATFINITE.E4M3.F32.PACK_AB_MERGE_C R7, R48, R47, R7 ;  /* 0x0000002f3007723e */ /* 0x000fe40004807007 */
[----:B------:R-:W-:Y:S02]  /*126f0*/  F2FP.SATFINITE.E4M3.F32.PACK_AB_MERGE_C R4, R33, R32, R4 ;  /* 0x000000202104723e */ /* 0x000fe40004807004 */
[----:B------:R-:W-:-:S05]  /*12700*/  F2FP.SATFINITE.E4M3.F32.PACK_AB_MERGE_C R5, R14, R5, R34 ;  /* 0x000000050e05723e */ /* 0x000fca0004807022 */
[----:B------:R0:W-:Y:S02]  /*12710*/  STS.128 [R51], R4 ;  /* 0x0000000433007388 */ /* 0x0001e40000000c00 */
.L_x_563:
[----:B------:R-:W-:Y:S05]  /*12720*/  BSYNC B1 ;  /* 0x0000000000017941 */ /* 0x000fea0003800000 */
.L_x_562:
[----:B------:R-:W-:Y:S04]  /*12730*/  BSSY B1, `(.L_x_564) ;  /* 0x0000078000017945 */ /* 0x000fe80003800000 */
[----:B------:R-:W-:Y:S05]  /*12740*/  @P2 BRA `(.L_x_565) ;  /* 0x0000000400d82947 */ /* 0x000fea0003800000 */
[----:B0--34-:R-:W0:Y:S01]  /*12750*/  LDS.128 R4, [R0+0x16400] ;  /* 0x0164000000047984 */ /* 0x019e220000000c00 */
        /* <DEDUP_REMOVED lines=10> */
[----:B------:R-:W-:Y:S02]  /*12800*/  SHF.R.U32.HI R37, RZ, 0x10, R29 ;  /* 0x00000010ff257819 */ /* 0x000fe4000001161d */
[----:B------:R-:W-:-:S02]  /*12810*/  LOP3.LUT R34, R29, 0xff, RZ, 0xc0, !PT ;  /* 0x000000ff1d227812 */ /* 0x000fc400078ec0ff */
[----:B------:R-:W-:Y:S01]  /*12820*/  LOP3.LUT R35, R35, 0xff, RZ, 0xc0, !PT ;  /* 0x000000ff23237812 */ /* 0x000fe200078ec0ff */
[----:B------:R-:W-:Y:S01]  /*12830*/  IMAD.U32 R37, R37, 0x10000, RZ ;  /* 0x0001000025257824 */ /* 0x000fe200078e00ff */
[----:B------:R-:W-:Y:S02]  /*12840*/  PRMT R15, R32, 0x7604, R15 ;  /* 0x00007604200f7816 */ /* 0x000fe4000000000f */
[----:B------:R-:W-:Y:S01]  /*12850*/  LOP3.LUT R33, R14, 0xff, RZ, 0xc0, !PT ;  /* 0x000000ff0e217812 */ /* 0x000fe200078ec0ff */
[----:B------:R-:W-:Y:S01]  /*12860*/  IMAD.U32 R14, R36, 0x10000, RZ ;  /* 0x00010000240e7824 */ /* 0x000fe200078e00ff */
[----:B------:R-:W-:Y:S02]  /*12870*/  LOP3.LUT R32, R28, 0xff, RZ, 0xc0, !PT ;  /* 0x000000ff1c207812 */ /* 0x000fe400078ec0ff */
[----:B------:R-:W-:Y:S02]  /*12880*/  PRMT R34, R35, 0x7604, R34 ;  /* 0x0000760423227816 */ /* 0x000fe40000000022 */
[----:B------:R-:W-:-:S02]  /*12890*/  PRMT R35, R33, 0x7604, R32 ;  /* 0x0000760421237816 */ /* 0x000fc40000000020 */
[----:B------:R-:W-:Y:S02]  /*128a0*/  LOP3.LUT R33, R15, 0xff0000, R14, 0xf8, !PT ;  /* 0x00ff00000f217812 */ /* 0x000fe400078ef80e */
[----:B------:R-:W-:Y:S02]  /*128b0*/  LOP3.LUT R37, R34, 0xff0000, R37, 0xf8, !PT ;  /* 0x00ff000022257812 */ /* 0x000fe400078ef825 */
[----:B------:R-:W-:Y:S02]  /*128c0*/  LOP3.LUT R33, R33, 0xff000000, R31, 0xf8, !PT ;  /* 0xff00000021217812 */ /* 0x000fe400078ef81f */
[----:B------:R-:W-:Y:S02]  /*128d0*/  LOP3.LUT R37, R37, 0xff000000, R29, 0xf8, !PT ;  /* 0xff00000025257812 */ /* 0x000fe400078ef81d */
[----:B------:R-:W-:Y:S02]  /*128e0*/  LOP3.LUT R15, R3, 0xff0000, R30, 0xf8, !PT ;  /* 0x00ff0000030f7812 */ /* 0x000fe400078ef81e */
[----:B0-----:R-:W-:-:S02]  /*128f0*/  F2FP.F16.E4M3.UNPACK_B R3, R6.H1 ;  /* 0x00000006ff03723e */ /* 0x001fc400030006ff */
[----:B------:R-:W-:Y:S02]  /*12900*/  F2FP.F16.E4M3.UNPACK_B R34, R37 ;  /* 0x00000025ff22723e */ /* 0x000fe400020006ff */
[----:B------:R-:W-:Y:S01]  /*12910*/  F2FP.F16.E4M3.UNPACK_B R31, R33 ;  /* 0x00000021ff1f723e */ /* 0x000fe200020006ff */
[----:B------:R-:W-:Y:S01]  /*12920*/  HADD2.F32 R14, -RZ, R3.H1_H1 ;  /* 0x30000003ff0e7230 */ /* 0x000fe20000004100 */
[--C-:B------:R-:W-:Y:S01]  /*12930*/  LOP3.LUT R35, R35, 0xff0000, R28.reuse, 0xf8, !PT ;  /* 0x00ff000023237812 */ /* 0x100fe200078ef81c */
[--C-:B------:R-:W-:Y:S01]  /*12940*/  HADD2.F32 R36, -RZ, R34.reuse.H1_H1 ;  /* 0x30000022ff247230 */ /* 0x100fe20000004100 */
[----:B------:R-:W-:Y:S01]  /*12950*/  F2FP.F16.E4M3.UNPACK_B R6, R6 ;  /* 0x00000006ff06723e */ /* 0x000fe200020006ff */
[----:B------:R-:W-:Y:S01]  /*12960*/  HADD2.F32 R32, -RZ, R31.H1_H1 ;  /* 0x3000001fff207230 */ /* 0x000fe20000004100 */
[----:B------:R-:W-:Y:S01]  /*12970*/  LOP3.LUT R35, R35, 0xff000000, R28, 0xf8, !PT ;  /* 0xff00000023237812 */ /* 0x000fe200078ef81c */
[----:B------:R-:W-:Y:S01]  /*12980*/  HADD2.F32 R34, -RZ, R34.H0_H0 ;  /* 0x20000022ff227230 */ /* 0x000fe20000004100 */
[----:B------:R-:W-:Y:S01]  /*12990*/  LOP3.LUT R30, R15, 0xff000000, R30, 0xf8, !PT ;  /* 0xff0000000f1e7812 */ /* 0x000fe200078ef81e */
[C---:B------:R-:W-:Y:S01]  /*129a0*/  FMUL.FTZ R38, R14.reuse, R36 ;  /* 0x000000240e267220 */ /* 0x040fe20000410000 */
[-C--:B------:R-:W-:Y:S01]  /*129b0*/  F2FP.F16.E4M3.UNPACK_B R28, R7.reuse ;  /* 0x00000007ff1c723e */ /* 0x080fe200020006ff */
[----:B------:R-:W-:Y:S01]  /*129c0*/  FMUL.FTZ R39, R14, R32 ;  /* 0x000000200e277220 */ /* 0x000fe20000410000 */
[----:B------:R-:W-:Y:S01]  /*129d0*/  F2FP.F16.E4M3.UNPACK_B R29, R7.H1 ;  /* 0x00000007ff1d723e */ /* 0x000fe200030006ff */
[----:B------:R-:W-:Y:S01]  /*129e0*/  HADD2.F32 R15, -RZ, R3.H0_H0 ;  /* 0x20000003ff0f7230 */ /* 0x000fe20000004100 */
[-C--:B------:R-:W-:Y:S01]  /*129f0*/  F2FP.F16.E4M3.UNPACK_B R7, R5.reuse ;  /* 0x00000005ff07723e */ /* 0x080fe200020006ff */
[----:B------:R-:W-:Y:S01]  /*12a00*/  HADD2.F32 R31, -RZ, R31.H0_H0 ;  /* 0x2000001fff1f7230 */ /* 0x000fe20000004100 */
[----:B------:R-:W-:Y:S01]  /*12a10*/  F2FP.F16.E4M3.UNPACK_B R14, R5.H1 ;  /* 0x00000005ff0e723e */ /* 0x000fe200030006ff */
[----:B------:R-:W-:-:S02]  /*12a20*/  HADD2.F32 R5, -RZ, R6.H1_H1 ;  /* 0x30000006ff057230 */ /* 0x000fc40000004100 */
[C---:B------:R-:W-:Y:S01]  /*12a30*/  FFMA.FTZ R38, R15.reuse, R32, -R38 ;  /* 0x000000200f267223 */ /* 0x040fe20000010826 */
        /* <DEDUP_REMOVED lines=71> */
.L_x_565:
[----:B------:R-:W-:Y:S05]  /*12eb0*/  BSYNC B1 ;  /* 0x0000000000017941 */ /* 0x000fea0003800000 */
.L_x_564:
        /* <DEDUP_REMOVED lines=43> */
[----:B---34-:R-:W0:Y:S02]  /*13170*/  LDS.128 R4, [R41+0x2000] ;  /* 0x0020000029047984 */ /* 0x018e240000000c00 */
        /* <DEDUP_REMOVED lines=80> */
[----:B------:R0:W-:Y:S02]  /*13680*/  STS.128 [R41+0x2000], R4 ;  /* 0x0020000429007388 */ /* 0x0001e40000000c00 */
.L_x_567:
[----:B------:R-:W-:Y:S05]  /*13690*/  BSYNC B1 ;  /* 0x0000000000017941 */ /* 0x000fea0003800000 */
.L_x_566:
        /* <DEDUP_REMOVED lines=29> */
[--C-:B------:R-:W-:Y:S02]  /*13870*/  LOP3.LUT R27, R27, 0xff0000, R12.reuse, 0xf8, !PT ;  /* 0x00ff00001b1b7812 */ /* 0x100fe400078ef80c */
[----:B------:R-:W-:Y:S01]  /*13880*/  F2FP.F16.E4M3.UNPACK_B R26, R29 ;  /* 0x0000001dff1a723e */ /* 0x000fe200020006ff */
[--C-:B------:R-:W-:Y:S01]  /*13890*/  HADD2.F32 R13, -RZ, R3.reuse.H0_H0 ;  /* 0x20000003ff0d7230 */ /* 0x100fe20000004100 */
[----:B------:R-:W-:Y:S02]  /*138a0*/  F2FP.F16.E4M3.UNPACK_B R21, R25 ;  /* 0x00000019ff15723e */ /* 0x000fe400020006ff */
[----:B------:R-:W-:Y:S01]  /*138b0*/  LOP3.LUT R27, R27, 0xff000000, R12, 0xf8, !PT ;  /* 0xff0000001b1b7812 */ /* 0x000fe200078ef80c */
[----:B------:R-:W-:Y:S01]  /*138c0*/  HADD2.F32 R12, -RZ, R3.H1_H1 ;  /* 0x30000003ff0c7230 */ /* 0x000fe20000004100 */
[----:B------:R-:W-:Y:S01]  /*138d0*/  F2FP.F16.E4M3.UNPACK_B R6, R6 ;  /* 0x00000006ff06723e */ /* 0x000fe200020006ff */
[--C-:B------:R-:W-:Y:S01]  /*138e0*/  HADD2.F32 R28, -RZ, R26.reuse.H1_H1 ;  /* 0x3000001aff1c7230 */ /* 0x100fe20000004100 */
[----:B------:R-:W-:Y:S01]  /*138f0*/  LOP3.LUT R20, R15, 0xff000000, R20, 0xf8, !PT ;  /* 0xff0000000f147812 */ /* 0x000fe200078ef814 */
[--C-:B------:R-:W-:Y:S01]  /*13900*/  HADD2.F32 R24, -RZ, R21.reuse.H1_H1 ;  /* 0x30000015ff187230 */ /* 0x100fe20000004100 */
        /* <DEDUP_REMOVED lines=81> */
.L_x_569:
[----:B------:R-:W-:Y:S05]  /*13e20*/  BSYNC B1 ;  /* 0x0000000000017941 */ /* 0x000fea0003800000 */
.L_x_568:
[----:B------:R-:W-:Y:S05]  /*13e30*/  @P5 BRA `(.L_x_559) ;  /* 0x0000003c00205947 */ /* 0x000fea0003800000 */
[----:B-----5:R-:W4:Y:S01]  /*13e40*/  LDL R31, [R1+0x14] ;  /* 0x00001400011f7983 */ /* 0x020f220000100800 */
[----:B------:R-:W-:Y:S02]  /*13e50*/  SHF.R.U32.HI R12, RZ, 0x8, R9 ;  /* 0x00000008ff0c7819 */ /* 0x000fe40000011609 */
[----:B------:R-:W-:Y:S02]  /*13e60*/  SHF.R.U32.HI R20, RZ, 0x8, R11 ;  /* 0x00000008ff147819 */ /* 0x000fe4000001160b */
[----:B------:R-:W-:Y:S02]  /*13e70*/  LOP3.LUT R13, R9, 0xff, RZ, 0xc0, !PT ;  /* 0x000000ff090d7812 */ /* 0x000fe400078ec0ff */
[----:B------:R-:W-:Y:S02]  /*13e80*/  LOP3.LUT R21, R11, 0xff, RZ, 0xc0, !PT ;  /* 0x000000ff0b157812 */ /* 0x000fe400078ec0ff */
[----:B------:R-:W-:Y:S02]  /*13e90*/  LOP3.LUT R12, R12, 0xff, RZ, 0xc0, !PT ;  /* 0x000000ff0c0c7812 */ /* 0x000fe400078ec0ff */
[----:B------:R-:W-:-:S02]  /*13ea0*/  LOP3.LUT R20, R20, 0xff, RZ, 0xc0, !PT ;  /* 0x000000ff14147812 */ /* 0x000fc400078ec0ff */
[----:B0--3--:R-:W-:Y:S02]  /*13eb0*/  SHF.R.U32.HI R0, RZ, 0x8, R8 ;  /* 0x00000008ff007819 */ /* 0x009fe40000011608 */
[----:B--2---:R-:W-:Y:S02]  /*13ec0*/  SHF.R.U32.HI R14, RZ, 0x8, R10 ;  /* 0x00000008ff0e7819 */ /* 0x004fe4000001160a */
[----:B------:R-:W-:Y:S02]  /*13ed0*/  PRMT R13, R12, 0x7604, R13 ;  /* 0x000076040c0d7816 */ /* 0x000fe4000000000d */
[----:B------:R-:W-:Y:S02]  /*13ee0*/  PRMT R21, R20, 0x7604, R21 ;  /* 0x0000760414157816 */ /* 0x000fe40000000015 */
[----:B------:R-:W-:Y:S02]  /*13ef0*/  SHF.R.U32.HI R12, RZ, 0x10, R9 ;  /* 0x00000010ff0c7819 */ /* 0x000fe40000011609 */
[----:B------:R-:W-:-:S02]  /*13f00*/  SHF.R.U32.HI R20, RZ, 0x10, R11 ;  /* 0x00000010ff147819 */ /* 0x000fc4000001160b */
[----:B-1----:R-:W-:Y:S02]  /*13f10*/  LOP3.LUT R3, R8, 0xff, RZ, 0xc0, !PT ;  /* 0x000000ff08037812 */ /* 0x002fe400078ec0ff */
[----:B------:R-:W-:Y:S02]  /*13f20*/  LOP3.LUT R15, R10, 0xff, RZ, 0xc0, !PT ;  /* 0x000000ff0a0f7812 */ /* 0x000fe400078ec0ff */
[----:B------:R-:W-:Y:S02]  /*13f30*/  LOP3.LUT R0, R0, 0xff, RZ, 0xc0, !PT ;  /* 0x000000ff00007812 */ /* 0x000fe400078ec0ff */
[----:B------:R-:W-:Y:S02]  /*13f40*/  LOP3.LUT R14, R14, 0xff, RZ, 0xc0, !PT ;  /* 0x000000ff0e0e7812 */ /* 0x000fe400078ec0ff */
[----:B------:R-:W-:Y:S02]  /*13f50*/  LOP3.LUT R12, R12, 0xff, RZ, 0xc0, !PT ;  /* 0x000000ff0c0c7812 */ /* 0x000fe400078ec0ff */
[----:B------:R-:W-:-:S02]  /*13f60*/  LOP3.LUT R20, R20, 0xff, RZ, 0xc0, !PT ;  /* 0x000000ff14147812 */ /* 0x000fc400078ec0ff */
[----:B------:R-:W-:Y:S02]  /*13f70*/  PRMT R3, R0, 0x7604, R3 ;  /* 0x0000760400037816 */ /* 0x000fe40000000003 */
[----:B------:R-:W-:Y:S02]  /*13f80*/  PRMT R15, R14, 0x7604, R15 ;  /* 0x000076040e0f7816 */ /* 0x000fe4000000000f */
[----:B------:R-:W-:Y:S02]  /*13f90*/  SHF.R.U32.HI R0, RZ, 0x10, R8 ;  /* 0x00000010ff007819 */ /* 0x000fe40000011608 */
[----:B------:R-:W-:Y:S02]  /*13fa0*/  SHF.R.U32.HI R14, RZ, 0x10, R10 ;  /* 0x00000010ff0e7819 */ /* 0x000fe4000001160a */
[----:B------:R-:W-:Y:S02]  /*13fb0*/  PRMT R13, R12, 0x7054, R13 ;  /* 0x000070540c0d7816 */ /* 0x000fe4000000000d */
[----:B------:R-:W-:-:S02]  /*13fc0*/  PRMT R21, R20, 0x7054, R21 ;  /* 0x0000705414157816 */ /* 0x000fc40000000015 */
[----:B------:R-:W-:Y:S02]  /*13fd0*/  LOP3.LUT R0, R0, 0xff, RZ, 0xc0, !PT ;  /* 0x000000ff00007812 */ /* 0x000fe400078ec0ff */
[----:B------:R-:W-:Y:S02]  /*13fe0*/  LOP3.LUT R14, R14, 0xff, RZ, 0xc0, !PT ;  /* 0x000000ff0e0e7812 */ /* 0x000fe400078ec0ff */
[----:B------:R-:W-:Y:S02]  /*13ff0*/  LOP3.LUT R21, R21, 0xff000000, R11, 0xf8, !PT ;  /* 0xff00000015157812 */ /* 0x000fe400078ef80b */
[----:B------:R-:W-:Y:S02]  /*14000*/  LOP3.LUT R13, R13, 0xff000000, R9, 0xf8, !PT ;  /* 0xff0000000d0d7812 */ /* 0x000fe400078ef809 */
[----:B------:R-:W-:Y:S02]  /*14010*/  PRMT R3, R0, 0x7054, R3 ;  /* 0x0000705400037816 */ /* 0x000fe40000000003 */
[----:B------:R-:W-:-:S02]  /*14020*/  PRMT R15, R14, 0x7054, R15 ;  /* 0x000070540e0f7816 */ /* 0x000fc4000000000f */
[----:B------:R-:W-:Y:S02]  /*14030*/  F2FP.F16.E4M3.UNPACK_B R24, R21 ;  /* 0x00000015ff18723e */ /* 0x000fe400020006ff */
[----:B------:R-:W-:Y:S02]  /*14040*/  F2FP.F16.E4M3.UNPACK_B R14, R13 ;  /* 0x0000000dff0e723e */ /* 0x000fe400020006ff */
[----:B------:R-:W-:Y:S01]  /*14050*/  LOP3.LUT R12, R3, 0xff000000, R8, 0xf8, !PT ;  /* 0xff000000030c7812 */ /* 0x000fe200078ef808 */
[----:B------:R-:W-:Y:S01]  /*14060*/  HADD2.F32 R25, -RZ, R24.H1_H1 ;  /* 0x30000018ff197230 */ /* 0x000fe20000004100 */
[----:B------:R-:W-:Y:S01]  /*14070*/  LOP3.LUT R20, R15, 0xff000000, R10, 0xf8, !PT ;  /* 0xff0000000f147812 */ /* 0x000fe200078ef80a */
[----:B------:R-:W-:Y:S01]  /*14080*/  HADD2.F32 R15, -RZ, R14.H1_H1 ;  /* 0x3000000eff0f7230 */ /* 0x000fe20000004100 */
[----:B------:R-:W-:Y:S01]  /*14090*/  F2FP.F16.E4M3.UNPACK_B R21, R21.H1 ;  /* 0x00000015ff15723e */ /* 0x000fe200030006ff */
[----:B------:R-:W-:Y:S01]  /*140a0*/  HADD2.F32 R24, -RZ, R24.H0_H0 ;  /* 0x20000018ff187230 */ /* 0x000fe20000004100 */
[----:B------:R-:W-:Y:S01]  /*140b0*/  F2FP.F16.E4M3.UNPACK_B R13, R13.H1 ;  /* 0x0000000dff0d723e */ /* 0x000fe200030006ff */
[----:B------:R-:W-:Y:S01]  /*140c0*/  HADD2.F32 R14, -RZ, R14.H0_H0 ;  /* 0x2000000eff0e7230 */ /* 0x000fe20000004100 */
[----:B----4-:R-:W0:Y:S02]  /*140d0*/  LDS.128 R4, [R31+0x4000] ;  /* 0x004000001f047984 */ /* 0x010e240000000c00 */
[----:B0-----:R-:W-:-:S02]  /*140e0*/  F2FP.F16.E4M3.UNPACK_B R0, R6.H1 ;  /* 0x00000006ff00723e */ /* 0x001fc400030006ff */
[----:B------:R-:W-:Y:S02]  /*140f0*/  F2FP.F16.E4M3.UNPACK_B R3, R6 ;  /* 0x00000006ff03723e */ /* 0x000fe400020006ff */
[-C--:B------:R-:W-:Y:S01]  /*14100*/  F2FP.F16.E4M3.UNPACK_B R10, R7.reuse ;  /* 0x00000007ff0a723e */ /* 0x080fe200020006ff */
[--C-:B------:R-:W-:Y:S01]  /*14110*/  HADD2.F32 R9, -RZ, R0.reuse.H1_H1 ;  /* 0x30000000ff097230 */ /* 0x100fe20000004100 */
[----:B------:R-:W-:Y:S01]  /*14120*/  F2FP.F16.E4M3.UNPACK_B R11, R7.H1 ;  /* 0x00000007ff0b723e */ /* 0x000fe200030006ff */
[----:B------:R-:W-:Y:S01]  /*14130*/  HADD2.F32 R8, -RZ, R0.H0_H0 ;  /* 0x20000000ff087230 */ /* 0x000fe20000004100 */
[-C--:B------:R-:W-:Y:S02]  /*14140*/  F2FP.F16.E4M3.UNPACK_B R6, R5.reuse ;  /* 0x00000005ff06723e */ /* 0x080fe400020006ff */
[----:B------:R-:W-:Y:S01]  /*14150*/  F2FP.F16.E4M3.UNPACK_B R7, R5.H1 ;  /* 0x00000005ff07723e */ /* 0x000fe200030006ff */
[C---:B------:R-:W-:Y:S01]  /*14160*/  FMUL.FTZ R27, R9.reuse, R25 ;  /* 0x00000019091b7220 */ /* 0x040fe20000410000 */
[-C--:B------:R-:W-:Y:S01]  /*14170*/  FMUL.FTZ R26, R9, R15.reuse ;  /* 0x0000000f091a7220 */ /* 0x080fe20000410000 */
[--C-:B------:R-:W-:Y:S01]  /*14180*/  HADD2.F32 R5, -RZ, R3.reuse.H1_H1 ;  /* 0x30000003ff057230 */ /* 0x100fe20000004100 */
[----:B------:R-:W-:Y:S01]  /*14190*/  F2FP.F16.E4M3.UNPACK_B R0, R4 ;  /* 0x00000004ff00723e */ /* 0x000fe200020006ff */
[C---:B------:R-:W-:Y:S01]  /*141a0*/  FFMA.FTZ R27, R8.reuse, R15, -R27 ;  /* 0x0000000f081b7223 */ /* 0x040fe2000001081b */
[----:B------:R-:W-:Y:S01]  /*141b0*/  FFMA.FTZ R26, R8, R25, R26 ;  /* 0x00000019081a7223 */ /* 0x000fe2000001001a */
[----:B------:R-:W-:-:S02]  /*141c0*/  HADD2.F32 R3, -RZ, R3.H0_H0 ;  /* 0x20000003ff037230 */ /* 0x000fc40000004100 */
[C---:B------:R-:W-:Y:S01]  /*141d0*/  FMUL.FTZ R8, R5.reuse, R24 ;  /* 0x0000001805087220 */ /* 0x040fe20000410000 */
[----:B------:R-:W-:Y:S01]  /*141e0*/  FMUL.FTZ R15, R5, R14 ;  /* 0x0000000e050f7220 */ /* 0x000fe20000410000 */
[--C-:B------:R-:W-:Y:S01]  /*141f0*/  HADD2.F32 R5, -RZ, R10.reuse.H1_H1 ;  /* 0x3000000aff057230 */ /* 0x100fe20000004100 */
[----:B------:R-:W-:Y:S01]  /*14200*/  F2FP.F16.E4M3.UNPACK_B R4, R4.H1 ;  /* 0x00000004ff04723e */ /* 0x000fe200030006ff */
[----:B------:R-:W-:Y:S02]  /*14210*/  HADD2.F32 R9, -RZ, R21.H0_H0 ;  /* 0x20000015ff097230 */ /* 0x000fe40000004100 */
[C---:B------:R-:W-:Y:S01]  /*14220*/  FFMA.FTZ R25, R3.reuse, R14, -R8 ;  /* 0x0000000e03197223 */ /* 0x040fe20000010808 */
[----:B------:R-:W-:Y:S01]  /*14230*/  FFMA.FTZ R24, R3, R24, R15 ;  /* 0x0000001803187223 */ /* 0x000fe2000001000f */
[----:B------:R-:W-:Y:S02]  /*14240*/  HADD2.F32 R8, -RZ, R13.H0_H0 ;  /* 0x2000000dff087230 */ /* 0x000fe40000004100 */
[----:B------:R-:W-:-:S02]  /*14250*/  HADD2.F32 R10, -RZ, R10.H0_H0 ;  /* 0x2000000aff0a7230 */ /* 0x000fc40000004100 */
[CC--:B------:R-:W-:Y:S01]  /*14260*/  FMUL.FTZ R15, R5.reuse, R9.reuse ;  /* 0x00000009050f7220 */ /* 0x0c0fe20000410000 */
[----:B------:R-:W-:Y:S02]  /*14270*/  HADD2.F32 R14, -RZ, R21.H1_H1 ;  /* 0x30000015ff0e7230 */ /* 0x000fe40000004100 */
[-C--:B------:R-:W-:Y:S01]  /*14280*/  FMUL.FTZ R5, R5, R8.reuse ;  /* 0x0000000805057220 */ /* 0x080fe20000410000 */
[----:B------:R-:W-:Y:S02]  /*14290*/  HADD2.F32 R3, -RZ, R11.H1_H1 ;  /* 0x3000000bff037230 */ /* 0x000fe40000004100 */
[C---:B------:R-:W-:Y:S01]  /*142a0*/  FFMA.FTZ R21, R10.reuse, R8, -R15 ;  /* 0x000000080a157223 */ /* 0x040fe2000001080f */
[----:B------:R-:W-:Y:S02]  /*142b0*/  HADD2.F32 R8, -RZ, R13.H1_H1 ;  /* 0x3000000dff087230 */ /* 0x000fe40000004100 */
[----:B------:R-:W-:Y:S01]  /*142c0*/  FFMA.FTZ R28, R10, R9, R5 ;  /* 0x000000090a1c7223 */ /* 0x000fe20000010005 */
[----:B------:R-:W-:-:S02]  /*142d0*/  HADD2.F32 R11, -RZ, R11.H0_H0 ;  /* 0x2000000bff0b7230 */ /* 0x000fc40000004100 */
[C---:B------:R-:W-:Y:S01]  /*142e0*/  FMUL.FTZ R30, R3.reuse, R14 ;  /* 0x0000000e031e7220 */ /* 0x040fe20000410000 */
[----:B------:R-:W-:Y:S01]  /*142f0*/  F2FP.F16.E4M3.UNPACK_B R9, R20 ;  /* 0x00000014ff09723e */ /* 0x000fe200020006ff */
[-C--:B------:R-:W-:Y:S01]  /*14300*/  FMUL.FTZ R10, R3, R8.reuse ;  /* 0x00000008030a7220 */ /* 0x080fe20000410000 */
[----:B------:R-:W-:Y:S02]  /*14310*/  HADD2.F32 R5, -RZ, R4.H1_H1 ;  /* 0x30000004ff057230 */ /* 0x000fe40000004100 */
[C---:B------:R-:W-:Y:S01]  /*14320*/  FFMA.FTZ R30, R11.reuse, R8, -R30 ;  /* 0x000000080b1e7223 */ /* 0x040fe2000001081e */
[----:B------:R-:W-:Y:S01]  /*14330*/  F2FP.F16.E4M3.UNPACK_B R8, R12 ;  /* 0x0000000cff08723e */ /* 0x000fe200020006ff */
[----:B------:R-:W-:Y:S01]  /*14340*/  FFMA.FTZ R29, R11, R14, R10 ;  /* 0x0000000e0b1d7223 */ /* 0x000fe2000001000a */
[--C-:B------:R-:W-:Y:S01]  /*14350*/  HADD2.F32 R13, -RZ, R9.reuse.H1_H1 ;  /* 0x30000009ff0d7230 */ /* 0x100fe20000004100 */
[----:B------:R-:W-:Y:S01]  /*14360*/  F2FP.F16.E4M3.UNPACK_B R12, R12.H1 ;  /* 0x0000000cff0c723e */ /* 0x000fe200030006ff */
[----:B------:R-:W-:Y:S01]  /*14370*/  HADD2.F32 R10, -RZ, R9.H0_H0 ;  /* 0x20000009ff0a7230 */ /* 0x000fe20000004100 */
[----:B------:R-:W-:Y:S01]  /*14380*/  F2FP.F16.E4M3.UNPACK_B R20, R20.H1 ;  /* 0x00000014ff14723e */ /* 0x000fe200030006ff */
[----:B------:R-:W-:-:S02]  /*14390*/  HADD2.F32 R9, -RZ, R8.H1_H1 ;  /* 0x30000008ff097230 */ /* 0x000fc40000004100 */
[C---:B------:R-:W-:Y:S01]  /*143a0*/  FMUL.FTZ R11, R5.reuse, R13 ;  /* 0x0000000d050b7220 */ /* 0x040fe20000410000 */
[----:B------:R-:W-:Y:S02]  /*143b0*/  HADD2.F32 R3, -RZ, R0.H1_H1 ;  /* 0x30000000ff037230 */ /* 0x000fe40000004100 */
        /* <DEDUP_REMOVED lines=10> */
[----:B------:R-:W-:-:S02]  /*14460*/  HADD2.F32 R4, -RZ, R12.H1_H1 ;  /* 0x3000000cff047230 */ /* 0x000fc40000004100 */
[--C-:B------:R-:W-:Y:S02]  /*14470*/  HADD2.F32 R3, -RZ, R7.reuse.H1_H1 ;  /* 0x30000007ff037230 */ /* 0x100fe40000004100 */
[--C-:B------:R-:W-:Y:S02]  /*14480*/  HADD2.F32 R8, -RZ, R20.reuse.H1_H1 ;  /* 0x30000014ff087230 */ /* 0x100fe40000004100 */
[----:B------:R-:W-:Y:S02]  /*14490*/  HADD2.F32 R9, -RZ, R20.H0_H0 ;  /* 0x20000014ff097230 */ /* 0x000fe40000004100 */
[C---:B------:R-:W-:Y:S01]  /*144a0*/  FMUL.FTZ R13, R3.reuse, R4 ;  /* 0x00000004030d7220 */ /* 0x040fe20000410000 */
[----:B------:R-:W-:Y:S02]  /*144b0*/  HADD2.F32 R0, -RZ, R6.H1_H1 ;  /* 0x30000006ff007230 */ /* 0x000fe40000004100 */
        /* <DEDUP_REMOVED lines=18> */
[----:B------:R0:W-:Y:S01]  /*145e0*/  STS.128 [R31+0x4000], R4 ;  /* 0x004000041f007388 */ /* 0x0001e20000000c00 */
[----:B------:R-:W-:Y:S05]  /*145f0*/  BRA `(.L_x_559) ;  /* 0x0000003400307947 */ /* 0x000fea0003800000 */
.L_x_553:
[----:B------:R-:W-:-:S03]  /*14600*/  UMOV UR4, 0xffffffff ;  /* 0xffffffff00047882 */ /* 0x000fc60000000000 */
[----:B------:R-:W-:Y:S05]  /*14610*/  BRA.DIV UR4, `(.L_x_570) ;  /* 0x0000017a04c87947 */ /* 0x000fea000b800000 */
[----:B------:R0:W1:Y:S04]  /*14620*/  SHFL.IDX PT, R21, R24, RZ, 0x1e1f ;  /* 0x001e1fff18157589 */ /* 0x00006800000e0000 */
[----:B------:R0:W2:Y:S04]  /*14630*/  SHFL.IDX PT, R39, R138, RZ, 0x1e1f ;  /* 0x001e1fff8a277589 */ /* 0x0000a800000e0000 */
[----:B------:R0:W3:Y:S04]  /*14640*/  SHFL.IDX PT, R3, R26, RZ, 0x1e1f ;  /* 0x001e1fff1a037589 */ /* 0x0000e800000e0000 */
[----:B------:R-:W4:Y:S02]  /*14650*/  SHFL.IDX PT, R37, R37, RZ, 0x1e1f ;  /* 0x001e1fff25257589 */ /* 0x000f2400000e0000 */
.L_x_819:
[----:B------:R-:W-:Y:S01]  /*14660*/  ULDC UR4, c[0x0][0x448] ;  /* 0x0001120000047ab9 */ /* 0x000fe20000000800 */
[----:B------:R-:W-:Y:S01]  /*14670*/  BSSY B1, `(.L_x_571) ;  /* 0x0000038000017945 */ /* 0x000fe20003800000 */
[----:B------:R-:W-:Y:S01]  /*14680*/  IMAD R0, R152, UR4, RZ ;  /* 0x0000000498007c24 */ /* 0x000fe2000f8e02ff */
[----:B------:R-:W-:Y:S02]  /*14690*/  CS2R R28, SRZ ;  /* 0x00000000001c7805 */ /* 0x000fe4000001ff00 */
[----:B------:R-:W-:Y:S02]  /*146a0*/  CS2R R30, SRZ ;  /* 0x00000000001e7805 */ /* 0x000fe4000001ff00 */
[----:B------:R-:W-:Y:S02]  /*146b0*/  CS2R R6, SRZ ;  /* 0x0000000000067805 */ /* 0x000fe4000001ff00 */
        /* <DEDUP_REMOVED lines=8> */
[----:B0-----:R-:W-:Y:S02]  /*14740*/  CS2R R24, SRZ ;  /* 0x0000000000187805 */ /* 0x001fe4000001ff00 */
[----:B------:R-:W-:Y:S01]  /*14750*/  CS2R R26, SRZ ;  /* 0x00000000001a7805 */ /* 0x000fe2000001ff00 */
[----:B------:R-:W-:Y:S06]  /*14760*/  @P0 BRA `(.L_x_572) ;  /* 0x0000000000a00947 */ /* 0x000fec0003800000 */
[C---:B------:R-:W-:Y:S01]  /*14770*/  IADD3 R4, R16.reuse, 0x20, RZ ;  /* 0x0000002010047810 */ /* 0x040fe20007ffe0ff */
[----:B------:R-:W-:Y:S01]  /*14780*/  ULDC UR4, c[0x0][0x3f4] ;  /* 0x0000fd0000047ab9 */ /* 0x000fe20000000800 */
[C---:B------:R-:W-:Y:S01]  /*14790*/  VIADD R5, R16.reuse, 0x40 ;  /* 0x0000004010057836 */ /* 0x040fe20000000000 */
[----:B------:R-:W-:Y:S02]  /*147a0*/  ISETP.GE.AND P2, PT, R16, UR4, PT ;  /* 0x0000000410007c0c */ /* 0x000fe4000bf46270 */
[----:B------:R-:W-:Y:S02]  /*147b0*/  CS2R R32, SRZ ;  /* 0x0000000000207805 */ /* 0x000fe4000001ff00 */
[----:B------:R-:W-:Y:S02]  /*147c0*/  ISETP.GE.AND P1, PT, R4, UR4, PT ;  /* 0x0000000404007c0c */ /* 0x000fe4000bf26270 */
[----:B------:R-:W-:Y:S02]  /*147d0*/  CS2R R34, SRZ ;  /* 0x0000000000227805 */ /* 0x000fe4000001ff00 */
[----:B------:R-:W-:-:S02]  /*147e0*/  ISETP.GE.AND P0, PT, R5, UR4, PT ;  /* 0x0000000405007c0c */ /* 0x000fc4000bf06270 */
[----:B------:R-:W-:Y:S02]  /*147f0*/  CS2R R28, SRZ ;  /* 0x00000000001c7805 */ /* 0x000fe4000001ff00 */
[----:B------:R-:W-:Y:S02]  /*14800*/  CS2R R30, SRZ ;  /* 0x00000000001e7805 */ /* 0x000fe4000001ff00 */
[----:B------:R-:W-:Y:S02]  /*14810*/  CS2R R12, SRZ ;  /* 0x00000000000c7805 */ /* 0x000fe4000001ff00 */
[----:B------:R-:W-:Y:S02]  /*14820*/  CS2R R14, SRZ ;  /* 0x00000000000e7805 */ /* 0x000fe4000001ff00 */
[----:B-1----:R-:W-:Y:S01]  /*14830*/  @!P2 IADD3 R40, P3, R16, R21, RZ ;  /* 0x000000151028a210 */ /* 0x002fe20007f7e0ff */
[----:B------:R-:W-:Y:S02]  /*14840*/  @!P1 IMAD.SHL.U32 R46, R170, 0x10, RZ ;  /* 0x00000010aa2e9824 */ /* 0x000fe400078e00ff */
[----:B------:R-:W-:-:S02]  /*14850*/  @!P0 IMAD.SHL.U32 R48, R171, 0x10, RZ ;  /* 0x00000010ab308824 */ /* 0x000fc400078e00ff */
[----:B---3--:R-:W-:Y:S01]  /*14860*/  @!P2 IMAD.X R41, R3, 0x1, R17, P3 ;  /* 0x000000010329a824 */ /* 0x008fe200018e0611 */
[----:B------:R-:W-:Y:S02]  /*14870*/  @!P1 SHF.R.S32.HI R4, RZ, 0x1f, R46 ;  /* 0x0000001fff049819 */ /* 0x000fe4000001142e */
[C---:B------:R-:W-:Y:S02]  /*14880*/  @!P1 IADD3 R42, P5, R46.reuse, R21, RZ ;  /* 0x000000152e2a9210 */ /* 0x040fe40007fbe0ff */
[----:B--2---:R-:W-:Y:S02]  /*14890*/  @!P1 IADD3 R46, P4, R46, R39, RZ ;  /* 0x000000272e2e9210 */ /* 0x004fe40007f9e0ff */
[----:B------:R-:W-:Y:S02]  /*148a0*/  CS2R R24, SRZ ;  /* 0x0000000000187805 */ /* 0x000fe4000001ff00 */
[----:B------:R-:W-:Y:S02]  /*148b0*/  @!P0 IADD3 R38, P3, R48, R21, RZ ;  /* 0x0000001530268210 */ /* 0x000fe40007f7e0ff */
[----:B------:R-:W-:-:S02]  /*148c0*/  CS2R R26, SRZ ;  /* 0x00000000001a7805 */ /* 0x000fc4000001ff00 */
[----:B------:R-:W-:Y:S01]  /*148d0*/  @!P0 SHF.R.S32.HI R6, RZ, 0x1f, R48 ;  /* 0x0000001fff068819 */ /* 0x000fe20000011430 */
[----:B----4-:R-:W-:Y:S01]  /*148e0*/  @!P1 IMAD.X R47, R37, 0x1, R4, P4 ;  /* 0x00000001252f9824 */ /* 0x010fe200020e0604 */
[C---:B------:R-:W-:Y:S02]  /*148f0*/  @!P1 IADD3.X R43, R3.reuse, R4, RZ, P5, !PT ;  /* 0x00000004032b9210 */ /* 0x040fe40002ffe4ff */
[----:B------:R-:W-:Y:S02]  /*14900*/  CS2R R8, SRZ ;  /* 0x0000000000087805 */ /* 0x000fe4000001ff00 */
[-C--:B------:R-:W-:Y:S02]  /*14910*/  @!P0 IADD3 R48, P5, R48, R39.reuse, RZ ;  /* 0x0000002730308210 */ /* 0x080fe40007fbe0ff */
[----:B------:R-:W-:Y:S02]  /*14920*/  CS2R R10, SRZ ;  /* 0x00000000000a7805 */ /* 0x000fe4000001ff00 */
[----:B------:R-:W-:Y:S01]  /*14930*/  @!P2 IADD3 R20, P4, R16, R39, RZ ;  /* 0x000000271014a210 */ /* 0x000fe20007f9e0ff */
[--C-:B------:R-:W-:Y:S01]  /*14940*/  @!P0 IMAD.X R39, R3, 0x1, R6.reuse, P3 ;  /* 0x0000000103278824 */ /* 0x100fe200018e0606 */
[----:B------:R-:W-:Y:S01]  /*14950*/  CS2R R4, SRZ ;  /* 0x0000000000047805 */ /* 0x000fe2000001ff00 */
[C---:B------:R-:W-:Y:S01]  /*14960*/  @!P0 IMAD.X R49, R37.reuse, 0x1, R6, P5 ;  /* 0x0000000125318824 */ /* 0x040fe200028e0606 */
[----:B------:R-:W-:Y:S01]  /*14970*/  CS2R R6, SRZ ;  /* 0x0000000000067805 */ /* 0x000fe2000001ff00 */
[----:B------:R-:W-:Y:S01]  /*14980*/  @!P2 IMAD.X R21, R37, 0x1, R17, P4 ;  /* 0x000000012515a824 */ /* 0x000fe200020e0611 */
[----:B------:R0:W5:Y:S04]  /*14990*/  @!P2 LD.E.128 R32, desc[UR50][R40.64] ;  /* 0x000000322820a980 */ /* 0x000168000c101d00 */
[----:B------:R0:W5:Y:S04]  /*149a0*/  @!P2 LD.E.128 R28, desc[UR50][R20.64] ;  /* 0x00000032141ca980 */ /* 0x000168000c101d00 */
[----:B------:R0:W5:Y:S04]  /*149b0*/  @!P1 LD.E.128 R12, desc[UR50][R42.64] ;  /* 0x000000322a0c9980 */ /* 0x000168000c101d00 */
[----:B------:R0:W5:Y:S04]  /*149c0*/  @!P1 LD.E.128 R4, desc[UR50][R46.64] ;  /* 0x000000322e049980 */ /* 0x000168000c101d00 */
[----:B------:R0:W5:Y:S04]  /*149d0*/  @!P0 LD.E.128 R24, desc[UR50][R38.64] ;  /* 0x0000003226188980 */ /* 0x000168000c101d00 */
[----:B------:R0:W5:Y:S02]  /*149e0*/  @!P0 LD.E.128 R8, desc[UR50][R48.64] ;  /* 0x0000003230088980 */ /* 0x000164000c101d00 */
.L_x_572:
[----:B------:R-:W-:Y:S05]  /*149f0*/  BSYNC B1 ;  /* 0x0000000000017941 */ /* 0x000fea0003800000 */
.L_x_571:
[----:B------:R-:W-:Y:S01]  /*14a00*/  ULEA.HI UR4, UR37, UR37, URZ, 0x1 ;  /* 0x0000002525047291 */ /* 0x000fe2000f8f083f */
[----:B------:R-:W-:Y:S01]  /*14a10*/  IMAD R0, R137, -0x80, R0 ;  /* 0xffffff8089007824 */ /* 0x000fe200078e0200 */
[----:B------:R-:W-:Y:S02]  /*14a20*/  BSSY B1, `(.L_x_573) ;  /* 0x0000009000017945 */ /* 0x000fe40003800000 */
[----:B------:R-:W-:Y:S02]  /*14a30*/  ULOP3.LUT UR4, UR4, 0xfffffffe, URZ, 0xc0, !UPT ;  /* 0xfffffffe04047892 */ /* 0x000fe4000f8ec03f */
[----:B------:R-:W-:Y:S02]  /*14a40*/  VIMNMX R0, R0, 0x80, PT ;  /* 0x0000008000007848 */ /* 0x000fe40003fe0100 */
[----:B------:R-:W-:Y:S02]  /*14a50*/  UIADD3 UR4, UR37, -UR4, URZ ;  /* 0x8000000425047290 */ /* 0x000fe4000fffe03f */
[----:B------:R-:W-:-:S04]  /*14a60*/  ISETP.GE.AND P1, PT, R195, R0, PT ;  /* 0x00000000c300720c */ /* 0x000fc80003f26270 */
[----:B---3--:R-:W-:-:S04]  /*14a70*/  MOV R3, UR4 ;  /* 0x0000000400037c02 */ /* 0x008fc80008000f00 */
[----:B------:R-:W-:-:S04]  /*14a80*/  SHF.L.U32 R3, R3, 0x1f, RZ ;  /* 0x0000001f03037819 */ /* 0x000fc800000006ff */
[----:B------:R-:W3:Y:S02]  /*14a90*/  SYNCS.PHASECHK.TRANS64.TRYWAIT P0, [R18+URZ+0x29800], R3 ;  /* 0x02980003120075a7 */ /* 0x000ee4000800017f */
[----:B---3--:R-:W-:Y:S05]  /*14aa0*/  @!P0 BRA `(.L_x_574) ;  /* 0x0000017800188947 */ /* 0x008fea0003800000 */
.L_x_820:
[----:B------:R-:W-:Y:S05]  /*14ab0*/  BSYNC B1 ;  /* 0x0000000000017941 */ /* 0x000fea0003800000 */
.L_x_573:
[----:B------:R-:W-:Y:S05]  /*14ac0*/  @P1 BRA `(.L_x_559) ;  /* 0x0000002c00fc1947 */ /* 0x000fea0003800000 */
[----:B---3--:R-:W3:Y:S01]  /*14ad0*/  LDC R3, c[0x0][0x3f4] ;  /* 0x0000fd00ff037b82 */ /* 0x008ee20000000800 */
[C---:B------:R-:W-:Y:S01]  /*14ae0*/  VIADD R0, R16.reuse, 0x20 ;  /* 0x0000002010007836 */ /* 0x040fe20000000000 */
[----:B------:R-:W-:Y:S01]  /*14af0*/  BSSY B1, `(.L_x_575) ;  /* 0x0000102000017945 */ /* 0x000fe20003800000 */
[C---:B0-----:R-:W-:Y:S01]  /*14b00*/  VIADD R20, R16.reuse, 0x40 ;  /* 0x0000004010147836 */ /* 0x041fe20000000000 */
[-C--:B---3--:R-:W-:Y:S02]  /*14b10*/  ISETP.GE.AND P0, PT, R16, R3.reuse, PT ;  /* 0x000000031000720c */ /* 0x088fe40003f06270 */
[-C--:B------:R-:W-:Y:S02]  /*14b20*/  ISETP.GE.AND P1, PT, R0, R3.reuse, PT ;  /* 0x000000030000720c */ /* 0x080fe40003f26270 */
[----:B------:R-:W-:-:S09]  /*14b30*/  ISETP.GE.AND P2, PT, R20, R3, PT ;  /* 0x000000031400720c */ /* 0x000fd20003f46270 */
[----:B------:R-:W-:Y:S05]  /*14b40*/  @P0 BRA `(.L_x_576) ;  /* 0x0000000c00f00947 */ /* 0x000fea0003800000 */
[----:B------:R-:W3:Y:S01]  /*14b50*/  LDL R65, [R1+0x44] ;  /* 0x0000440001417983 */ /* 0x000ee20000100800 */
[----:B-1----:R-:W0:Y:S01]  /*14b60*/  S2R R21, SR_TID.X ;  /* 0x0000000000157919 */ /* 0x002e220000002100 */
[----:B-----5:R-:W-:Y:S02]  /*14b70*/  SHF.R.U32.HI R0, RZ, 0x8, R32 ;  /* 0x00000008ff007819 */ /* 0x020fe40000011620 */
[----:B------:R-:W-:Y:S01]  /*14b80*/  LOP3.LUT R20, R32, 0xff, RZ, 0xc0, !PT ;  /* 0x000000ff20147812 */ /* 0x000fe200078ec0ff */
[----:B0-----:R-:W-:-:S05]  /*14b90*/  VIADD R21, R21, 0xffffff80 ;  /* 0xffffff8015157836 */ /* 0x001fca0000000000 */
[----:B------:R-:W-:-:S04]  /*14ba0*/  LEA.HI R40, R21, R21, RZ, 0x1 ;  /* 0x0000001515287211 */ /* 0x000fc800078f08ff */
[----:B------:R-:W-:-:S05]  /*14bb0*/  LOP3.LUT R40, R40, 0xfffffffe, RZ, 0xc0, !PT ;  /* 0xfffffffe28287812 */ /* 0x000fca00078ec0ff */
[----:B------:R-:W-:Y:S01]  /*14bc0*/  IMAD.IADD R40, R21, 0x1, -R40 ;  /* 0x0000000115287824 */ /* 0x000fe200078e0a28 */
[----:B------:R-:W-:-:S04]  /*14bd0*/  LOP3.LUT R21, R0, 0xff, RZ, 0xc0, !PT ;  /* 0x000000ff00157812 */ /* 0x000fc800078ec0ff */
[----:B------:R-:W-:Y:S02]  /*14be0*/  LEA.HI R0, R3, R40, RZ, 0x1c ;  /* 0x0000002803007211 */ /* 0x000fe400078fe0ff */
[----:B------:R-:W-:Y:S02]  /*14bf0*/  PRMT R45, R21, 0x7604, R20 ;  /* 0x00007604152d7816 */ /* 0x000fe40000000014 */
[----:B------:R-:W-:-:S04]  /*14c00*/  SHF.R.S32.HI R21, RZ, 0x1f, R0 ;  /* 0x0000001fff157819 */ /* 0x000fc80000011400 */
[----:B------:R-:W-:Y:S02]  /*14c10*/  LEA.HI R20, R21, R0, RZ, 0x2 ;  /* 0x0000000015147211 */ /* 0x000fe400078f10ff */
[----:B------:R-:W-:-:S03]  /*14c20*/  SHF.L.U32 R0, R0, 0x4, RZ ;  /* 0x0000000400007819 */ /* 0x000fc600000006ff */
[----:B------:R-:W-:Y:S01]  /*14c30*/  IMAD.SHL.U32 R20, R20, 0x800, RZ ;  /* 0x0000080014147824 */ /* 0x000fe200078e00ff */
[----:B------:R-:W-:Y:S02]  /*14c40*/  LOP3.LUT R21, R205, 0x30, R0, 0xf8, !PT ;  /* 0x00000030cd157812 */ /* 0x000fe400078ef800 */
[----:B----4-:R-:W-:Y:S02]  /*14c50*/  SHF.R.U32.HI R37, RZ, 0x8, R33 ;  /* 0x00000008ff257819 */ /* 0x010fe40000011621 */
[----:B--2---:R-:W-:Y:S02]  /*14c60*/  SHF.R.U32.HI R39, RZ, 0x8, R34 ;  /* 0x00000008ff277819 */ /* 0x004fe40000011622 */
[----:B------:R-:W-:Y:S02]  /*14c70*/  LOP3.LUT R21, R21, R206, RZ, 0x3c, !PT ;  /* 0x000000ce15157212 */ /* 0x000fe400078e3cff */
[----:B------:R-:W-:Y:S02]  /*14c80*/  LOP3.LUT R20, R20, 0xffffe000, RZ, 0xc0, !PT ;  /* 0xffffe00014147812 */ /* 0x000fe400078ec0ff */
[----:B------:R-:W-:-:S02]  /*14c90*/  LOP3.LUT R36, R33, 0xff, RZ, 0xc0, !PT ;  /* 0x000000ff21247812 */ /* 0x000fc400078ec0ff */
[----:B------:R-:W-:Y:S02]  /*14ca0*/  LOP3.LUT R38, R34, 0xff, RZ, 0xc0, !PT ;  /* 0x000000ff22267812 */ /* 0x000fe400078ec0ff */
[----:B------:R-:W-:Y:S02]  /*14cb0*/  LOP3.LUT R37, R37, 0xff, RZ, 0xc0, !PT ;  /* 0x000000ff25257812 */ /* 0x000fe400078ec0ff */
[----:B------:R-:W-:Y:S02]  /*14cc0*/  LOP3.LUT R39, R39, 0xff, RZ, 0xc0, !PT ;  /* 0x000000ff27277812 */ /* 0x000fe400078ec0ff */
[----:B------:R-:W-:Y:S02]  /*14cd0*/  IADD3 R21, R21, R207, R20 ;  /* 0x000000cf15157210 */ /* 0x000fe40007ffe014 */
[----:B------:R-:W-:Y:S02]  /*14ce0*/  PRMT R46, R37, 0x7604, R36 ;  /* 0x00007604252e7816 */ /* 0x000fe40000000024 */
[----:B------:R-:W-:Y:S01]  /*14cf0*/  PRMT R47, R39, 0x7604, R38 ;  /* 0x00007604272f7816 */ /* 0x000fe20000000026 */
[----:B------:R-:W-:Y:S01]  /*14d00*/  IMAD.IADD R0, R18, 0x1, R21 ;  /* 0x0000000112007824 */ /* 0x000fe200078e0215 */
[----:B------:R-:W-:-:S02]  /*14d10*/  SHF.R.U32.HI R37, RZ, 0x8, R35 ;  /* 0x00000008ff257819 */ /* 0x000fc40000011623 */
[----:B------:R-:W-:Y:S02]  /*14d20*/  SHF.R.U32.HI R39, RZ, 0x8, R28 ;  /* 0x00000008ff277819 */ /* 0x000fe4000001161c */
[----:B------:R-:W-:Y:S02]  /*14d30*/  SHF.R.U32.HI R40, RZ, 0x8, R29 ;  /* 0x00000008ff287819 */ /* 0x000fe4000001161d */
[----:B------:R-:W-:Y:S02]  /*14d40*/  LOP3.LUT R36, R35, 0xff, RZ, 0xc0, !PT ;  /* 0x000000ff23247812 */ /* 0x000fe400078ec0ff */
[----:B------:R-:W-:Y:S02]  /*14d50*/  LOP3.LUT R38, R28, 0xff, RZ, 0xc0, !PT ;  /* 0x000000ff1c267812 */ /* 0x000fe400078ec0ff */
[----:B------:R-:W-:Y:S02]  /*14d60*/  LOP3.LUT R37, R37, 0xff, RZ, 0xc0, !PT ;  /* 0x000000ff25257812 */ /* 0x000fe400078ec0ff */
[----:B------:R-:W-:-:S02]  /*14d70*/  LOP3.LUT R39, R39, 0xff, RZ, 0xc0, !PT ;  /* 0x000000ff27277812 */ /* 0x000fc400078ec0ff */
[----:B------:R-:W-:Y:S02]  /*14d80*/  LOP3.LUT R21, R40, 0xff, RZ, 0xc0, !PT ;  /* 0x000000ff28157812 */ /* 0x000fe400078ec0ff */
[----:B------:R-:W0:Y:S01]  /*14d90*/  LDS.128 R40, [R0+0x14400] ;  /* 0x0144000000287984 */ /* 0x000e220000000c00 */
[----:B------:R-:W-:Y:S02]  /*14da0*/  PRMT R48, R37, 0x7604, R36 ;  /* 0x0000760425307816 */ /* 0x000fe40000000024 */
[----:B------:R-:W-:Y:S02]  /*14db0*/  PRMT R51, R39, 0x7604, R38 ;  /* 0x0000760427337816 */ /* 0x000fe40000000026 */
[----:B------:R-:W-:Y:S02]  /*14dc0*/  SHF.R.U32.HI R53, RZ, 0x8, R31 ;  /* 0x00000008ff357819 */ /* 0x000fe4000001161f */
[----:B------:R-:W-:Y:S02]  /*14dd0*/  SHF.R.U32.HI R50, RZ, 0x8, R30 ;  /* 0x00000008ff327819 */ /* 0x000fe4000001161e */
[----:B------:R-:W-:-:S02]  /*14de0*/  LOP3.LUT R20, R29, 0xff, RZ, 0xc0, !PT ;  /* 0x000000ff1d147812 */ /* 0x000fc400078ec0ff */
[----:B------:R-:W-:Y:S02]  /*14df0*/  LOP3.LUT R52, R31, 0xff, RZ, 0xc0, !PT ;  /* 0x000000ff1f347812 */ /* 0x000fe400078ec0ff */
[----:B------:R-:W-:Y:S02]  /*14e00*/  LOP3.LUT R53, R53, 0xff, RZ, 0xc0, !PT ;  /* 0x000000ff35357812 */ /* 0x000fe400078ec0ff */
[----:B------:R-:W-:Y:S02]  /*14e10*/  LOP3.LUT R49, R30, 0xff, RZ, 0xc0, !PT ;  /* 0x000000ff1e317812 */ /* 0x000fe400078ec0ff */
[----:B------:R-:W-:Y:S02]  /*14e20*/  LOP3.LUT R50, R50, 0xff, RZ, 0xc0, !PT ;  /* 0x000000ff32327812 */ /* 0x000fe400078ec0ff */
[----:B------:R-:W-:Y:S02]  /*14e30*/  PRMT R20, R21, 0x7604, R20 ;  /* 0x0000760415147816 */ /* 0x000fe40000000014 */
[----:B------:R-:W-:-:S02]  /*14e40*/  SHF.R.U32.HI R21, RZ, 0x10, R33 ;  /* 0x00000010ff157819 */ /* 0x000fc40000011621 */
[----:B------:R-:W-:Y:S02]  /*14e50*/  PRMT R52, R53, 0x7604, R52 ;  /* 0x0000760435347816 */ /* 0x000fe40000000034 */
[----:B------:R-:W-:Y:S02]  /*14e60*/  PRMT R57, R50, 0x7604, R49 ;  /* 0x0000760432397816 */ /* 0x000fe40000000031 */
[----:B------:R-:W-:Y:S02]  /*14e70*/  SHF.R.U32.HI R53, RZ, 0x10, R29 ;  /* 0x00000010ff357819 */ /* 0x000fe4000001161d */
[----:B------:R-:W-:Y:S01]  /*14e80*/  SHF.R.U32.HI R49, RZ, 0x10, R35 ;  /* 0x00000010ff317819 */ /* 0x000fe20000011623 */
[----:B------:R-:W-:Y:S01]  /*14e90*/  IMAD.U32 R21, R21, 0x10000, RZ ;  /* 0x0001000015157824 */ /* 0x000fe200078e00ff */
[----:B------:R-:W-:Y:S02]  /*14ea0*/  SHF.L.U32 R53, R53, 0x10, RZ ;  /* 0x0000001035357819 */ /* 0x000fe400000006ff */
[----:B------:R-:W-:Y:S01]  /*14eb0*/  SHF.R.U32.HI R59, RZ, 0x10, R31 ;  /* 0x00000010ff3b7819 */ /* 0x000fe2000001161f */
[----:B------:R-:W-:Y:S01]  /*14ec0*/  IMAD.U32 R49, R49, 0x10000, RZ ;  /* 0x0001000031317824 */ /* 0x000fe200078e00ff */
[----:B------:R-:W-:-:S02]  /*14ed0*/  LOP3.LUT R55, R20, 0xff0000, R53, 0xf8, !PT ;  /* 0x00ff000014377812 */ /* 0x000fc400078ef835 */
[----:B------:R-:W-:Y:S01]  /*14ee0*/  LOP3.LUT R21, R46, 0xff0000, R21, 0xf8, !PT ;  /* 0x00ff00002e157812 */ /* 0x000fe200078ef815 */
[----:B------:R-:W-:Y:S01]  /*14ef0*/  IMAD.U32 R59, R59, 0x10000, RZ ;  /* 0x000100003b3b7824 */ /* 0x000fe200078e00ff */
[----:B------:R-:W-:Y:S02]  /*14f00*/  LOP3.LUT R49, R48, 0xff0000, R49, 0xf8, !PT ;  /* 0x00ff000030317812 */ /* 0x000fe400078ef831 */
[----:B------:R-:W-:Y:S02]  /*14f10*/  LOP3.LUT R45, R45, 0xff0000, R32, 0xf8, !PT ;  /* 0x00ff00002d2d7812 */ /* 0x000fe400078ef820 */
[----:B------:R-:W-:Y:S02]  /*14f20*/  LOP3.LUT R47, R47, 0xff0000, R34, 0xf8, !PT ;  /* 0x00ff00002f2f7812 */ /* 0x000fe400078ef822 */
[----:B------:R-:W-:Y:S02]  /*14f30*/  LOP3.LUT R55, R55, 0xff000000, R29, 0xf8, !PT ;  /* 0xff00000037377812 */ /* 0x000fe400078ef81d */
[----:B------:R-:W-:-:S02]  /*14f40*/  LOP3.LUT R53, R21, 0xff000000, R33, 0xf8, !PT ;  /* 0xff00000015357812 */ /* 0x000fc400078ef821 */
[----:B------:R-:W-:Y:S02]  /*14f50*/  LOP3.LUT R59, R52, 0xff0000, R59, 0xf8, !PT ;  /* 0x00ff0000343b7812 */ /* 0x000fe400078ef83b */
[----:B------:R-:W-:Y:S02]  /*14f60*/  LOP3.LUT R45, R45, 0xff000000, R32, 0xf8, !PT ;  /* 0xff0000002d2d7812 */ /* 0x000fe400078ef820 */
[----:B------:R-:W-:Y:S02]  /*14f70*/  LOP3.LUT R54, R49, 0xff000000, R35, 0xf8, !PT ;  /* 0xff00000031367812 */ /* 0x000fe400078ef823 */
[----:B------:R-:W-:Y:S02]  /*14f80*/  LOP3.LUT R20, R47, 0xff000000, R34, 0xf8, !PT ;  /* 0xff0000002f147812 */ /* 0x000fe400078ef822 */
[----:B------:R-:W-:Y:S02]  /*14f90*/  F2FP.F16.E4M3.UNPACK_B R35, R55 ;  /* 0x00000037ff23723e */ /* 0x000fe400020006ff */
[----:B0-----:R-:W-:-:S02]  /*14fa0*/  F2FP.F16.E4M3.UNPACK_B R32, R41 ;  /* 0x00000029ff20723e */ /* 0x001fc400020006ff */
[----:B------:R-:W-:Y:S02]  /*14fb0*/  F2FP.F16.E4M3.UNPACK_B R34, R53 ;  /* 0x00000035ff22723e */ /* 0x000fe400020006ff */
[----:B------:R-:W-:Y:S01]  /*14fc0*/  LOP3.LUT R59, R59, 0xff000000, R31, 0xf8, !PT ;  /* 0xff0000003b3b7812 */ /* 0x000fe200078ef81f */
[----:B------:R-:W-:Y:S01]  /*14fd0*/  HADD2.F32 R56, -RZ, R35.H0_H0 ;  /* 0x20000023ff387230 */ /* 0x000fe20000004100 */
[----:B------:R-:W-:Y:S01]  /*14fe0*/  LOP3.LUT R51, R51, 0xff0000, R28, 0xf8, !PT ;  /* 0x00ff000033337812 */ /* 0x000fe200078ef81c */
[----:B------:R-:W-:Y:S01]  /*14ff0*/  HADD2.F32 R29, -RZ, R32.H0_H0 ;  /* 0x20000020ff1d7230 */ /* 0x000fe20000004100 */
[----:B------:R-:W-:Y:S02]  /*15000*/  LOP3.LUT R21, R57, 0xff0000, R30, 0xf8, !PT ;  /* 0x00ff000039157812 */ /* 0x000fe400078ef81e */
[----:B------:R-:W-:Y:S02]  /*15010*/  LOP3.LUT R57, R51, 0xff000000, R28, 0xf8, !PT ;  /* 0xff00000033397812 */ /* 0x000fe400078ef81c */
[----:B------:R-:W-:-:S02]  /*15020*/  F2FP.F16.E4M3.UNPACK_B R49, R40 ;  /* 0x00000028ff31723e */ /* 0x000fc400020006ff */
[----:B------:R-:W-:Y:S01]  /*15030*/  F2FP.F16.E4M3.UNPACK_B R50, R40.H1 ;  /* 0x00000028ff32723e */ /* 0x000fe200030006ff */
[----:B------:R-:W-:Y:S01]  /*15040*/  FMUL.FTZ R40, R29, R56 ;  /* 0x000000381d287220 */ /* 0x000fe20000410000 */
[-C--:B------:R-:W-:Y:S02]  /*15050*/  F2FP.F16.E4M3.UNPACK_B R51, R43.reuse ;  /* 0x0000002bff33723e */ /* 0x080fe400020006ff */
[----:B------:R-:W-:Y:S02]  /*15060*/  F2FP.F16.E4M3.UNPACK_B R52, R43.H1 ;  /* 0x0000002bff34723e */ /* 0x000fe400030006ff */
[----:B------:R-:W-:Y:S02]  /*15070*/  F2FP.F16.E4M3.UNPACK_B R41, R41.H1 ;  /* 0x00000029ff29723e */ /* 0x000fe400030006ff */
[----:B------:R-:W-:Y:S01]  /*15080*/  F2FP.F16.E4M3.UNPACK_B R55, R55.H1 ;  /* 0x00000037ff37723e */ /* 0x000fe200030006ff */
[----:B------:R-:W-:Y:S01]  /*15090*/  HADD2.F32 R32, -RZ, R32.H1_H1 ;  /* 0x30000020ff207230 */ /* 0x000fe20000004100 */
[----:B------:R-:W-:Y:S01]  /*150a0*/  F2FP.F16.E4M3.UNPACK_B R53, R53.H1 ;  /* 0x00000035ff35723e */ /* 0x000fe200030006ff */
[----:B---3--:R-:W0:Y:S02]  /*150b0*/  LDS.128 R36, [R65+0x14400] ;  /* 0x0144000041247984 */ /* 0x008e240000000c00 */
[----:B0-----:R-:W-:-:S02]  /*150c0*/  F2FP.F16.E4M3.UNPACK_B R31, R37 ;  /* 0x00000025ff1f723e */ /* 0x001fc400020006ff */
[-C--:B------:R-:W-:Y:S02]  /*150d0*/  F2FP.F16.E4M3.UNPACK_B R47, R39.reuse ;  /* 0x00000027ff2f723e */ /* 0x080fe400020006ff */
[----:B------:R-:W-:Y:S02]  /*150e0*/  F2FP.F16.E4M3.UNPACK_B R48, R39.H1 ;  /* 0x00000027ff30723e */ /* 0x000fe400030006ff */
[-C--:B------:R-:W-:Y:S02]  /*150f0*/  F2FP.F16.E4M3.UNPACK_B R39, R36.reuse ;  /* 0x00000024ff27723e */ /* 0x080fe400020006ff */
[----:B------:R-:W-:Y:S01]  /*15100*/  F2FP.F16.E4M3.UNPACK_B R46, R36.H1 ;  /* 0x00000024ff2e723e */ /* 0x000fe200030006ff */
[----:B------:R-:W-:Y:S02]  /*15110*/  HADD2.F32 R36, -RZ, R34.H0_H0 ;  /* 0x20000022ff247230 */ /* 0x000fe40000004100 */
[----:B------:R-:W-:-:S03]  /*15120*/  HADD2.F32 R33, -RZ, R31.H0_H0 ;  /* 0x2000001fff217230 */ /* 0x000fc60000004100 */
[-C--:B------:R-:W-:Y:S02]  /*15130*/  FMUL.FTZ R43, R29, R36.reuse ;  /* 0x000000241d2b7220 */ /* 0x080fe40000410000 */
[C---:B------:R-:W-:Y:S02]  /*15140*/  FFMA.FTZ R29, R33.reuse, R36, -R40 ;  /* 0x00000024211d7223 */ /* 0x040fe40000010828 */
[----:B------:R-:W-:Y:S01]  /*15150*/  FFMA.FTZ R33, R33, R56, R43 ;  /* 0x0000003821217223 */ /* 0x000fe2000001002b */
[----:B------:R-:W-:Y:S01]  /*15160*/  HADD2.F32 R43, -RZ, R35.H1_H1 ;  /* 0x30000023ff2b7230 */ /* 0x000fe20000004100 */
[----:B------:R-:W-:Y:S01]  /*15170*/  F2FP.F16.E4M3.UNPACK_B R37, R37.H1 ;  /* 0x00000025ff25723e */ /* 0x000fe200030006ff */
[----:B------:R-:W-:Y:S02]  /*15180*/  HADD2.F32 R36, -RZ, R34.H1_H1 ;  /* 0x30000022ff247230 */ /* 0x000fe40000004100 */
[----:B------:R-:W-:Y:S02]  /*15190*/  HADD2.F32 R56, -RZ, R55.H0_H0 ;  /* 0x20000037ff387230 */ /* 0x000fe40000004100 */
[----:B------:R-:W-:-:S02]  /*151a0*/  HADD2.F32 R34, -RZ, R41.H0_H0 ;  /* 0x20000029ff227230 */ /* 0x000fc40000004100 */
[CC--:B------:R-:W-:Y:S01]  /*151b0*/  FMUL.FTZ R58, R32.reuse, R43.reuse ;  /* 0x0000002b203a7220 */ /* 0x0c0fe20000410000 */
[----:B------:R-:W-:Y:S02]  /*151c0*/  HADD2.F32 R31, -RZ, R31.H1_H1 ;  /* 0x3000001fff1f7230 */ /* 0x000fe40000004100 */
[----:B------:R-:W-:Y:S02]  /*151d0*/  HADD2.F32 R40, -RZ, R53.H0_H0 ;  /* 0x20000035ff287230 */ /* 0x000fe40000004100 */
[----:B------:R-:W-:Y:S01]  /*151e0*/  FMUL.FTZ R60, R32, R36 ;  /* 0x00000024203c7220 */ /* 0x000fe20000410000 */
[----:B------:R-:W-:Y:S02]  /*151f0*/  HADD2.F32 R35, -RZ, R37.H0_H0 ;  /* 0x20000025ff237230 */ /* 0x000fe40000004100 */
[C---:B------:R-:W-:Y:S01]  /*15200*/  FMUL.FTZ R62, R34.reuse, R56 ;  /* 0x00000038223e7220 */ /* 0x040fe20000410000 */
[C---:B------:R-:W-:Y:S01]  /*15210*/  FFMA.FTZ R32, R31.reuse, R36, -R58 ;  /* 0x000000241f207223 */ /* 0x040fe2000001083a */
[-C--:B------:R-:W-:Y:S01]  /*15220*/  FMUL.FTZ R61, R34, R40.reuse ;  /* 0x00000028223d7220 */ /* 0x080fe20000410000 */
[----:B------:R-:W-:Y:S01]  /*15230*/  FFMA.FTZ R34, R31, R43, R60 ;  /* 0x0000002b1f227223 */ /* 0x000fe2000001003c */
[----:B------:R-:W-:Y:S01]  /*15240*/  F2FP.F16.E4M3.UNPACK_B R58, R59 ;  /* 0x0000003bff3a723e */ /* 0x000fe200020006ff */
[C---:B------:R-:W-:Y:S01]  /*15250*/  FFMA.FTZ R31, R35.reuse, R40, -R62 ;  /* 0x00000028231f7223 */ /* 0x040fe2000001083e */
[----:B------:R-:W-:Y:S01]  /*15260*/  F2FP.F16.E4M3.UNPACK_B R43, R54 ;  /* 0x00000036ff2b723e */ /* 0x000fe200020006ff */
[----:B------:R-:W-:Y:S01]  /*15270*/  FFMA.FTZ R35, R35, R56, R61 ;  /* 0x0000003823237223 */ /* 0x000fe2000001003d */
[----:B------:R-:W-:-:S02]  /*15280*/  HADD2.F32 R53, -RZ, R53.H1_H1 ;  /* 0x30000035ff357230 */ /* 0x000fc40000004100 */
[----:B------:R-:W-:Y:S02]  /*15290*/  HADD2.F32 R56, -RZ, R55.H1_H1 ;  /* 0x30000037ff387230 */ /* 0x000fe40000004100 */
[----:B------:R-:W-:Y:S02]  /*152a0*/  HADD2.F32 R36, -RZ, R41.H1_H1 ;  /* 0x30000029ff247230 */ /* 0x000fe40000004100 */
[----:B------:R-:W-:Y:S02]  /*152b0*/  HADD2.F32 R60, -RZ, R58.H0_H0 ;  /* 0x2000003aff3c7230 */ /* 0x000fe40000004100 */
[----:B------:R-:W-:Y:S02]  /*152c0*/  HADD2.F32 R40, -RZ, R51.H0_H0 ;  /* 0x20000033ff287230 */ /* 0x000fe40000004100 */
[----:B------:R-:W-:Y:S02]  /*152d0*/  HADD2.F32 R55, -RZ, R43.H0_H0 ;  /* 0x2000002bff377230 */ /* 0x000fe40000004100 */
[----:B------:R-:W-:Y:S01]  /*152e0*/  FMUL.FTZ R62, R36, R56 ;  /* 0x00000038243e7220 */ /* 0x000fe20000410000 */
[----:B------:R-:W-:-:S02]  /*152f0*/  HADD2.F32 R37, -RZ, R37.H1_H1 ;  /* 0x30000025ff257230 */ /* 0x000fc40000004100 */
[----:B------:R-:W-:Y:S01]  /*15300*/  FMUL.FTZ R61, R36, R53 ;  /* 0x00000035243d7220 */ /* 0x000fe20000410000 */
[----:B------:R-:W-:Y:S02]  /*15310*/  HADD2.F32 R41, -RZ, R47.H0_H0 ;  /* 0x2000002fff297230 */ /* 0x000fe40000004100 */
[C---:B------:R-:W-:Y:S01]  /*15320*/  FMUL.FTZ R64, R40.reuse, R60 ;  /* 0x0000003c28407220 */ /* 0x040fe20000410000 */
[----:B------:R-:W-:Y:S01]  /*15330*/  FMUL.FTZ R63, R40, R55 ;  /* 0x00000037283f7220 */ /* 0x000fe20000410000 */
[C---:B------:R-:W-:Y:S01]  /*15340*/  FFMA.FTZ R36, R37.reuse, R53, -R62 ;  /* 0x0000003525247223 */ /* 0x040fe2000001083e */
[----:B------:R-:W-:Y:S01]  /*15350*/  FFMA.FTZ R40, R37, R56, R61 ;  /* 0x0000003825287223 */ /* 0x000fe2000001003d */
[C---:B------:R-:W-:Y:S01]  /*15360*/  FFMA.FTZ R37, R41.reuse, R55, -R64 ;  /* 0x0000003729257223 */ /* 0x040fe20000010840 */
[----:B------:R-:W-:Y:S01]  /*15370*/  F2FP.F16.E4M3.UNPACK_B R59, R59.H1 ;  /* 0x0000003bff3b723e */ /* 0x000fe200030006ff */
[----:B------:R-:W-:Y:S01]  /*15380*/  FFMA.FTZ R41, R41, R60, R63 ;  /* 0x0000003c29297223 */ /* 0x000fe2000001003f */
[----:B------:R-:W-:Y:S01]  /*15390*/  F2FP.F16.E4M3.UNPACK_B R54, R54.H1 ;  /* 0x00000036ff36723e */ /* 0x000fe200030006ff */
[----:B------:R-:W-:-:S02]  /*153a0*/  HADD2.F32 R60, -RZ, R58.H1_H1 ;  /* 0x3000003aff3c7230 */ /* 0x000fc40000004100 */
[----:B------:R-:W-:Y:S02]  /*153b0*/  HADD2.F32 R51, -RZ, R51.H1_H1 ;  /* 0x30000033ff337230 */ /* 0x000fe40000004100 */
[----:B------:R-:W-:Y:S02]  /*153c0*/  HADD2.F32 R56, -RZ, R43.H1_H1 ;  /* 0x3000002bff387230 */ /* 0x000fe40000004100 */
[----:B------:R-:W-:Y:S02]  /*153d0*/  HADD2.F32 R62, -RZ, R59.H0_H0 ;  /* 0x2000003bff3e7230 */ /* 0x000fe40000004100 */
[----:B------:R-:W-:Y:S02]  /*153e0*/  HADD2.F32 R53, -RZ, R52.H0_H0 ;  /* 0x20000034ff357230 */ /* 0x000fe40000004100 */
[C---:B------:R-:W-:Y:S01]  /*153f0*/  FMUL.FTZ R64, R51.reuse, R60 ;  /* 0x0000003c33407220 */ /* 0x040fe20000410000 */
[----:B------:R-:W-:Y:S02]  /*15400*/  HADD2.F32 R58, -RZ, R54.H0_H0 ;  /* 0x20000036ff3a7230 */ /* 0x000fe40000004100 */
[----:B------:R-:W-:Y:S01]  /*15410*/  FMUL.FTZ R51, R51, R56 ;  /* 0x0000003833337220 */ /* 0x000fe20000410000 */
[----:B------:R-:W-:-:S02]  /*15420*/  HADD2.F32 R47, -RZ, R47.H1_H1 ;  /* 0x3000002fff2f7230 */ /* 0x000fc40000004100 */
[C---:B------:R-:W-:Y:S01]  /*15430*/  FMUL.FTZ R68, R53.reuse, R62 ;  /* 0x0000003e35447220 */ /* 0x040fe20000410000 */
[----:B------:R-:W-:Y:S02]  /*15440*/  HADD2.F32 R43, -RZ, R48.H0_H0 ;  /* 0x20000030ff2b7230 */ /* 0x000fe40000004100 */
[----:B------:R-:W-:Y:S01]  /*15450*/  FMUL.FTZ R53, R53, R58 ;  /* 0x0000003a35357220 */ /* 0x000fe20000410000 */
[----:B------:R-:W-:Y:S01]  /*15460*/  F2FP.F16.E4M3.UNPACK_B R55, R57.H1 ;  /* 0x00000039ff37723e */ /* 0x000fe200030006ff */
[----:B------:R-:W-:Y:S01]  /*15470*/  FFMA.FTZ R66, R47, R60, R51 ;  /* 0x0000003c2f427223 */ /* 0x000fe20000010033 */
[----:B------:R-:W-:Y:S01]  /*15480*/  F2FP.F16.E4M3.UNPACK_B R51, R45.H1 ;  /* 0x0000002dff33723e */ /* 0x000fe200030006ff */
[----:B------:R-:W-:Y:S01]  /*15490*/  FFMA.FTZ R62, R43, R62, R53 ;  /* 0x0000003e2b3e7223 */ /* 0x000fe20000010035 */
[----:B------:R-:W-:Y:S01]  /*154a0*/  FFMA.FTZ R64, R47, R56, -R64 ;  /* 0x000000382f407223 */ /* 0x000fe20000010840 */
[----:B------:R-:W-:Y:S02]  /*154b0*/  HADD2.F32 R53, -RZ, R54.H1_H1 ;  /* 0x30000036ff357230 */ /* 0x000fe40000004100 */
[----:B------:R-:W-:-:S02]  /*154c0*/  HADD2.F32 R59, -RZ, R59.H1_H1 ;  /* 0x3000003bff3b7230 */ /* 0x000fc40000004100 */
[----:B------:R-:W-:Y:S02]  /*154d0*/  HADD2.F32 R52, -RZ, R52.H1_H1 ;  /* 0x30000034ff347230 */ /* 0x000fe40000004100 */
[----:B------:R-:W-:Y:S02]  /*154e0*/  HADD2.F32 R56, -RZ, R55.H0_H0 ;  /* 0x20000037ff387230 */ /* 0x000fe40000004100 */
[----:B------:R-:W-:Y:S02]  /*154f0*/  HADD2.F32 R47, -RZ, R50.H0_H0 ;  /* 0x20000032ff2f7230 */ /* 0x000fe40000004100 */
[----:B------:R-:W-:Y:S02]  /*15500*/  HADD2.F32 R54, -RZ, R51.H0_H0 ;  /* 0x20000033ff367230 */ /* 0x000fe40000004100 */
[----:B------:R-:W-:Y:S01]  /*15510*/  FFMA.FTZ R68, R43, R58, -R68 ;  /* 0x0000003a2b447223 */ /* 0x000fe20000010844 */
[----:B------:R-:W-:Y:S02]  /*15520*/  HADD2.F32 R48, -RZ, R48.H1_H1 ;  /* 0x30000030ff307230 */ /* 0x000fe40000004100 */
[C---:B------:R-:W-:Y:S01]  /*15530*/  FMUL.FTZ R61, R52.reuse, R59 ;  /* 0x0000003b343d7220 */ /* 0x040fe20000410000 */
[----:B------:R-:W-:Y:S01]  /*15540*/  FMUL.FTZ R58, R52, R53 ;  /* 0x00000035343a7220 */ /* 0x000fe20000410000 */
[----:B------:R-:W-:-:S02]  /*15550*/  HADD2.F32 R43, -RZ, R46.H0_H0 ;  /* 0x2000002eff2b7230 */ /* 0x000fc40000004100 */
[C---:B------:R-:W-:Y:S01]  /*15560*/  FMUL.FTZ R52, R47.reuse, R56 ;  /* 0x000000382f347220 */ /* 0x040fe20000410000 */
[-C--:B------:R-:W-:Y:S01]  /*15570*/  FMUL.FTZ R47, R47, R54.reuse ;  /* 0x000000362f2f7220 */ /* 0x080fe20000410000 */
[----:B------:R-:W-:Y:S02]  /*15580*/  HADD2.F32 R55, -RZ, R55.H1_H1 ;  /* 0x30000037ff377230 */ /* 0x000fe40000004100 */
[----:B------:R-:W-:Y:S01]  /*15590*/  HADD2.F32 R50, -RZ, R50.H1_H1 ;  /* 0x30000032ff327230 */ /* 0x000fe20000004100 */
[----:B------:R-:W-:Y:S01]  /*155a0*/  F2FP.F16.E4M3.UNPACK_B R57, R57 ;  /* 0x00000039ff39723e */ /* 0x000fe200020006ff */
[----:B------:R-:W-:Y:S02]  /*155b0*/  HADD2.F32 R51, -RZ, R51.H1_H1 ;  /* 0x30000033ff337230 */ /* 0x000fe40000004100 */
[C---:B------:R-:W-:Y:S01]  /*155c0*/  FFMA.FTZ R61, R48.reuse, R53, -R61 ;  /* 0x00000035303d7223 */ /* 0x040fe2000001083d */
[----:B------:R-:W-:Y:S01]  /*155d0*/  FFMA.FTZ R63, R48, R59, R58 ;  /* 0x0000003b303f7223 */ /* 0x000fe2000001003a */
[C---:B------:R-:W-:Y:S01]  /*155e0*/  FFMA.FTZ R53, R43.reuse, R54, -R52 ;  /* 0x000000362b357223 */ /* 0x040fe20000010834 */
[----:B------:R-:W-:Y:S01]  /*155f0*/  FFMA.FTZ R58, R43, R56, R47 ;  /* 0x000000382b3a7223 */ /* 0x000fe2000001002f */
[----:B------:R-:W-:-:S02]  /*15600*/  HADD2.F32 R46, -RZ, R46.H1_H1 ;  /* 0x3000002eff2e7230 */ /* 0x000fc40000004100 */
[C---:B------:R-:W-:Y:S01]  /*15610*/  FMUL.FTZ R43, R50.reuse, R55 ;  /* 0x00000037322b7220 */ /* 0x040fe20000410000 */
[----:B------:R-:W-:Y:S01]  /*15620*/  F2FP.F16.E4M3.UNPACK_B R47, R45 ;  /* 0x0000002dff2f723e */ /* 0x000fe200020006ff */
[-C--:B------:R-:W-:Y:S01]  /*15630*/  FMUL.FTZ R50, R50, R51.reuse ;  /* 0x0000003332327220 */ /* 0x080fe20000410000 */
[----:B------:R-:W-:Y:S02]  /*15640*/  HADD2.F32 R48, -RZ, R57.H0_H0 ;  /* 0x20000039ff307230 */ /* 0x000fe40000004100 */
[----:B------:R-:W-:Y:S02]  /*15650*/  HADD2.F32 R45, -RZ, R49.H0_H0 ;  /* 0x20000031ff2d7230 */ /* 0x000fe40000004100 */
[C---:B------:R-:W-:Y:S01]  /*15660*/  FFMA.FTZ R60, R46.reuse, R51, -R43 ;  /* 0x000000332e3c7223 */ /* 0x040fe2000001082b */
[----:B------:R-:W-:Y:S01]  /*15670*/  FFMA.FTZ R55, R46, R55, R50 ;  /* 0x000000372e377223 */ /* 0x000fe20000010032 */
[----:B------:R-:W-:Y:S02]  /*15680*/  HADD2.F32 R46, -RZ, R47.H0_H0 ;  /* 0x2000002fff2e7230 */ /* 0x000fe40000004100 */
[----:B------:R-:W-:-:S02]  /*15690*/  HADD2.F32 R43, -RZ, R39.H0_H0 ;  /* 0x20000027ff2b7230 */ /* 0x000fc40000004100 */
[----:B------:R-:W-:Y:S01]  /*156a0*/  FMUL.FTZ R52, R45, R48 ;  /* 0x000000302d347220 */ /* 0x000fe20000410000 */
[----:B------:R-:W-:Y:S01]  /*156b0*/  LOP3.LUT R28, R21, 0xff000000, R30, 0xf8, !PT ;  /* 0xff000000151c7812 */ /* 0x000fe200078ef81e */
[----:B------:R-:W-:Y:S01]  /*156c0*/  FMUL.FTZ R54, R45, R46 ;  /* 0x0000002e2d367220 */ /* 0x000fe20000410000 */
[----:B------:R-:W-:Y:S01]  /*156d0*/  F2FP.F16.E4M3.UNPACK_B R30, R42 ;  /* 0x0000002aff1e723e */ /* 0x000fe200020006ff */
[----:B------:R-:W-:Y:S01]  /*156e0*/  FFMA.FTZ R52, R43, R46, -R52 ;  /* 0x0000002e2b347223 */ /* 0x000fe20000010834 */
[----:B------:R-:W-:Y:S01]  /*156f0*/  HADD2.F32 R50, -RZ, R57.H1_H1 ;  /* 0x30000039ff327230 */ /* 0x000fe20000004100 */
[----:B------:R-:W-:Y:S01]  /*15700*/  F2FP.F16.E4M3.UNPACK_B R42, R42.H1 ;  /* 0x0000002aff2a723e */ /* 0x000fe200030006ff */
[----:B------:R-:W-:Y:S02]  /*15710*/  HADD2.F32 R49, -RZ, R49.H1_H1 ;  /* 0x30000031ff317230 */ /* 0x000fe40000004100 */
[----:B------:R-:W-:Y:S01]  /*15720*/  HADD2.F32 R46, -RZ, R47.H1_H1 ;  /* 0x3000002fff2e7230 */ /* 0x000fe20000004100 */
[----:B------:R-:W-:Y:S01]  /*15730*/  F2FP.F16.E4M3.UNPACK_B R47, R28.H1 ;  /* 0x0000001cff2f723e */ /* 0x000fe200030006ff */
[----:B------:R-:W-:Y:S01]  /*15740*/  HADD2.F32 R39, -RZ, R39.H1_H1 ;  /* 0x30000027ff277230 */ /* 0x000fe20000004100 */
[----:B------:R-:W-:Y:S01]  /*15750*/  F2FP.F16.E4M3.UNPACK_B R21, R38 ;  /* 0x00000026ff15723e */ /* 0x000fe200020006ff */
[----:B------:R-:W-:Y:S01]  /*15760*/  FMUL.FTZ R56, R49, R50 ;  /* 0x0000003231387220 */ /* 0x000fe20000410000 */
[----:B------:R-:W-:Y:S01]  /*15770*/  F2FP.F16.E4M3.UNPACK_B R38, R38.H1 ;  /* 0x00000026ff26723e */ /* 0x000fe200030006ff */
[----:B------:R-:W-:Y:S01]  /*15780*/  FFMA.FTZ R54, R43, R48, R54 ;  /* 0x000000302b367223 */ /* 0x000fe20000010036 */
[----:B------:R-:W-:Y:S01]  /*15790*/  F2FP.F16.E4M3.UNPACK_B R45, R20.H1 ;  /* 0x00000014ff2d723e */ /* 0x000fe200030006ff */
[----:B------:R-:W-:Y:S01]  /*157a0*/  FMUL.FTZ R51, R49, R46 ;  /* 0x0000002e31337220 */ /* 0x000fe20000410000 */
[----:B------:R-:W-:-:S02]  /*157b0*/  HADD2.F32 R48, -RZ, R47.H0_H0 ;  /* 0x2000002fff307230 */ /* 0x000fc40000004100 */
[----:B------:R-:W-:Y:S02]  /*157c0*/  HADD2.F32 R43, -RZ, R42.H0_H0 ;  /* 0x2000002aff2b7230 */ /* 0x000fe40000004100 */
[C---:B------:R-:W-:Y:S01]  /*157d0*/  FFMA.FTZ R49, R39.reuse, R46, -R56 ;  /* 0x0000002e27317223 */ /* 0x040fe20000010838 */
[----:B------:R-:W-:Y:S01]  /*157e0*/  FFMA.FTZ R51, R39, R50, R51 ;  /* 0x0000003227337223 */ /* 0x000fe20000010033 */
[--C-:B------:R-:W-:Y:S02]  /*157f0*/  HADD2.F32 R46, -RZ, R45.reuse.H0_H0 ;  /* 0x2000002dff2e7230 */ /* 0x100fe40000004100 */
[----:B------:R-:W-:Y:S02]  /*15800*/  HADD2.F32 R39, -RZ, R38.H0_H0 ;  /* 0x20000026ff277230 */ /* 0x000fe40000004100 */
[----:B------:R-:W-:Y:S01]  /*15810*/  FMUL.FTZ R50, R43, R48 ;  /* 0x000000302b327220 */ /* 0x000fe20000410000 */
[----:B------:R-:W-:Y:S02]  /*15820*/  HADD2.F32 R45, -RZ, R45.H1_H1 ;  /* 0x3000002dff2d7230 */ /* 0x000fe40000004100 */
[----:B------:R-:W-:-:S02]  /*15830*/  HADD2.F32 R47, -RZ, R47.H1_H1 ;  /* 0x3000002fff2f7230 */ /* 0x000fc40000004100 */
[----:B------:R-:W-:Y:S02]  /*15840*/  HADD2.F32 R42, -RZ, R42.H1_H1 ;  /* 0x3000002aff2a7230 */ /* 0x000fe40000004100 */
[-C--:B------:R-:W-:Y:S01]  /*15850*/  FMUL.FTZ R56, R43, R46.reuse ;  /* 0x0000002e2b387220 */ /* 0x080fe20000410000 */
[C---:B------:R-:W-:Y:S01]  /*15860*/  FFMA.FTZ R50, R39.reuse, R46, -R50 ;  /* 0x0000002e27327223 */ /* 0x040fe20000010832 */
[----:B------:R-:W-:Y:S02]  /*15870*/  HADD2.F32 R38, -RZ, R38.H1_H1 ;  /* 0x30000026ff267230 */ /* 0x000fe40000004100 */
[C---:B------:R-:W-:Y:S01]  /*15880*/  FMUL.FTZ R43, R42.reuse, R47 ;  /* 0x0000002f2a2b7220 */ /* 0x040fe20000410000 */
[-C--:B------:R-:W-:Y:S01]  /*15890*/  FMUL.FTZ R46, R42, R45.reuse ;  /* 0x0000002d2a2e7220 */ /* 0x080fe20000410000 */
[----:B------:R-:W-:Y:S02]  /*158a0*/  F2FP.F16.E4M3.UNPACK_B R42, R28 ;  /* 0x0000001cff2a723e */ /* 0x000fe400020006ff */
[----:B------:R-:W-:Y:S01]  /*158b0*/  F2FP.F16.E4M3.UNPACK_B R20, R20 ;  /* 0x00000014ff14723e */ /* 0x000fe200020006ff */
[----:B------:R-:W-:Y:S01]  /*158c0*/  FFMA.FTZ R57, R38, R45, -R43 ;  /* 0x0000002d26397223 */ /* 0x000fe2000001082b */
[----:B------:R-:W-:Y:S01]  /*158d0*/  FFMA.FTZ R56, R39, R48, R56 ;  /* 0x0000003027387223 */ /* 0x000fe20000010038 */
[----:B------:R-:W-:-:S02]  /*158e0*/  HADD2.F32 R43, -RZ, R42.H0_H0 ;  /* 0x2000002aff2b7230 */ /* 0x000fc40000004100 */
[----:B------:R-:W-:Y:S01]  /*158f0*/  FFMA.FTZ R59, R38, R47, R46 ;  /* 0x0000002f263b7223 */ /* 0x000fe2000001002e */
[----:B------:R-:W-:Y:S02]  /*15900*/  HADD2.F32 R28, -RZ, R30.H0_H0 ;  /* 0x2000001eff1c7230 */ /* 0x000fe40000004100 */
[----:B------:R-:W-:Y:S02]  /*15910*/  HADD2.F32 R39, -RZ, R20.H0_H0 ;  /* 0x20000014ff277230 */ /* 0x000fe40000004100 */
[----:B------:R-:W-:Y:S02]  /*15920*/  HADD2.F32 R42, -RZ, R42.H1_H1 ;  /* 0x3000002aff2a7230 */ /* 0x000fe40000004100 */
[----:B------:R-:W-:Y:S02]  /*15930*/  HADD2.F32 R30, -RZ, R30.H1_H1 ;  /* 0x3000001eff1e7230 */ /* 0x000fe40000004100 */
[----:B------:R-:W-:Y:S02]  /*15940*/  HADD2.F32 R38, -RZ, R20.H1_H1 ;  /* 0x30000014ff267230 */ /* 0x000fe40000004100 */
[----:B------:R-:W-:Y:S01]  /*15950*/  FMUL.FTZ R45, R28, R43 ;  /* 0x0000002b1c2d7220 */ /* 0x000fe20000410000 */
[----:B------:R-:W-:-:S02]  /*15960*/  HADD2.F32 R20, -RZ, R21.H0_H0 ;  /* 0x20000015ff147230 */ /* 0x000fc40000004100 */
[-C--:B------:R-:W-:Y:S01]  /*15970*/  FMUL.FTZ R28, R28, R39.reuse ;  /* 0x000000271c1c7220 */ /* 0x080fe20000410000 */
[----:B------:R-:W-:Y:S02]  /*15980*/  HADD2.F32 R21, -RZ, R21.H1_H1 ;  /* 0x30000015ff157230 */ /* 0x000fe40000004100 */
[C---:B------:R-:W-:Y:S01]  /*15990*/  FMUL.FTZ R46, R30.reuse, R42 ;  /* 0x0000002a1e2e7220 */ /* 0x040fe20000410000 */
[-C--:B------:R-:W-:Y:S01]  /*159a0*/  FMUL.FTZ R47, R30, R38.reuse ;  /* 0x000000261e2f7220 */ /* 0x080fe20000410000 */
[C---:B------:R-:W-:Y:S01]  /*159b0*/  FFMA.FTZ R30, R20.reuse, R39, -R45 ;  /* 0x00000027141e7223 */ /* 0x040fe2000001082d */
[----:B------:R-:W-:Y:S01]  /*159c0*/  FFMA.FTZ R20, R20, R43, R28 ;  /* 0x0000002b14147223 */ /* 0x000fe2000001001c */
[C---:B------:R-:W-:Y:S01]  /*159d0*/  FFMA.FTZ R39, R21.reuse, R38, -R46 ;  /* 0x0000002615277223 */ /* 0x040fe2000001082e */
[----:B------:R-:W-:Y:S01]  /*159e0*/  F2FP.SATFINITE.E4M3.F32.PACK_AB_MERGE_C R31, R36, R31, RZ ;  /* 0x0000001f241f723e */ /* 0x000fe200048070ff */
[----:B------:R-:W-:Y:S01]  /*159f0*/  FFMA.FTZ R47, R21, R42, R47 ;  /* 0x0000002a152f7223 */ /* 0x000fe2000001002f */
[----:B------:R-:W-:-:S02]  /*15a00*/  F2FP.SATFINITE.E4M3.F32.PACK_AB_MERGE_C R61, R61, R68, RZ ;  /* 0x000000443d3d723e */ /* 0x000fc400048070ff */
[----:B------:R-:W-:Y:S02]  /*15a10*/  F2FP.SATFINITE.E4M3.F32.PACK_AB_MERGE_C R35, R40, R35, RZ ;  /* 0x000000232823723e */ /* 0x000fe400048070ff */
[----:B------:R-:W-:Y:S02]  /*15a20*/  F2FP.SATFINITE.E4M3.F32.PACK_AB_MERGE_C R28, R60, R53, RZ ;  /* 0x000000353c1c723e */ /* 0x000fe400048070ff */
[----:B------:R-:W-:Y:S02]  /*15a30*/  F2FP.SATFINITE.E4M3.F32.PACK_AB_MERGE_C R50, R57, R50, RZ ;  /* 0x000000323932723e */ /* 0x000fe400048070ff */
[----:B------:R-:W-:Y:S02]  /*15a40*/  F2FP.SATFINITE.E4M3.F32.PACK_AB_MERGE_C R62, R63, R62, RZ ;  /* 0x0000003e3f3e723e */ /* 0x000fe400048070ff */
[----:B------:R-:W-:Y:S02]  /*15a50*/  F2FP.SATFINITE.E4M3.F32.PACK_AB_MERGE_C R55, R55, R58, RZ ;  /* 0x0000003a3737723e */ /* 0x000fe400048070ff */
[----:B------:R-:W-:-:S02]  /*15a60*/  F2FP.SATFINITE.E4M3.F32.PACK_AB_MERGE_C R56, R59, R56, RZ ;  /* 0x000000383b38723e */ /* 0x000fc400048070ff */
[----:B------:R-:W-:Y:S02]  /*15a70*/  F2FP.SATFINITE.E4M3.F32.PACK_AB_MERGE_C R29, R32, R29, R31 ;  /* 0x0000001d201d723e */ /* 0x000fe4000480701f */
[----:B------:R-:W-:Y:S02]  /*15a80*/  F2FP.SATFINITE.E4M3.F32.PACK_AB_MERGE_C R31, R64, R37, R61 ;  /* 0x00000025401f723e */ /* 0x000fe4000480703d */
[----:B------:R-:W-:Y:S02]  /*15a90*/  F2FP.SATFINITE.E4M3.F32.PACK_AB_MERGE_C R33, R34, R33, R35 ;  /* 0x000000212221723e */ /* 0x000fe40004807023 */
[----:B------:R-:W-:Y:S02]  /*15aa0*/  F2FP.SATFINITE.E4M3.F32.PACK_AB_MERGE_C R28, R49, R52, R28 ;  /* 0x00000034311c723e */ /* 0x000fe4000480701c */
[----:B------:R-:W-:Y:S02]  /*15ab0*/  F2FP.SATFINITE.E4M3.F32.PACK_AB_MERGE_C R30, R39, R30, R50 ;  /* 0x0000001e271e723e */ /* 0x000fe40004807032 */
[----:B------:R-:W-:-:S02]  /*15ac0*/  F2FP.SATFINITE.E4M3.F32.PACK_AB_MERGE_C R35, R66, R41, R62 ;  /* 0x000000294223723e */ /* 0x000fc4000480703e */
[----:B------:R-:W-:Y:S02]  /*15ad0*/  F2FP.SATFINITE.E4M3.F32.PACK_AB_MERGE_C R32, R51, R54, R55 ;  /* 0x000000363320723e */ /* 0x000fe40004807037 */
[----:B------:R-:W-:Y:S01]  /*15ae0*/  F2FP.SATFINITE.E4M3.F32.PACK_AB_MERGE_C R34, R47, R20, R56 ;  /* 0x000000142f22723e */ /* 0x000fe20004807038 */
[----:B------:R0:W-:Y:S04]  /*15af0*/  STS.128 [R65+0x14400], R28 ;  /* 0x0144001c41007388 */ /* 0x0001e80000000c00 */
[----:B------:R0:W-:Y:S02]  /*15b00*/  STS.128 [R0+0x14400], R32 ;  /* 0x0144002000007388 */ /* 0x0001e40000000c00 */
.L_x_576:
[----:B------:R-:W-:Y:S05]  /*15b10*/  BSYNC B1 ;  /* 0x0000000000017941 */ /* 0x000fea0003800000 */
.L_x_575:
[----:B------:R-:W-:Y:S04]  /*15b20*/  BSSY B1, `(.L_x_577) ;  /* 0x0000101000017945 */ /* 0x000fe80003800000 */
[----:B------:R-:W-:Y:S05]  /*15b30*/  @P1 BRA `(.L_x_578) ;  /* 0x0000000c00fc1947 */ /* 0x000fea0003800000 */
[----:B------:R-:W3:Y:S01]  /*15b40*/  LDL R59, [R1+0x40] ;  /* 0x00004000013b7983 */ /* 0x000ee20000100800 */
[----:B0----5:R-:W-:Y:S02]  /*15b50*/  SHF.R.U32.HI R0, RZ, 0x8, R12 ;  /* 0x00000008ff007819 */ /* 0x021fe4000001160c */
[----:B-1----:R-:W-:Y:S02]  /*15b60*/  LOP3.LUT R21, R12, 0xff, RZ, 0xc0, !PT ;  /* 0x000000ff0c157812 */ /* 0x002fe400078ec0ff */
[----:B------:R-:W-:Y:S02]  /*15b70*/  LOP3.LUT R20, R0, 0xff, RZ, 0xc0, !PT ;  /* 0x000000ff00147812 */ /* 0x000fe400078ec0ff */
[----:B------:R-:W-:Y:S02]  /*15b80*/  LEA.HI R0, R3, R170, RZ, 0x1c ;  /* 0x000000aa03007211 */ /* 0x000fe400078fe0ff */
[----:B----4-:R-:W-:Y:S02]  /*15b90*/  PRMT R37, R20, 0x7604, R21 ;  /* 0x0000760414257816 */ /* 0x010fe40000000015 */
[----:B------:R-:W-:-:S02]  /*15ba0*/  SHF.R.S32.HI R21, RZ, 0x1f, R0 ;  /* 0x0000001fff157819 */ /* 0x000fc40000011400 */
[----:B------:R-:W-:Y:S02]  /*15bb0*/  SHF.R.U32.HI R32, RZ, 0x8, R15 ;  /* 0x00000008ff207819 */ /* 0x000fe4000001160f */
[----:B------:R-:W-:Y:S01]  /*15bc0*/  LEA.HI R20, R21, R0, RZ, 0x2 ;  /* 0x0000000015147211 */ /* 0x000fe200078f10ff */
[----:B------:R-:W-:Y:S01]  /*15bd0*/  IMAD.SHL.U32 R0, R0, 0x10, RZ ;  /* 0x0000001000007824 */ /* 0x000fe200078e00ff */
[----:B------:R-:W-:Y:S02]  /*15be0*/  LOP3.LUT R31, R15, 0xff, RZ, 0xc0, !PT ;  /* 0x000000ff0f1f7812 */ /* 0x000fe400078ec0ff */
[----:B------:R-:W-:Y:S01]  /*15bf0*/  SHF.R.U32.HI R30, RZ, 0x8, R4 ;  /* 0x00000008ff1e7819 */ /* 0x000fe20000011604 */
[----:B------:R-:W-:Y:S01]  /*15c00*/  IMAD.SHL.U32 R20, R20, 0x800, RZ ;  /* 0x0000080014147824 */ /* 0x000fe200078e00ff */
[----:B------:R-:W-:Y:S02]  /*15c10*/  LOP3.LUT R21, R205, 0x30, R0, 0xf8, !PT ;  /* 0x00000030cd157812 */ /* 0x000fe400078ef800 */
[----:B------:R-:W-:-:S02]  /*15c20*/  LOP3.LUT R0, R32, 0xff, RZ, 0xc0, !PT ;  /* 0x000000ff20007812 */ /* 0x000fc400078ec0ff */
[----:B------:R-:W-:Y:S02]  /*15c30*/  SHF.R.U32.HI R28, RZ, 0x8, R13 ;  /* 0x00000008ff1c7819 */ /* 0x000fe4000001160d */
[----:B------:R-:W-:Y:S02]  /*15c40*/  LOP3.LUT R33, R4, 0xff, RZ, 0xc0, !PT ;  /* 0x000000ff04217812 */ /* 0x000fe400078ec0ff */
[----:B------:R-:W-:Y:S02]  /*15c50*/  LOP3.LUT R30, R30, 0xff, RZ, 0xc0, !PT ;  /* 0x000000ff1e1e7812 */ /* 0x000fe400078ec0ff */
[----:B------:R-:W-:Y:S02]  /*15c60*/  PRMT R41, R0, 0x7604, R31 ;  /* 0x0000760400297816 */ /* 0x000fe4000000001f */
[----:B------:R-:W-:Y:S02]  /*15c70*/  LOP3.LUT R21, R21, R206, RZ, 0x3c, !PT ;  /* 0x000000ce15157212 */ /* 0x000fe400078e3cff */
[----:B------:R-:W-:-:S02]  /*15c80*/  LOP3.LUT R20, R20, 0xffffe000, RZ, 0xc0, !PT ;  /* 0xffffe00014147812 */ /* 0x000fc400078ec0ff */
[----:B------:R-:W-:Y:S02]  /*15c90*/  SHF.R.U32.HI R0, RZ, 0x8, R5 ;  /* 0x00000008ff007819 */ /* 0x000fe40000011605 */
[----:B------:R-:W-:Y:S02]  /*15ca0*/  LOP3.LUT R29, R13, 0xff, RZ, 0xc0, !PT ;  /* 0x000000ff0d1d7812 */ /* 0x000fe400078ec0ff */
[----:B------:R-:W-:Y:S02]  /*15cb0*/  LOP3.LUT R28, R28, 0xff, RZ, 0xc0, !PT ;  /* 0x000000ff1c1c7812 */ /* 0x000fe400078ec0ff */
[----:B------:R-:W-:Y:S02]  /*15cc0*/  PRMT R43, R30, 0x7604, R33 ;  /* 0x000076041e2b7816 */ /* 0x000fe40000000021 */
[----:B------:R-:W-:Y:S02]  /*15cd0*/  IADD3 R21, R21, R207, R20 ;  /* 0x000000cf15157210 */ /* 0x000fe40007ffe014 */
[----:B------:R-:W-:-:S02]  /*15ce0*/  LOP3.LUT R33, R5, 0xff, RZ, 0xc0, !PT ;  /* 0x000000ff05217812 */ /* 0x000fc400078ec0ff */
[----:B------:R-:W-:Y:S02]  /*15cf0*/  SHF.R.U32.HI R32, RZ, 0x8, R7 ;  /* 0x00000008ff207819 */ /* 0x000fe40000011607 */
[----:B------:R-:W-:Y:S02]  /*15d00*/  LOP3.LUT R0, R0, 0xff, RZ, 0xc0, !PT ;  /* 0x000000ff00007812 */ /* 0x000fe400078ec0ff */
[----:B------:R-:W-:Y:S02]  /*15d10*/  SHF.R.U32.HI R20, RZ, 0x8, R6 ;  /* 0x00000008ff147819 */ /* 0x000fe40000011606 */
[----:B------:R-:W-:Y:S02]  /*15d20*/  PRMT R36, R28, 0x7604, R29 ;  /* 0x000076041c247816 */ /* 0x000fe4000000001d */
[----:B------:R-:W-:Y:S02]  /*15d30*/  SHF.R.U32.HI R28, RZ, 0x8, R14 ;  /* 0x00000008ff1c7819 */ /* 0x000fe4000001160e */
[----:B------:R-:W-:-:S02]  /*15d40*/  LOP3.LUT R35, R6, 0xff, RZ, 0xc0, !PT ;  /* 0x000000ff06237812 */ /* 0x000fc400078ec0ff */
[----:B------:R-:W-:Y:S02]  /*15d50*/  LOP3.LUT R32, R32, 0xff, RZ, 0xc0, !PT ;  /* 0x000000ff20207812 */ /* 0x000fe400078ec0ff */
[----:B------:R-:W-:Y:S01]  /*15d60*/  PRMT R45, R0, 0x7604, R33 ;  /* 0x00007604002d7816 */ /* 0x000fe20000000021 */
[----:B------:R-:W-:Y:S01]  /*15d70*/  IMAD.IADD R0, R18, 0x1, R21 ;  /* 0x0000000112007824 */ /* 0x000fe200078e0215 */
[----:B------:R-:W-:Y:S02]  /*15d80*/  LOP3.LUT R20, R20, 0xff, RZ, 0xc0, !PT ;  /* 0x000000ff14147812 */ /* 0x000fe400078ec0ff */
[----:B------:R-:W-:Y:S02]  /*15d90*/  LOP3.LUT R47, R7, 0xff, RZ, 0xc0, !PT ;  /* 0x000000ff072f7812 */ /* 0x000fe400078ec0ff */
[----:B------:R-:W-:Y:S02]  /*15da0*/  LOP3.LUT R29, R14, 0xff, RZ, 0xc0, !PT ;  /* 0x000000ff0e1d7812 */ /* 0x000fe400078ec0ff */
[----:B------:R-:W-:-:S02]  /*15db0*/  LOP3.LUT R28, R28, 0xff, RZ, 0xc0, !PT ;  /* 0x000000ff1c1c7812 */ /* 0x000fc400078ec0ff */
[----:B------:R-:W-:Y:S02]  /*15dc0*/  PRMT R49, R20, 0x7604, R35 ;  /* 0x0000760414317816 */ /* 0x000fe40000000023 */
[----:B------:R-:W-:Y:S02]  /*15dd0*/  PRMT R51, R32, 0x7604, R47 ;  /* 0x0000760420337816 */ /* 0x000fe4000000002f */
[----:B------:R-:W0:Y:S01]  /*15de0*/  LDS.128 R32, [R0+0x14400] ;  /* 0x0144000000207984 */ /* 0x000e220000000c00 */
[----:B--2---:R-:W-:Y:S02]  /*15df0*/  PRMT R39, R28, 0x7604, R29 ;  /* 0x000076041c277816 */ /* 0x004fe4000000001d */
[----:B------:R-:W-:Y:S02]  /*15e00*/  SHF.R.U32.HI R21, RZ, 0x10, R13 ;  /* 0x00000010ff157819 */ /* 0x000fe4000001160d */
[----:B------:R-:W-:Y:S02]  /*15e10*/  SHF.R.U32.HI R20, RZ, 0x10, R12 ;  /* 0x00000010ff147819 */ /* 0x000fe4000001160c */
[----:B------:R-:W-:-:S02]  /*15e20*/  LOP3.LUT R21, R21, 0xff, RZ, 0xc0, !PT ;  /* 0x000000ff15157812 */ /* 0x000fc400078ec0ff */
[----:B------:R-:W-:Y:S02]  /*15e30*/  LOP3.LUT R20, R20, 0xff, RZ, 0xc0, !PT ;  /* 0x000000ff14147812 */ /* 0x000fe400078ec0ff */
[----:B------:R-:W-:Y:S02]  /*15e40*/  SHF.R.U32.HI R38, RZ, 0x10, R14 ;  /* 0x00000010ff267819 */ /* 0x000fe4000001160e */
[----:B------:R-:W-:Y:S02]  /*15e50*/  PRMT R21, R21, 0x7054, R36 ;  /* 0x0000705415157816 */ /* 0x000fe40000000024 */
[----:B------:R-:W-:Y:S02]  /*15e60*/  SHF.R.U32.HI R36, RZ, 0x10, R5 ;  /* 0x00000010ff247819 */ /* 0x000fe40000011605 */
[----:B------:R-:W-:Y:S02]  /*15e70*/  PRMT R37, R20, 0x7054, R37 ;  /* 0x0000705414257816 */ /* 0x000fe40000000025 */
[----:B------:R-:W-:-:S02]  /*15e80*/  SHF.R.U32.HI R40, RZ, 0x10, R15 ;  /* 0x00000010ff287819 */ /* 0x000fc4000001160f */
[----:B------:R-:W-:Y:S02]  /*15e90*/  LOP3.LUT R38, R38, 0xff, RZ, 0xc0, !PT ;  /* 0x000000ff26267812 */ /* 0x000fe400078ec0ff */
[----:B------:R-:W-:Y:S02]  /*15ea0*/  SHF.R.U32.HI R20, RZ, 0x10, R4 ;  /* 0x00000010ff147819 */ /* 0x000fe40000011604 */
[----:B------:R-:W-:Y:S02]  /*15eb0*/  LOP3.LUT R36, R36, 0xff, RZ, 0xc0, !PT ;  /* 0x000000ff24247812 */ /* 0x000fe400078ec0ff */
[----:B------:R-:W-:Y:S02]  /*15ec0*/  LOP3.LUT R40, R40, 0xff, RZ, 0xc0, !PT ;  /* 0x000000ff28287812 */ /* 0x000fe400078ec0ff */
[----:B------:R-:W-:Y:S02]  /*15ed0*/  PRMT R39, R38, 0x7054, R39 ;  /* 0x0000705426277816 */ /* 0x000fe40000000027 */
[----:B------:R-:W-:-:S02]  /*15ee0*/  LOP3.LUT R20, R20, 0xff, RZ, 0xc0, !PT ;  /* 0x000000ff14147812 */ /* 0x000fc400078ec0ff */
[----:B------:R-:W-:Y:S02]  /*15ef0*/  SHF.R.U32.HI R38, RZ, 0x10, R6 ;  /* 0x00000010ff267819 */ /* 0x000fe40000011606 */
[----:B------:R-:W-:Y:S02]  /*15f00*/  PRMT R47, R36, 0x7054, R45 ;  /* 0x00007054242f7816 */ /* 0x000fe4000000002d */
[----:B------:R-:W-:Y:S02]  /*15f10*/  PRMT R41, R40, 0x7054, R41 ;  /* 0x0000705428297816 */ /* 0x000fe40000000029 */
[----:B------:R-:W-:Y:S02]  /*15f20*/  PRMT R43, R20, 0x7054, R43 ;  /* 0x00007054142b7816 */ /* 0x000fe4000000002b */
[----:B------:R-:W-:Y:S02]  /*15f30*/  LOP3.LUT R38, R38, 0xff, RZ, 0xc0, !PT ;  /* 0x000000ff26267812 */ /* 0x000fe400078ec0ff */
[----:B------:R-:W-:-:S02]  /*15f40*/  LOP3.LUT R47, R47, 0xff000000, R5, 0xf8, !PT ;  /* 0xff0000002f2f7812 */ /* 0x000fc400078ef805 */
[----:B------:R-:W-:Y:S02]  /*15f50*/  LOP3.LUT R21, R21, 0xff000000, R13, 0xf8, !PT ;  /* 0xff00000015157812 */ /* 0x000fe400078ef80d */
[----:B------:R-:W-:Y:S02]  /*15f60*/  SHF.R.U32.HI R40, RZ, 0x10, R7 ;  /* 0x00000010ff287819 */ /* 0x000fe40000011607 */
[----:B------:R-:W-:Y:S02]  /*15f70*/  LOP3.LUT R45, R41, 0xff000000, R15, 0xf8, !PT ;  /* 0xff000000292d7812 */ /* 0x000fe400078ef80f */
[----:B------:R-:W-:Y:S02]  /*15f80*/  LOP3.LUT R48, R43, 0xff000000, R4, 0xf8, !PT ;  /* 0xff0000002b307812 */ /* 0x000fe400078ef804 */
[----:B------:R-:W-:Y:S02]  /*15f90*/  PRMT R49, R38, 0x7054, R49 ;  /* 0x0000705426317816 */ /* 0x000fe40000000031 */
[----:B------:R-:W-:-:S02]  /*15fa0*/  F2FP.F16.E4M3.UNPACK_B R43, R47 ;  /* 0x0000002fff2b723e */ /* 0x000fc400020006ff */
[----:B0-----:R-:W-:Y:S02]  /*15fb0*/  F2FP.F16.E4M3.UNPACK_B R15, R33 ;  /* 0x00000021ff0f723e */ /* 0x001fe400020006ff */
[----:B------:R-:W-:Y:S01]  /*15fc0*/  LOP3.LUT R42, R37, 0xff000000, R12, 0xf8, !PT ;  /* 0xff000000252a7812 */ /* 0x000fe200078ef80c */
[----:B------:R-:W-:Y:S01]  /*15fd0*/  HADD2.F32 R46, -RZ, R43.H0_H0 ;  /* 0x2000002bff2e7230 */ /* 0x000fe20000004100 */
[----:B------:R-:W-:Y:S02]  /*15fe0*/  F2FP.F16.E4M3.UNPACK_B R20, R21 ;  /* 0x00000015ff14723e */ /* 0x000fe400020006ff */
[----:B------:R-:W-:Y:S02]  /*15ff0*/  LOP3.LUT R40, R40, 0xff, RZ, 0xc0, !PT ;  /* 0x000000ff28287812 */ /* 0x000fe400078ec0ff */
[----:B------:R-:W-:Y:S01]  /*16000*/  LOP3.LUT R12, R39, 0xff000000, R14, 0xf8, !PT ;  /* 0xff000000270c7812 */ /* 0x000fe200078ef80e */
[----:B------:R-:W-:Y:S01]  /*16010*/  HADD2.F32 R41, -RZ, R20.H0_H0 ;  /* 0x20000014ff297230 */ /* 0x000fe20000004100 */
[----:B------:R-:W-:Y:S01]  /*16020*/  LOP3.LUT R5, R49, 0xff000000, R6, 0xf8, !PT ;  /* 0xff00000031057812 */ /* 0x000fe200078ef806 */
[--C-:B------:R-:W-:Y:S01]  /*16030*/  HADD2.F32 R6, -RZ, R15.reuse.H0_H0 ;  /* 0x2000000fff067230 */ /* 0x100fe20000004100 */
[----:B------:R-:W-:Y:S01]  /*16040*/  PRMT R51, R40, 0x7054, R51 ;  /* 0x0000705428337816 */ /* 0x000fe20000000033 */
[----:B------:R-:W-:Y:S01]  /*16050*/  HADD2.F32 R15, -RZ, R15.H1_H1 ;  /* 0x3000000fff0f7230 */ /* 0x000fe20000004100 */
[----:B------:R-:W-:-:S02]  /*16060*/  F2FP.F16.E4M3.UNPACK_B R39, R35 ;  /* 0x00000023ff27723e */ /* 0x000fc400020006ff */
[----:B------:R-:W-:Y:S01]  /*16070*/  F2FP.F16.E4M3.UNPACK_B R40, R35.H1 ;  /* 0x00000023ff28723e */ /* 0x000fe200030006ff */
[----:B------:R-:W-:Y:S01]  /*16080*/  FMUL.FTZ R49, R6, R41 ;  /* 0x0000002906317220 */ /* 0x000fe20000410000 */
[----:B------:R-:W-:Y:S02]  /*16090*/  F2FP.F16.E4M3.UNPACK_B R35, R32.H1 ;  /* 0x00000020ff23723e */ /* 0x000fe400030006ff */
[----:B------:R-:W-:Y:S02]  /*160a0*/  F2FP.F16.E4M3.UNPACK_B R47, R47.H1 ;  /* 0x0000002fff2f723e */ /* 0x000fe400030006ff */
[----:B------:R-:W-:Y:S02]  /*160b0*/  LOP3.LUT R51, R51, 0xff000000, R7, 0xf8, !PT ;  /* 0xff00000033337812 */ /* 0x000fe400078ef807 */
[-C--:B------:R-:W-:Y:S02]  /*160c0*/  F2FP.F16.E4M3.UNPACK_B R7, R34.reuse ;  /* 0x00000022ff07723e */ /* 0x080fe400020006ff */
[----:B------:R-:W-:Y:S01]  /*160d0*/  F2FP.F16.E4M3.UNPACK_B R34, R34.H1 ;  /* 0x00000022ff22723e */ /* 0x000fe200030006ff */
[----:B---3--:R-:W0:Y:S02]  /*160e0*/  LDS.128 R28, [R59+0x14400] ;  /* 0x014400003b1c7984 */ /* 0x008e240000000c00 */
[----:B0-----:R-:W-:-:S02]  /*160f0*/  F2FP.F16.E4M3.UNPACK_B R14, R29 ;  /* 0x0000001dff0e723e */ /* 0x001fc400020006ff */
[-C--:B------:R-:W-:Y:S02]  /*16100*/  F2FP.F16.E4M3.UNPACK_B R37, R31.reuse ;  /* 0x0000001fff25723e */ /* 0x080fe400020006ff */
[----:B------:R-:W-:Y:S01]  /*16110*/  F2FP.F16.E4M3.UNPACK_B R38, R31.H1 ;  /* 0x0000001fff26723e */ /* 0x000fe200030006ff */
[--C-:B------:R-:W-:Y:S01]  /*16120*/  HADD2.F32 R13, -RZ, R14.reuse.H0_H0 ;  /* 0x2000000eff0d7230 */ /* 0x100fe20000004100 */
[-C--:B------:R-:W-:Y:S01]  /*16130*/  F2FP.F16.E4M3.UNPACK_B R31, R28.reuse ;  /* 0x0000001cff1f723e */ /* 0x080fe200020006ff */
[----:B------:R-:W-:Y:S01]  /*16140*/  HADD2.F32 R14, -RZ, R14.H1_H1 ;  /* 0x3000000eff0e7230 */ /* 0x000fe20000004100 */
[----:B------:R-:W-:Y:S02]  /*16150*/  F2FP.F16.E4M3.UNPACK_B R36, R28.H1 ;  /* 0x0000001cff24723e */ /* 0x000fe400030006ff */
[----:B------:R-:W-:Y:S02]  /*16160*/  F2FP.F16.E4M3.UNPACK_B R28, R33.H1 ;  /* 0x00000021ff1c723e */ /* 0x000fe400030006ff */
[----:B------:R-:W-:Y:S01]  /*16170*/  F2FP.F16.E4M3.UNPACK_B R33, R32 ;  /* 0x00000020ff21723e */ /* 0x000fe200020006ff */
[----:B------:R-:W-:Y:S01]  /*16180*/  FMUL.FTZ R32, R6, R46 ;  /* 0x0000002e06207220 */ /* 0x000fe20000410000 */
[----:B------:R-:W-:-:S02]  /*16190*/  F2FP.F16.E4M3.UNPACK_B R29, R29.H1 ;  /* 0x0000001dff1d723e */ /* 0x000fc400030006ff */
[----:B------:R-:W-:Y:S01]  /*161a0*/  F2FP.F16.E4M3.UNPACK_B R4, R30 ;  /* 0x0000001eff04723e */ /* 0x000fe200020006ff */
[C---:B------:R-:W-:Y:S01]  /*161b0*/  FFMA.FTZ R6, R13.reuse, R41, -R32 ;  /* 0x000000290d067223 */ /* 0x040fe20000010820 */
[----:B------:R-:W-:Y:S01]  /*161c0*/  F2FP.F16.E4M3.UNPACK_B R32, R21.H1 ;  /* 0x00000015ff20723e */ /* 0x000fe200030006ff */
[----:B------:R-:W-:Y:S01]  /*161d0*/  FFMA.FTZ R13, R13, R46, R49 ;  /* 0x0000002e0d0d7223 */ /* 0x000fe20000010031 */
[----:B------:R-:W-:Y:S01]  /*161e0*/  HADD2.F32 R41, -RZ, R20.H1_H1 ;  /* 0x30000014ff297230 */ /* 0x000fe20000004100 */
[----:B------:R-:W-:Y:S01]  /*161f0*/  F2FP.F16.E4M3.UNPACK_B R30, R30.H1 ;  /* 0x0000001eff1e723e */ /* 0x000fe200030006ff */
[----:B------:R-:W-:Y:S02]  /*16200*/  HADD2.F32 R46, -RZ, R43.H1_H1 ;  /* 0x3000002bff2e7230 */ /* 0x000fe40000004100 */
[----:B------:R-:W-:Y:S02]  /*16210*/  HADD2.F32 R49, -RZ, R47.H0_H0 ;  /* 0x2000002fff317230 */ /* 0x000fe40000004100 */
[----:B------:R-:W-:Y:S01]  /*16220*/  FMUL.FTZ R55, R15, R41 ;  /* 0x000000290f377220 */ /* 0x000fe20000410000 */
[----:B------:R-:W-:-:S02]  /*16230*/  HADD2.F32 R20, -RZ, R28.H0_H0 ;  /* 0x2000001cff147230 */ /* 0x000fc40000004100 */
[-C--:B------:R-:W-:Y:S01]  /*16240*/  FMUL.FTZ R53, R15, R46.reuse ;  /* 0x0000002e0f357220 */ /* 0x080fe20000410000 */
[----:B------:R-:W-:Y:S02]  /*16250*/  HADD2.F32 R43, -RZ, R32.H0_H0 ;  /* 0x20000020ff2b7230 */ /* 0x000fe40000004100 */
[----:B------:R-:W-:Y:S02]  /*16260*/  HADD2.F32 R21, -RZ, R29.H0_H0 ;  /* 0x2000001dff157230 */ /* 0x000fe40000004100 */
[----:B------:R-:W-:Y:S01]  /*16270*/  FMUL.FTZ R50, R20, R49 ;  /* 0x0000003114327220 */ /* 0x000fe20000410000 */
[----:B------:R-:W-:Y:S01]  /*16280*/  FFMA.FTZ R15, R14, R41, -R53 ;  /* 0x000000290e0f7223 */ /* 0x000fe20000010835 */
[-C--:B------:R-:W-:Y:S01]  /*16290*/  FMUL.FTZ R52, R20, R43.reuse ;  /* 0x0000002b14347220 */ /* 0x080fe20000410000 */
[----:B------:R-:W-:Y:S01]  /*162a0*/  FFMA.FTZ R14, R14, R46, R55 ;  /* 0x0000002e0e0e7223 */ /* 0x000fe20000010037 */
[C---:B------:R-:W-:Y:S01]  /*162b0*/  FFMA.FTZ R20, R21.reuse, R43, -R50 ;  /* 0x0000002b15147223 */ /* 0x040fe20000010832 */
[----:B------:R-:W-:Y:S01]  /*162c0*/  F2FP.F16.E4M3.UNPACK_B R50, R51 ;  /* 0x00000033ff32723e */ /* 0x000fe200020006ff */
[----:B------:R-:W-:Y:S01]  /*162d0*/  FFMA.FTZ R21, R21, R49, R52 ;  /* 0x0000003115157223 */ /* 0x000fe20000010034 */
[----:B------:R-:W-:Y:S01]  /*162e0*/  F2FP.F16.E4M3.UNPACK_B R46, R45 ;  /* 0x0000002dff2e723e */ /* 0x000fe200020006ff */
[----:B------:R-:W-:Y:S01]  /*162f0*/  HADD2.F32 R49, -RZ, R47.H1_H1 ;  /* 0x3000002fff317230 */ /* 0x000fe20000004100 */
[----:B------:R-:W-:Y:S01]  /*16300*/  F2FP.F16.E4M3.UNPACK_B R51, R51.H1 ;  /* 0x00000033ff33723e */ /* 0x000fe200030006ff */
[----:B------:R-:W-:Y:S01]  /*16310*/  HADD2.F32 R28, -RZ, R28.H1_H1 ;  /* 0x3000001cff1c7230 */ /* 0x000fe20000004100 */
[----:B------:R-:W-:Y:S01]  /*16320*/  F2FP.F16.E4M3.UNPACK_B R45, R45.H1 ;  /* 0x0000002dff2d723e */ /* 0x000fe200030006ff */
[----:B------:R-:W-:-:S02]  /*16330*/  HADD2.F32 R43, -RZ, R32.H1_H1 ;  /* 0x30000020ff2b7230 */ /* 0x000fc40000004100 */
[----:B------:R-:W-:Y:S02]  /*16340*/  HADD2.F32 R52, -RZ, R50.H0_H0 ;  /* 0x20000032ff347230 */ /* 0x000fe40000004100 */
[C---:B------:R-:W-:Y:S01]  /*16350*/  FMUL.FTZ R54, R28.reuse, R49 ;  /* 0x000000311c367220 */ /* 0x040fe20000410000 */
[----:B------:R-:W-:Y:S02]  /*16360*/  HADD2.F32 R41, -RZ, R39.H0_H0 ;  /* 0x20000027ff297230 */ /* 0x000fe40000004100 */
[----:B------:R-:W-:Y:S01]  /*16370*/  FMUL.FTZ R28, R28, R43 ;  /* 0x0000002b1c1c7220 */ /* 0x000fe20000410000 */
[----:B------:R-:W-:Y:S02]  /*16380*/  HADD2.F32 R47, -RZ, R46.H0_H0 ;  /* 0x2000002eff2f7230 */ /* 0x000fe40000004100 */
[----:B------:R-:W-:Y:S02]  /*16390*/  HADD2.F32 R29, -RZ, R29.H1_H1 ;  /* 0x3000001dff1d7230 */ /* 0x000fe40000004100 */
[----:B------:R-:W-:Y:S01]  /*163a0*/  FMUL.FTZ R55, R41, R52 ;  /* 0x0000003429377220 */ /* 0x000fe20000410000 */
[----:B------:R-:W-:-:S02]  /*163b0*/  HADD2.F32 R32, -RZ, R37.H0_H0 ;  /* 0x20000025ff207230 */ /* 0x000fc40000004100 */
[----:B------:R-:W-:Y:S01]  /*163c0*/  FMUL.FTZ R41, R41, R47 ;  /* 0x0000002f29297220 */ /* 0x000fe20000410000 */
[----:B------:R-:W-:Y:S02]  /*163d0*/  HADD2.F32 R50, -RZ, R50.H1_H1 ;  /* 0x30000032ff327230 */ /* 0x000fe40000004100 */
[C---:B------:R-:W-:Y:S01]  /*163e0*/  FFMA.FTZ R53, R29.reuse, R43, -R54 ;  /* 0x0000002b1d357223 */ /* 0x040fe20000010836 */
[----:B------:R-:W-:Y:S01]  /*163f0*/  FFMA.FTZ R54, R29, R49, R28 ;  /* 0x000000311d367223 */ /* 0x000fe2000001001c */
[C---:B------:R-:W-:Y:S01]  /*16400*/  FFMA.FTZ R28, R32.reuse, R47, -R55 ;  /* 0x0000002f201c7223 */ /* 0x040fe20000010837 */
[----:B------:R-:W-:Y:S01]  /*16410*/  FFMA.FTZ R29, R32, R52, R41 ;  /* 0x00000034201d7223 */ /* 0x000fe20000010029 */
[----:B------:R-:W-:Y:S02]  /*16420*/  HADD2.F32 R39, -RZ, R39.H1_H1 ;  /* 0x30000027ff277230 */ /* 0x000fe40000004100 */
[----:B------:R-:W-:Y:S01]  /*16430*/  HADD2.F32 R47, -RZ, R51.H0_H0 ;  /* 0x20000033ff2f7230 */ /* 0x000fe20000004100 */
[----:B------:R-:W-:Y:S01]  /*16440*/  F2FP.SATFINITE.E4M3.F32.PACK_AB_MERGE_C R21, R54, R21, RZ ;  /* 0x000000153615723e */ /* 0x000fe200048070ff */
[----:B------:R-:W-:-:S02]  /*16450*/  HADD2.F32 R41, -RZ, R40.H0_H0 ;  /* 0x20000028ff297230 */ /* 0x000fc40000004100 */
[----:B------:R-:W-:Y:S01]  /*16460*/  FMUL.FTZ R52, R39, R50 ;  /* 0x0000003227347220 */ /* 0x000fe20000410000 */
[----:B------:R-:W-:Y:S01]  /*16470*/  HADD2.F32 R46, -RZ, R46.H1_H1 ;  /* 0x3000002eff2e7230 */ /* 0x000fe20000004100 */
[----:B------:R-:W-:Y:S01]  /*16480*/  F2FP.SATFINITE.E4M3.F32.PACK_AB_MERGE_C R13, R14, R13, R21 ;  /* 0x0000000d0e0d723e */ /* 0x000fe20004807015 */
[----:B------:R-:W-:Y:S02]  /*16490*/  HADD2.F32 R43, -RZ, R45.H0_H0 ;  /* 0x2000002dff2b7230 */ /* 0x000fe40000004100 */
[----:B------:R-:W-:Y:S01]  /*164a0*/  FMUL.FTZ R49, R41, R47 ;  /* 0x0000002f29317220 */ /* 0x000fe20000410000 */
[----:B------:R-:W-:Y:S02]  /*164b0*/  HADD2.F32 R32, -RZ, R38.H0_H0 ;  /* 0x20000026ff207230 */ /* 0x000fe40000004100 */
[----:B------:R-:W-:Y:S01]  /*164c0*/  FMUL.FTZ R39, R39, R46 ;  /* 0x0000002e27277220 */ /* 0x000fe20000410000 */
[----:B------:R-:W-:Y:S02]  /*164d0*/  HADD2.F32 R37, -RZ, R37.H1_H1 ;  /* 0x30000025ff257230 */ /* 0x000fe40000004100 */
[----:B------:R-:W-:Y:S01]  /*164e0*/  FMUL.FTZ R58, R41, R43 ;  /* 0x0000002b293a7220 */ /* 0x000fe20000410000 */
[----:B------:R-:W-:-:S02]  /*164f0*/  HADD2.F32 R51, -RZ, R51.H1_H1 ;  /* 0x30000033ff337230 */ /* 0x000fc40000004100 */
[C---:B------:R-:W-:Y:S01]  /*16500*/  FFMA.FTZ R57, R32.reuse, R43, -R49 ;  /* 0x0000002b20397223 */ /* 0x040fe20000010831 */
[----:B------:R-:W-:Y:S01]  /*16510*/  F2FP.F16.E4M3.UNPACK_B R43, R48.H1 ;  /* 0x00000030ff2b723e */ /* 0x000fe200030006ff */
[C---:B------:R-:W-:Y:S01]  /*16520*/  FFMA.FTZ R56, R37.reuse, R50, R39 ;  /* 0x0000003225387223 */ /* 0x040fe20000010027 */
[----:B------:R-:W-:Y:S01]  /*16530*/  F2FP.F16.E4M3.UNPACK_B R39, R42.H1 ;  /* 0x0000002aff27723e */ /* 0x000fe200030006ff */
[----:B------:R-:W-:Y:S01]  /*16540*/  FFMA.FTZ R55, R37, R46, -R52 ;  /* 0x0000002e25377223 */ /* 0x000fe20000010834 */
[----:B------:R-:W-:Y:S02]  /*16550*/  HADD2.F32 R40, -RZ, R40.H1_H1 ;  /* 0x30000028ff287230 */ /* 0x000fe40000004100 */
[----:B------:R-:W-:Y:S01]  /*16560*/  FFMA.FTZ R58, R32, R47, R58 ;  /* 0x0000002f203a7223 */ /* 0x000fe2000001003a */
[----:B------:R-:W-:Y:S01]  /*16570*/  HADD2.F32 R46, -RZ, R43.H0_H0 ;  /* 0x2000002bff2e7230 */ /* 0x000fe20000004100 */
[----:B------:R-:W-:Y:S01]  /*16580*/  F2FP.F16.E4M3.UNPACK_B R48, R48 ;  /* 0x00000030ff30723e */ /* 0x000fe200020006ff */
[----:B------:R-:W-:-:S02]  /*16590*/  HADD2.F32 R37, -RZ, R35.H0_H0 ;  /* 0x20000023ff257230 */ /* 0x000fc40000004100 */
[C---:B------:R-:W-:Y:S01]  /*165a0*/  FMUL.FTZ R49, R40.reuse, R51 ;  /* 0x0000003328317220 */ /* 0x040fe20000410000 */
[----:B------:R-:W-:Y:S01]  /*165b0*/  HADD2.F32 R41, -RZ, R39.H0_H0 ;  /* 0x20000027ff297230 */ /* 0x000fe20000004100 */
[----:B------:R-:W-:Y:S01]  /*165c0*/  F2FP.F16.E4M3.UNPACK_B R42, R42 ;  /* 0x0000002aff2a723e */ /* 0x000fe200020006ff */
[----:B------:R-:W-:Y:S02]  /*165d0*/  HADD2.F32 R45, -RZ, R45.H1_H1 ;  /* 0x3000002dff2d7230 */ /* 0x000fe40000004100 */
[C---:B------:R-:W-:Y:S01]  /*165e0*/  FMUL.FTZ R47, R37.reuse, R46 ;  /* 0x0000002e252f7220 */ /* 0x040fe20000410000 */
[----:B------:R-:W-:Y:S02]  /*165f0*/  HADD2.F32 R38, -RZ, R38.H1_H1 ;  /* 0x30000026ff267230 */ /* 0x000fe40000004100 */
[----:B------:R-:W-:Y:S01]  /*16600*/  FMUL.FTZ R37, R37, R41 ;  /* 0x0000002925257220 */ /* 0x000fe20000410000 */
[----:B------:R-:W-:Y:S02]  /*16610*/  HADD2.F32 R32, -RZ, R36.H0_H0 ;  /* 0x20000024ff207230 */ /* 0x000fe40000004100 */
[----:B------:R-:W-:Y:S01]  /*16620*/  FMUL.FTZ R40, R40, R45 ;  /* 0x0000002d28287220 */ /* 0x000fe20000410000 */
[----:B------:R-:W-:-:S02]  /*16630*/  HADD2.F32 R43, -RZ, R43.H1_H1 ;  /* 0x3000002bff2b7230 */ /* 0x000fc40000004100 */
[----:B------:R-:W-:Y:S01]  /*16640*/  FFMA.FTZ R60, R38, R45, -R49 ;  /* 0x0000002d263c7223 */ /* 0x000fe20000010831 */
[----:B------:R-:W-:Y:S02]  /*16650*/  HADD2.F32 R35, -RZ, R35.H1_H1 ;  /* 0x30000023ff237230 */ /* 0x000fe40000004100 */
[C---:B------:R-:W-:Y:S01]  /*16660*/  FFMA.FTZ R47, R32.reuse, R41, -R47 ;  /* 0x00000029202f7223 */ /* 0x040fe2000001082f */
[----:B------:R-:W-:Y:S02]  /*16670*/  HADD2.F32 R39, -RZ, R39.H1_H1 ;  /* 0x30000027ff277230 */ /* 0x000fe40000004100 */
[----:B------:R-:W-:Y:S01]  /*16680*/  FFMA.FTZ R45, R32, R46, R37 ;  /* 0x0000002e202d7223 */ /* 0x000fe20000010025 */
[----:B------:R-:W-:Y:S02]  /*16690*/  HADD2.F32 R36, -RZ, R36.H1_H1 ;  /* 0x30000024ff247230 */ /* 0x000fe40000004100 */
[----:B------:R-:W-:Y:S01]  /*166a0*/  FMUL.FTZ R41, R35, R43 ;  /* 0x0000002b23297220 */ /* 0x000fe20000410000 */
[----:B------:R-:W-:-:S02]  /*166b0*/  HADD2.F32 R37, -RZ, R48.H0_H0 ;  /* 0x20000030ff257230 */ /* 0x000fc40000004100 */
[-C--:B------:R-:W-:Y:S01]  /*166c0*/  FMUL.FTZ R32, R35, R39.reuse ;  /* 0x0000002723207220 */ /* 0x080fe20000410000 */
[----:B------:R-:W-:Y:S02]  /*166d0*/  HADD2.F32 R35, -RZ, R33.H0_H0 ;  /* 0x20000021ff237230 */ /* 0x000fe40000004100 */
[----:B------:R-:W-:Y:S01]  /*166e0*/  FFMA.FTZ R50, R36, R39, -R41 ;  /* 0x0000002724327223 */ /* 0x000fe20000010829 */
[----:B------:R-:W-:Y:S01]  /*166f0*/  FFMA.FTZ R51, R38, R51, R40 ;  /* 0x0000003326337223 */ /* 0x000fe20000010028 */
[----:B------:R-:W-:Y:S01]  /*16700*/  FFMA.FTZ R52, R36, R43, R32 ;  /* 0x0000002b24347223 */ /* 0x000fe20000010020 */
[----:B------:R-:W-:Y:S02]  /*16710*/  HADD2.F32 R36, -RZ, R42.H0_H0 ;  /* 0x2000002aff247230 */ /* 0x000fe40000004100 */
[----:B------:R-:W-:Y:S01]  /*16720*/  FMUL.FTZ R39, R35, R37 ;  /* 0x0000002523277220 */ /* 0x000fe20000410000 */
[----:B------:R-:W-:Y:S01]  /*16730*/  HADD2.F32 R32, -RZ, R31.H0_H0 ;  /* 0x2000001fff207230 */ /* 0x000fe20000004100 */
[----:B------:R-:W-:Y:S01]  /*16740*/  F2FP.SATFINITE.E4M3.F32.PACK_AB_MERGE_C R51, R51, R58, RZ ;  /* 0x0000003a3333723e */ /* 0x000fe200048070ff */
[----:B------:R-:W-:-:S02]  /*16750*/  HADD2.F32 R48, -RZ, R48.H1_H1 ;  /* 0x30000030ff307230 */ /* 0x000fc40000004100 */
[-C--:B------:R-:W-:Y:S01]  /*16760*/  FMUL.FTZ R35, R35, R36.reuse ;  /* 0x0000002423237220 */ /* 0x080fe20000410000 */
[----:B------:R-:W-:Y:S02]  /*16770*/  HADD2.F32 R33, -RZ, R33.H1_H1 ;  /* 0x30000021ff217230 */ /* 0x000fe40000004100 */
[C---:B------:R-:W-:Y:S01]  /*16780*/  FFMA.FTZ R38, R32.reuse, R36, -R39 ;  /* 0x0000002420267223 */ /* 0x040fe20000010827 */
[----:B------:R-:W-:Y:S01]  /*16790*/  HADD2.F32 R42, -RZ, R42.H1_H1 ;  /* 0x3000002aff2a7230 */ /* 0x000fe20000004100 */
[----:B------:R-:W-:Y:S01]  /*167a0*/  F2FP.F16.E4M3.UNPACK_B R36, R5.H1 ;  /* 0x00000005ff24723e */ /* 0x000fe200030006ff */
[----:B------:R-:W-:Y:S02]  /*167b0*/  HADD2.F32 R31, -RZ, R31.H1_H1 ;  /* 0x3000001fff1f7230 */ /* 0x000fe40000004100 */
[C---:B------:R-:W-:Y:S01]  /*167c0*/  FMUL.FTZ R46, R33.reuse, R48 ;  /* 0x00000030212e7220 */ /* 0x040fe20000410000 */
[----:B------:R-:W-:Y:S01]  /*167d0*/  FFMA.FTZ R40, R32, R37, R35 ;  /* 0x0000002520287223 */ /* 0x000fe20000010023 */
[----:B------:R-:W-:Y:S01]  /*167e0*/  F2FP.F16.E4M3.UNPACK_B R35, R12.H1 ;  /* 0x0000000cff23723e */ /* 0x000fe200030006ff */
[----:B------:R-:W-:Y:S01]  /*167f0*/  FMUL.FTZ R33, R33, R42 ;  /* 0x0000002a21217220 */ /* 0x000fe20000410000 */
[----:B------:R-:W-:-:S02]  /*16800*/  HADD2.F32 R37, -RZ, R36.H0_H0 ;  /* 0x20000024ff257230 */ /* 0x000fc40000004100 */
[C---:B------:R-:W-:Y:S01]  /*16810*/  FFMA.FTZ R41, R31.reuse, R42, -R46 ;  /* 0x0000002a1f297223 */ /* 0x040fe2000001082e */
[----:B------:R-:W-:Y:S02]  /*16820*/  HADD2.F32 R32, -RZ, R34.H0_H0 ;  /* 0x20000022ff207230 */ /* 0x000fe40000004100 */
[----:B------:R-:W-:Y:S01]  /*16830*/  FFMA.FTZ R43, R31, R48, R33 ;  /* 0x000000301f2b7223 */ /* 0x000fe20000010021 */
[----:B------:R-:W-:Y:S01]  /*16840*/  HADD2.F32 R33, -RZ, R35.H0_H0 ;  /* 0x20000023ff217230 */ /* 0x000fe20000004100 */
[----:B------:R-:W-:Y:S01]  /*16850*/  F2FP.F16.E4M3.UNPACK_B R12, R12 ;  /* 0x0000000cff0c723e */ /* 0x000fe200020006ff */
[----:B------:R-:W-:Y:S02]  /*16860*/  HADD2.F32 R31, -RZ, R30.H0_H0 ;  /* 0x2000001eff1f7230 */ /* 0x000fe40000004100 */
[C---:B------:R-:W-:Y:S01]  /*16870*/  FMUL.FTZ R42, R32.reuse, R37 ;  /* 0x00000025202a7220 */ /* 0x040fe20000410000 */
[----:B------:R-:W-:Y:S02]  /*16880*/  HADD2.F32 R39, -RZ, R36.H1_H1 ;  /* 0x30000024ff277230 */ /* 0x000fe40000004100 */
[----:B------:R-:W-:Y:S01]  /*16890*/  FMUL.FTZ R32, R32, R33 ;  /* 0x0000002120207220 */ /* 0x000fe20000410000 */
[----:B------:R-:W-:-:S02]  /*168a0*/  HADD2.F32 R34, -RZ, R34.H1_H1 ;  /* 0x30000022ff227230 */ /* 0x000fc40000004100 */
[C---:B------:R-:W-:Y:S01]  /*168b0*/  FFMA.FTZ R42, R31.reuse, R33, -R42 ;  /* 0x000000211f2a7223 */ /* 0x040fe2000001082a */
[----:B------:R-:W-:Y:S01]  /*168c0*/  HADD2.F32 R35, -RZ, R35.H1_H1 ;  /* 0x30000023ff237230 */ /* 0x000fe20000004100 */
[----:B------:R-:W-:Y:S01]  /*168d0*/  F2FP.F16.E4M3.UNPACK_B R5, R5 ;  /* 0x00000005ff05723e */ /* 0x000fe200020006ff */
[----:B------:R-:W-:Y:S02]  /*168e0*/  HADD2.F32 R30, -RZ, R30.H1_H1 ;  /* 0x3000001eff1e7230 */ /* 0x000fe40000004100 */
[C---:B------:R-:W-:Y:S01]  /*168f0*/  FMUL.FTZ R33, R34.reuse, R39 ;  /* 0x0000002722217220 */ /* 0x040fe20000410000 */
[----:B------:R-:W-:Y:S01]  /*16900*/  FFMA.FTZ R36, R31, R37, R32 ;  /* 0x000000251f247223 */ /* 0x000fe20000010020 */
[-C--:B------:R-:W-:Y:S01]  /*16910*/  FMUL.FTZ R34, R34, R35.reuse ;  /* 0x0000002322227220 */ /* 0x080fe20000410000 */
[----:B------:R-:W-:Y:S02]  /*16920*/  HADD2.F32 R31, -RZ, R12.H1_H1 ;  /* 0x3000000cff1f7230 */ /* 0x000fe40000004100 */
[----:B------:R-:W-:Y:S01]  /*16930*/  FFMA.FTZ R49, R30, R35, -R33 ;  /* 0x000000231e317223 */ /* 0x000fe20000010821 */
[----:B------:R-:W-:-:S02]  /*16940*/  HADD2.F32 R32, -RZ, R5.H0_H0 ;  /* 0x20000005ff207230 */ /* 0x000fc40000004100 */
[----:B------:R-:W-:Y:S01]  /*16950*/  FFMA.FTZ R39, R30, R39, R34 ;  /* 0x000000271e277223 */ /* 0x000fe20000010022 */
[----:B------:R-:W-:Y:S02]  /*16960*/  HADD2.F32 R30, -RZ, R12.H0_H0 ;  /* 0x2000000cff1e7230 */ /* 0x000fe40000004100 */
[----:B------:R-:W-:Y:S01]  /*16970*/  HADD2.F32 R12, -RZ, R7.H0_H0 ;  /* 0x20000007ff0c7230 */ /* 0x000fe20000004100 */
[----:B------:R-:W-:Y:S01]  /*16980*/  F2FP.SATFINITE.E4M3.F32.PACK_AB_MERGE_C R42, R49, R42, RZ ;  /* 0x0000002a312a723e */ /* 0x000fe200048070ff */
[----:B------:R-:W-:Y:S01]  /*16990*/  HADD2.F32 R33, -RZ, R5.H1_H1 ;  /* 0x30000005ff217230 */ /* 0x000fe20000004100 */
[----:B------:R-:W-:Y:S01]  /*169a0*/  F2FP.SATFINITE.E4M3.F32.PACK_AB_MERGE_C R36, R39, R36, RZ ;  /* 0x000000242724723e */ /* 0x000fe200048070ff */
        /* <DEDUP_REMOVED lines=18> */
[----:B------:R-:W-:-:S02]  /*16ad0*/  F2FP.SATFINITE.E4M3.F32.PACK_AB_MERGE_C R6, R37, R34, R42 ;  /* 0x000000222506723e */ /* 0x000fc4000480702a */
[----:B------:R-:W-:Y:S02]  /*16ae0*/  F2FP.SATFINITE.E4M3.F32.PACK_AB_MERGE_C R15, R56, R29, R51 ;  /* 0x0000001d380f723e */ /* 0x000fe40004807033 */
[----:B------:R-:W-:Y:S01]  /*16af0*/  F2FP.SATFINITE.E4M3.F32.PACK_AB_MERGE_C R12, R43, R40, R12 ;  /* 0x000000282b0c723e */ /* 0x000fe2000480700c */
[----:B------:R3:W-:Y:S01]  /*16b00*/  STS.128 [R59+0x14400], R4 ;  /* 0x014400043b007388 */ /* 0x0007e20000000c00 */
[----:B------:R-:W-:-:S05]  /*16b10*/  F2FP.SATFINITE.E4M3.F32.PACK_AB_MERGE_C R14, R30, R35, R36 ;  /* 0x000000231e0e723e */ /* 0x000fca0004807024 */
[----:B------:R3:W-:Y:S02]  /*16b20*/  STS.128 [R0+0x14400], R12 ;  /* 0x0144000c00007388 */ /* 0x0007e40000000c00 */
.L_x_578:
[----:B------:R-:W-:Y:S05]  /*16b30*/  BSYNC B1 ;  /* 0x0000000000017941 */ /* 0x000fea0003800000 */
.L_x_577:
[----:B------:R-:W-:Y:S05]  /*16b40*/  @P2 BRA `(.L_x_559) ;  /* 0x0000000c00dc2947 */ /* 0x000fea0003800000 */
[----:B------:R-:W2:Y:S01]  /*16b50*/  LDL R51, [R1+0x3c] ;  /* 0x00003c0001337983 */ /* 0x000ea20000100800 */
[----:B---3-5:R-:W-:Y:S02]  /*16b60*/  SHF.R.U32.HI R4, RZ, 0x8, R24 ;  /* 0x00000008ff047819 */ /* 0x028fe40000011618 */
[----:B0-----:R-:W-:Y:S02]  /*16b70*/  LOP3.LUT R0, R24, 0xff, RZ, 0xc0, !PT ;  /* 0x000000ff18007812 */ /* 0x001fe400078ec0ff */
[----:B------:R-:W-:Y:S02]  /*16b80*/  SHF.R.U32.HI R12, RZ, 0x8, R26 ;  /* 0x00000008ff0c7819 */ /* 0x000fe4000001161a */
[----:B------:R-:W-:Y:S02]  /*16b90*/  LOP3.LUT R5, R4, 0xff, RZ, 0xc0, !PT ;  /* 0x000000ff04057812 */ /* 0x000fe400078ec0ff */
[----:B------:R-:W-:Y:S02]  /*16ba0*/  LEA.HI R3, R3, R171, RZ, 0x1c ;  /* 0x000000ab03037211 */ /* 0x000fe400078fe0ff */
[----:B------:R-:W-:-:S02]  /*16bb0*/  LOP3.LUT R4, R26, 0xff, RZ, 0xc0, !PT ;  /* 0x000000ff1a047812 */ /* 0x000fc400078ec0ff */
[----:B------:R-:W-:Y:S02]  /*16bc0*/  LOP3.LUT R13, R12, 0xff, RZ, 0xc0, !PT ;  /* 0x000000ff0c0d7812 */ /* 0x000fe400078ec0ff */
[----:B-1----:R-:W-:Y:S02]  /*16bd0*/  PRMT R21, R5, 0x7604, R0 ;  /* 0x0000760405157816 */ /* 0x002fe40000000000 */
[----:B------:R-:W-:Y:S02]  /*16be0*/  SHF.R.S32.HI R0, RZ, 0x1f, R3 ;  /* 0x0000001fff007819 */ /* 0x000fe40000011403 */
[----:B------:R-:W-:Y:S02]  /*16bf0*/  PRMT R29, R13, 0x7604, R4 ;  /* 0x000076040d1d7816 */ /* 0x000fe40000000004 */
[----:B------:R-:W-:Y:S02]  /*16c00*/  LEA.HI R4, R0, R3, RZ, 0x2 ;  /* 0x0000000300047211 */ /* 0x000fe400078f10ff */
[----:B------:R-:W-:-:S02]  /*16c10*/  SHF.L.U32 R0, R3, 0x4, RZ ;  /* 0x0000000403007819 */ /* 0x000fc400000006ff */
[----:B------:R-:W-:Y:S01]  /*16c20*/  SHF.R.U32.HI R7, RZ, 0x8, R25 ;  /* 0x00000008ff077819 */ /* 0x000fe20000011619 */
[----:B------:R-:W-:Y:S01]  /*16c30*/  IMAD.SHL.U32 R4, R4, 0x800, RZ ;  /* 0x0000080004047824 */ /* 0x000fe200078e00ff */
[----:B------:R-:W-:Y:S02]  /*16c40*/  LOP3.LUT R3, R205, 0x30, R0, 0xf8, !PT ;  /* 0x00000030cd037812 */ /* 0x000fe400078ef800 */
[----:B------:R-:W-:Y:S02]  /*16c50*/  LOP3.LUT R6, R25, 0xff, RZ, 0xc0, !PT ;  /* 0x000000ff19067812 */ /* 0x000fe400078ec0ff */
[----:B------:R-:W-:Y:S02]  /*16c60*/  LOP3.LUT R7, R7, 0xff, RZ, 0xc0, !PT ;  /* 0x000000ff07077812 */ /* 0x000fe400078ec0ff */
[----:B------:R-:W-:Y:S02]  /*16c70*/  SHF.R.U32.HI R12, RZ, 0x8, R8 ;  /* 0x00000008ff0c7819 */ /* 0x000fe40000011608 */
[----:B------:R-:W-:-:S02]  /*16c80*/  LOP3.LUT R3, R3, R206, RZ, 0x3c, !PT ;  /* 0x000000ce03037212 */ /* 0x000fc400078e3cff */
[----:B------:R-:W-:Y:S02]  /*16c90*/  LOP3.LUT R0, R4, 0xffffe000, RZ, 0xc0, !PT ;  /* 0xffffe00004007812 */ /* 0x000fe400078ec0ff */
[----:B------:R-:W-:Y:S02]  /*16ca0*/  PRMT R20, R7, 0x7604, R6 ;  /* 0x0000760407147816 */ /* 0x000fe40000000006 */
[----:B------:R-:W-:Y:S02]  /*16cb0*/  LOP3.LUT R7, R8, 0xff, RZ, 0xc0, !PT ;  /* 0x000000ff08077812 */ /* 0x000fe400078ec0ff */
[----:B------:R-:W-:Y:S02]  /*16cc0*/  LOP3.LUT R12, R12, 0xff, RZ, 0xc0, !PT ;  /* 0x000000ff0c0c7812 */ /* 0x000fe400078ec0ff */
[----:B------:R-:W-:Y:S02]  /*16cd0*/  IADD3 R3, R3, R207, R0 ;  /* 0x000000cf03037210 */ /* 0x000fe40007ffe000 */
[----:B------:R-:W-:-:S02]  /*16ce0*/  PRMT R35, R12, 0x7604, R7 ;  /* 0x000076040c237816 */ /* 0x000fc40000000007 */
[----:B------:R-:W-:Y:S01]  /*16cf0*/  SHF.R.U32.HI R6, RZ, 0x8, R27 ;  /* 0x00000008ff067819 */ /* 0x000fe2000001161b */
[----:B------:R-:W-:Y:S01]  /*16d00*/  IMAD.IADD R0, R18, 0x1, R3 ;  /* 0x0000000112007824 */ /* 0x000fe200078e0203 */
[----:B------:R-:W-:Y:S02]  /*16d10*/  SHF.R.U32.HI R12, RZ, 0x8, R9 ;  /* 0x00000008ff0c7819 */ /* 0x000fe40000011609 */
[----:B------:R-:W-:Y:S02]  /*16d20*/  LOP3.LUT R5, R27, 0xff, RZ, 0xc0, !PT ;  /* 0x000000ff1b057812 */ /* 0x000fe400078ec0ff */
[----:B------:R-:W-:Y:S02]  /*16d30*/  LOP3.LUT R6, R6, 0xff, RZ, 0xc0, !PT ;  /* 0x000000ff06067812 */ /* 0x000fe400078ec0ff */
[----:B------:R-:W-:Y:S02]  /*16d40*/  LOP3.LUT R3, R12, 0xff, RZ, 0xc0, !PT ;  /* 0x000000ff0c037812 */ /* 0x000fe400078ec0ff */
[----:B------:R-:W0:Y:S01]  /*16d50*/  LDS.128 R12, [R0+0x14400] ;  /* 0x01440000000c7984 */ /* 0x000e220000000c00 */
[----:B------:R-:W-:-:S02]  /*16d60*/  PRMT R28, R6, 0x7604, R5 ;  /* 0x00007604061c7816 */ /* 0x000fc40000000005 */
[----:B------:R-:W-:Y:S02]  /*16d70*/  SHF.R.U32.HI R34, RZ, 0x8, R11 ;  /* 0x00000008ff227819 */ /* 0x000fe4000001160b */
[----:B------:R-:W-:Y:S02]  /*16d80*/  LOP3.LUT R30, R9, 0xff, RZ, 0xc0, !PT ;  /* 0x000000ff091e7812 */ /* 0x000fe400078ec0ff */
[----:B------:R-:W-:Y:S02]  /*16d90*/  LOP3.LUT R33, R11, 0xff, RZ, 0xc0, !PT ;  /* 0x000000ff0b217812 */ /* 0x000fe400078ec0ff */
[----:B------:R-:W-:Y:S02]  /*16da0*/  LOP3.LUT R34, R34, 0xff, RZ, 0xc0, !PT ;  /* 0x000000ff22227812 */ /* 0x000fe400078ec0ff */
[----:B------:R-:W-:Y:S02]  /*16db0*/  PRMT R30, R3, 0x7604, R30 ;  /* 0x00007604031e7816 */ /* 0x000fe4000000001e */
[----:B------:R-:W-:-:S02]  /*16dc0*/  PRMT R34, R34, 0x7604, R33 ;  /* 0x0000760422227816 */ /* 0x000fc40000000021 */
[----:B------:R-:W-:Y:S02]  /*16dd0*/  SHF.R.U32.HI R32, RZ, 0x8, R10 ;  /* 0x00000008ff207819 */ /* 0x000fe4000001160a */
[----:B------:R-:W-:Y:S02]  /*16de0*/  SHF.R.U32.HI R3, RZ, 0x10, R25 ;  /* 0x00000010ff037819 */ /* 0x000fe40000011619 */
[----:B------:R-:W-:Y:S02]  /*16df0*/  SHF.R.U32.HI R33, RZ, 0x10, R9 ;  /* 0x00000010ff217819 */ /* 0x000fe40000011609 */
[----:B------:R-:W-:Y:S01]  /*16e00*/  SHF.R.U32.HI R41, RZ, 0x10, R11 ;  /* 0x00000010ff297819 */ /* 0x000fe2000001160b */
[----:B------:R-:W-:Y:S01]  /*16e10*/  IMAD.U32 R3, R3, 0x10000, RZ ;  /* 0x0001000003037824 */ /* 0x000fe200078e00ff */
[----:B------:R-:W-:Y:S02]  /*16e20*/  LOP3.LUT R31, R10, 0xff, RZ, 0xc0, !PT ;  /* 0x000000ff0a1f7812 */ /* 0x000fe400078ec0ff */
[----:B------:R-:W-:Y:S01]  /*16e30*/  LOP3.LUT R32, R32, 0xff, RZ, 0xc0, !PT ;  /* 0x000000ff20207812 */ /* 0x000fe200078ec0ff */
[----:B------:R-:W-:Y:S01]  /*16e40*/  IMAD.U32 R41, R41, 0x10000, RZ ;  /* 0x0001000029297824 */ /* 0x000fe200078e00ff */
[----:B------:R-:W-:-:S02]  /*16e50*/  SHF.L.U32 R33, R33, 0x10, RZ ;  /* 0x0000001021217819 */ /* 0x000fc400000006ff */
[----:B----4-:R-:W-:Y:S02]  /*16e60*/  PRMT R37, R32, 0x7604, R31 ;  /* 0x0000760420257816 */ /* 0x010fe4000000001f */
[----:B--2---:R-:W-:Y:S02]  /*16e70*/  LOP3.LUT R39, R30, 0xff0000, R33, 0xf8, !PT ;  /* 0x00ff00001e277812 */ /* 0x004fe400078ef821 */
[----:B------:R-:W-:Y:S02]  /*16e80*/  SHF.R.U32.HI R31, RZ, 0x10, R27 ;  /* 0x00000010ff1f7819 */ /* 0x000fe4000001161b */
[----:B------:R-:W-:Y:S02]  /*16e90*/  LOP3.LUT R21, R21, 0xff0000, R24, 0xf8, !PT ;  /* 0x00ff000015157812 */ /* 0x000fe400078ef818 */
[----:B------:R-:W-:Y:S01]  /*16ea0*/  LOP3.LUT R3, R20, 0xff0000, R3, 0xf8, !PT ;  /* 0x00ff000014037812 */ /* 0x000fe200078ef803 */
[----:B------:R-:W-:Y:S01]  /*16eb0*/  IMAD.U32 R31, R31, 0x10000, RZ ;  /* 0x000100001f1f7824 */ /* 0x000fe200078e00ff */
[----:B------:R-:W-:-:S02]  /*16ec0*/  LOP3.LUT R41, R34, 0xff0000, R41, 0xf8, !PT ;  /* 0x00ff000022297812 */ /* 0x000fc400078ef829 */
[----:B------:R-:W-:Y:S02]  /*16ed0*/  LOP3.LUT R39, R39, 0xff000000, R9, 0xf8, !PT ;  /* 0xff00000027277812 */ /* 0x000fe400078ef809 */
[----:B------:R-:W-:Y:S02]  /*16ee0*/  LOP3.LUT R32, R21, 0xff000000, R24, 0xf8, !PT ;  /* 0xff00000015207812 */ /* 0x000fe400078ef818 */
[----:B------:R-:W-:Y:S02]  /*16ef0*/  LOP3.LUT R33, R3, 0xff000000, R25, 0xf8, !PT ;  /* 0xff00000003217812 */ /* 0x000fe400078ef819 */
[----:B------:R-:W-:Y:S02]  /*16f00*/  LOP3.LUT R21, R35, 0xff0000, R8, 0xf8, !PT ;  /* 0x00ff000023157812 */ /* 0x000fe400078ef808 */
[----:B------:R-:W-:Y:S02]  /*16f10*/  LOP3.LUT R25, R37, 0xff0000, R10, 0xf8, !PT ;  /* 0x00ff000025197812 */ /* 0x000fe400078ef80a */
[----:B------:R-:W-:-:S02]  /*16f20*/  LOP3.LUT R41, R41, 0xff000000, R11, 0xf8, !PT ;  /* 0xff00000029297812 */ /* 0x000fc400078ef80b */
[----:B------:R-:W-:Y:S02]  /*16f30*/  F2FP.F16.E4M3.UNPACK_B R38, R39 ;  /* 0x00000027ff26723e */ /* 0x000fe400020006ff */
[----:B0-----:R-:W-:Y:S02]  /*16f40*/  F2FP.F16.E4M3.UNPACK_B R11, R13 ;  /* 0x0000000dff0b723e */ /* 0x001fe400020006ff */
[----:B------:R-:W-:Y:S01]  /*16f50*/  LOP3.LUT R37, R21, 0xff000000, R8, 0xf8, !PT ;  /* 0xff00000015257812 */ /* 0x000fe200078ef808 */
[--C-:B------:R-:W-:Y:S01]  /*16f60*/  HADD2.F32 R40, -RZ, R38.reuse.H0_H0 ;  /* 0x20000026ff287230 */ /* 0x100fe20000004100 */
[----:B------:R-:W-:Y:S01]  /*16f70*/  LOP3.LUT R31, R28, 0xff0000, R31, 0xf8, !PT ;  /* 0x00ff00001c1f7812 */ /* 0x000fe200078ef81f */
[----:B------:R-:W-:Y:S01]  /*16f80*/  HADD2.F32 R38, -RZ, R38.H1_H1 ;  /* 0x30000026ff267230 */ /* 0x000fe20000004100 */
[----:B------:R-:W-:Y:S02]  /*16f90*/  LOP3.LUT R8, R25, 0xff000000, R10, 0xf8, !PT ;  /* 0xff00000019087812 */ /* 0x000fe400078ef80a */
[----:B------:R-:W-:-:S02]  /*16fa0*/  F2FP.F16.E4M3.UNPACK_B R34, R33 ;  /* 0x00000021ff22723e */ /* 0x000fc400020006ff */
[----:B------:R-:W-:Y:S02]  /*16fb0*/  LOP3.LUT R35, R31, 0xff000000, R27, 0xf8, !PT ;  /* 0xff0000001f237812 */ /* 0x000fe400078ef81b */
[----:B------:R-:W-:Y:S01]  /*16fc0*/  LOP3.LUT R29, R29, 0xff0000, R26, 0xf8, !PT ;  /* 0x00ff00001d1d7812 */ /* 0x000fe200078ef81a */
[--C-:B------:R-:W-:Y:S01]  /*16fd0*/  HADD2.F32 R36, -RZ, R34.reuse.H0_H0 ;  /* 0x20000022ff247230 */ /* 0x100fe20000004100 */
[-C--:B------:R-:W-:Y:S01]  /*16fe0*/  F2FP.F16.E4M3.UNPACK_B R30, R15.reuse ;  /* 0x0000000fff1e723e */ /* 0x080fe200020006ff */
[----:B------:R-:W-:Y:S01]  /*16ff0*/  HADD2.F32 R34, -RZ, R34.H1_H1 ;  /* 0x30000022ff227230 */ /* 0x000fe20000004100 */
[----:B------:R-:W-:Y:S02]  /*17000*/  F2FP.F16.E4M3.UNPACK_B R31, R15.H1 ;  /* 0x0000000fff1f723e */ /* 0x000fe400030006ff */
[-C--:B------:R-:W-:Y:S02]  /*17010*/  F2FP.F16.E4M3.UNPACK_B R15, R12.reuse ;  /* 0x0000000cff0f723e */ /* 0x080fe400020006ff */
[----:B------:R-:W-:-:S02]  /*17020*/  F2FP.F16.E4M3.UNPACK_B R27, R12.H1 ;  /* 0x0000000cff1b723e */ /* 0x000fc400030006ff */
[----:B------:R-:W-:Y:S02]  /*17030*/  F2FP.F16.E4M3.UNPACK_B R28, R13.H1 ;  /* 0x0000000dff1c723e */ /* 0x000fe400030006ff */
[----:B------:R-:W-:Y:S02]  /*17040*/  F2FP.F16.E4M3.UNPACK_B R39, R39.H1 ;  /* 0x00000027ff27723e */ /* 0x000fe400030006ff */
[----:B------:R-:W-:Y:S02]  /*17050*/  F2FP.F16.E4M3.UNPACK_B R33, R33.H1 ;  /* 0x00000021ff21723e */ /* 0x000fe400030006ff */
[----:B------:R-:W-:Y:S02]  /*17060*/  LOP3.LUT R3, R29, 0xff000000, R26, 0xf8, !PT ;  /* 0xff0000001d037812 */ /* 0x000fe400078ef81a */
[----:B------:R-:W-:Y:S01]  /*17070*/  F2FP.F16.E4M3.UNPACK_B R29, R14.H1 ;  /* 0x0000000eff1d723e */ /* 0x000fe200030006ff */
[----:B------:R-:W0:Y:S02]  /*17080*/  LDS.128 R4, [R51+0x14400] ;  /* 0x0144000033047984 */ /* 0x000e240000000c00 */
[----:B0-----:R-:W-:-:S02]  /*17090*/  F2FP.F16.E4M3.UNPACK_B R10, R5 ;  /* 0x00000005ff0a723e */ /* 0x001fc400020006ff */
[----:B------:R-:W-:Y:S01]  /*170a0*/  F2FP.F16.E4M3.UNPACK_B R24, R5.H1 ;  /* 0x00000005ff18723e */ /* 0x000fe200030006ff */
[--C-:B------:R-:W-:Y:S01]  /*170b0*/  HADD2.F32 R5, -RZ, R11.reuse.H0_H0 ;  /* 0x2000000bff057230 */ /* 0x100fe20000004100 */
[-C--:B------:R-:W-:Y:S01]  /*170c0*/  F2FP.F16.E4M3.UNPACK_B R25, R7.reuse ;  /* 0x00000007ff19723e */ /* 0x080fe200020006ff */
[--C-:B------:R-:W-:Y:S01]  /*170d0*/  HADD2.F32 R9, -RZ, R10.reuse.H0_H0 ;  /* 0x2000000aff097230 */ /* 0x100fe20000004100 */
[----:B------:R-:W-:Y:S01]  /*170e0*/  F2FP.F16.E4M3.UNPACK_B R26, R7.H1 ;  /* 0x00000007ff1a723e */ /* 0x000fe200030006ff */
[----:B------:R-:W-:Y:S02]  /*170f0*/  HADD2.F32 R11, -RZ, R11.H1_H1 ;  /* 0x3000000bff0b7230 */ /* 0x000fe40000004100 */
[C---:B------:R-:W-:Y:S01]  /*17100*/  FMUL.FTZ R12, R5.reuse, R40 ;  /* 0x00000028050c7220 */ /* 0x040fe20000410000 */
[----:B------:R-:W-:Y:S01]  /*17110*/  F2FP.F16.E4M3.UNPACK_B R20, R4 ;  /* 0x00000004ff14723e */ /* 0x000fe200020006ff */
[----:B------:R-:W-:Y:S01]  /*17120*/  FMUL.FTZ R13, R5, R36 ;  /* 0x00000024050d7220 */ /* 0x000fe20000410000 */
[----:B------:R-:W-:Y:S01]  /*17130*/  F2FP.F16.E4M3.UNPACK_B R21, R4.H1 ;  /* 0x00000004ff15723e */ /* 0x000fe200030006ff */
[----:B------:R-:W-:Y:S01]  /*17140*/  FFMA.FTZ R5, R9, R36, -R12 ;  /* 0x0000002409057223 */ /* 0x000fe2000001080c */
[-C--:B------:R-:W-:Y:S01]  /*17150*/  F2FP.F16.E4M3.UNPACK_B R4, R6.reuse ;  /* 0x00000006ff04723e */ /* 0x080fe200020006ff */
[----:B------:R-:W-:Y:S01]  /*17160*/  HADD2.F32 R12, -RZ, R10.H1_H1 ;  /* 0x3000000aff0c7230 */ /* 0x000fe20000004100 */
[----:B------:R-:W-:Y:S01]  /*17170*/  F2FP.F16.E4M3.UNPACK_B R7, R6.H1 ;  /* 0x00000006ff07723e */ /* 0x000fe200030006ff */
[----:B------:R-:W-:Y:S01]  /*17180*/  HADD2.F32 R36, -RZ, R39.H0_H0 ;  /* 0x20000027ff247230 */ /* 0x000fe20000004100 */
[----:B------:R-:W-:Y:S01]  /*17190*/  F2FP.F16.E4M3.UNPACK_B R6, R14 ;  /* 0x0000000eff06723e */ /* 0x000fe200020006ff */
[----:B------:R-:W-:-:S02]  /*171a0*/  HADD2.F32 R10, -RZ, R28.H0_H0 ;  /* 0x2000001cff0a7230 */ /* 0x000fc40000004100 */
[C---:B------:R-:W-:Y:S01]  /*171b0*/  FMUL.FTZ R43, R11.reuse, R38 ;  /* 0x000000260b2b7220 */ /* 0x040fe20000410000 */
[----:B------:R-:W-:Y:S02]  /*171c0*/  HADD2.F32 R14, -RZ, R33.H0_H0 ;  /* 0x20000021ff0e7230 */ /* 0x000fe40000004100 */
[----:B------:R-:W-:Y:S01]  /*171d0*/  FMUL.FTZ R11, R11, R34 ;  /* 0x000000220b0b7220 */ /* 0x000fe20000410000 */
[----:B------:R-:W-:Y:S01]  /*171e0*/  FFMA.FTZ R9, R9, R40, R13 ;  /* 0x0000002809097223 */ /* 0x000fe2000001000d */
[C---:B------:R-:W-:Y:S01]  /*171f0*/  FMUL.FTZ R40, R10.reuse, R36 ;  /* 0x000000240a287220 */ /* 0x040fe20000410000 */
[----:B------:R-:W-:Y:S02]  /*17200*/  HADD2.F32 R13, -RZ, R24.H0_H0 ;  /* 0x20000018ff0d7230 */ /* 0x000fe40000004100 */
[----:B------:R-:W-:Y:S01]  /*17210*/  FMUL.FTZ R45, R10, R14 ;  /* 0x0000000e0a2d7220 */ /* 0x000fe20000410000 */
[C---:B------:R-:W-:Y:S01]  /*17220*/  FFMA.FTZ R10, R12.reuse, R34, -R43 ;  /* 0x000000220c0a7223 */ /* 0x040fe2000001082b */
[----:B------:R-:W-:Y:S01]  /*17230*/  FFMA.FTZ R12, R12, R38, R11 ;  /* 0x000000260c0c7223 */ /* 0x000fe2000001000b */
[----:B------:R-:W-:Y:S01]  /*17240*/  F2FP.F16.E4M3.UNPACK_B R38, R41 ;  /* 0x00000029ff26723e */ /* 0x000fe200020006ff */
[----:B------:R-:W-:Y:S01]  /*17250*/  HADD2.F32 R39, -RZ, R39.H1_H1 ;  /* 0x30000027ff277230 */ /* 0x000fe20000004100 */
[----:B------:R-:W-:Y:S01]  /*17260*/  F2FP.F16.E4M3.UNPACK_B R34, R35 ;  /* 0x00000023ff22723e */ /* 0x000fe200020006ff */
[----:B------:R-:W-:-:S02]  /*17270*/  HADD2.F32 R28, -RZ, R28.H1_H1 ;  /* 0x3000001cff1c7230 */ /* 0x000fc40000004100 */
[C---:B------:R-:W-:Y:S01]  /*17280*/  FFMA.FTZ R11, R13.reuse, R14, -R40 ;  /* 0x0000000e0d0b7223 */ /* 0x040fe20000010828 */
[----:B------:R-:W-:Y:S02]  /*17290*/  HADD2.F32 R33, -RZ, R33.H1_H1 ;  /* 0x30000021ff217230 */ /* 0x000fe40000004100 */
[----:B------:R-:W-:Y:S01]  /*172a0*/  FFMA.FTZ R45, R13, R36, R45 ;  /* 0x000000240d2d7223 */ /* 0x000fe2000001002d */
[----:B------:R-:W-:Y:S02]  /*172b0*/  HADD2.F32 R24, -RZ, R24.H1_H1 ;  /* 0x30000018ff187230 */ /* 0x000fe40000004100 */
[C---:B------:R-:W-:Y:S01]  /*172c0*/  FMUL.FTZ R43, R28.reuse, R39 ;  /* 0x000000271c2b7220 */ /* 0x040fe20000410000 */
[----:B------:R-:W-:Y:S02]  /*172d0*/  HADD2.F32 R40, -RZ, R38.H0_H0 ;  /* 0x20000026ff287230 */ /* 0x000fe40000004100 */
[----:B------:R-:W-:Y:S01]  /*172e0*/  FMUL.FTZ R28, R28, R33 ;  /* 0x000000211c1c7220 */ /* 0x000fe20000410000 */
[----:B------:R-:W-:Y:S01]  /*172f0*/  HADD2.F32 R14, -RZ, R30.H0_H0 ;  /* 0x2000001eff0e7230 */ /* 0x000fe20000004100 */
[----:B------:R-:W-:Y:S01]  /*17300*/  F2FP.F16.E4M3.UNPACK_B R35, R35.H1 ;  /* 0x00000023ff23723e */ /* 0x000fe200030006ff */
[----:B------:R-:W-:Y:S01]  /*17310*/  HADD2.F32 R36, -RZ, R34.H0_H0 ;  /* 0x20000022ff247230 */ /* 0x000fe20000004100 */
[----:B------:R-:W-:Y:S01]  /*17320*/  F2FP.F16.E4M3.UNPACK_B R41, R41.H1 ;  /* 0x00000029ff29723e */ /* 0x000fe200030006ff */
[----:B------:R-:W-:-:S02]  /*17330*/  HADD2.F32 R13, -RZ, R25.H0_H0 ;  /* 0x20000019ff0d7230 */ /* 0x000fc40000004100 */
[----:B------:R-:W-:Y:S01]  /*17340*/  FMUL.FTZ R48, R14, R40 ;  /* 0x000000280e307220 */ /* 0x000fe20000410000 */
[----:B------:R-:W-:Y:S01]  /*17350*/  FFMA.FTZ R42, R24, R33, -R43 ;  /* 0x00000021182a7223 */ /* 0x000fe2000001082b */
[-C--:B------:R-:W-:Y:S01]  /*17360*/  FMUL.FTZ R47, R14, R36.reuse ;  /* 0x000000240e2f7220 */ /* 0x080fe20000410000 */
[----:B------:R-:W-:Y:S01]  /*17370*/  FFMA.FTZ R46, R24, R39, R28 ;  /* 0x00000027182e7223 */ /* 0x000fe2000001001c */
[----:B------:R-:W-:Y:S02]  /*17380*/  HADD2.F32 R34, -RZ, R34.H1_H1 ;  /* 0x30000022ff227230 */ /* 0x000fe40000004100 */
[C---:B------:R-:W-:Y:S01]  /*17390*/  FFMA.FTZ R48, R13.reuse, R36, -R48 ;  /* 0x000000240d307223 */ /* 0x040fe20000010830 */
[----:B------:R-:W-:Y:S02]  /*173a0*/  HADD2.F32 R38, -RZ, R38.H1_H1 ;  /* 0x30000026ff267230 */ /* 0x000fe40000004100 */
[----:B------:R-:W-:Y:S01]  /*173b0*/  FFMA.FTZ R47, R13, R40, R47 ;  /* 0x000000280d2f7223 */ /* 0x000fe2000001002f */
[----:B------:R-:W-:Y:S01]  /*173c0*/  HADD2.F32 R30, -RZ, R30.H1_H1 ;  /* 0x3000001eff1e7230 */ /* 0x000fe20000004100 */
[----:B------:R-:W-:Y:S01]  /*173d0*/  F2FP.SATFINITE.E4M3.F32.PACK_AB_MERGE_C R11, R42, R11, RZ ;  /* 0x0000000b2a0b723e */ /* 0x000fe200048070ff */
[----:B------:R-:W-:Y:S01]  /*173e0*/  HADD2.F32 R14, -RZ, R31.H0_H0 ;  /* 0x2000001fff0e7230 */ /* 0x000fe20000004100 */
[----:B------:R-:W-:Y:S01]  /*173f0*/  F2FP.SATFINITE.E4M3.F32.PACK_AB_MERGE_C R45, R46, R45, RZ ;  /* 0x0000002d2e2d723e */ /* 0x000fe200048070ff */
[----:B------:R-:W-:-:S02]  /*17400*/  HADD2.F32 R24, -RZ, R35.H0_H0 ;  /* 0x20000023ff187230 */ /* 0x000fc40000004100 */
[C---:B------:R-:W-:Y:S01]  /*17410*/  FMUL.FTZ R36, R30.reuse, R38 ;  /* 0x000000261e247220 */ /* 0x040fe20000410000 */
[----:B------:R-:W-:Y:S02]  /*17420*/  HADD2.F32 R28, -RZ, R41.H0_H0 ;  /* 0x20000029ff1c7230 */ /* 0x000fe40000004100 */
[----:B------:R-:W-:Y:S01]  /*17430*/  FMUL.FTZ R33, R30, R34 ;  /* 0x000000221e217220 */ /* 0x000fe20000410000 */
[----:B------:R-:W-:Y:S02]  /*17440*/  HADD2.F32 R13, -RZ, R26.H0_H0 ;  /* 0x2000001aff0d7230 */ /* 0x000fe40000004100 */
[C---:B------:R-:W-:Y:S01]  /*17450*/  FMUL.FTZ R49, R14.reuse, R24 ;  /* 0x000000180e317220 */ /* 0x040fe20000410000 */
[----:B------:R-:W-:Y:S02]  /*17460*/  HADD2.F32 R25, -RZ, R25.H1_H1 ;  /* 0x30000019ff197230 */ /* 0x000fe40000004100 */
[----:B------:R-:W-:Y:S01]  /*17470*/  FMUL.FTZ R30, R14, R28 ;  /* 0x0000001c0e1e7220 */ /* 0x000fe20000410000 */
[----:B------:R-:W-:-:S02]  /*17480*/  HADD2.F32 R35, -RZ, R35.H1_H1 ;  /* 0x30000023ff237230 */ /* 0x000fc40000004100 */
[C---:B------:R-:W-:Y:S01]  /*17490*/  FFMA.FTZ R49, R13.reuse, R28, R49 ;  /* 0x0000001c0d317223 */ /* 0x040fe20000010031 */
[-C--:B------:R-:W-:Y:S01]  /*174a0*/  F2FP.F16.E4M3.UNPACK_B R28, R37.reuse.H1 ;  /* 0x00000025ff1c723e */ /* 0x080fe200030006ff */
[----:B------:R-:W-:Y:S01]  /*174b0*/  FFMA.FTZ R43, R13, R24, -R30 ;  /* 0x000000180d2b7223 */ /* 0x000fe2000001081e */
[----:B------:R-:W-:Y:S01]  /*174c0*/  HADD2.F32 R41, -RZ, R41.H1_H1 ;  /* 0x30000029ff297230 */ /* 0x000fe20000004100 */
[----:B------:R-:W-:Y:S01]  /*174d0*/  F2FP.F16.E4M3.UNPACK_B R24, R32.H1 ;  /* 0x00000020ff18723e */ /* 0x000fe200030006ff */
[----:B------:R-:W-:Y:S02]  /*174e0*/  HADD2.F32 R31, -RZ, R31.H1_H1 ;  /* 0x3000001fff1f7230 */ /* 0x000fe40000004100 */
[C---:B------:R-:W-:Y:S01]  /*174f0*/  FFMA.FTZ R39, R25.reuse, R34, -R36 ;  /* 0x0000002219277223 */ /* 0x040fe20000010824 */
[----:B------:R-:W-:Y:S01]  /*17500*/  FFMA.FTZ R40, R25, R38, R33 ;  /* 0x0000002619287223 */ /* 0x000fe20000010021 */
[----:B------:R-:W-:Y:S01]  /*17510*/  HADD2.F32 R26, -RZ, R26.H1_H1 ;  /* 0x3000001aff1a7230 */ /* 0x000fe20000004100 */
[----:B------:R-:W-:Y:S01]  /*17520*/  F2FP.F16.E4M3.UNPACK_B R37, R37 ;  /* 0x00000025ff25723e */ /* 0x000fe200020006ff */
[----:B------:R-:W-:-:S02]  /*17530*/  HADD2.F32 R30, -RZ, R28.H0_H0 ;  /* 0x2000001cff1e7230 */ /* 0x000fc40000004100 */
[C---:B------:R-:W-:Y:S01]  /*17540*/  FMUL.FTZ R33, R31.reuse, R41 ;  /* 0x000000291f217220 */ /* 0x040fe20000410000 */
[--C-:B------:R-:W-:Y:S02]  /*17550*/  HADD2.F32 R14, -RZ, R27.reuse.H0_H0 ;  /* 0x2000001bff0e7230 */ /* 0x100fe40000004100 */
[-C--:B------:R-:W-:Y:S01]  /*17560*/  FMUL.FTZ R36, R31, R35.reuse ;  /* 0x000000231f247220 */ /* 0x080fe20000410000 */
[----:B------:R-:W-:Y:S02]  /*17570*/  HADD2.F32 R25, -RZ, R24.H0_H0 ;  /* 0x20000018ff197230 */ /* 0x000fe40000004100 */
[----:B------:R-:W-:Y:S01]  /*17580*/  FFMA.FTZ R50, R26, R35, -R33 ;  /* 0x000000231a327223 */ /* 0x000fe20000010821 */
[----:B------:R-:W-:Y:S02]  /*17590*/  HADD2.F32 R28, -RZ, R28.H1_H1 ;  /* 0x3000001cff1c7230 */ /* 0x000fe40000004100 */
[----:B------:R-:W-:Y:S01]  /*175a0*/  FMUL.FTZ R34, R14, R30 ;  /* 0x0000001e0e227220 */ /* 0x000fe20000410000 */
[----:B------:R-:W-:-:S02]  /*175b0*/  HADD2.F32 R27, -RZ, R27.H1_H1 ;  /* 0x3000001bff1b7230 */ /* 0x000fc40000004100 */
[----:B------:R-:W-:Y:S01]  /*175c0*/  FFMA.FTZ R52, R26, R41, R36 ;  /* 0x000000291a347223 */ /* 0x000fe20000010024 */
[----:B------:R-:W-:Y:S01]  /*175d0*/  HADD2.F32 R24, -RZ, R24.H1_H1 ;  /* 0x30000018ff187230 */ /* 0x000fe20000004100 */
[----:B------:R-:W-:Y:S01]  /*175e0*/  F2FP.F16.E4M3.UNPACK_B R32, R32 ;  /* 0x00000020ff20723e */ /* 0x000fe200020006ff */
[--C-:B------:R-:W-:Y:S02]  /*175f0*/  HADD2.F32 R13, -RZ, R21.reuse.H0_H0 ;  /* 0x20000015ff0d7230 */ /* 0x100fe40000004100 */
[C---:B------:R-:W-:Y:S01]  /*17600*/  FMUL.FTZ R26, R27.reuse, R28 ;  /* 0x0000001c1b1a7220 */ /* 0x040fe20000410000 */
[----:B------:R-:W-:Y:S02]  /*17610*/  HADD2.F32 R21, -RZ, R21.H1_H1 ;  /* 0x30000015ff157230 */ /* 0x000fe40000004100 */
[----:B------:R-:W-:Y:S01]  /*17620*/  FMUL.FTZ R27, R27, R24 ;  /* 0x000000181b1b7220 */ /* 0x000fe20000410000 */
[-C--:B------:R-:W-:Y:S01]  /*17630*/  FMUL.FTZ R31, R14, R25.reuse ;  /* 0x000000190e1f7220 */ /* 0x080fe20000410000 */
[----:B------:R-:W-:Y:S01]  /*17640*/  FFMA.FTZ R34, R13, R25, -R34 ;  /* 0x000000190d227223 */ /* 0x000fe20000010822 */
[----:B------:R-:W-:-:S02]  /*17650*/  HADD2.F32 R25, -RZ, R37.H0_H0 ;  /* 0x20000025ff197230 */ /* 0x000fc40000004100 */
[C---:B------:R-:W-:Y:S01]  /*17660*/  FFMA.FTZ R33, R21.reuse, R24, -R26 ;  /* 0x0000001815217223 */ /* 0x040fe2000001081a */
[----:B------:R-:W-:Y:S02]  /*17670*/  HADD2.F32 R14, -RZ, R15.H0_H0 ;  /* 0x2000000fff0e7230 */ /* 0x000fe40000004100 */
[----:B------:R-:W-:Y:S01]  /*17680*/  FFMA.FTZ R35, R21, R28, R27 ;  /* 0x0000001c15237223 */ /* 0x000fe2000001001b */
[----:B------:R-:W-:Y:S02]  /*17690*/  HADD2.F32 R21, -RZ, R32.H0_H0 ;  /* 0x20000020ff157230 */ /* 0x000fe40000004100 */
[----:B------:R-:W-:Y:S01]  /*176a0*/  FFMA.FTZ R30, R13, R30, R31 ;  /* 0x0000001e0d1e7223 */ /* 0x000fe2000001001f */
[----:B------:R-:W-:Y:S02]  /*176b0*/  HADD2.F32 R13, -RZ, R20.H0_H0 ;  /* 0x20000014ff0d7230 */ /* 0x000fe40000004100 */
[----:B------:R-:W-:Y:S01]  /*176c0*/  FMUL.FTZ R24, R14, R25 ;  /* 0x000000190e187220 */ /* 0x000fe20000410000 */
[----:B------:R-:W-:-:S02]  /*176d0*/  HADD2.F32 R37, -RZ, R37.H1_H1 ;  /* 0x30000025ff257230 */ /* 0x000fc40000004100 */
[-C--:B------:R-:W-:Y:S01]  /*176e0*/  FMUL.FTZ R14, R14, R21.reuse ;  /* 0x000000150e0e7220 */ /* 0x080fe20000410000 */
[----:B------:R-:W-:Y:S02]  /*176f0*/  HADD2.F32 R15, -RZ, R15.H1_H1 ;  /* 0x3000000fff0f7230 */ /* 0x000fe40000004100 */
[C---:B------:R-:W-:Y:S01]  /*17700*/  FFMA.FTZ R27, R13.reuse, R21, -R24 ;  /* 0x000000150d1b7223 */ /* 0x040fe20000010818 */
[----:B------:R-:W-:Y:S01]  /*17710*/  HADD2.F32 R32, -RZ, R32.H1_H1 ;  /* 0x30000020ff207230 */ /* 0x000fe20000004100 */
[----:B------:R-:W-:Y:S01]  /*17720*/  F2FP.F16.E4M3.UNPACK_B R21, R8.H1 ;  /* 0x00000008ff15723e */ /* 0x000fe200030006ff */
[----:B------:R-:W-:Y:S01]  /*17730*/  FFMA.FTZ R25, R13, R25, R14 ;  /* 0x000000190d197223 */ /* 0x000fe2000001000e */
[----:B------:R-:W-:Y:S01]  /*17740*/  HADD2.F32 R20, -RZ, R20.H1_H1 ;  /* 0x30000014ff147230 */ /* 0x000fe20000004100 */
[----:B------:R-:W-:Y:S01]  /*17750*/  F2FP.F16.E4M3.UNPACK_B R13, R3.H1 ;  /* 0x00000003ff0d723e */ /* 0x000fe200030006ff */
[C---:B------:R-:W-:Y:S01]  /*17760*/  FMUL.FTZ R31, R15.reuse, R37 ;  /* 0x000000250f1f7220 */ /* 0x040fe20000410000 */
[----:B------:R-:W-:Y:S01]  /*17770*/  FMUL.FTZ R26, R15, R32 ;  /* 0x000000200f1a7220 */ /* 0x000fe20000410000 */
[----:B------:R-:W-:Y:S01]  /*17780*/  HADD2.F32 R24, -RZ, R21.H0_H0 ;  /* 0x20000015ff187230 */ /* 0x000fe20000004100 */
[----:B------:R-:W-:Y:S01]  /*17790*/  F2FP.F16.E4M3.UNPACK_B R3, R3 ;  /* 0x00000003ff03723e */ /* 0x000fe200020006ff */
[----:B------:R-:W-:-:S02]  /*177a0*/  HADD2.F32 R14, -RZ, R29.H0_H0 ;  /* 0x2000001dff0e7230 */ /* 0x000fc40000004100 */
[C---:B------:R-:W-:Y:S01]  /*177b0*/  FFMA.FTZ R32, R20.reuse, R32, -R31 ;  /* 0x0000002014207223 */ /* 0x040fe2000001081f */
[----:B------:R-:W-:Y:S01]  /*177c0*/  FFMA.FTZ R28, R20, R37, R26 ;  /* 0x00000025141c7223 */ /* 0x000fe2000001001a */
[--C-:B------:R-:W-:Y:S01]  /*177d0*/  HADD2.F32 R15, -RZ, R13.reuse.H0_H0 ;  /* 0x2000000dff0f7230 */ /* 0x100fe20000004100 */
[----:B------:R-:W-:Y:S01]  /*177e0*/  F2FP.SATFINITE.E4M3.F32.PACK_AB_MERGE_C R49, R52, R49, RZ ;  /* 0x000000313431723e */ /* 0x000fe200048070ff */
[----:B------:R-:W-:Y:S02]  /*177f0*/  HADD2.F32 R20, -RZ, R13.H1_H1 ;  /* 0x3000000dff147230 */ /* 0x000fe40000004100 */
[C---:B------:R-:W-:Y:S01]  /*17800*/  FMUL.FTZ R36, R14.reuse, R24 ;  /* 0x000000180e247220 */ /* 0x040fe20000410000 */
[----:B------:R-:W-:Y:S02]  /*17810*/  HADD2.F32 R13, -RZ, R7.H0_H0 ;  /* 0x20000007ff0d7230 */ /* 0x000fe40000004100 */
[----:B------:R-:W-:Y:S01]  /*17820*/  FMUL.FTZ R14, R14, R15 ;  /* 0x0000000f0e0e7220 */ /* 0x000fe20000410000 */
[----:B------:R-:W-:Y:S01]  /*17830*/  HADD2.F32 R26, -RZ, R21.H1_H1 ;  /* 0x30000015ff1a7230 */ /* 0x000fe20000004100 */
[----:B------:R-:W-:Y:S01]  /*17840*/  F2FP.SATFINITE.E4M3.F32.PACK_AB_MERGE_C R5, R10, R5, R11 ;  /* 0x000000050a05723e */ /* 0x000fe2000480700b */
[----:B------:R-:W-:-:S02]  /*17850*/  HADD2.F32 R29, -RZ, R29.H1_H1 ;  /* 0x3000001dff1d7230 */ /* 0x000fc40000004100 */
[----:B------:R-:W-:Y:S01]  /*17860*/  FFMA.FTZ R36, R13, R15, -R36 ;  /* 0x0000000f0d247223 */ /* 0x000fe20000010824 */
[----:B------:R-:W-:Y:S01]  /*17870*/  HADD2.F32 R7, -RZ, R7.H1_H1 ;  /* 0x30000007ff077230 */ /* 0x000fe20000004100 */
[----:B------:R-:W-:Y:S01]  /*17880*/  F2FP.SATFINITE.E4M3.F32.PACK_AB_MERGE_C R9, R12, R9, R45 ;  /* 0x000000090c09723e */ /* 0x000fe2000480702d */
[C---:B------:R-:W-:Y:S01]  /*17890*/  FMUL.FTZ R38, R29.reuse, R26 ;  /* 0x0000001a1d267220 */ /* 0x040fe20000410000 */
[----:B------:R-:W-:Y:S01]  /*178a0*/  FMUL.FTZ R15, R29, R20 ;  /* 0x000000141d0f7220 */ /* 0x000fe20000410000 */
[----:B------:R-:W-:Y:S01]  /*178b0*/  FFMA.FTZ R29, R13, R24, R14 ;  /* 0x000000180d1d7223 */ /* 0x000fe2000001000e */
[----:B------:R-:W-:Y:S01]  /*178c0*/  F2FP.F16.E4M3.UNPACK_B R14, R8 ;  /* 0x00000008ff0e723e */ /* 0x000fe200020006ff */
[C---:B------:R-:W-:Y:S01]  /*178d0*/  FFMA.FTZ R31, R7.reuse, R20, -R38 ;  /* 0x00000014071f7223 */ /* 0x040fe20000010826 */
[----:B------:R-:W-:Y:S01]  /*178e0*/  FFMA.FTZ R26, R7, R26, R15 ;  /* 0x0000001a071a7223 */ /* 0x000fe2000001000f */
[----:B------:R-:W-:Y:S01]  /*178f0*/  HADD2.F32 R7, -RZ, R6.H0_H0 ;  /* 0x20000006ff077230 */ /* 0x000fe20000004100 */
[----:B------:R-:W-:Y:S01]  /*17900*/  F2FP.SATFINITE.E4M3.F32.PACK_AB_MERGE_C R11, R40, R47, R49 ;  /* 0x0000002f280b723e */ /* 0x000fe20004807031 */
[----:B------:R-:W-:Y:S01]  /*17910*/  HADD2.F32 R20, -RZ, R14.H0_H0 ;  /* 0x2000000eff147230 */ /* 0x000fe20000004100 */
[----:B------:R-:W-:Y:S01]  /*17920*/  F2FP.SATFINITE.E4M3.F32.PACK_AB_MERGE_C R31, R31, R36, RZ ;  /* 0x000000241f1f723e */ /* 0x000fe200048070ff */
[--C-:B------:R-:W-:Y:S01]  /*17930*/  HADD2.F32 R8, -RZ, R3.reuse.H0_H0 ;  /* 0x20000003ff087230 */ /* 0x100fe20000004100 */
[----:B------:R-:W-:Y:S01]  /*17940*/  F2FP.SATFINITE.E4M3.F32.PACK_AB_MERGE_C R26, R26, R29, RZ ;  /* 0x0000001d1a1a723e */ /* 0x000fe200048070ff */
[----:B------:R-:W-:-:S02]  /*17950*/  HADD2.F32 R13, -RZ, R3.H1_H1 ;  /* 0x30000003ff0d7230 */ /* 0x000fc40000004100 */
[----:B------:R-:W-:Y:S02]  /*17960*/  HADD2.F32 R15, -RZ, R14.H1_H1 ;  /* 0x3000000eff0f7230 */ /* 0x000fe40000004100 */
[C---:B------:R-:W-:Y:S01]  /*17970*/  FMUL.FTZ R14, R7.reuse, R20 ;  /* 0x00000014070e7220 */ /* 0x040fe20000410000 */
[----:B------:R-:W-:Y:S02]  /*17980*/  HADD2.F32 R6, -RZ, R6.H1_H1 ;  /* 0x30000006ff067230 */ /* 0x000fe40000004100 */
[-C--:B------:R-:W-:Y:S01]  /*17990*/  FMUL.FTZ R7, R7, R8.reuse ;  /* 0x0000000807077220 */ /* 0x080fe20000410000 */
[--C-:B------:R-:W-:Y:S02]  /*179a0*/  HADD2.F32 R3, -RZ, R4.reuse.H0_H0 ;  /* 0x20000004ff037230 */ /* 0x100fe40000004100 */
[----:B------:R-:W-:Y:S02]  /*179b0*/  HADD2.F32 R4, -RZ, R4.H1_H1 ;  /* 0x30000004ff047230 */ /* 0x000fe40000004100 */
[C---:B------:R-:W-:Y:S01]  /*179c0*/  FMUL.FTZ R21, R6.reuse, R15 ;  /* 0x0000000f06157220 */ /* 0x040fe20000410000 */
        /* <DEDUP_REMOVED lines=8> */
[----:B------:R-:W-:Y:S02]  /*17a50*/  F2FP.SATFINITE.E4M3.F32.PACK_AB_MERGE_C R7, R39, R48, R7 ;  /* 0x000000302707723e */ /* 0x000fe40004807007 */
[----:B------:R-:W-:Y:S02]  /*17a60*/  F2FP.SATFINITE.E4M3.F32.PACK_AB_MERGE_C R4, R32, R27, R4 ;  /* 0x0000001b2004723e */ /* 0x000fe40004807004 */
[----:B------:R-:W-:Y:S02]  /*17a70*/  F2FP.SATFINITE.E4M3.F32.PACK_AB_MERGE_C R6, R21, R6, R31 ;  /* 0x000000061506723e */ /* 0x000fe4000480701f */
[----:B------:R-:W-:-:S02]  /*17a80*/  F2FP.SATFINITE.E4M3.F32.PACK_AB_MERGE_C R8, R28, R25, R8 ;  /* 0x000000191c08723e */ /* 0x000fc40004807008 */
[----:B------:R-:W-:Y:S01]  /*17a90*/  F2FP.SATFINITE.E4M3.F32.PACK_AB_MERGE_C R10, R24, R3, R26 ;  /* 0x00000003180a723e */ /* 0x000fe2000480701a */
[----:B------:R0:W-:Y:S04]  /*17aa0*/  STS.128 [R51+0x14400], R4 ;  /* 0x0144000433007388 */ /* 0x0001e80000000c00 */
[----:B------:R0:W-:Y:S02]  /*17ab0*/  STS.128 [R0+0x14400], R8 ;  /* 0x0144000800007388 */ /* 0x0001e40000000c00 */
.L_x_559:
[----:B------:R-:W-:Y:S05]  /*17ac0*/  BSYNC B0 ;  /* 0x0000000000007941 */ /* 0x000fea0003800000 */
.L_x_552:
[----:B------:R-:W-:Y:S01]  /*17ad0*/  @!PT LDS RZ, [RZ] ;  /* 0x00000000fffff984 */ /* 0x000fe20000000800 */
[----:B------:R-:W-:Y:S01]  /*17ae0*/  @!PT LDS RZ, [RZ] ;  /* 0x00000000fffff984 */ /* 0x000fe20000000800 */
[----:B------:R-:W-:Y:S01]  /*17af0*/  @!PT LDS RZ, [RZ] ;  /* 0x00000000fffff984 */ /* 0x000fe20000000800 */
[----:B------:R-:W-:Y:S01]  /*17b00*/  @!PT LDS RZ, [RZ] ;  /* 0x00000000fffff984 */ /* 0x000fe20000000800 */
[----:B------:R1:W-:Y:S06]  /*17b10*/  MEMBAR.ALL.CTA ;  /* 0x0000000000007992 */ /* 0x0003ec0000008000 */
[----:B-1----:R-:W1:Y:S01]  /*17b20*/  FENCE.VIEW.ASYNC.S ;  /* 0x00000000000073c6 */ /* 0x002e620000000000 */
[----:B------:R-:W-:Y:S05]  /*17b30*/  WARPSYNC.ALL ;  /* 0x0000000000007948 */ /* 0x000fea0003800000 */
[----:B-1----:R-:W-:Y:S06]  /*17b40*/  BAR.SYNC.DEFER_BLOCKING 0xd, 0x100 ;  /* 0x0344000000007b1d */ /* 0x002fec0000010000 */
.L_x_550:
[----:B0--3--:R-:W-:-:S05]  /*17b50*/  IMAD.U32 R0, RZ, RZ, UR48 ;  /* 0x00000030ff007e24 */ /* 0x009fca000f8e00ff */
[----:B------:R-:W-:-:S13]  /*17b60*/  ISETP.NE.AND P0, PT, R0, 0x3, PT ;  /* 0x000000030000780c */ /* 0x000fda0003f05270 */
[----:B------:R-:W-:Y:S05]  /*17b70*/  @!P0 BRA `(.L_x_579) ;  /* 0x0000000000048947 */ /* 0x000fea0003800000 */
[----:B------:R-:W-:Y:S01]  /*17b80*/  BPT.TRAP 0x1 ;  /* 0x000000040000795c */ /* 0x000fe20000300000 */
.L_x_579:
[----:B------:R-:W-:Y:S01]  /*17b90*/  IMAD R0, R202, 0x8, R18 ;  /* 0x00000008ca007824 */ /* 0x000fe200078e0212 */
[----:B-1----:R-:W-:-:S04]  /*17ba0*/  SHF.L.U32 R3, R208, 0x1f, RZ ;  /* 0x0000001fd0037819 */ /* 0x002fc800000006ff */
[----:B------:R0:W1:Y:S01]  /*17bb0*/  SYNCS.PHASECHK.TRANS64.TRYWAIT P1, [R0+URZ+0x29830], R3 ;  /* 0x02983003000075a7 */ /* 0x000062000802017f */
[----:B------:R-:W-:Y:S05]  /*17bc0*/  @!P0 BRA `(.L_x_580) ;  /* 0x0000000000048947 */ /* 0x000fea0003800000 */
[----:B------:R-:W-:Y:S01]  /*17bd0*/  BPT.TRAP 0x1 ;  /* 0x000000040000795c */ /* 0x000fe20000300000 */
.L_x_580:
[----:B-----5:R-:W-:Y:S01]  /*17be0*/  IMAD.MOV.U32 R25, RZ, RZ, RZ ;  /* 0x000000ffff197224 */ /* 0x020fe200078e00ff */
[----:B-1----:R-:W-:Y:S06]  /*17bf0*/  @P1 BRA `(.L_x_581) ;  /* 0x0000000000081947 */ /* 0x002fec0003800000 */
[----:B------:R-:W1:Y:S02]  /*17c00*/  SYNCS.PHASECHK.TRANS64.TRYWAIT P1, [R0+URZ+0x29830], R3 ;  /* 0x02983003000075a7 */ /* 0x000e64000802017f */
[----:B-1----:R-:W-:Y:S05]  /*17c10*/  @!P1 BRA `(.L_x_582) ;  /* 0x0000014400d09947 */ /* 0x002fea0003800000 */
.L_x_581:
[----:B------:R-:W-:Y:S05]  /*17c20*/  WARPSYNC.ALL ;  /* 0x0000000000007948 */ /* 0x000fea0003800000 */
[----:B01----:R-:W-:Y:S01]  /*17c30*/  IADD3 R3, R18, 0x1a400, RZ ;  /* 0x0001a40012037810 */ /* 0x003fe20007ffe0ff */
[----:B------:R-:W-:Y:S01]  /*17c40*/  IMAD.MOV.U32 R5, RZ, RZ, -0x7fffffe0 ;  /* 0x80000020ff057424 */ /* 0x000fe200078e00ff */
[----:B------:R-:W-:Y:S01]  /*17c50*/  R2UR UR28, R44 ;  /* 0x000000002c1c72ca */ /* 0x000fe200000e0000 */
[----:B------:R-:W-:Y:S01]  /*17c60*/  WARPGROUP.ARRIVE ;  /* 0x00000000000079c5 */ /* 0x000fe20000000000 */
[----:B------:R-:W-:Y:S01]  /*17c70*/  SHF.R.U32.HI R3, RZ, 0x4, R3 ;  /* 0x00000004ff037819 */ /* 0x000fe20000011603 */
[----:B------:R-:W-:Y:S01]  /*17c80*/  UMOV UR29, 0x80000020 ;  /* 0x80000020001d7882 */ /* 0x000fe20000000000 */
[----:B------:R-:W-:Y:S01]  /*17c90*/  R2UR UR31, R5 ;  /* 0x00000000051f72ca */ /* 0x000fe200000e0000 */
[----:B------:R-:W-:Y:S01]  /*17ca0*/  IMAD.MOV.U32 R7, RZ, RZ, -0x7fffffe0 ;  /* 0x80000020ff077424 */ /* 0x000fe200078e00ff */
[----:B------:R-:W-:Y:S01]  /*17cb0*/  LOP3.LUT R3, R3, 0x3fff, RZ, 0xc0, !PT ;  /* 0x00003fff03037812 */ /* 0x000fe200078ec0ff */
[----:B------:R-:W-:Y:S01]  /*17cc0*/  UMOV UR5, UR29 ;  /* 0x0000001d00057c82 */ /* 0x000fe20008000000 */
[----:B------:R-:W-:Y:S01]  /*17cd0*/  IMAD.MOV.U32 R11, RZ, RZ, -0x7fffffe0 ;  /* 0x80000020ff0b7424 */ /* 0x000fe200078e00ff */
[----:B------:R-:W-:Y:S01]  /*17ce0*/  UMOV UR9, UR29 ;  /* 0x0000001d00097c82 */ /* 0x000fe20008000000 */
[----:B------:R-:W-:Y:S01]  /*17cf0*/  LOP3.LUT R9, R3, 0x10000, RZ, 0xfc, !PT ;  /* 0x0001000003097812 */ /* 0x000fe200078efcff */
[----:B------:R-:W-:Y:S01]  /*17d00*/  UMOV UR13, UR29 ;  /* 0x0000001d000d7c82 */ /* 0x000fe20008000000 */
[----:B------:R-:W-:Y:S01]  /*17d10*/  R2UR UR7, R7 ;  /* 0x00000000070772ca */ /* 0x000fe200000e0000 */
[----:B------:R-:W-:Y:S01]  /*17d20*/  ULOP3.LUT UR28, UR28, 0x10000, URZ, 0xfc, !UPT ;  /* 0x000100001c1c7892 */ /* 0x000fe2000f8efc3f */
[----:B------:R-:W-:Y:S01]  /*17d30*/  R2UR UR11, R11 ;  /* 0x000000000b0b72ca */ /* 0x000fe200000e0000 */
[----:B----4-:R-:W-:Y:S01]  /*17d40*/  IMAD R4, R202, 0x780, R9 ;  /* 0x00000780ca047824 */ /* 0x010fe200078e0209 */
[----:B------:R-:W-:Y:S01]  /*17d50*/  R2UR UR15, R7 ;  /* 0x00000000070f72ca */ /* 0x000fe200000e0000 */
[----:B------:R-:W-:Y:S01]  /*17d60*/  UMOV UR17, UR29 ;  /* 0x0000001d00117c82 */ /* 0x000fe20008000000 */
[----:B------:R-:W-:Y:S01]  /*17d70*/  R2UR UR19, R11 ;  /* 0x000000000b1372ca */ /* 0x000fe200000e0000 */
[C---:B------:R-:W-:Y:S01]  /*17d80*/  VIADD R6, R4.reuse, 0x80 ;  /* 0x0000008004067836 */ /* 0x040fe20000000000 */
[C---:B------:R-:W-:Y:S01]  /*17d90*/  R2UR UR30, R4.reuse ;  /* 0x00000000041e72ca */ /* 0x040fe200000e0000 */
[----:B------:R-:W-:Y:S01]  /*17da0*/  UMOV UR4, UR28 ;  /* 0x0000001c00047c82 */ /* 0x000fe20008000000 */
[----:B------:R-:W-:Y:S01]  /*17db0*/  VIADD R10, R4, 0x100 ;  /* 0x00000100040a7836 */ /* 0x000fe20000000000 */
[----:B------:R-:W-:Y:S01]  /*17dc0*/  UMOV UR8, UR28 ;  /* 0x0000001c00087c82 */ /* 0x000fe20008000000 */
[----:B------:R-:W-:Y:S01]  /*17dd0*/  R2UR UR6, R6 ;  /* 0x00000000060672ca */ /* 0x000fe200000e0000 */
[----:B------:R-:W-:Y:S01]  /*17de0*/  UMOV UR12, UR28 ;  /* 0x0000001c000c7c82 */ /* 0x000fe20008000000 */
[----:B------:R-:W-:Y:S01]  /*17df0*/  IADD3 R6, R4, 0x180, RZ ;  /* 0x0000018004067810 */ /* 0x000fe20007ffe0ff */
[----:B------:R-:W-:Y:S01]  /*17e00*/  UMOV UR16, UR28 ;  /* 0x0000001c00107c82 */ /* 0x000fe20008000000 */
[----:B------:R-:W-:Y:S01]  /*17e10*/  R2UR UR10, R10 ;  /* 0x000000000a0a72ca */ /* 0x000fe200000e0000 */
[----:B------:R-:W-:Y:S01]  /*17e20*/  VIADD R10, R4, 0x200 ;  /* 0x00000200040a7836 */ /* 0x000fe20000000000 */
[----:B------:R-:W-:Y:S01]  /*17e30*/  R2UR UR14, R6 ;  /* 0x00000000060e72ca */ /* 0x000fe200000e0000 */
[----:B------:R-:W-:Y:S01]  /*17e40*/  VIADD R6, R4, 0x2 ;  /* 0x0000000204067836 */ /* 0x000fe20000000000 */
[----:B------:R-:W-:-:S02]  /*17e50*/  UIADD3 UR44, UR28, 0x2, URZ ;  /* 0x000000021c2c7890 */ /* 0x000fc4000fffe03f */
[----:B------:R-:W-:Y:S01]  /*17e60*/  QGMMA.64x32x32.F32.E4M3.E4M3 R92, gdesc[UR28], RZ, !UPT, gsb0 ;  /* 0x006000001c5c79f3 */ /* 0x000fe2000c0008ff */
[----:B------:R-:W-:Y:S01]  /*17e70*/  R2UR UR18, R10 ;  /* 0x000000000a1272ca */ /* 0x000fe200000e0000 */
[----:B------:R-:W-:Y:S01]  /*17e80*/  IMAD.MOV.U32 R7, RZ, RZ, -0x7fffffe0 ;  /* 0x80000020ff077424 */ /* 0x000fe200078e00ff */
[----:B------:R-:W-:Y:S01]  /*17e90*/  R2UR UR46, R6 ;  /* 0x00000000062e72ca */ /* 0x000fe200000e0000 */
[----:B------:R-:W-:Y:S01]  /*17ea0*/  UMOV UR45, 0x80000020 ;  /* 0x80000020002d7882 */ /* 0x000fe20000000000 */
[C---:B------:R-:W-:Y:S01]  /*17eb0*/  VIADD R10, R4.reuse, 0x82 ;  /* 0x00000082040a7836 */ /* 0x040fe20000000000 */
[C---:B------:R-:W-:Y:S01]  /*17ec0*/  IADD3 R12, R4.reuse, 0x102, RZ ;  /* 0x00000102040c7810 */ /* 0x040fe20007ffe0ff */
[----:B------:R-:W-:Y:S01]  /*17ed0*/  IMAD.MOV.U32 R11, RZ, RZ, -0x7fffffe0 ;  /* 0x80000020ff0b7424 */ /* 0x000fe200078e00ff */
[----:B------:R-:W-:Y:S01]  /*17ee0*/  R2UR UR47, R7 ;  /* 0x00000000072f72ca */ /* 0x000fe200000e0000 */
[----:B------:R-:W-:Y:S02]  /*17ef0*/  IMAD.MOV.U32 R13, RZ, RZ, -0x7fffffe0 ;  /* 0x80000020ff0d7424 */ /* 0x000fe400078e00ff */
[----:B------:R-:W-:-:S02]  /*17f00*/  VIADD R6, R4, 0x182 ;  /* 0x0000018204067836 */ /* 0x000fc40000000000 */
[----:B------:R-:W-:Y:S02]  /*17f10*/  IMAD.MOV.U32 R7, RZ, RZ, -0x7fffffe0 ;  /* 0x80000020ff077424 */ /* 0x000fe400078e00ff */
[----:B------:R-:W-:-:S05]  /*17f20*/  IMAD.MOV.U32 R5, RZ, RZ, -0x7fffffe0 ;  /* 0x80000020ff057424 */ /* 0x000fca00078e00ff */
[----:B------:R-:W-:Y:S01]  /*17f30*/  R2UR UR43, R5 ;  /* 0x00000000052b72ca */ /* 0x000fe200000e0000 */
[----:B------:R-:W-:Y:S02]  /*17f40*/  WARPGROUP.DEPBAR.LE gsb0, 0x0 ;  /* 0x00008000000079c5 */ /* 0x000fe40000010000 */
[----:B------:R-:W-:-:S06]  /*17f50*/  WARPGROUP.ARRIVE ;  /* 0x00000000000079c5 */ /* 0x000fcc0000000000 */
[----:B------:R-:W-:Y:S01]  /*17f60*/  QGMMA.64x32x32.F32.E4M3.E4M3 R76, gdesc[UR4], RZ, !UPT, gsb0 ;  /* 0x00600000044c79f3 */ /* 0x000fe2000c0008ff */
[----:B------:R-:W-:Y:S01]  /*17f70*/  R2UR UR6, R10 ;  /* 0x000000000a0672ca */ /* 0x000fe200000e0000 */
[----:B------:R-:W-:Y:S01]  /*17f80*/  UMOV UR4, UR44 ;  /* 0x0000002c00047c82 */ /* 0x000fe20008000000 */
[----:B------:R-:W-:Y:S01]  /*17f90*/  R2UR UR7, R11 ;  /* 0x000000000b0772ca */ /* 0x000fe200000e0000 */
[----:B------:R-:W-:Y:S01]  /*17fa0*/  UMOV UR5, UR45 ;  /* 0x0000002d00057c82 */ /* 0x000fe20008000000 */
[----:B------:R-:W-:Y:S01]  /*17fb0*/  IMAD.MOV.U32 R11, RZ, RZ, -0x7fffffe0 ;  /* 0x80000020ff0b7424 */ /* 0x000fe200078e00ff */
[----:B------:R-:W-:Y:S01]  /*17fc0*/  IADD3 R10, R4, 0x202, RZ ;  /* 0x00000202040a7810 */ /* 0x000fe20007ffe0ff */
        /* <DEDUP_REMOVED lines=16> */
[----:B------:R-:W-:Y:S02]  /*180d0*/  VIADD R6, R4, 0x280 ;  /* 0x0000028004067836 */ /* 0x000fe40000000000 */
[----:B------:R-:W-:Y:S01]  /*180e0*/  IMAD.MOV.U32 R7, RZ, RZ, -0x7fffffe0 ;  /* 0x80000020ff077424 */ /* 0x000fe200078e00ff */
[----:B------:R-:W-:Y:S02]  /*180f0*/  WARPGROUP.DEPBAR.LE gsb0, 0x0 ;  /* 0x00008000000079c5 */ /* 0x000fe40000010000 */
[----:B--2---:R-:W-:-:S06]  /*18100*/  WARPGROUP.ARRIVE ;  /* 0x00000000000079c5 */ /* 0x004fcc0000000000 */
        /* <DEDUP_REMOVED lines=8> */
[----:B------:R-:W-:-:S06]  /*18190*/  WARPGROUP.ARRIVE ;  /* 0x00000000000079c5 */ /* 0x000fcc0000000000 */
[----:B------:R-:W-:Y:S03]  /*181a0*/  QGMMA.64x32x32.F32.E4M3.E4M3 R92, gdesc[UR44], R92, gsb0 ;  /* 0x006000002c5c79f3 */ /* 0x000fe6000800085c */
[----:B------:R-:W-:Y:S02]  /*181b0*/  WARPGROUP.DEPBAR.LE gsb0, 0x0 ;  /* 0x00008000000079c5 */ /* 0x000fe40000010000 */
[----:B------:R-:W-:-:S06]  /*181c0*/  WARPGROUP.ARRIVE ;  /* 0x00000000000079c5 */ /* 0x000fcc0000000000 */
[----:B------:R-:W-:Y:S01]  /*181d0*/  QGMMA.64x32x32.F32.E4M3.E4M3 R76, gdesc[UR4], R76, gsb0 ;  /* 0x00600000044c79f3 */ /* 0x000fe2000800084c */
[----:B------:R-:W-:Y:S01]  /*181e0*/  R2UR UR6, R6 ;  /* 0x00000000060672ca */ /* 0x000fe200000e0000 */
[----:B------:R-:W-:Y:S01]  /*181f0*/  UIADD3 UR4, UR28, 0x200, URZ ;  /* 0x000002001c047890 */ /* 0x000fe2000fffe03f */
[----:B------:R-:W-:Y:S01]  /*18200*/  R2UR UR7, R7 ;  /* 0x00000000070772ca */ /* 0x000fe200000e0000 */
[----:B------:R-:W-:Y:S01]  /*18210*/  UMOV UR5, 0x80000020 ;  /* 0x8000002000057882 */ /* 0x000fe20000000000 */
[----:B------:R-:W-:Y:S01]  /*18220*/  VIADD R6, R4, 0x400 ;  /* 0x0000040004067836 */ /* 0x000fe20000000000 */
[----:B------:R-:W-:Y:S01]  /*18230*/  UMOV UR21, UR5 ;  /* 0x0000000500157c82 */ /* 0x000fe20008000000 */
[----:B------:R-:W-:Y:S02]  /*18240*/  IMAD.MOV.U32 R7, RZ, RZ, -0x7fffffe0 ;  /* 0x80000020ff077424 */ /* 0x000fe400078e00ff */
[----:B------:R-:W-:Y:S01]  /*18250*/  UMOV UR20, UR4 ;  /* 0x0000000400147c82 */ /* 0x000fe20008000000 */
[----:B------:R-:W-:-:S02]  /*18260*/  WARPGROUP.DEPBAR.LE gsb0, 0x0 ;  /* 0x00008000000079c5 */ /* 0x000fc40000010000 */
[----:B------:R-:W-:-:S06]  /*18270*/  WARPGROUP.ARRIVE ;  /* 0x00000000000079c5 */ /* 0x000fcc0000000000 */
[----:B------:R-:W-:Y:S01]  /*18280*/  QGMMA.64x32x32.F32.E4M3.E4M3 R60, gdesc[UR8], R60, gsb0 ;  /* 0x00600000083c79f3 */ /* 0x000fe2000800083c */
[----:B------:R-:W-:Y:S01]  /*18290*/  R2UR UR10, R10 ;  /* 0x000000000a0a72ca */ /* 0x000fe200000e0000 */
[----:B------:R-:W-:Y:S01]  /*182a0*/  UMOV UR8, UR4 ;  /* 0x0000000400087c82 */ /* 0x000fe20008000000 */
[----:B------:R-:W-:Y:S01]  /*182b0*/  R2UR UR11, R11 ;  /* 0x000000000b0b72ca */ /* 0x000fe200000e0000 */
[----:B------:R-:W-:Y:S01]  /*182c0*/  UMOV UR9, UR5 ;  /* 0x0000000500097c82 */ /* 0x000fe20008000000 */
[----:B------:R-:W-:Y:S01]  /*182d0*/  IMAD.MOV.U32 R11, RZ, RZ, -0x7fffffe0 ;  /* 0x80000020ff0b7424 */ /* 0x000fe200078e00ff */
[----:B------:R-:W-:-:S04]  /*182e0*/  IADD3 R10, R4, 0x480, RZ ;  /* 0x00000480040a7810 */ /* 0x000fc80007ffe0ff */
[----:B------:R-:W-:Y:S01]  /*182f0*/  R2UR UR22, R10 ;  /* 0x000000000a1672ca */ /* 0x000fe200000e0000 */
[----:B------:R-:W-:Y:S01]  /*18300*/  VIADD R10, R4, 0x302 ;  /* 0x00000302040a7836 */ /* 0x000fe20000000000 */
[----:B------:R-:W-:Y:S01]  /*18310*/  R2UR UR23, R11 ;  /* 0x000000000b1772ca */ /* 0x000fe200000e0000 */
[----:B------:R-:W-:Y:S01]  /*18320*/  IMAD.MOV.U32 R11, RZ, RZ, -0x7fffffe0 ;  /* 0x80000020ff0b7424 */ /* 0x000fe200078e00ff */
[----:B------:R-:W-:Y:S02]  /*18330*/  WARPGROUP.DEPBAR.LE gsb0, 0x0 ;  /* 0x00008000000079c5 */ /* 0x000fe40000010000 */
[----:B------:R-:W-:-:S06]  /*18340*/  WARPGROUP.ARRIVE ;  /* 0x00000000000079c5 */ /* 0x000fcc0000000000 */
[----:B------:R-:W-:Y:S01]  /*18350*/  QGMMA.64x32x32.F32.E4M3.E4M3 R44, gdesc[UR12], R44, gsb0 ;  /* 0x006000000c2c79f3 */ /* 0x000fe2000800082c */
        /* <DEDUP_REMOVED lines=8> */
[----:B------:R-:W-:Y:S01]  /*183e0*/  QGMMA.64x32x32.F32.E4M3.E4M3 R28, gdesc[UR16], R28, gsb0 ;  /* 0x00600000101c79f3 */ /* 0x000fe2000800081c */
        /* <DEDUP_REMOVED lines=106> */
[C---:B------:R-:W-:Y:S01]  /*18a90*/  VIADD R6, R4.reuse, 0x682 ;  /* 0x0000068204067836 */ /* 0x040fe20000000000 */
[----:B------:R-:W-:Y:S01]  /*18aa0*/  IADD3 R4, R4, 0x702, RZ ;  /* 0x0000070204047810 */ /* 0x000fe20007ffe0ff */
[----:B------:R-:W-:Y:S01]  /*18ab0*/  IMAD.MOV.U32 R7, RZ, RZ, -0x7fffffe0 ;  /* 0x80000020ff077424 */ /* 0x000fe200078e00ff */
[----:B------:R-:W-:Y:S01]  /*18ac0*/  UMOV UR41, UR17 ;  /* 0x0000001100297c82 */ /* 0x000fe20008000000 */
[----:B------:R-:W-:Y:S01]  /*18ad0*/  UMOV UR40, UR16 ;  /* 0x0000001000287c82 */ /* 0x000fe20008000000 */
[----:B------:R-:W-:Y:S01]  /*18ae0*/  R2UR UR42, R4 ;  /* 0x00000000042a72ca */ /* 0x000fe200000e0000 */
[----:B------:R-:W-:-:S02]  /*18af0*/  WARPGROUP.DEPBAR.LE gsb0, 0x0 ;  /* 0x00008000000079c5 */ /* 0x000fc40000010000 */
[----:B------:R-:W-:-:S06]  /*18b00*/  WARPGROUP.ARRIVE ;  /* 0x00000000000079c5 */ /* 0x000fcc0000000000 */
[----:B------:R-:W-:Y:S01]  /*18b10*/  QGMMA.64x32x32.F32.E4M3.E4M3 R60, gdesc[UR20], R60, gsb0 ;  /* 0x00600000143c79f3 */ /* 0x000fe2000800083c */
[----:B------:R-:W-:Y:S01]  /*18b20*/  R2UR UR22, R10 ;  /* 0x000000000a1672ca */ /* 0x000fe200000e0000 */
[----:B------:R-:W-:Y:S01]  /*18b30*/  UMOV UR20, UR16 ;  /* 0x0000001000147c82 */ /* 0x000fe20008000000 */
[----:B------:R-:W-:Y:S01]  /*18b40*/  R2UR UR23, R11 ;  /* 0x000000000b1772ca */ /* 0x000fe200000e0000 */
[----:B------:R-:W-:Y:S01]  /*18b50*/  UMOV UR21, UR17 ;  /* 0x0000001100157c82 */ /* 0x000fe20008000000 */
[----:B------:R-:W-:Y:S02]  /*18b60*/  WARPGROUP.DEPBAR.LE gsb0, 0x0 ;  /* 0x00008000000079c5 */ /* 0x000fe40000010000 */
        /* <DEDUP_REMOVED lines=29> */
[----:B------:R-:W-:Y:S05]  /*18d40*/  @!P0 BRA `(.L_x_583) ;  /* 0x0000000000048947 */ /* 0x000fea0003800000 */
[----:B------:R-:W-:Y:S01]  /*18d50*/  BPT.TRAP 0x1 ;  /* 0x000000040000795c */ /* 0x000fe20000300000 */
.L_x_583:
[----:B------:R-:W-:Y:S02]  /*18d60*/  IADD3 R4, R159, 0xa0, -R218 ;  /* 0x000000a09f047810 */ /* 0x000fe40007ffe8da */
[----:B------:R-:W-:-:S03]  /*18d70*/  P2R R6, PR, RZ, 0x1 ;  /* 0x00000001ff067803 */ /* 0x000fc60000000000 */
        /* <DEDUP_REMOVED lines=12> */
[----:B------:R-:W-:-:S02]  /*18e40*/  FSEL R3, R94, -INF , P2 ;  /* 0xff8000005e037808 */ /* 0x000fc40001000000 */
[----:B------:R-:W-:Y:S02]  /*18e50*/  ISETP.GT.AND P2, PT, R4, 0x11, PT ;  /* 0x000000110400780c */ /* 0x000fe40003f44270 */
[----:B------:R-:W-:Y:S02]  /*18e60*/  FSEL R27, R100, -INF , P1 ;  /* 0xff800000641b7808 */ /* 0x000fe40000800000 */
[----:B------:R-:W-:Y:S02]  /*18e70*/  FMNMX.FTZ R8, R97, R8, !PT ;  /* 0x0000000861087209 */ /* 0x000fe40007810000 */
        /* <DEDUP_REMOVED lines=36> */
[----:B------:R-:W-:Y:S01]  /*190c0*/  FSEL R77, R82, -INF , P2 ;  /* 0xff800000524d7808 */ /* 0x000fe20001000000 */
[----:B------:R-:W-:Y:S01]  /*190d0*/  IMAD.U32 R82, RZ, RZ, UR38 ;  /* 0x00000026ff527e24 */ /* 0x000fe2000f8e00ff */
[----:B------:R-:W-:Y:S02]  /*190e0*/  ISETP.GT.AND P2, PT, R4, 0x39, PT ;  /* 0x000000390400780c */ /* 0x000fe40003f44270 */
[----:B------:R-:W-:-:S02]  /*190f0*/  FSEL R121, R88, -INF , P1 ;  /* 0xff80000058797808 */ /* 0x000fc40000800000 */
[----:B------:R-:W-:Y:S02]  /*19100*/  FMNMX.FTZ R8, R85, R8, !PT ;  /* 0x0000000855087209 */ /* 0x000fe40007810000 */
[----:B------:R-:W-:Y:S02]  /*19110*/  FSEL R83, R83, -INF , P5 ;  /* 0xff80000053537808 */ /* 0x000fe40002800000 */
[----:B------:R-:W-:Y:S02]  /*19120*/  ISETP.GT.AND P5, PT, R4, 0x40, PT ;  /* 0x000000400400780c */ /* 0x000fe40003fa4270 */
[----:B------:R-:W-:Y:S02]  /*19130*/  FSEL R123, R89, -INF , P2 ;  /* 0xff800000597b7808 */ /* 0x000fe40001000000 */
[----:B------:R-:W-:Y:S02]  /*19140*/  FMNMX.FTZ R8, R121, R8, !PT ;  /* 0x0000000879087209 */ /* 0x000fe40007810000 */
[----:B------:R-:W-:Y:S01]  /*19150*/  FSEL R81, R86, -INF , P4 ;  /* 0xff80000056517808 */ /* 0x000fe20002000000 */
[----:B------:R-:W-:Y:S01]  /*19160*/  IMAD.MOV.U32 R86, RZ, RZ, R25 ;  /* 0x000000ffff567224 */ /* 0x000fe200078e0019 */
        /* <DEDUP_REMOVED lines=74> */
[----:B------:R-:W-:Y:S02]  /*19610*/  FMNMX.FTZ R89, R46, R89, !PT ;  /* 0x000000592e597209 */ /* 0x000fe40007810000 */
[----:B------:R-:W-:Y:S02]  /*19620*/  ISETP.GT.AND P3, PT, R4, 0x90, PT ;  /* 0x000000900400780c */ /* 0x000fe40003f64270 */
[----:B------:R-:W-:Y:S02]  /*19630*/  FSEL R51, R51, -INF , P4 ;  /* 0xff80000033337808 */ /* 0x000fe40002000000 */
[----:B------:R-:W-:Y:S02]  /*19640*/  FSEL R36, R36, -INF , P3 ;  /* 0xff80000024247808 */ /* 0x000fe40001800000 */
[----:B------:R-:W-:-:S02]  /*19650*/  FMNMX.FTZ R89, R44, R89, !PT ;  /* 0x000000592c597209 */ /* 0x000fc40007810000 */
[----:B------:R-:W-:Y:S02]  /*19660*/  ISETP.GT.AND P4, PT, R4, 0x91, PT ;  /* 0x000000910400780c */ /* 0x000fe40003f84270 */
[----:B------:R-:W-:Y:S02]  /*19670*/  FSEL R53, R50, -INF , P5 ;  /* 0xff80000032357808 */ /* 0x000fe40002800000 */
[----:B------:R-:W-:Y:S02]  /*19680*/  FSEL R32, R37, -INF , P4 ;  /* 0xff80000025207808 */ /* 0x000fe40002000000 */
[----:B------:R-:W-:Y:S02]  /*19690*/  FMNMX.FTZ R89, R36, R89, !PT ;  /* 0x0000005924597209 */ /* 0x000fe40007810000 */
[----:B------:R-:W-:Y:S02]  /*196a0*/  ISETP.GT.AND P5, PT, R4, 0x98, PT ;  /* 0x000000980400780c */ /* 0x000fe40003fa4270 */
[----:B------:R-:W-:-:S02]  /*196b0*/  FMNMX.FTZ R8, R32, R89, !PT ;  /* 0x0000005920087209 */ /* 0x000fc40007810000 */
[----:B------:R-:W-:Y:S02]  /*196c0*/  FSEL R165, R40, -INF , P5 ;  /* 0xff80000028a57808 */ /* 0x000fe40002800000 */
[----:B------:R-:W-:Y:S02]  /*196d0*/  ISETP.GT.AND P6, PT, R4, 0x99, PT ;  /* 0x000000990400780c */ /* 0x000fe40003fc4270 */
[----:B------:R-:W-:Y:S02]  /*196e0*/  FMNMX.FTZ R8, R165, R8, !PT ;  /* 0x00000008a5087209 */ /* 0x000fe40007810000 */
[----:B------:R-:W-:Y:S02]  /*196f0*/  FSEL R163, R41, -INF , P6 ;  /* 0xff80000029a37808 */ /* 0x000fe40003000000 */
[----:B------:R-:W-:Y:S02]  /*19700*/  P2R R14, PR, RZ, 0x4 ;  /* 0x00000004ff0e7803 */ /* 0x000fe40000000000 */
[----:B------:R-:W-:-:S02]  /*19710*/  FMNMX.FTZ R8, R163, R8, !PT ;  /* 0x00000008a3087209 */ /* 0x000fc40007810000 */
[----:B------:R-:W-:Y:S02]  /*19720*/  P2R R20, PR, RZ, 0x2 ;  /* 0x00000002ff147803 */ /* 0x000fe40000000000 */
[----:B------:R-:W-:Y:S01]  /*19730*/  ISETP.GT.AND P1, PT, R4, 0x79, PT ;  /* 0x000000790400780c */ /* 0x000fe20003f24270 */
[----:B------:R-:W0:Y:S01]  /*19740*/  SHFL.BFLY PT, R33, R8, 0x2, 0x1f ;  /* 0x0c401f0008217f89 */ /* 0x000e2200000e0000 */
[----:B------:R-:W-:Y:S02]  /*19750*/  P2R R24, PR, RZ, 0x1 ;  /* 0x00000001ff187803 */ /* 0x000fe40000000000 */
[----:B------:R-:W-:Y:S02]  /*19760*/  FSEL R59, R59, -INF , P1 ;  /* 0xff8000003b3b7808 */ /* 0x000fe40000800000 */
[----:B------:R-:W-:Y:S02]  /*19770*/  ISETP.NE.AND P1, PT, R20, RZ, PT ;  /* 0x000000ff1400720c */ /* 0x000fe40003f25270 */
[----:B------:R-:W-:-:S02]  /*19780*/  ISETP.GT.AND P0, PT, R4, 0x80, PT ;  /* 0x000000800400780c */ /* 0x000fc40003f04270 */
[----:B------:R-:W-:Y:S02]  /*19790*/  FSEL R37, R34, -INF , P1 ;  /* 0xff80000022257808 */ /* 0x000fe40000800000 */
[----:B------:R-:W-:Y:S02]  /*197a0*/  FSEL R39, R39, -INF , P4 ;  /* 0xff80000027277808 */ /* 0x000fe40002000000 */
[----:B------:R-:W-:Y:S02]  /*197b0*/  FSEL R43, R43, -INF , P6 ;  /* 0xff8000002b2b7808 */ /* 0x000fe40003000000 */
[----:B0-----:R-:W-:-:S05]  /*197c0*/  FMNMX.FTZ R12, R8, R33, !PT ;  /* 0x00000021080c7209 */ /* 0x001fca0007810000 */
[----:B------:R-:W0:Y:S02]  /*197d0*/  SHFL.BFLY PT, R33, R12, 0x1, 0x1f ;  /* 0x0c201f000c217f89 */ /* 0x000e2400000e0000 */
[----:B0-----:R-:W-:Y:S02]  /*197e0*/  FMNMX.FTZ R10, R12, R33, !PT ;  /* 0x000000210c0a7209 */ /* 0x001fe40007810000 */
[----:B------:R-:W-:Y:S02]  /*197f0*/  FSEL R33, R30, -INF , P0 ;  /* 0xff8000001e217808 */ /* 0x000fe40000000000 */
[----:B------:R-:W-:Y:S01]  /*19800*/  FSETP.NEU.FTZ.AND P2, PT, R10, -INF , PT ;  /* 0xff8000000a00780b */ /* 0x000fe20003f5d000 */
[----:B------:R-:W-:-:S01]  /*19810*/  FFMA.FTZ R167, R2, R10, -8 ;  /* 0xc100000002a77423 */ /* 0x000fc2000001000a */
[----:B------:R-:W-:-:S04]  /*19820*/  ISETP.NE.AND P0, PT, R24, RZ, PT ;  /* 0x000000ff1800720c */ /* 0x000fc80003f05270 */
[----:B------:R-:W-:Y:S02]  /*19830*/  FSEL R167, R167, RZ, P2 ;  /* 0x000000ffa7a77208 */ /* 0x000fe40001000000 */
[----:B------:R-:W-:Y:S02]  /*19840*/  ISETP.NE.AND P2, PT, R14, RZ, PT ;  /* 0x000000ff0e00720c */ /* 0x000fe40003f45270 */
[----:B------:R-:W-:Y:S01]  /*19850*/  FMNMX.FTZ R14, R3, R95, !PT ;  /* 0x0000005f030e7209 */ /* 0x000fe20007810000 */
[----:B------:R-:W-:-:S01]  /*19860*/  FFMA.FTZ R24, R2, R115, -R167 ;  /* 0x0000007302187223 */ /* 0x000fc200000108a7 */
[----:B------:R-:W-:Y:S01]  /*19870*/  FSEL R31, R31, -INF , P0 ;  /* 0xff8000001f1f7808 */ /* 0x000fe20000000000 */
[----:B------:R-:W-:-:S01]  /*19880*/  FFMA.FTZ R119, R2, R119, -R167 ;  /* 0x0000007702777223 */ /* 0x000fc200000108a7 */
[----:B------:R-:W-:Y:S01]  /*19890*/  FMNMX.FTZ R14, R5, R14, !PT ;  /* 0x0000000e050e7209 */ /* 0x000fe20007810000 */
[----:B------:R-:W-:-:S01]  /*198a0*/  FFMA.FTZ R4, R2, R11, -R167 ;  /* 0x0000000b02047223 */ /* 0x000fc200000108a7 */
[----:B------:R-:W-:Y:S01]  /*198b0*/  ISETP.NE.AND P0, PT, R6, RZ, PT ;  /* 0x000000ff0600720c */ /* 0x000fe20003f05270 */
[----:B------:R-:W-:-:S01]  /*198c0*/  FFMA.FTZ R6, R2, R21, -R167 ;  /* 0x0000001502067223 */ /* 0x000fc200000108a7 */
[----:B------:R-:W-:Y:S01]  /*198d0*/  FMNMX.FTZ R20, R99, R14, !PT ;  /* 0x0000000e63147209 */ /* 0x000fe20007810000 */
[----:B------:R-:W-:-:S01]  /*198e0*/  FFMA.FTZ R21, R2, R97, -R167 ;  /* 0x0000006102157223 */ /* 0x000fc200000108a7 */
[----:B------:R-:W-:Y:S01]  /*198f0*/  FSEL R115, R35, -INF , P2 ;  /* 0xff80000023737808 */ /* 0x000fe20001000000 */
[----:B------:R-:W-:-:S01]  /*19900*/  FFMA.FTZ R97, R2, R117, -R167 ;  /* 0x0000007502617223 */ /* 0x000fc200000108a7 */
[----:B------:R-:W-:Y:S01]  /*19910*/  FMNMX.FTZ R20, R7, R20, !PT ;  /* 0x0000001407147209 */ /* 0x000fe20007810000 */
[----:B------:R-:W-:-:S01]  /*19920*/  FFMA.FTZ R41, R2, R93, -R167 ;  /* 0x0000005d02297223 */ /* 0x000fc200000108a7 */
[----:B------:R-:W-:Y:S01]  /*19930*/  FSEL R117, R38, -INF , P3 ;  /* 0xff80000026757808 */ /* 0x000fe20001800000 */
[----:B------:R-:W-:-:S01]  /*19940*/  FFMA.FTZ R34, R2, R129, -R167 ;  /* 0x0000008102227223 */ /* 0x000fc200000108a7 */
[----:B------:R-:W-:Y:S01]  /*19950*/  FMNMX.FTZ R20, R103, R20, !PT ;  /* 0x0000001467147209 */ /* 0x000fe20007810000 */
[----:B------:R-:W-:-:S01]  /*19960*/  FFMA.FTZ R129, R2, R44, -R167 ;  /* 0x0000002c02817223 */ /* 0x000fc200000108a7 */
[----:B------:R-:W-:Y:S01]  /*19970*/  MUFU.EX2 R4, R4 ;  /* 0x0000000400047308 */ /* 0x000fe20000000800 */
[----:B------:R-:W-:-:S01]  /*19980*/  FFMA.FTZ R8, R2, R27, -R167 ;  /* 0x0000001b02087223 */ /* 0x000fc200000108a7 */
[----:B------:R-:W-:Y:S01]  /*19990*/  FMNMX.FTZ R20, R13, R20, !PT ;  /* 0x000000140d147209 */ /* 0x000fe20007810000 */
[----:B------:R-:W-:-:S01]  /*199a0*/  FFMA.FTZ R27, R2, R101, -R167 ;  /* 0x00000065021b7223 */ /* 0x000fc200000108a7 */
[C-C-:B------:R-:W-:Y:S01]  /*199b0*/  FFMA.FTZ R12, R2.reuse, R109, -R167.reuse ;  /* 0x0000006d020c7223 */ /* 0x140fe200000108a7 */
        /* <DEDUP_REMOVED lines=19> */
[----:B------:R0:W-:Y:S01]  /*19af0*/  MUFU.EX2 R20, R119 ;  /* 0x0000007700147308 */ /* 0x0001e20000000800 */
[----:B------:R-:W-:-:S01]  /*19b00*/  FFMA.FTZ R35, R2, R143, -R167 ;  /* 0x0000008f02237223 */ /* 0x000fc200000108a7 */
[----:B------:R-:W-:Y:S01]  /*19b10*/  FMNMX.FTZ R26, R81, R26, !PT ;  /* 0x0000001a511a7209 */ /* 0x000fe20007810000 */
[----:B------:R-:W-:-:S01]  /*19b20*/  FFMA.FTZ R38, R2, R135, -R167 ;  /* 0x0000008702267223 */ /* 0x000fc200000108a7 */
[C-C-:B------:R-:W-:Y:S01]  /*19b30*/  FFMA.FTZ R121, R2.reuse, R141, -R167.reuse ;  /* 0x0000008d02797223 */ /* 0x140fe200000108a7 */
[----:B------:R-:W-:-:S01]  /*19b40*/  FFMA.FTZ R123, R2, R153, -R167 ;  /* 0x00000099027b7223 */ /* 0x000fc200000108a7 */
[----:B------:R-:W-:Y:S01]  /*19b50*/  FMNMX.FTZ R26, R87, R26, !PT ;  /* 0x0000001a571a7209 */ /* 0x000fe20007810000 */
[----:B------:R-:W-:-:S01]  /*19b60*/  FFMA.FTZ R50, R2, R155, -R167 ;  /* 0x0000009b02327223 */ /* 0x000fc200000108a7 */
[----:B------:R-:W1:Y:S01]  /*19b70*/  MUFU.EX2 R21, R21 ;  /* 0x0000001500157308 */ /* 0x000e620000000800 */
[----:B0-----:R-:W-:Y:S01]  /*19b80*/  FSEL R119, R42, -INF , P5 ;  /* 0xff8000002a777808 */ /* 0x001fe20002800000 */
[C-C-:B------:R-:W-:Y:S01]  /*19b90*/  FFMA.FTZ R42, R2.reuse, R137, -R167.reuse ;  /* 0x00000089022a7223 */ /* 0x140fe200000108a7 */
[----:B------:R-:W-:Y:S01]  /*19ba0*/  FMNMX.FTZ R26, R61, R26, !PT ;  /* 0x0000001a3d1a7209 */ /* 0x000fe20007810000 */
[C-C-:B------:R-:W-:Y:S01]  /*19bb0*/  FFMA.FTZ R46, R2.reuse, R46, -R167.reuse ;  /* 0x0000002e022e7223 */ /* 0x140fe200000108a7 */
[----:B------:R-:W-:-:S01]  /*19bc0*/  FFMA.FTZ R127, R2, R161, -R167 ;  /* 0x000000a1027f7223 */ /* 0x000fc200000108a7 */
[----:B------:R-:W-:Y:S01]  /*19bd0*/  FFMA.FTZ R36, R2, R36, -R167 ;  /* 0x0000002402247223 */ /* 0x000fe200000108a7 */
[----:B------:R-:W-:Y:S01]  /*19be0*/  FMNMX.FTZ R26, R91, R26, !PT ;  /* 0x0000001a5b1a7209 */ /* 0x000fe20007810000 */
[----:B------:R-:W-:Y:S03]  /*19bf0*/  MUFU.EX2 R8, R8 ;  /* 0x0000000800087308 */ /* 0x000fe60000000800 */
[----:B------:R-:W-:-:S04]  /*19c00*/  FMNMX.FTZ R26, R65, R26, !PT ;  /* 0x0000001a411a7209 */ /* 0x000fc80007810000 */
[----:B------:R-:W-:Y:S01]  /*19c10*/  FMNMX.FTZ R26, R63, R26, !PT ;  /* 0x0000001a3f1a7209 */ /* 0x000fe20007810000 */
[----:B------:R-:W-:Y:S01]  /*19c20*/  MUFU.EX2 R27, R27 ;  /* 0x0000001b001b7308 */ /* 0x000fe20000000800 */
[----:B-1----:R-:W-:Y:S02]  /*19c30*/  F2FP.SATFINITE.E4M3.F32.PACK_AB_MERGE_C R172, R21, R6, RZ ;  /* 0x0000000615ac723e */ /* 0x002fe400048070ff */
[----:B------:R-:W-:Y:S02]  /*19c40*/  FMNMX.FTZ R26, R69, R26, !PT ;  /* 0x0000001a451a7209 */ /* 0x000fe40007810000 */
[----:B------:R-:W-:Y:S02]  /*19c50*/  F2FP.SATFINITE.E4M3.F32.PACK_AB_MERGE_C R172, R41, R4, R172 ;  /* 0x0000000429ac723e */ /* 0x000fe400048070ac */
[----:B------:R-:W-:Y:S01]  /*19c60*/  FMNMX.FTZ R30, R67, R26, !PT ;  /* 0x0000001a431e7209 */ /* 0x000fe20007810000 */
[----:B------:R-:W-:Y:S03]  /*19c70*/  MUFU.EX2 R12, R12 ;  /* 0x0000000c000c7308 */ /* 0x000fe60000000800 */
[----:B------:R-:W-:-:S04]  /*19c80*/  FMNMX.FTZ R30, R73, R30, !PT ;  /* 0x0000001e491e7209 */ /* 0x000fc80007810000 */
[----:B------:R-:W-:Y:S01]  /*19c90*/  FMNMX.FTZ R30, R71, R30, !PT ;  /* 0x0000001e471e7209 */ /* 0x000fe20007810000 */
[----:B------:R-:W0:Y:S03]  /*19ca0*/  MUFU.EX2 R89, R89 ;  /* 0x0000005900597308 */ /* 0x000e260000000800 */
[----:B------:R-:W-:-:S04]  /*19cb0*/  FMNMX.FTZ R30, R45, R30, !PT ;  /* 0x0000001e2d1e7209 */ /* 0x000fc80007810000 */
[----:B------:R-:W-:Y:S01]  /*19cc0*/  FMNMX.FTZ R30, R75, R30, !PT ;  /* 0x0000001e4b1e7209 */ /* 0x000fe20007810000 */
[----:B------:R1:W-:Y:S03]  /*19cd0*/  MUFU.EX2 R14, R111 ;  /* 0x0000006f000e7308 */ /* 0x0003e60000000800 */
[----:B------:R-:W-:-:S04]  /*19ce0*/  FMNMX.FTZ R30, R49, R30, !PT ;  /* 0x0000001e311e7209 */ /* 0x000fc80007810000 */
[----:B------:R-:W-:Y:S01]  /*19cf0*/  FMNMX.FTZ R30, R47, R30, !PT ;  /* 0x0000001e2f1e7209 */ /* 0x000fe20007810000 */
[----:B------:R-:W-:Y:S01]  /*19d00*/  MUFU.EX2 R93, R93 ;  /* 0x0000005d005d7308 */ /* 0x000fe20000000800 */
[----:B-1----:R-:W-:-:S01]  /*19d10*/  FFMA.FTZ R111, R2, R131, -R167 ;  /* 0x00000083026f7223 */ /* 0x002fc200000108a7 */
[----:B0-----:R-:W-:Y:S01]  /*19d20*/  F2FP.SATFINITE.E4M3.F32.PACK_AB_MERGE_C R174, R89, R12, RZ ;  /* 0x0000000c59ae723e */ /* 0x001fe200048070ff */
[----:B------:R-:W-:-:S01]  /*19d30*/  FFMA.FTZ R131, R2, R32, -R167 ;  /* 0x0000002002837223 */ /* 0x000fc200000108a7 */
[----:B------:R-:W-:Y:S01]  /*19d40*/  FMNMX.FTZ R30, R53, R30, !PT ;  /* 0x0000001e351e7209 */ /* 0x000fe20007810000 */
[----:B------:R-:W-:-:S01]  /*19d50*/  FFMA.FTZ R32, R2, R165, -R167 ;  /* 0x000000a502207223 */ /* 0x000fc200000108a7 */
        /* <DEDUP_REMOVED lines=23> */
[----:B0-----:R-:W-:Y:S01]  /*19ed0*/  F2FP.SATFINITE.E4M3.F32.PACK_AB_MERGE_C R178, R109, R28, RZ ;  /* 0x0000001c6db2723e */ /* 0x001fe200048070ff */
[C-C-:B------:R-:W-:Y:S01]  /*19ee0*/  FFMA.FTZ R48, R2.reuse, R151, -R167.reuse ;  /* 0x0000009702307223 */ /* 0x140fe200000108a7 */
[----:B-1----:R-:W-:-:S01]  /*19ef0*/  FFMA.FTZ R125, R2, R157, -R167 ;  /* 0x0000009d027d7223 */ /* 0x002fc200000108a7 */
[----:B------:R-:W0:Y:S01]  /*19f00*/  SHFL.BFLY PT, R52, R11, 0x2, 0x1f ;  /* 0x0c401f000b347f89 */ /* 0x000e2200000e0000 */
[----:B------:R-:W-:-:S03]  /*19f10*/  F2FP.SATFINITE.E4M3.F32.PACK_AB_MERGE_C R178, R85, R20, R178 ;  /* 0x0000001455b2723e */ /* 0x000fc600048070b2 */
[----:B------:R-:W-:Y:S08]  /*19f20*/  MUFU.EX2 R34, R34 ;  /* 0x0000002200227308 */ /* 0x000ff00000000800 */
[----:B------:R-:W1:Y:S08]  /*19f30*/  MUFU.EX2 R111, R111 ;  /* 0x0000006f006f7308 */ /* 0x000e700000000800 */
[----:B------:R2:W-:Y:S01]  /*19f40*/  MUFU.EX2 R30, R133 ;  /* 0x00000085001e7308 */ /* 0x0005e20000000800 */
[----:B0-----:R-:W-:Y:S01]  /*19f50*/  FMNMX.FTZ R54, R11, R52, !PT ;  /* 0x000000340b367209 */ /* 0x001fe20007810000 */
[----:B------:R-:W-:-:S06]  /*19f60*/  FFMA.FTZ R52, R2, R159, -R167 ;  /* 0x0000009f02347223 */ /* 0x000fcc00000108a7 */
[----:B------:R-:W-:Y:S01]  /*19f70*/  MUFU.EX2 R105, R105 ;  /* 0x0000006900697308 */ /* 0x000fe20000000800 */
[----:B------:R-:W0:Y:S01]  /*19f80*/  SHFL.BFLY PT, R11, R54, 0x1, 0x1f ;  /* 0x0c201f00360b7f89 */ /* 0x000e2200000e0000 */
[----:B-1----:R-:W-:Y:S01]  /*19f90*/  F2FP.SATFINITE.E4M3.F32.PACK_AB_MERGE_C R180, R111, R34, RZ ;  /* 0x000000226fb4723e */ /* 0x002fe200048070ff */
[----:B--2---:R-:W-:-:S03]  /*19fa0*/  FFMA.FTZ R133, R2, R163, -R167 ;  /* 0x000000a302857223 */ /* 0x004fc600000108a7 */
[----:B------:R-:W-:Y:S02]  /*19fb0*/  F2FP.SATFINITE.E4M3.F32.PACK_AB_MERGE_C R180, R101, R26, R180 ;  /* 0x0000001a65b4723e */ /* 0x000fe400048070b4 */
[----:B------:R-:W-:Y:S08]  /*19fc0*/  MUFU.EX2 R40, R145 ;  /* 0x0000009100287308 */ /* 0x000ff00000000800 */
[----:B------:R-:W1:Y:S08]  /*19fd0*/  MUFU.EX2 R113, R113 ;  /* 0x0000007100717308 */ /* 0x000e700000000800 */
[----:B------:R-:W-:Y:S01]  /*19fe0*/  MUFU.EX2 R35, R35 ;  /* 0x0000002300237308 */ /* 0x000fe20000000800 */
[----:B0-----:R-:W-:-:S04]  /*19ff0*/  FMNMX.FTZ R11, R54, R11, !PT ;  /* 0x0000000b360b7209 */ /* 0x001fc80007810000 */
[----:B------:R-:W-:Y:S01]  /*1a000*/  FSETP.NEU.FTZ.AND P1, PT, R11, -INF , PT ;  /* 0xff8000000b00780b */ /* 0x000fe20003f3d000 */
[----:B------:R-:W-:-:S02]  /*1a010*/  FFMA.FTZ R54, R2, R11, -8 ;  /* 0xc100000002367423 */ /* 0x000fc4000001000b */
[----:B------:R-:W-:Y:S01]  /*1a020*/  MUFU.EX2 R38, R38 ;  /* 0x0000002600267308 */ /* 0x000fe20000000800 */
[----:B-1----:R-:W-:Y:S02]  /*1a030*/  F2FP.SATFINITE.E4M3.F32.PACK_AB_MERGE_C R182, R113, R40, RZ ;  /* 0x0000002871b6723e */ /* 0x002fe400048070ff */
[----:B------:R-:W-:Y:S02]  /*1a040*/  FSEL R54, R54, RZ, P1 ;  /* 0x000000ff36367208 */ /* 0x000fe40000800000 */
[----:B------:R-:W-:-:S03]  /*1a050*/  F2FP.SATFINITE.E4M3.F32.PACK_AB_MERGE_C R182, R105, R30, R182 ;  /* 0x0000001e69b6723e */ /* 0x000fc600048070b6 */
[C-C-:B------:R-:W-:Y:S01]  /*1a060*/  FFMA.FTZ R3, R2.reuse, R3, -R54.reuse ;  /* 0x0000000302037223 */ /* 0x140fe20000010836 */
[----:B------:R-:W-:-:S01]  /*1a070*/  FFMA.FTZ R44, R2, R95, -R54 ;  /* 0x0000005f022c7223 */ /* 0x000fc20000010836 */
[C-C-:B------:R-:W-:Y:S01]  /*1a080*/  FFMA.FTZ R58, R2.reuse, R5, -R54.reuse ;  /* 0x00000005023a7223 */ /* 0x140fe20000010836 */
[----:B------:R-:W-:-:S01]  /*1a090*/  FFMA.FTZ R95, R2, R99, -R54 ;  /* 0x00000063025f7223 */ /* 0x000fc20000010836 */
[C-C-:B------:R-:W-:Y:S01]  /*1a0a0*/  FFMA.FTZ R5, R2.reuse, R7, -R54.reuse ;  /* 0x0000000702057223 */ /* 0x140fe20000010836 */
[----:B------:R-:W-:-:S01]  /*1a0b0*/  FFMA.FTZ R56, R2, R103, -R54 ;  /* 0x0000006702387223 */ /* 0x000fc20000010836 */
[----:B------:R-:W-:Y:S01]  /*1a0c0*/  MUFU.EX2 R3, R3 ;  /* 0x0000000300037308 */ /* 0x000fe20000000800 */
[----:B------:R-:W-:-:S01]  /*1a0d0*/  FFMA.FTZ R7, R2, R15, -R54 ;  /* 0x0000000f02077223 */ /* 0x000fc20000010836 */
[C-C-:B------:R-:W-:Y:S01]  /*1a0e0*/  FFMA.FTZ R15, R2.reuse, R65, -R54.reuse ;  /* 0x00000041020f7223 */ /* 0x140fe20000010836 */
[----:B------:R-:W-:-:S01]  /*1a0f0*/  FFMA.FTZ R64, R2, R13, -R54 ;  /* 0x0000000d02407223 */ /* 0x000fc20000010836 */
[----:B------:R-:W-:Y:S01]  /*1a100*/  FADD.FTZ R65, R4, R41 ;  /* 0x0000002904417221 */ /* 0x000fe20000010000 */
[----:B------:R-:W-:-:S01]  /*1a110*/  FFMA.FTZ R74, R2, R67, -R54 ;  /* 0x00000043024a7223 */ /* 0x000fc20000010836 */
[C-C-:B------:R-:W-:Y:S01]  /*1a120*/  FFMA.FTZ R99, R2.reuse, R107, -R54.reuse ;  /* 0x0000006b02637223 */ /* 0x140fe20000010836 */
[----:B------:R-:W-:-:S01]  /*1a130*/  FFMA.FTZ R60, R2, R79, -R54 ;  /* 0x0000004f023c7223 */ /* 0x000fc20000010836 */
[----:B------:R-:W0:Y:S01]  /*1a140*/  MUFU.EX2 R44, R44 ;  /* 0x0000002c002c7308 */ /* 0x000e220000000800 */
[----:B------:R-:W-:-:S01]  /*1a150*/  FADD.FTZ R78, R6, R65 ;  /* 0x00000041064e7221 */ /* 0x000fc20000010000 */
[----:B------:R-:W-:-:S02]  /*1a160*/  VIADD R65, R0, 0x29840 ;  /* 0x0002984000417836 */ /* 0x000fc40000000000 */
[----:B------:R-:W-:-:S01]  /*1a170*/  FFMA.FTZ R0, R2, R49, -R54 ;  /* 0x0000003102007223 */ /* 0x000fc20000010836 */
[----:B------:R-:W-:Y:S01]  /*1a180*/  FFMA.FTZ R68, R2, R77, -R54 ;  /* 0x0000004d02447223 */ /* 0x000fe20000010836 */
[----:B------:R-:W-:-:S01]  /*1a190*/  FADD.FTZ R49, R21, R78 ;  /* 0x0000004e15317221 */ /* 0x000fc20000010000 */
[----:B------:R-:W-:Y:S01]  /*1a1a0*/  FFMA.FTZ R77, R2, R83, -R54 ;  /* 0x00000053024d7223 */ /* 0x000fe20000010836 */
[----:B------:R-:W-:Y:S01]  /*1a1b0*/  PRMT R65, R82, 0x654, R65 ;  /* 0x0000065452417816 */ /* 0x000fe20000000041 */
[----:B------:R-:W1:Y:S01]  /*1a1c0*/  MUFU.EX2 R58, R58 ;  /* 0x0000003a003a7308 */ /* 0x000e620000000800 */
[----:B------:R-:W-:-:S01]  /*1a1d0*/  FADD.FTZ R78, R8, R49 ;  /* 0x00000031084e7221 */ /* 0x000fc20000010000 */
[C-C-:B------:R-:W-:Y:S01]  /*1a1e0*/  FFMA.FTZ R13, R2.reuse, R81, -R54.reuse ;  /* 0x00000051020d7223 */ /* 0x140fe20000010836 */
[----:B------:R2:W-:Y:S01]  /*1a1f0*/  SYNCS.ARRIVE.TRANS64.RED.A1T0 RZ, [R65+URZ], RZ ;  /* 0x000000ff41ff79a7 */ /* 0x0005e2000810043f */
[----:B------:R-:W-:-:S01]  /*1a200*/  FFMA.FTZ R62, R2, R87, -R54 ;  /* 0x00000057023e7223 */ /* 0x000fc20000010836 */
[C-C-:B------:R-:W-:Y:S01]  /*1a210*/  FFMA.FTZ R72, R2.reuse, R61, -R54.reuse ;  /* 0x0000003d02487223 */ /* 0x140fe20000010836 */
[----:B------:R-:W-:-:S01]  /*1a220*/  FFMA.FTZ R79, R2, R91, -R54 ;  /* 0x0000005b024f7223 */ /* 0x000fc20000010836 */
[----:B------:R-:W-:Y:S01]  /*1a230*/  FFMA.FTZ R66, R2, R63, -R54 ;  /* 0x0000003f02427223 */ /* 0x000fe20000010836 */
[----:B------:R-:W3:Y:S01]  /*1a240*/  MUFU.EX2 R95, R95 ;  /* 0x0000005f005f7308 */ /* 0x000ee20000000800 */
[----:B0-----:R-:W-:-:S01]  /*1a250*/  FADD.FTZ R67, R3, R44 ;  /* 0x0000002c03437221 */ /* 0x001fc20000010000 */
[C-C-:B------:R-:W-:Y:S01]  /*1a260*/  FFMA.FTZ R63, R2.reuse, R69, -R54.reuse ;  /* 0x00000045023f7223 */ /* 0x140fe20000010836 */
[----:B------:R-:W-:-:S01]  /*1a270*/  FFMA.FTZ R61, R2, R73, -R54 ;  /* 0x00000049023d7223 */ /* 0x000fc20000010836 */
[C-C-:B------:R-:W-:Y:S01]  /*1a280*/  FFMA.FTZ R70, R2.reuse, R71, -R54.reuse ;  /* 0x0000004702467223 */ /* 0x140fe20000010836 */
[----:B------:R-:W-:-:S01]  /*1a290*/  FFMA.FTZ R45, R2, R45, -R54 ;  /* 0x0000002d022d7223 */ /* 0x000fc20000010836 */
[C-C-:B------:R-:W-:Y:S01]  /*1a2a0*/  FFMA.FTZ R76, R2.reuse, R75, -R54.reuse ;  /* 0x0000004b024c7223 */ /* 0x140fe20000010836 */
[----:B------:R-:W-:-:S01]  /*1a2b0*/  FFMA.FTZ R47, R2, R47, -R54 ;  /* 0x0000002f022f7223 */ /* 0x000fc20000010836 */
[----:B------:R-:W0:Y:S01]  /*1a2c0*/  MUFU.EX2 R5, R5 ;  /* 0x0000000500057308 */ /* 0x000e220000000800 */
[----:B-1----:R-:W-:-:S01]  /*1a2d0*/  FADD.FTZ R80, R58, R67 ;  /* 0x000000433a507221 */ /* 0x002fc20000010000 */
[----:B------:R-:W-:Y:S01]  /*1a2e0*/  FADD.FTZ R67, R27, R78 ;  /* 0x0000004e1b437221 */ /* 0x000fe20000010000 */
[----:B------:R-:W-:-:S01]  /*1a2f0*/  FFMA.FTZ R33, R2, R33, -R54 ;  /* 0x0000002102217223 */ /* 0x000fc20000010836 */
[C-C-:B------:R-:W-:Y:S01]  /*1a300*/  FFMA.FTZ R57, R2.reuse, R57, -R54.reuse ;  /* 0x0000003902397223 */ /* 0x140fe20000010836 */
[----:B------:R-:W-:-:S01]  /*1a310*/  FFMA.FTZ R59, R2, R59, -R54 ;  /* 0x0000003b023b7223 */ /* 0x000fc20000010836 */
[----:B------:R-:W-:Y:S01]  /*1a320*/  FADD.FTZ R78, R12, R67 ;  /* 0x000000430c4e7221 */ /* 0x000fe20000010000 */
[----:B------:R-:W-:-:S01]  /*1a330*/  FFMA.FTZ R31, R2, R31, -R54 ;  /* 0x0000001f021f7223 */ /* 0x000fc20000010836 */
[----:B------:R-:W2:Y:S01]  /*1a340*/  MUFU.EX2 R56, R56 ;  /* 0x0000003800387308 */ /* 0x000ea20000000800 */
[----:B---3--:R-:W-:-:S01]  /*1a350*/  FADD.FTZ R80, R95, R80 ;  /* 0x000000505f507221 */ /* 0x008fc20000010000 */
[C-C-:B------:R-:W-:Y:S01]  /*1a360*/  FFMA.FTZ R37, R2.reuse, R37, -R54.reuse ;  /* 0x0000002502257223 */ /* 0x140fe20000010836 */
[----:B------:R-:W-:Y:S01]  /*1a370*/  F2FP.SATFINITE.E4M3.F32.PACK_AB_MERGE_C R173, R95, R58, RZ ;  /* 0x0000003a5fad723e */ /* 0x000fe200048070ff */
[C-C-:B------:R-:W-:Y:S01]  /*1a380*/  FFMA.FTZ R115, R2.reuse, R115, -R54.reuse ;  /* 0x0000007302737223 */ /* 0x140fe20000010836 */
[----:B------:R-:W-:-:S01]  /*1a390*/  FFMA.FTZ R117, R2, R117, -R54 ;  /* 0x0000007502757223 */ /* 0x000fc20000010836 */
[----:B------:R-:W-:Y:S01]  /*1a3a0*/  FFMA.FTZ R119, R2, R119, -R54 ;  /* 0x0000007702777223 */ /* 0x000fe20000010836 */
[----:B------:R-:W-:Y:S01]  /*1a3b0*/  F2FP.SATFINITE.E4M3.F32.PACK_AB_MERGE_C R173, R44, R3, R173 ;  /* 0x000000032cad723e */ /* 0x000fe200048070ad */
[----:B------:R-:W1:Y:S01]  /*1a3c0*/  MUFU.EX2 R64, R64 ;  /* 0x0000004000407308 */ /* 0x000e620000000800 */
[----:B0-----:R-:W-:-:S01]  /*1a3d0*/  FADD.FTZ R49, R5, R80 ;  /* 0x0000005005317221 */ /* 0x001fc20000010000 */
[----:B------:R-:W-:Y:S01]  /*1a3e0*/  FFMA.FTZ R80, R2, R51, -R54 ;  /* 0x0000003302507223 */ /* 0x000fe20000010836 */
[----:B------:R-:W-:-:S01]  /*1a3f0*/  FADD.FTZ R51, R89, R78 ;  /* 0x0000004e59337221 */ /* 0x000fc20000010000 */
[C-C-:B------:R-:W-:Y:S01]  /*1a400*/  FFMA.FTZ R78, R2.reuse, R55, -R54.reuse ;  /* 0x00000037024e7223 */ /* 0x140fe20000010836 */
[----:B------:R-:W-:-:S01]  /*1a410*/  FFMA.FTZ R43, R2, R43, -R54 ;  /* 0x0000002b022b7223 */ /* 0x000fc20000010836 */
[----:B------:R-:W-:Y:S01]  /*1a420*/  FFMA.FTZ R39, R2, R39, -R54 ;  /* 0x0000002702277223 */ /* 0x000fe20000010836 */
[----:B------:R-:W-:-:S01]  /*1a430*/  FADD.FTZ R84, R14, R51 ;  /* 0x000000330e547221 */ /* 0x000fc20000010000 */
[----:B------:R-:W0:Y:S01]  /*1a440*/  MUFU.EX2 R99, R99 ;  /* 0x0000006300637308 */ /* 0x000e220000000800 */
[----:B--2---:R-:W-:-:S01]  /*1a450*/  FADD.FTZ R65, R56, R49 ;  /* 0x0000003138417221 */ /* 0x004fc20000010000 */
[C-C-:B------:R-:W-:Y:S01]  /*1a460*/  FFMA.FTZ R49, R2.reuse, R53, -R54.reuse ;  /* 0x0000003502317223 */ /* 0x140fe20000010836 */
[----:B------:R-:W-:-:S01]  /*1a470*/  FFMA.FTZ R51, R2, R29, -R54 ;  /* 0x0000001d02337223 */ /* 0x000fc20000010836 */
[----:B------:R-:W-:Y:S01]  /*1a480*/  FADD.FTZ R29, R93, R84 ;  /* 0x000000545d1d7221 */ /* 0x000fe20000010000 */
[--C-:B------:R-:W-:Y:S01]  /*1a490*/  IMAD.MOV.U32 R41, RZ, RZ, R25.reuse ;  /* 0x000000ffff297224 */ /* 0x100fe200078e0019 */
[----:B------:R-:W-:Y:S01]  /*1a4a0*/  MOV R58, R25 ;  /* 0x00000019003a7202 */ /* 0x000fe20000000f00 */
[----:B------:R-:W-:Y:S01]  /*1a4b0*/  IMAD.MOV.U32 R44, RZ, RZ, R25 ;  /* 0x000000ffff2c7224 */ /* 0x000fe200078e0019 */
[----:B------:R-:W2:Y:S01]  /*1a4c0*/  MUFU.EX2 R7, R7 ;  /* 0x0000000700077308 */ /* 0x000ea20000000800 */
[----:B-1----:R-:W-:-:S01]  /*1a4d0*/  FADD.FTZ R82, R64, R65 ;  /* 0x0000004140527221 */ /* 0x002fc20000010000 */
[--C-:B------:R-:W-:Y:S01]  /*1a4e0*/  IMAD.MOV.U32 R54, RZ, RZ, R25.reuse ;  /* 0x000000ffff367224 */ /* 0x100fe200078e0019 */
[-C--:B------:R-:W-:Y:S01]  /*1a4f0*/  MOV R65, R25.reuse ;  /* 0x0000001900417202 */ /* 0x080fe20000000f00 */
[--C-:B------:R-:W-:Y:S01]  /*1a500*/  IMAD.MOV.U32 R67, RZ, RZ, R25.reuse ;  /* 0x000000ffff437224 */ /* 0x100fe200078e0019 */
[----:B------:R-:W-:Y:S01]  /*1a510*/  MOV R75, R25 ;  /* 0x00000019004b7202 */ /* 0x000fe20000000f00 */
[----:B------:R-:W-:-:S02]  /*1a520*/  IMAD.MOV.U32 R69, RZ, RZ, R25 ;  /* 0x000000ffff457224 */ /* 0x000fc400078e0019 */
[----:B------:R-:W1:Y:S01]  /*1a530*/  MUFU.EX2 R60, R60 ;  /* 0x0000003c003c7308 */ /* 0x000e620000000800 */
[----:B0-----:R-:W-:-:S01]  /*1a540*/  FADD.FTZ R82, R99, R82 ;  /* 0x0000005263527221 */ /* 0x001fc20000010000 */
[----:B------:R-:W-:Y:S01]  /*1a550*/  F2FP.SATFINITE.E4M3.F32.PACK_AB_MERGE_C R175, R99, R64, RZ ;  /* 0x0000004063af723e */ /* 0x000fe200048070ff */
[--C-:B------:R-:W-:Y:S02]  /*1a560*/  IMAD.MOV.U32 R64, RZ, RZ, R25.reuse ;  /* 0x000000ffff407224 */ /* 0x100fe400078e0019 */
[----:B------:R-:W-:Y:S01]  /*1a570*/  IMAD.MOV.U32 R71, RZ, RZ, R25 ;  /* 0x000000ffff477224 */ /* 0x000fe200078e0019 */
[----:B------:R-:W-:Y:S01]  /*1a580*/  F2FP.SATFINITE.E4M3.F32.PACK_AB_MERGE_C R175, R56, R5, R175 ;  /* 0x0000000538af723e */ /* 0x000fe200048070af */
[----:B------:R-:W-:Y:S01]  /*1a590*/  IMAD.MOV.U32 R56, RZ, RZ, R25 ;  /* 0x000000ffff387224 */ /* 0x000fe200078e0019 */
[----:B------:R-:W0:Y:S01]  /*1a5a0*/  MUFU.EX2 R68, R68 ;  /* 0x0000004400447308 */ /* 0x000e220000000800 */
[----:B--2---:R-:W-:-:S01]  /*1a5b0*/  FADD.FTZ R53, R7, R82 ;  /* 0x0000005207357221 */ /* 0x004fc20000010000 */
[----:B------:R-:W-:Y:S01]  /*1a5c0*/  FADD.FTZ R82, R24, R29 ;  /* 0x0000001d18527221 */ /* 0x000fe20000010000 */
[----:B------:R-:W-:-:S02]  /*1a5d0*/  IMAD.MOV.U32 R73, RZ, RZ, R25 ;  /* 0x000000ffff497224 */ /* 0x000fc400078e0019 */
[--C-:B------:R-:W-:Y:S02]  /*1a5e0*/  IMAD.MOV.U32 R81, RZ, RZ, R25.reuse ;  /* 0x000000ffff517224 */ /* 0x100fe400078e0019 */
[----:B------:R-:W-:Y:S01]  /*1a5f0*/  IMAD.MOV.U32 R83, RZ, RZ, R25 ;  /* 0x000000ffff537224 */ /* 0x000fe200078e0019 */
[----:B------:R-:W2:Y:S01]  /*1a600*/  MUFU.EX2 R77, R77 ;  /* 0x0000004d004d7308 */ /* 0x000ea20000000800 */
[----:B-1----:R-:W-:-:S01]  /*1a610*/  FADD.FTZ R53, R60, R53 ;  /* 0x000000353c357221 */ /* 0x002fc20000010000 */
[----:B------:R-:W-:-:S06]  /*1a620*/  IMAD.MOV.U32 R87, RZ, RZ, R25 ;  /* 0x000000ffff577224 */ /* 0x000fcc00078e0019 */
[----:B------:R-:W1:Y:S01]  /*1a630*/  MUFU.EX2 R13, R13 ;  /* 0x0000000d000d7308 */ /* 0x000e620000000800 */
[----:B0-----:R-:W-:-:S01]  /*1a640*/  FADD.FTZ R84, R68, R53 ;  /* 0x0000003544547221 */ /* 0x001fc20000010000 */
[----:B------:R-:W-:-:S04]  /*1a650*/  FADD.FTZ R53, R97, R82 ;  /* 0x0000005261357221 */ /* 0x000fc80000010000 */
[----:B------:R-:W-:Y:S02]  /*1a660*/  FADD.FTZ R82, R20, R53 ;  /* 0x0000003514527221 */ /* 0x000fe40000010000 */
[----:B------:R-:W0:Y:S01]  /*1a670*/  MUFU.EX2 R62, R62 ;  /* 0x0000003e003e7308 */ /* 0x000e220000000800 */
[----:B--2---:R-:W-:-:S01]  /*1a680*/  FADD.FTZ R84, R77, R84 ;  /* 0x000000544d547221 */ /* 0x004fc20000010000 */
[----:B------:R-:W-:Y:S01]  /*1a690*/  FADD.FTZ R55, R85, R82 ;  /* 0x0000005255377221 */ /* 0x000fe20000010000 */
[----:B------:R-:W-:Y:S01]  /*1a6a0*/  F2FP.SATFINITE.E4M3.F32.PACK_AB_MERGE_C R68, R77, R68, RZ ;  /* 0x000000444d44723e */ /* 0x000fe200048070ff */
[----:B------:R-:W-:Y:S01]  /*1a6b0*/  IMAD.MOV.U32 R77, RZ, RZ, R25 ;  /* 0x000000ffff4d7224 */ /* 0x000fe200078e0019 */
[----:B------:R-:W-:Y:S01]  /*1a6c0*/  MOV R85, R25 ;  /* 0x0000001900557202 */ /* 0x000fe20000000f00 */
[----:B------:R-:W-:Y:S01]  /*1a6d0*/  FADD.FTZ R82, R28, R55 ;  /* 0x000000371c527221 */ /* 0x000fe20000010000 */
[----:B------:R-:W-:Y:S01]  /*1a6e0*/  F2FP.SATFINITE.E4M3.F32.PACK_AB_MERGE_C R177, R60, R7, R68 ;  /* 0x000000073cb1723e */ /* 0x000fe20004807044 */
[----:B------:R-:W2:Y:S01]  /*1a6f0*/  MUFU.EX2 R72, R72 ;  /* 0x0000004800487308 */ /* 0x000ea20000000800 */
[----:B-1----:R-:W-:-:S01]  /*1a700*/  FADD.FTZ R53, R13, R84 ;  /* 0x000000540d357221 */ /* 0x002fc20000010000 */
[-C--:B------:R-:W-:Y:S01]  /*1a710*/  MOV R55, R25.reuse ;  /* 0x0000001900377202 */ /* 0x080fe20000000f00 */
[----:B------:R-:W-:Y:S01]  /*1a720*/  IMAD.MOV.U32 R60, RZ, RZ, R25 ;  /* 0x000000ffff3c7224 */ /* 0x000fe200078e0019 */
[----:B------:R-:W-:-:S04]  /*1a730*/  MOV R68, R25 ;  /* 0x0000001900447202 */ /* 0x000fc80000000f00 */
[----:B------:R-:W1:Y:S01]  /*1a740*/  MUFU.EX2 R79, R79 ;  /* 0x0000004f004f7308 */ /* 0x000e620000000800 */
[----:B0-----:R-:W-:-:S07]  /*1a750*/  FADD.FTZ R53, R62, R53 ;  /* 0x000000353e357221 */ /* 0x001fce0000010000 */
[----:B------:R-:W0:Y:S01]  /*1a760*/  MUFU.EX2 R15, R15 ;  /* 0x0000000f000f7308 */ /* 0x000e220000000800 */
[----:B--2---:R-:W-:-:S01]  /*1a770*/  FADD.FTZ R84, R72, R53 ;  /* 0x0000003548547221 */ /* 0x004fc20000010000 */
[----:B------:R-:W-:Y:S01]  /*1a780*/  FADD.FTZ R53, R109, R82 ;  /* 0x000000526d357221 */ /* 0x000fe20000010000 */
[----:B------:R-:W-:-:S03]  /*1a790*/  IMAD.MOV.U32 R82, RZ, RZ, R25 ;  /* 0x000000ffff527224 */ /* 0x000fc600078e0019 */
[----:B------:R-:W-:Y:S01]  /*1a7a0*/  FADD.FTZ R6, R26, R53 ;  /* 0x000000351a067221 */ /* 0x000fe20000010000 */
[----:B------:R-:W-:Y:S01]  /*1a7b0*/  IMAD.MOV.U32 R26, RZ, RZ, R25 ;  /* 0x000000ffff1a7224 */ /* 0x000fe200078e0019 */
[----:B------:R-:W2:Y:S01]  /*1a7c0*/  MUFU.EX2 R66, R66 ;  /* 0x0000004200427308 */ /* 0x000ea20000000800 */
[----:B-1----:R-:W-:-:S01]  /*1a7d0*/  FADD.FTZ R84, R79, R84 ;  /* 0x000000544f547221 */ /* 0x002fc20000010000 */
[----:B------:R-:W-:Y:S01]  /*1a7e0*/  FADD.FTZ R53, R101, R6 ;  /* 0x0000000665357221 */ /* 0x000fe20000010000 */
[----:B------:R-:W-:Y:S01]  /*1a7f0*/  F2FP.SATFINITE.E4M3.F32.PACK_AB_MERGE_C R72, R79, R72, RZ ;  /* 0x000000484f48723e */ /* 0x000fe200048070ff */
[----:B------:R-:W-:Y:S02]  /*1a800*/  IMAD.MOV.U32 R79, RZ, RZ, R25 ;  /* 0x000000ffff4f7224 */ /* 0x000fe400078e0019 */
[----:B------:R-:W-:-:S01]  /*1a810*/  FADD.FTZ R24, R34, R53 ;  /* 0x0000003522187221 */ /* 0x000fc20000010000 */
[----:B------:R-:W-:Y:S01]  /*1a820*/  F2FP.SATFINITE.E4M3.F32.PACK_AB_MERGE_C R179, R62, R13, R72 ;  /* 0x0000000d3eb3723e */ /* 0x000fe20004807048 */
[----:B------:R-:W1:Y:S01]  /*1a830*/  MUFU.EX2 R63, R63 ;  /* 0x0000003f003f7308 */ /* 0x000e620000000800 */
[----:B0-----:R-:W-:-:S01]  /*1a840*/  FADD.FTZ R21, R15, R84 ;  /* 0x000000540f157221 */ /* 0x001fc20000010000 */
[----:B------:R-:W-:Y:S01]  /*1a850*/  FADD.FTZ R111, R111, R24 ;  /* 0x000000186f6f7221 */ /* 0x000fe20000010000 */
[----:B------:R-:W-:-:S02]  /*1a860*/  IMAD.MOV.U32 R34, RZ, RZ, R25 ;  /* 0x000000ffff227224 */ /* 0x000fc400078e0019 */
[----:B------:R-:W-:Y:S02]  /*1a870*/  IMAD.MOV.U32 R62, RZ, RZ, R25 ;  /* 0x000000ffff3e7224 */ /* 0x000fe400078e0019 */
[----:B------:R-:W-:-:S01]  /*1a880*/  FADD.FTZ R28, R30, R111 ;  /* 0x0000006f1e1c7221 */ /* 0x000fc20000010000 */
[----:B------:R-:W-:Y:S01]  /*1a890*/  IMAD.MOV.U32 R30, RZ, RZ, R25 ;  /* 0x000000ffff1e7224 */ /* 0x000fe200078e0019 */
[----:B------:R-:W0:Y:S01]  /*1a8a0*/  MUFU.EX2 R74, R74 ;  /* 0x0000004a004a7308 */ /* 0x000e220000000800 */
[----:B--2---:R-:W-:-:S01]  /*1a8b0*/  FADD.FTZ R6, R66, R21 ;  /* 0x0000001542067221 */ /* 0x004fc20000010000 */
[----:B------:R-:W-:Y:S01]  /*1a8c0*/  FADD.FTZ R53, R105, R28 ;  /* 0x0000001c69357221 */ /* 0x000fe20000010000 */
[--C-:B------:R-:W-:Y:S02]  /*1a8d0*/  IMAD.MOV.U32 R72, RZ, RZ, R25.reuse ;  /* 0x000000ffff487224 */ /* 0x100fe400078e0019 */
[----:B------:R-:W-:Y:S02]  /*1a8e0*/  IMAD.MOV.U32 R84, RZ, RZ, R25 ;  /* 0x000000ffff547224 */ /* 0x000fe400078e0019 */
[----:B------:R-:W-:-:S01]  /*1a8f0*/  FADD.FTZ R28, R40, R53 ;  /* 0x00000035281c7221 */ /* 0x000fc20000010000 */
[----:B------:R-:W-:Y:S01]  /*1a900*/  IMAD.MOV.U32 R40, RZ, RZ, R25 ;  /* 0x000000ffff287224 */ /* 0x000fe200078e0019 */
[----:B------:R-:W2:Y:S01]  /*1a910*/  MUFU.EX2 R61, R61 ;  /* 0x0000003d003d7308 */ /* 0x000ea20000000800 */
[----:B-1----:R-:W-:-:S01]  /*1a920*/  FADD.FTZ R21, R63, R6 ;  /* 0x000000063f157221 */ /* 0x002fc20000010000 */
[----:B------:R-:W-:Y:S01]  /*1a930*/  FADD.FTZ R28, R113, R28 ;  /* 0x0000001c711c7221 */ /* 0x000fe20000010000 */
[----:B------:R-:W-:-:S05]  /*1a940*/  IMAD.MOV.U32 R53, RZ, RZ, R25 ;  /* 0x000000ffff357224 */ /* 0x000fca00078e0019 */
[----:B------:R-:W1:Y:S01]  /*1a950*/  MUFU.EX2 R70, R70 ;  /* 0x0000004600467308 */ /* 0x000e620000000800 */
[----:B0-----:R-:W-:-:S01]  /*1a960*/  FADD.FTZ R24, R74, R21 ;  /* 0x000000154a187221 */ /* 0x001fc20000010000 */
[----:B------:R-:W-:Y:S01]  /*1a970*/  F2FP.SATFINITE.E4M3.F32.PACK_AB_MERGE_C R63, R74, R63, RZ ;  /* 0x0000003f4a3f723e */ /* 0x000fe200048070ff */
[----:B------:R-:W-:-:S03]  /*1a980*/  IMAD.MOV.U32 R74, RZ, RZ, R25 ;  /* 0x000000ffff4a7224 */ /* 0x000fc600078e0019 */
[----:B------:R-:W-:Y:S01]  /*1a990*/  F2FP.SATFINITE.E4M3.F32.PACK_AB_MERGE_C R181, R66, R15, R63 ;  /* 0x0000000f42b5723e */ /* 0x000fe2000480703f */
[----:B------:R-:W-:Y:S01]  /*1a9a0*/  IMAD.MOV.U32 R63, RZ, RZ, R25 ;  /* 0x000000ffff3f7224 */ /* 0x000fe200078e0019 */
[----:B------:R-:W0:Y:S01]  /*1a9b0*/  MUFU.EX2 R45, R45 ;  /* 0x0000002d002d7308 */ /* 0x000e220000000800 */
[----:B--2---:R-:W-:-:S01]  /*1a9c0*/  FADD.FTZ R21, R61, R24 ;  /* 0x000000183d157221 */ /* 0x004fc20000010000 */
[----:B------:R-:W-:-:S06]  /*1a9d0*/  IMAD.MOV.U32 R66, RZ, RZ, R25 ;  /* 0x000000ffff427224 */ /* 0x000fcc00078e0019 */
[----:B------:R-:W2:Y:S01]  /*1a9e0*/  MUFU.EX2 R76, R76 ;  /* 0x0000004c004c7308 */ /* 0x000ea20000000800 */
[----:B-1----:R-:W-:-:S07]  /*1a9f0*/  FADD.FTZ R24, R70, R21 ;  /* 0x0000001546187221 */ /* 0x002fce0000010000 */
[----:B------:R-:W1:Y:S01]  /*1aa00*/  MUFU.EX2 R0, R0 ;  /* 0x0000000000007308 */ /* 0x000e620000000800 */
[----:B0-----:R-:W-:-:S01]  /*1aa10*/  FADD.FTZ R21, R45, R24 ;  /* 0x000000182d157221 */ /* 0x001fc20000010000 */
[----:B------:R-:W-:-:S06]  /*1aa20*/  IMAD.MOV.U32 R24, RZ, RZ, R25 ;  /* 0x000000ffff187224 */ /* 0x000fcc00078e0019 */
[----:B------:R-:W0:Y:S01]  /*1aa30*/  MUFU.EX2 R47, R47 ;  /* 0x0000002f002f7308 */ /* 0x000e220000000800 */
[----:B--2---:R-:W-:-:S01]  /*1aa40*/  FADD.FTZ R21, R76, R21 ;  /* 0x000000154c157221 */ /* 0x004fc20000010000 */
[----:B------:R-:W-:Y:S01]  /*1aa50*/  F2FP.SATFINITE.E4M3.F32.PACK_AB_MERGE_C R45, R76, R45, RZ ;  /* 0x0000002d4c2d723e */ /* 0x000fe200048070ff */
[----:B------:R-:W-:-:S03]  /*1aa60*/  IMAD.MOV.U32 R76, RZ, RZ, R25 ;  /* 0x000000ffff4c7224 */ /* 0x000fc600078e0019 */
[----:B------:R-:W-:Y:S01]  /*1aa70*/  F2FP.SATFINITE.E4M3.F32.PACK_AB_MERGE_C R183, R70, R61, R45 ;  /* 0x0000003d46b7723e */ /* 0x000fe2000480702d */
[----:B------:R-:W-:Y:S01]  /*1aa80*/  IMAD.MOV.U32 R61, RZ, RZ, R25 ;  /* 0x000000ffff3d7224 */ /* 0x000fe200078e0019 */
[----:B------:R-:W-:Y:S01]  /*1aa90*/  MUFU.EX2 R42, R42 ;  /* 0x0000002a002a7308 */ /* 0x000fe20000000800 */
[----:B-1----:R-:W-:-:S01]  /*1aaa0*/  FADD.FTZ R4, R0, R21 ;  /* 0x0000001500047221 */ /* 0x002fc20000010000 */
[----:B------:R-:W-:Y:S01]  /*1aab0*/  MOV R45, R25 ;  /* 0x00000019002d7202 */ /* 0x000fe20000000f00 */
[----:B------:R-:W-:-:S05]  /*1aac0*/  IMAD.MOV.U32 R70, RZ, RZ, R25 ;  /* 0x000000ffff467224 */ /* 0x000fca00078e0019 */
[----:B------:R-:W1:Y:S01]  /*1aad0*/  MUFU.EX2 R121, R121 ;  /* 0x0000007900797308 */ /* 0x000e620000000800 */
[----:B0-----:R-:W-:-:S07]  /*1aae0*/  FADD.FTZ R8, R47, R4 ;  /* 0x000000042f087221 */ /* 0x001fce0000010000 */
[----:B------:R-:W0:Y:S08]  /*1aaf0*/  MUFU.EX2 R49, R49 ;  /* 0x0000003100317308 */ /* 0x000e300000000800 */
[----:B------:R-:W2:Y:S01]  /*1ab00*/  MUFU.EX2 R80, R80 ;  /* 0x0000005000507308 */ /* 0x000ea20000000800 */
[----:B-1----:R-:W-:-:S04]  /*1ab10*/  F2FP.SATFINITE.E4M3.F32.PACK_AB_MERGE_C R184, R121, R42, RZ ;  /* 0x0000002a79b8723e */ /* 0x002fc800048070ff */
[----:B------:R-:W-:-:S03]  /*1ab20*/  F2FP.SATFINITE.E4M3.F32.PACK_AB_MERGE_C R184, R38, R35, R184 ;  /* 0x0000002326b8723e */ /* 0x000fc600048070b8 */
[----:B------:R-:W1:Y:S01]  /*1ab30*/  MUFU.EX2 R48, R48 ;  /* 0x0000003000307308 */ /* 0x000e620000000800 */
[----:B0-----:R-:W-:-:S07]  /*1ab40*/  FADD.FTZ R21, R49, R8 ;  /* 0x0000000831157221 */ /* 0x001fce0000010000 */
[----:B------:R0:W-:Y:S01]  /*1ab50*/  MUFU.EX2 R6, R33 ;  /* 0x0000002100067308 */ /* 0x0001e20000000800 */
[C---:B--2---:R-:W-:Y:S01]  /*1ab60*/  F2FP.SATFINITE.E4M3.F32.PACK_AB_MERGE_C R49, R80.reuse, R49, RZ ;  /* 0x000000315031723e */ /* 0x044fe200048070ff */
[----:B------:R-:W-:-:S03]  /*1ab70*/  FADD.FTZ R80, R80, R21 ;  /* 0x0000001550507221 */ /* 0x000fc60000010000 */
[----:B------:R-:W-:Y:S01]  /*1ab80*/  F2FP.SATFINITE.E4M3.F32.PACK_AB_MERGE_C R185, R47, R0, R49 ;  /* 0x000000002fb9723e */ /* 0x000fe20004807031 */
[----:B------:R-:W-:Y:S02]  /*1ab90*/  IMAD.MOV.U32 R47, RZ, RZ, R25 ;  /* 0x000000ffff2f7224 */ /* 0x000fe400078e0019 */
[----:B------:R2:W3:Y:S01]  /*1aba0*/  MUFU.EX2 R29, R57 ;  /* 0x00000039001d7308 */ /* 0x0004e20000000800 */
[----:B0-----:R-:W-:-:S01]  /*1abb0*/  FADD.FTZ R33, R35, R28 ;  /* 0x0000001c23217221 */ /* 0x001fc20000010000 */
[-C--:B------:R-:W-:Y:S01]  /*1abc0*/  MOV R28, R25.reuse ;  /* 0x00000019001c7202 */ /* 0x080fe20000000f00 */
[----:B------:R-:W-:Y:S01]  /*1abd0*/  IMAD.MOV.U32 R49, RZ, RZ, R25 ;  /* 0x000000ffff317224 */ /* 0x000fe200078e0019 */
[----:B------:R-:W-:Y:S01]  /*1abe0*/  MOV R35, R25 ;  /* 0x0000001900237202 */ /* 0x000fe20000000f00 */
[----:B------:R-:W-:-:S01]  /*1abf0*/  FADD.FTZ R33, R38, R33 ;  /* 0x0000002126217221 */ /* 0x000fc20000010000 */
[----:B------:R-:W-:Y:S02]  /*1ac00*/  MOV R38, R25 ;  /* 0x0000001900267202 */ /* 0x000fe40000000f00 */
[----:B------:R-:W0:Y:S01]  /*1ac10*/  MUFU.EX2 R123, R123 ;  /* 0x0000007b007b7308 */ /* 0x000e220000000800 */
[----:B------:R-:W-:-:S01]  /*1ac20*/  FADD.FTZ R14, R42, R33 ;  /* 0x000000212a0e7221 */ /* 0x000fc20000010000 */
[----:B------:R-:W-:-:S02]  /*1ac30*/  IMAD.MOV.U32 R33, RZ, RZ, R25 ;  /* 0x000000ffff217224 */ /* 0x000fc400078e0019 */
[--C-:B------:R-:W-:Y:S02]  /*1ac40*/  IMAD.MOV.U32 R42, RZ, RZ, R25.reuse ;  /* 0x000000ffff2a7224 */ /* 0x100fe400078e0019 */
[----:B------:R-:W-:Y:S01]  /*1ac50*/  FADD.FTZ R121, R121, R14 ;  /* 0x0000000e79797221 */ /* 0x000fe20000010000 */
[----:B--2---:R-:W-:Y:S01]  /*1ac60*/  IMAD.MOV.U32 R57, RZ, RZ, R25 ;  /* 0x000000ffff397224 */ /* 0x004fe200078e0019 */
[----:B------:R-:W-:Y:S02]  /*1ac70*/  MUFU.EX2 R50, R50 ;  /* 0x0000003200327308 */ /* 0x000fe40000000800 */
[----:B-1----:R-:W-:-:S01]  /*1ac80*/  FADD.FTZ R8, R48, R121 ;  /* 0x0000007930087221 */ /* 0x002fc20000010000 */
[----:B---3--:R-:W-:Y:S01]  /*1ac90*/  FADD.FTZ R21, R29, R80 ;  /* 0x000000501d157221 */ /* 0x008fe20000010000 */
[----:B------:R-:W-:-:S04]  /*1aca0*/  IMAD.MOV.U32 R80, RZ, RZ, R25 ;  /* 0x000000ffff507224 */ /* 0x000fc800078e0019 */
[----:B------:R-:W1:Y:S01]  /*1acb0*/  MUFU.EX2 R125, R125 ;  /* 0x0000007d007d7308 */ /* 0x000e620000000800 */
[----:B0-----:R-:W-:-:S07]  /*1acc0*/  FADD.FTZ R27, R123, R8 ;  /* 0x000000087b1b7221 */ /* 0x001fce0000010000 */
[----:B------:R-:W0:Y:S08]  /*1acd0*/  MUFU.EX2 R78, R78 ;  /* 0x0000004e004e7308 */ /* 0x000e300000000800 */
[----:B------:R-:W2:Y:S01]  /*1ace0*/  MUFU.EX2 R51, R51 ;  /* 0x0000003300337308 */ /* 0x000ea20000000800 */
[----:B-1----:R-:W-:Y:S01]  /*1acf0*/  F2FP.SATFINITE.E4M3.F32.PACK_AB_MERGE_C R186, R125, R50, RZ ;  /* 0x000000327dba723e */ /* 0x002fe200048070ff */
[----:B------:R-:W-:Y:S01]  /*1ad00*/  FADD.FTZ R50, R50, R27 ;  /* 0x0000001b32327221 */ /* 0x000fe20000010000 */
[----:B------:R-:W-:-:S02]  /*1ad10*/  IMAD.MOV.U32 R27, RZ, RZ, R25 ;  /* 0x000000ffff1b7224 */ /* 0x000fc400078e0019 */
[----:B------:R-:W-:Y:S01]  /*1ad20*/  F2FP.SATFINITE.E4M3.F32.PACK_AB_MERGE_C R186, R123, R48, R186 ;  /* 0x000000307bba723e */ /* 0x000fe200048070ba */
[----:B------:R-:W-:-:S01]  /*1ad30*/  FADD.FTZ R125, R125, R50 ;  /* 0x000000327d7d7221 */ /* 0x000fc20000010000 */
[----:B------:R-:W-:Y:S01]  /*1ad40*/  MOV R48, R25 ;  /* 0x0000001900307202 */ /* 0x000fe20000000f00 */
[----:B------:R1:W3:Y:S01]  /*1ad50*/  MUFU.EX2 R12, R59 ;  /* 0x0000003b000c7308 */ /* 0x0002e20000000800 */
[----:B0-----:R-:W-:-:S01]  /*1ad60*/  FADD.FTZ R14, R78, R21 ;  /* 0x000000154e0e7221 */ /* 0x001fc20000010000 */
[----:B------:R-:W-:-:S06]  /*1ad70*/  IMAD.MOV.U32 R50, RZ, RZ, R25 ;  /* 0x000000ffff327224 */ /* 0x000fcc00078e0019 */
[----:B------:R-:W0:Y:S01]  /*1ad80*/  MUFU.EX2 R52, R52 ;  /* 0x0000003400347308 */ /* 0x000e220000000800 */
[----:B--2---:R-:W-:-:S01]  /*1ad90*/  FADD.FTZ R21, R51, R14 ;  /* 0x0000000e33157221 */ /* 0x004fc20000010000 */
[----:B-1----:R-:W-:-:S06]  /*1ada0*/  IMAD.MOV.U32 R59, RZ, RZ, R25 ;  /* 0x000000ffff3b7224 */ /* 0x002fcc00078e0019 */
[----:B------:R-:W-:Y:S01]  /*1adb0*/  MUFU.EX2 R46, R46 ;  /* 0x0000002e002e7308 */ /* 0x000fe20000000800 */
[C---:B---3--:R-:W-:Y:S01]  /*1adc0*/  F2FP.SATFINITE.E4M3.F32.PACK_AB_MERGE_C R51, R12.reuse, R51, RZ ;  /* 0x000000330c33723e */ /* 0x048fe200048070ff */
[----:B------:R-:W-:-:S03]  /*1add0*/  FADD.FTZ R21, R12, R21 ;  /* 0x000000150c157221 */ /* 0x000fc60000010000 */
[----:B------:R-:W-:Y:S01]  /*1ade0*/  F2FP.SATFINITE.E4M3.F32.PACK_AB_MERGE_C R187, R78, R29, R51 ;  /* 0x0000001d4ebb723e */ /* 0x000fe20004807033 */
[----:B------:R-:W-:-:S01]  /*1adf0*/  FADD.FTZ R14, R6, R21 ;  /* 0x00000015060e7221 */ /* 0x000fc20000010000 */
[----:B------:R-:W-:Y:S01]  /*1ae00*/  IMAD.MOV.U32 R29, RZ, RZ, R25 ;  /* 0x000000ffff1d7224 */ /* 0x000fe200078e0019 */
[----:B------:R-:W1:Y:S01]  /*1ae10*/  MUFU.EX2 R129, R129 ;  /* 0x0000008100817308 */ /* 0x000e620000000800 */
[----:B0-----:R-:W-:-:S01]  /*1ae20*/  FADD.FTZ R12, R52, R125 ;  /* 0x0000007d340c7221 */ /* 0x001fc20000010000 */
[----:B------:R-:W-:Y:S01]  /*1ae30*/  IMAD.MOV.U32 R51, RZ, RZ, R25 ;  /* 0x000000ffff337224 */ /* 0x000fe200078e0019 */
[----:B------:R-:W-:-:S05]  /*1ae40*/  MOV R78, R25 ;  /* 0x00000019004e7202 */ /* 0x000fca0000000f00 */
[----:B------:R-:W0:Y:S08]  /*1ae50*/  MUFU.EX2 R127, R127 ;  /* 0x0000007f007f7308 */ /* 0x000e300000000800 */
[----:B------:R-:W2:Y:S01]  /*1ae60*/  MUFU.EX2 R31, R31 ;  /* 0x0000001f001f7308 */ /* 0x000ea20000000800 */
[----:B-1----:R-:W-:-:S07]  /*1ae70*/  F2FP.SATFINITE.E4M3.F32.PACK_AB_MERGE_C R3, R129, R46, RZ ;  /* 0x0000002e8103723e */ /* 0x002fce00048070ff */
[----:B------:R-:W1:Y:S01]  /*1ae80*/  MUFU.EX2 R37, R37 ;  /* 0x0000002500257308 */ /* 0x000e620000000800 */
[C---:B0-----:R-:W-:Y:S01]  /*1ae90*/  F2FP.SATFINITE.E4M3.F32.PACK_AB_MERGE_C R188, R127.reuse, R52, R3 ;  /* 0x000000347fbc723e */ /* 0x041fe20004807003 */
[----:B------:R-:W-:Y:S01]  /*1aea0*/  FADD.FTZ R127, R127, R12 ;  /* 0x0000000c7f7f7221 */ /* 0x000fe20000010000 */
[----:B------:R-:W-:-:S03]  /*1aeb0*/  IMAD.MOV.U32 R52, RZ, RZ, R25 ;  /* 0x000000ffff347224 */ /* 0x000fc600078e0019 */
[----:B------:R-:W-:Y:S02]  /*1aec0*/  FADD.FTZ R46, R46, R127 ;  /* 0x0000007f2e2e7221 */ /* 0x000fe40000010000 */
[----:B------:R-:W0:Y:S01]  /*1aed0*/  MUFU.EX2 R4, R115 ;  /* 0x0000007300047308 */ /* 0x000e220000000800 */
[----:B--2---:R-:W-:-:S01]  /*1aee0*/  FADD.FTZ R14, R31, R14 ;  /* 0x0000000e1f0e7221 */ /* 0x004fc20000010000 */
[----:B------:R-:W-:Y:S01]  /*1aef0*/  FADD.FTZ R129, R129, R46 ;  /* 0x0000002e81817221 */ /* 0x000fe20000010000 */
[----:B------:R-:W-:-:S05]  /*1af00*/  IMAD.MOV.U32 R46, RZ, RZ, R25 ;  /* 0x000000ffff2e7224 */ /* 0x000fca00078e0019 */
[----:B------:R-:W2:Y:S01]  /*1af10*/  MUFU.EX2 R117, R117 ;  /* 0x0000007500757308 */ /* 0x000ea20000000800 */
[----:B-1----:R-:W-:-:S07]  /*1af20*/  FADD.FTZ R3, R37, R14 ;  /* 0x0000000e25037221 */ /* 0x002fce0000010000 */
[----:B------:R-:W-:Y:S01]  /*1af30*/  MUFU.EX2 R119, R119 ;  /* 0x0000007700777308 */ /* 0x000fe20000000800 */
[C---:B0-----:R-:W-:Y:S01]  /*1af40*/  F2FP.SATFINITE.E4M3.F32.PACK_AB_MERGE_C R37, R4.reuse, R37, RZ ;  /* 0x000000250425723e */ /* 0x041fe200048070ff */
[----:B------:R-:W-:-:S03]  /*1af50*/  FADD.FTZ R4, R4, R3 ;  /* 0x0000000304047221 */ /* 0x000fc60000010000 */
[----:B------:R-:W-:Y:S01]  /*1af60*/  F2FP.SATFINITE.E4M3.F32.PACK_AB_MERGE_C R189, R31, R6, R37 ;  /* 0x000000061fbd723e */ /* 0x000fe20004807025 */
[----:B------:R-:W-:Y:S02]  /*1af70*/  IMAD.MOV.U32 R31, RZ, RZ, R25 ;  /* 0x000000ffff1f7224 */ /* 0x000fe400078e0019 */
[----:B------:R0:W1:Y:S01]  /*1af80*/  MUFU.EX2 R12, R43 ;  /* 0x0000002b000c7308 */ /* 0x0000620000000800 */
[----:B--2---:R-:W-:-:S01]  /*1af90*/  FADD.FTZ R3, R117, R4 ;  /* 0x0000000475037221 */ /* 0x004fc20000010000 */
[----:B------:R-:W-:-:S06]  /*1afa0*/  IMAD.MOV.U32 R37, RZ, RZ, R25 ;  /* 0x000000ffff257224 */ /* 0x000fcc00078e0019 */
[----:B------:R2:W3:Y:S01]  /*1afb0*/  MUFU.EX2 R8, R39 ;  /* 0x0000002700087308 */ /* 0x0004e20000000800 */
[----:B0-----:R-:W-:-:S07]  /*1afc0*/  IMAD.MOV.U32 R43, RZ, RZ, R25 ;  /* 0x000000ffff2b7224 */ /* 0x001fce00078e0019 */
[----:B------:R-:W-:Y:S01]  /*1afd0*/  MUFU.EX2 R32, R32 ;  /* 0x0000002000207308 */ /* 0x000fe20000000800 */
[----:B-1----:R-:W-:Y:S01]  /*1afe0*/  F2FP.SATFINITE.E4M3.F32.PACK_AB_MERGE_C R4, R12, R119, RZ ;  /* 0x000000770c04723e */ /* 0x002fe200048070ff */
[----:B--2---:R-:W-:-:S06]  /*1aff0*/  IMAD.MOV.U32 R39, RZ, RZ, R25 ;  /* 0x000000ffff277224 */ /* 0x004fcc00078e0019 */
[----:B------:R-:W0:Y:S01]  /*1b000*/  MUFU.EX2 R133, R133 ;  /* 0x0000008500857308 */ /* 0x000e220000000800 */
[C---:B---3--:R-:W-:Y:S01]  /*1b010*/  F2FP.SATFINITE.E4M3.F32.PACK_AB_MERGE_C R191, R8.reuse, R117, R4 ;  /* 0x0000007508bf723e */ /* 0x048fe20004807004 */
[----:B------:R-:W-:Y:S01]  /*1b020*/  FADD.FTZ R0, R8, R3 ;  /* 0x0000000308007221 */ /* 0x000fe20000010000 */
[----:B------:R-:W-:-:S03]  /*1b030*/  IADD3 R4, R147, -0x2, RZ ;  /* 0xfffffffe93047810 */ /* 0x000fc60007ffe0ff */
[----:B------:R-:W-:Y:S01]  /*1b040*/  FADD.FTZ R3, R119, R0 ;  /* 0x0000000077037221 */ /* 0x000fe20000010000 */
[----:B------:R-:W-:Y:S01]  /*1b050*/  ISETP.GE.AND P1, PT, R4, R211, PT ;  /* 0x000000d30400720c */ /* 0x000fe20003f26270 */
[----:B------:R-:W1:Y:S02]  /*1b060*/  MUFU.EX2 R36, R36 ;  /* 0x0000002400247308 */ /* 0x000e640000000800 */
[----:B------:R-:W-:-:S06]  /*1b070*/  FADD.FTZ R3, R12, R3 ;  /* 0x000000030c037221 */ /* 0x000fcc0000010000 */
[----:B------:R-:W2:Y:S01]  /*1b080*/  MUFU.EX2 R131, R131 ;  /* 0x0000008300837308 */ /* 0x000ea20000000800 */
[----:B0-----:R-:W-:Y:S01]  /*1b090*/  F2FP.SATFINITE.E4M3.F32.PACK_AB_MERGE_C R5, R133, R32, RZ ;  /* 0x000000208505723e */ /* 0x001fe200048070ff */
[----:B-1----:R-:W-:-:S03]  /*1b0a0*/  FADD.FTZ R14, R36, R129 ;  /* 0x00000081240e7221 */ /* 0x002fc60000010000 */
[C---:B--2---:R-:W-:Y:S01]  /*1b0b0*/  F2FP.SATFINITE.E4M3.F32.PACK_AB_MERGE_C R190, R131.reuse, R36, R5 ;  /* 0x0000002483be723e */ /* 0x044fe20004807005 */
[----:B------:R-:W-:-:S01]  /*1b0c0*/  FADD.FTZ R131, R131, R14 ;  /* 0x0000000e83837221 */ /* 0x000fc20000010000 */
[----:B------:R-:W-:-:S03]  /*1b0d0*/  IMAD.MOV.U32 R36, RZ, RZ, R25 ;  /* 0x000000ffff247224 */ /* 0x000fc600078e0019 */
[----:B------:R-:W-:-:S04]  /*1b0e0*/  FADD.FTZ R32, R32, R131 ;  /* 0x0000008320207221 */ /* 0x000fc80000010000 */
[----:B------:R-:W-:Y:S01]  /*1b0f0*/  FADD.FTZ R0, R133, R32 ;  /* 0x0000002085007221 */ /* 0x000fe20000010000 */
[----:B------:R-:W-:Y:S01]  /*1b100*/  IMAD.MOV.U32 R32, RZ, RZ, R25 ;  /* 0x000000ffff207224 */ /* 0x000fe200078e0019 */
[----:B------:R-:W-:Y:S06]  /*1b110*/  @!P1 BRA `(.L_x_584) ;  /* 0x0000003400149947 */ /* 0x000fec0003800000 */
[----:B------:R-:W-:Y:S01]  /*1b120*/  IMAD.MOV.U32 R5, RZ, RZ, R11 ;  /* 0x000000ffff057224 */ /* 0x000fe200078e000b */
[----:B------:R-:W-:Y:S01]  /*1b130*/  MOV R6, R10 ;  /* 0x0000000a00067202 */ /* 0x000fe20000000f00 */
[----:B------:R-:W-:Y:S01]  /*1b140*/  IMAD.MOV.U32 R7, RZ, RZ, R208 ;  /* 0x000000ffff077224 */ /* 0x000fe200078e00d0 */
[----:B------:R-:W-:Y:S01]  /*1b150*/  CS2R R86, SRZ ;  /* 0x0000000000567805 */ /* 0x000fe2000001ff00 */
[----:B------:R-:W-:Y:S01]  /*1b160*/  IMAD.MOV.U32 R8, RZ, RZ, R202 ;  /* 0x000000ffff087224 */ /* 0x000fe200078e00ca */
        /* <DEDUP_REMOVED lines=30> */
[----:B------:R-:W-:-:S07]  /*1b350*/  CS2R R24, SRZ ;  /* 0x0000000000187805 */ /* 0x000fce000001ff00 */
.L_x_596:
[----:B------:R-:W-:Y:S01]  /*1b360*/  ISETP.NE.AND P1, PT, R8, 0x1, PT ;  /* 0x000000010800780c */ /* 0x000fe20003f25270 */
[----:B------:R-:W-:Y:S05]  /*1b370*/  YIELD ;  /* 0x0000000000007946 */ /* 0x000fea0003800000 */
[----:B------:R-:W-:Y:S02]  /*1b380*/  SEL R208, RZ, 0x1, P1 ;  /* 0x00000001ffd07807 */ /* 0x000fe40000800000 */
[----:B------:R-:W-:Y:S02]  /*1b390*/  ISETP.NE.AND P1, PT, R212, RZ, PT ;  /* 0x000000ffd400720c */ /* 0x000fe40003f25270 */
[----:B------:R-:W-:-:S11]  /*1b3a0*/  LOP3.LUT R208, R7, R208, RZ, 0x3c, !PT ;  /* 0x000000d007d07212 */ /* 0x000fd600078e3cff */
[----:B------:R-:W-:Y:S05]  /*1b3b0*/  @P1 BRA `(.L_x_585) ;  /* 0x00000000003c1947 */ /* 0x000fea0003800000 */
[----:B------:R-:W-:Y:S05]  /*1b3c0*/  @!P0 BRA `(.L_x_586) ;  /* 0x0000000000048947 */ /* 0x000fea0003800000 */
[----:B------:R-:W-:Y:S01]  /*1b3d0*/  BPT.TRAP 0x1 ;  /* 0x000000040000795c */ /* 0x000fe20000300000 */
.L_x_586:
[----:B------:R-:W-:-:S05]  /*1b3e0*/  VIADD R10, R8, 0x1 ;  /* 0x00000001080a7836 */ /* 0x000fca0000000000 */
[----:B------:R-:W-:-:S04]  /*1b3f0*/  ISETP.NE.AND P2, PT, R10, 0x2, PT ;  /* 0x000000020a00780c */ /* 0x000fc80003f45270 */
[----:B------:R-:W-:Y:S02]  /*1b400*/  SEL R11, R10, RZ, P2 ;  /* 0x000000ff0a0b7207 */ /* 0x000fe40001000000 */
[----:B------:R-:W-:-:S03]  /*1b410*/  SHF.L.U32 R10, R208, 0x1f, RZ ;  /* 0x0000001fd00a7819 */ /* 0x000fc600000006ff */
[----:B------:R-:W-:-:S04]  /*1b420*/  IMAD R11, R11, 0x8, R18 ;  /* 0x000000080b0b7824 */ /* 0x000fc800078e0212 */
[----:B------:R0:W1:Y:S01]  /*1b430*/  SYNCS.PHASECHK.TRANS64.TRYWAIT P2, [R11+URZ+0x29830], R10 ;  /* 0x0298300a0b0075a7 */ /* 0x000062000804017f */
[----:B------:R-:W-:Y:S05]  /*1b440*/  @!P0 BRA `(.L_x_587) ;  /* 0x0000000000048947 */ /* 0x000fea0003800000 */
[----:B------:R-:W-:Y:S01]  /*1b450*/  BPT.TRAP 0x1 ;  /* 0x000000040000795c */ /* 0x000fe20000300000 */
.L_x_587:
[----:B------:R-:W-:Y:S04]  /*1b460*/  BSSY B0, `(.L_x_585) ;  /* 0x0000004000007945 */ /* 0x000fe80003800000 */
[----:B-1----:R-:W-:Y:S05]  /*1b470*/  @P2 BRA `(.L_x_588) ;  /* 0x0000000000082947 */ /* 0x002fea0003800000 */
[----:B------:R-:W1:Y:S02]  /*1b480*/  SYNCS.PHASECHK.TRANS64.TRYWAIT P2, [R11+URZ+0x29830], R10 ;  /* 0x0298300a0b0075a7 */ /* 0x000e64000804017f */
[----:B-1----:R-:W-:Y:S05]  /*1b490*/  @!P2 BRA `(.L_x_589) ;  /* 0x0000010c00c4a947 */ /* 0x002fea0003800000 */
.L_x_588:
[----:B------:R-:W-:Y:S05]  /*1b4a0*/  BSYNC B0 ;  /* 0x0000000000007941 */ /* 0x000fea0003800000 */
.L_x_585:
[----:B01----:R-:W0:Y:S01]  /*1b4b0*/  S2R R10, SR_TID.X ;  /* 0x00000000000a7919 */ /* 0x003e220000002100 */
[----:B------:R-:W-:Y:S01]  /*1b4c0*/  IADD3 R202, R8, 0x1, RZ ;  /* 0x0000000108ca7810 */ /* 0x000fe20007ffe0ff */
[----:B------:R-:W-:Y:S05]  /*1b4d0*/  WARPSYNC.ALL ;  /* 0x0000000000007948 */ /* 0x000fea0003800000 */
[C---:B------:R-:W-:Y:S01]  /*1b4e0*/  ISETP.NE.AND P2, PT, R202.reuse, 0x2, PT ;  /* 0x00000002ca00780c */ /* 0x040fe20003f45270 */
[----:B------:R-:W-:Y:S01]  /*1b4f0*/  IMAD.MOV.U32 R11, RZ, RZ, -0x7fffffe0 ;  /* 0x80000020ff0b7424 */ /* 0x000fe200078e00ff */
[----:B------:R-:W-:Y:S01]  /*1b500*/  UMOV UR20, UR28 ;  /* 0x0000001c00147c82 */ /* 0x000fe20008000000 */
[----:B------:R-:W-:Y:S01]  /*1b510*/  UMOV UR21, UR29 ;  /* 0x0000001d00157c82 */ /* 0x000fe20008000000 */
[----:B------:R-:W-:Y:S01]  /*1b520*/  SEL R202, R202, RZ, P2 ;  /* 0x000000ffcaca7207 */ /* 0x000fe20001000000 */
[----:B------:R-:W-:Y:S01]  /*1b530*/  UMOV UR24, UR28 ;  /* 0x0000001c00187c82 */ /* 0x000fe20008000000 */
[----:B------:R-:W-:Y:S01]  /*1b540*/  R2UR UR23, R11 ;  /* 0x000000000b1772ca */ /* 0x000fe200000e0000 */
[----:B------:R-:W-:Y:S01]  /*1b550*/  UMOV UR25, UR29 ;  /* 0x0000001d00197c82 */ /* 0x000fe20008000000 */
[----:B------:R-:W-:Y:S01]  /*1b560*/  MOV R13, 0x80000020 ;  /* 0x80000020000d7802 */ /* 0x000fe20000000f00 */
[----:B------:R-:W-:Y:S01]  /*1b570*/  IMAD.MOV.U32 R21, RZ, RZ, -0x7fffffe0 ;  /* 0x80000020ff157424 */ /* 0x000fe200078e00ff */
[----:B------:R-:W-:Y:S01]  /*1b580*/  MOV R15, 0x80000020 ;  /* 0x80000020000f7802 */ /* 0x000fe20000000f00 */
[----:B------:R-:W-:Y:S01]  /*1b590*/  UMOV UR32, UR28 ;  /* 0x0000001c00207c82 */ /* 0x000fe20008000000 */
[----:B------:R-:W-:Y:S01]  /*1b5a0*/  R2UR UR27, R13 ;  /* 0x000000000d1b72ca */ /* 0x000fe200000e0000 */
[----:B------:R-:W-:Y:S01]  /*1b5b0*/  UMOV UR33, UR29 ;  /* 0x0000001d00217c82 */ /* 0x000fe20008000000 */
[----:B------:R-:W-:Y:S01]  /*1b5c0*/  R2UR UR31, R21 ;  /* 0x00000000151f72ca */ /* 0x000fe200000e0000 */
[----:B------:R-:W-:Y:S01]  /*1b5d0*/  UMOV UR40, UR28 ;  /* 0x0000001c00287c82 */ /* 0x000fe20008000000 */
[----:B------:R-:W-:Y:S01]  /*1b5e0*/  R2UR UR35, R15 ;  /* 0x000000000f2372ca */ /* 0x000fe200000e0000 */
[----:B------:R-:W-:Y:S01]  /*1b5f0*/  UMOV UR41, UR29 ;  /* 0x0000001d00297c82 */ /* 0x000fe20008000000 */
[----:B------:R-:W-:Y:S01]  /*1b600*/  R2UR UR43, R13 ;  /* 0x000000000d2b72ca */ /* 0x000fe200000e0000 */
[----:B------:R-:W-:Y:S01]  /*1b610*/  IMAD.MOV.U32 R15, RZ, RZ, -0x7fffffe0 ;  /* 0x80000020ff0f7424 */ /* 0x000fe200078e00ff */
[----:B------:R-:W-:Y:S01]  /*1b620*/  R2UR UR47, R21 ;  /* 0x00000000152f72ca */ /* 0x000fe200000e0000 */
[----:B------:R-:W-:-:S02]  /*1b630*/  IMAD.MOV.U32 R13, RZ, RZ, -0x7fffffe0 ;  /* 0x80000020ff0d7424 */ /* 0x000fc400078e00ff */
[----:B------:R-:W-:Y:S01]  /*1b640*/  IMAD.MOV.U32 R11, RZ, RZ, -0x7fffffe0 ;  /* 0x80000020ff0b7424 */ /* 0x000fe200078e00ff */
[----:B0-----:R-:W-:-:S05]  /*1b650*/  SHF.R.U32.HI R10, RZ, 0x7, R10 ;  /* 0x00000007ff0a7819 */ /* 0x001fca000001160a */
[----:B------:R-:W-:Y:S02]  /*1b660*/  VIADD R88, R10, 0x8 ;  /* 0x000000080a587836 */ /* 0x000fe40000000000 */
[----:B------:R-:W-:-:S03]  /*1b670*/  IMAD R10, R202, 0x780, R9 ;  /* 0x00000780ca0a7824 */ /* 0x000fc600078e0209 */
[----:B------:R0:W-:Y:S01]  /*1b680*/  BAR.SYNC.DEFER_BLOCKING R88, 0x100 ;  /* 0x000400580000751d */ /* 0x0001e20000010000 */
[C---:B------:R-:W-:Y:S01]  /*1b690*/  VIADD R12, R10.reuse, 0x80 ;  /* 0x000000800a0c7836 */ /* 0x040fe20000000000 */
[C---:B------:R-:W-:Y:S01]  /*1b6a0*/  R2UR UR22, R10.reuse ;  /* 0x000000000a1672ca */ /* 0x040fe200000e0000 */
[C---:B------:R-:W-:Y:S02]  /*1b6b0*/  VIADD R20, R10.reuse, 0x100 ;  /* 0x000001000a147836 */ /* 0x040fe40000000000 */
[----:B------:R-:W-:Y:S01]  /*1b6c0*/  VIADD R14, R10, 0x180 ;  /* 0x000001800a0e7836 */ /* 0x000fe20000000000 */
[----:B------:R-:W-:Y:S01]  /*1b6d0*/  R2UR UR26, R12 ;  /* 0x000000000c1a72ca */ /* 0x000fe200000e0000 */
        /* <DEDUP_REMOVED lines=8> */
[----:B------:R-:W-:-:S06]  /*1b760*/  WARPGROUP.ARRIVE ;  /* 0x00000000000079c5 */ /* 0x000fcc0000000000 */
[----:B------:R-:W-:Y:S01]  /*1b770*/  QGMMA.64x32x32.F32.E4M3.E4M3 R152, gdesc[UR20], RZ, !UPT, gsb0 ;  /* 0x00600000149879f3 */ /* 0x000fe2000c0008ff */
[----:B------:R-:W-:Y:S01]  /*1b780*/  R2UR UR22, R14 ;  /* 0x000000000e1672ca */ /* 0x000fe200000e0000 */
[----:B------:R-:W-:Y:S01]  /*1b790*/  UMOV UR20, UR44 ;  /* 0x0000002c00147c82 */ /* 0x000fe20008000000 */
[----:B------:R-:W-:Y:S01]  /*1b7a0*/  R2UR UR23, R15 ;  /* 0x000000000f1772ca */ /* 0x000fe200000e0000 */
[----:B------:R-:W-:Y:S01]  /*1b7b0*/  UMOV UR21, UR45 ;  /* 0x0000002d00157c82 */ /* 0x000fe20008000000 */
        /* <DEDUP_REMOVED lines=11> */
[----:B------:R-:W-:Y:S03]  /*1b870*/  QGMMA.64x32x32.F32.E4M3.E4M3 R120, gdesc[UR28], RZ, !UPT, gsb0 ;  /* 0x006000001c7879f3 */ /* 0x000fe6000c0008ff */
        /* <DEDUP_REMOVED lines=10> */
[----:B0-----:R-:W-:-:S06]  /*1b920*/  WARPGROUP.ARRIVE ;  /* 0x00000000000079c5 */ /* 0x001fcc0000000000 */
[----:B------:R-:W-:Y:S01]  /*1b930*/  QGMMA.64x32x32.F32.E4M3.E4M3 R88, gdesc[UR40], RZ, !UPT, gsb0 ;  /* 0x00600000285879f3 */ /* 0x000fe2000c0008ff */
[----:B------:R-:W-:Y:S01]  /*1b940*/  R2UR UR42, R12 ;  /* 0x000000000c2a72ca */ /* 0x000fe200000e0000 */
[----:B------:R-:W-:Y:S01]  /*1b950*/  UMOV UR40, UR44 ;  /* 0x0000002c00287c82 */ /* 0x000fe20008000000 */
[----:B------:R-:W-:Y:S01]  /*1b960*/  R2UR UR43, R13 ;  /* 0x000000000d2b72ca */ /* 0x000fe200000e0000 */
[----:B------:R-:W-:Y:S01]  /*1b970*/  UMOV UR41, UR45 ;  /* 0x0000002d00297c82 */ /* 0x000fe20008000000 */
[----:B------:R-:W-:Y:S01]  /*1b980*/  VIADD R12, R10, 0x280 ;  /* 0x000002800a0c7836 */ /* 0x000fe20000000000 */
[----:B------:R-:W-:-:S04]  /*1b990*/  MOV R13, 0x80000020 ;  /* 0x80000020000d7802 */ /* 0x000fc80000000f00 */
[----:B------:R-:W-:Y:S01]  /*1b9a0*/  R2UR UR6, R12 ;  /* 0x000000000c0672ca */ /* 0x000fe200000e0000 */
[----:B------:R-:W-:Y:S01]  /*1b9b0*/  VIADD R12, R10, 0x300 ;  /* 0x000003000a0c7836 */ /* 0x000fe20000000000 */
[----:B------:R-:W-:Y:S01]  /*1b9c0*/  R2UR UR7, R13 ;  /* 0x000000000d0772ca */ /* 0x000fe200000e0000 */
        /* <DEDUP_REMOVED lines=150> */
[C---:B------:R-:W-:Y:S01]  /*1c330*/  IADD3 R12, R10.reuse, 0x682, RZ ;  /* 0x000006820a0c7810 */ /* 0x040fe20007ffe0ff */
[----:B------:R-:W-:Y:S01]  /*1c340*/  VIADD R10, R10, 0x702 ;  /* 0x000007020a0a7836 */ /* 0x000fe20000000000 */
        /* <DEDUP_REMOVED lines=30> */
[----:B------:R-:W-:Y:S05]  /*1c530*/  @P1 BRA `(.L_x_590) ;  /* 0x0000000000281947 */ /* 0x000fea0003800000 */
[----:B------:R-:W-:Y:S05]  /*1c540*/  @!P0 BRA `(.L_x_591) ;  /* 0x0000000000048947 */ /* 0x000fea0003800000 */
[----:B------:R-:W-:Y:S01]  /*1c550*/  BPT.TRAP 0x1 ;  /* 0x000000040000795c */ /* 0x000fe20000300000 */
.L_x_591:
[----:B------:R-:W-:Y:S01]  /*1c560*/  SHF.L.U32 R7, R7, 0x1f, RZ ;  /* 0x0000001f07077819 */ /* 0x000fe200000006ff */
[----:B------:R-:W-:-:S04]  /*1c570*/  IMAD R10, R8, 0x8, R18 ;  /* 0x00000008080a7824 */ /* 0x000fc800078e0212 */
[----:B------:R0:W1:Y:S01]  /*1c580*/  SYNCS.PHASECHK.TRANS64.TRYWAIT P1, [R10+URZ+0x29850], R7 ;  /* 0x029850070a0075a7 */ /* 0x000062000802017f */
[----:B------:R-:W-:Y:S05]  /*1c590*/  @!P0 BRA `(.L_x_592) ;  /* 0x0000000000048947 */ /* 0x000fea0003800000 */
[----:B------:R-:W-:Y:S01]  /*1c5a0*/  BPT.TRAP 0x1 ;  /* 0x000000040000795c */ /* 0x000fe20000300000 */
.L_x_592:
[----:B-1----:R-:W-:Y:S05]  /*1c5b0*/  @P1 BRA `(.L_x_590) ;  /* 0x0000000000081947 */ /* 0x002fea0003800000 */
[----:B------:R-:W1:Y:S02]  /*1c5c0*/  SYNCS.PHASECHK.TRANS64.TRYWAIT P1, [R10+URZ+0x29850], R7 ;  /* 0x029850070a0075a7 */ /* 0x000e64000802017f */
[----:B-1----:R-:W-:Y:S05]  /*1c5d0*/  @!P1 BRA `(.L_x_593) ;  /* 0x000000fc00889947 */ /* 0x002fea0003800000 */
.L_x_590:
[----:B01----:R-:W-:Y:S01]  /*1c5e0*/  IADD3 R7, R18, 0x400, RZ ;  /* 0x0000040012077810 */ /* 0x003fe20007ffe0ff */
[----:B------:R-:W-:Y:S01]  /*1c5f0*/  IMAD.MOV.U32 R11, RZ, RZ, -0x3ffffff0 ;  /* 0xc0000010ff0b7424 */ /* 0x000fe200078e00ff */
[----:B------:R-:W-:Y:S05]  /*1c600*/  WARPSYNC.ALL ;  /* 0x0000000000007948 */ /* 0x000fea0003800000 */
[----:B------:R-:W-:Y:S01]  /*1c610*/  SHF.R.U32.HI R7, RZ, 0x4, R7 ;  /* 0x00000004ff077819 */ /* 0x000fe20000011607 */
[----:B------:R-:W-:Y:S01]  /*1c620*/  WARPGROUP.ARRIVE ;  /* 0x00000000000079c5 */ /* 0x000fe20000000000 */
[----:B------:R-:W-:Y:S01]  /*1c630*/  R2UR UR7, R11 ;  /* 0x000000000b0772ca */ /* 0x000fe200000e0000 */
[----:B------:R-:W-:Y:S01]  /*1c640*/  IMAD.MOV.U32 R13, RZ, RZ, -0x3ffffff0 ;  /* 0xc0000010ff0d7424 */ /* 0x000fe200078e00ff */
[----:B------:R-:W-:Y:S01]  /*1c650*/  LOP3.LUT R7, R7, 0x3fff, RZ, 0xc0, !PT ;  /* 0x00003fff07077812 */ /* 0x000fe200078ec0ff */
[----:B------:R-:W-:-:S02]  /*1c660*/  IMAD.MOV.U32 R11, RZ, RZ, -0x3ffffff0 ;  /* 0xc0000010ff0b7424 */ /* 0x000fc400078e00ff */
[----:B------:R-:W0:Y:S01]  /*1c670*/  S2R R14, SR_TID.X ;  /* 0x00000000000e7919 */ /* 0x000e220000002100 */
[----:B------:R-:W-:-:S05]  /*1c680*/  LOP3.LUT R7, R7, 0x10000, RZ, 0xfc, !PT ;  /* 0x0001000007077812 */ /* 0x000fca00078efcff */
[----:B------:R-:W-:-:S04]  /*1c690*/  IMAD R10, R8, 0x500, R7 ;  /* 0x00000500080a7824 */ /* 0x000fc800078e0207 */
[C---:B------:R-:W-:Y:S01]  /*1c6a0*/  VIADD R12, R10.reuse, 0x100 ;  /* 0x000001000a0c7836 */ /* 0x040fe20000000000 */
[----:B------:R-:W-:-:S13]  /*1c6b0*/  R2UR UR6, R10 ;  /* 0x000000000a0672ca */ /* 0x000fda00000e0000 */
[----:B------:R-:W-:Y:S01]  /*1c6c0*/  QGMMA.64x128x32.F32.E4M3.E4M3 R24, R172, gdesc[UR4], R24, gsb0 ;  /* 0x01e00004ac187df3 */ /* 0x000fe20008000818 */
[----:B------:R-:W-:Y:S01]  /*1c6d0*/  R2UR UR6, R12 ;  /* 0x000000000c0672ca */ /* 0x000fe200000e0000 */
[----:B------:R-:W-:Y:S01]  /*1c6e0*/  VIADD R12, R10, 0x200 ;  /* 0x000002000a0c7836 */ /* 0x000fe20000000000 */
[----:B------:R-:W-:Y:S02]  /*1c6f0*/  R2UR UR7, R13 ;  /* 0x000000000d0772ca */ /* 0x000fe400000e0000 */
[----:B------:R-:W-:Y:S02]  /*1c700*/  MOV R13, 0xc0000010 ;  /* 0xc0000010000d7802 */ /* 0x000fe40000000f00 */
[----:B0-----:R-:W-:-:S04]  /*1c710*/  SHF.R.U32.HI R14, RZ, 0x7, R14 ;  /* 0x00000007ff0e7819 */ /* 0x001fc8000001160e */
[----:B------:R-:W-:Y:S01]  /*1c720*/  IADD3 R7, -R14, 0xb, RZ ;  /* 0x0000000b0e077810 */ /* 0x000fe20007ffe1ff */
[----:B------:R-:W-:Y:S02]  /*1c730*/  WARPGROUP.DEPBAR.LE gsb0, 0x0 ;  /* 0x00008000000079c5 */ /* 0x000fe40000010000 */
[----:B------:R-:W-:-:S06]  /*1c740*/  WARPGROUP.ARRIVE ;  /* 0x00000000000079c5 */ /* 0x000fcc0000000000 */
[----:B------:R-:W-:Y:S01]  /*1c750*/  QGMMA.64x128x32.F32.E4M3.E4M3 R24, R176, gdesc[UR4], R24, gsb0 ;  /* 0x01e00004b0187df3 */ /* 0x000fe20008000818 */
[----:B------:R-:W-:Y:S01]  /*1c760*/  R2UR UR6, R12 ;  /* 0x000000000c0672ca */ /* 0x000fe200000e0000 */
[C---:B------:R-:W-:Y:S01]  /*1c770*/  VIADD R12, R10.reuse, 0x300 ;  /* 0x000003000a0c7836 */ /* 0x040fe20000000000 */
[----:B------:R-:W-:Y:S01]  /*1c780*/  R2UR UR7, R13 ;  /* 0x000000000d0772ca */ /* 0x000fe200000e0000 */
[----:B------:R-:W-:Y:S02]  /*1c790*/  IMAD.MOV.U32 R13, RZ, RZ, -0x3ffffff0 ;  /* 0xc0000010ff0d7424 */ /* 0x000fe400078e00ff */
[----:B------:R-:W-:Y:S01]  /*1c7a0*/  VIADD R10, R10, 0x400 ;  /* 0x000004000a0a7836 */ /* 0x000fe20000000000 */
[----:B------:R-:W-:Y:S02]  /*1c7b0*/  WARPGROUP.DEPBAR.LE gsb0, 0x0 ;  /* 0x00008000000079c5 */ /* 0x000fe40000010000 */
[----:B------:R-:W-:-:S07]  /*1c7c0*/  WARPGROUP.ARRIVE ;  /* 0x00000000000079c5 */ /* 0x000fce0000000000 */
[----:B------:R-:W-:Y:S01]  /*1c7d0*/  QGMMA.64x128x32.F32.E4M3.E4M3 R24, R180, gdesc[UR4], R24, gsb0 ;  /* 0x01e00004b4187df3 */ /* 0x000fe20008000818 */
[----:B------:R-:W-:Y:S02]  /*1c7e0*/  R2UR UR6, R12 ;  /* 0x000000000c0672ca */ /* 0x000fe400000e0000 */
[----:B------:R-:W-:Y:S01]  /*1c7f0*/  R2UR UR7, R13 ;  /* 0x000000000d0772ca */ /* 0x000fe200000e0000 */
[----:B------:R-:W-:Y:S02]  /*1c800*/  WARPGROUP.DEPBAR.LE gsb0, 0x0 ;  /* 0x00008000000079c5 */ /* 0x000fe40000010000 */
[----:B------:R-:W-:-:S10]  /*1c810*/  WARPGROUP.ARRIVE ;  /* 0x00000000000079c5 */ /* 0x000fd40000000000 */
[----:B------:R-:W-:Y:S01]  /*1c820*/  QGMMA.64x128x32.F32.E4M3.E4M3 R24, R184, gdesc[UR4], R24, gsb0 ;  /* 0x01e00004b8187df3 */ /* 0x000fe20008000818 */
[----:B------:R-:W-:Y:S02]  /*1c830*/  R2UR UR6, R10 ;  /* 0x000000000a0672ca */ /* 0x000fe400000e0000 */
[----:B------:R-:W-:Y:S01]  /*1c840*/  R2UR UR7, R11 ;  /* 0x000000000b0772ca */ /* 0x000fe200000e0000 */
[----:B------:R-:W-:Y:S02]  /*1c850*/  WARPGROUP.DEPBAR.LE gsb0, 0x0 ;  /* 0x00008000000079c5 */ /* 0x000fe40000010000 */
[----:B------:R-:W-:-:S10]  /*1c860*/  WARPGROUP.ARRIVE ;  /* 0x00000000000079c5 */ /* 0x000fd40000000000 */
[----:B------:R-:W-:Y:S03]  /*1c870*/  QGMMA.64x128x32.F32.E4M3.E4M3 R24, R188, gdesc[UR4], R24, gsb0 ;  /* 0x01e00004bc187df3 */ /* 0x000fe60008000818 */
[----:B------:R-:W-:Y:S02]  /*1c880*/  WARPGROUP.DEPBAR.LE gsb0, 0x0 ;  /* 0x00008000000079c5 */ /* 0x000fe40000010000 */
[----:B------:R0:W-:Y:S06]  /*1c890*/  BAR.ARV R7, 0x100 ;  /* 0x000400070000751d */ /* 0x0001ec0000002000 */
[----:B------:R-:W-:Y:S05]  /*1c8a0*/  @!P0 BRA `(.L_x_594) ;  /* 0x0000000000048947 */ /* 0x000fea0003800000 */
[----:B------:R-:W-:Y:S01]  /*1c8b0*/  BPT.TRAP 0x1 ;  /* 0x000000040000795c */ /* 0x000fe20000300000 */
.L_x_594:
[----:B0-----:R-:W-:Y:S01]  /*1c8c0*/  LEA R7, R202, R18, 0x3 ;  /* 0x00000012ca077211 */ /* 0x001fe200078e18ff */
[----:B------:R-:W-:-:S04]  /*1c8d0*/  IMAD.U32 R10, RZ, RZ, UR38 ;  /* 0x00000026ff0a7e24 */ /* 0x000fc8000f8e00ff */
[----:B------:R-:W-:-:S05]  /*1c8e0*/  VIADD R7, R7, 0x29840 ;  /* 0x0002984007077836 */ /* 0x000fca0000000000 */
[----:B------:R-:W-:-:S04]  /*1c8f0*/  PRMT R7, R10, 0x654, R7 ;  /* 0x000006540a077816 */ /* 0x000fc80000000007 */
[----:B------:R0:W-:Y:S02]  /*1c900*/  SYNCS.ARRIVE.TRANS64.RED.A1T0 RZ, [R7+URZ], RZ ;  /* 0x000000ff07ff79a7 */ /* 0x0001e4000810043f */
[----:B0-----:R-:W-:-:S04]  /*1c910*/  FMNMX.FTZ R7, R152, R6, !PT ;  /* 0x0000000698077209 */ /* 0x001fc80007810000 */
[----:B------:R-:W-:-:S04]  /*1c920*/  FMNMX.FTZ R7, R153, R7, !PT ;  /* 0x0000000799077209 */ /* 0x000fc80007810000 */
        /* <DEDUP_REMOVED lines=37> */
[----:B------:R-:W-:-:S05]  /*1cb80*/  FMNMX.FTZ R7, R101, R7, !PT ;  /* 0x0000000765077209 */ /* 0x000fca0007810000 */
[----:B------:R-:W0:Y:S02]  /*1cb90*/  SHFL.BFLY PT, R10, R7, 0x2, 0x1f ;  /* 0x0c401f00070a7f89 */ /* 0x000e2400000e0000 */
[----:B0-----:R-:W-:-:S05]  /*1cba0*/  FMNMX.FTZ R10, R7, R10, !PT ;  /* 0x0000000a070a7209 */ /* 0x001fca0007810000 */
[----:B------:R-:W0:Y:S02]  /*1cbb0*/  SHFL.BFLY PT, R7, R10, 0x1, 0x1f ;  /* 0x0c201f000a077f89 */ /* 0x000e2400000e0000 */
[----:B0-----:R-:W-:Y:S02]  /*1cbc0*/  FMNMX.FTZ R10, R10, R7, !PT ;  /* 0x000000070a0a7209 */ /* 0x001fe40007810000 */
[----:B------:R-:W-:-:S03]  /*1cbd0*/  FMNMX.FTZ R7, R154, R5, !PT ;  /* 0x000000059a077209 */ /* 0x000fc60007810000 */
[----:B------:R-:W-:Y:S01]  /*1cbe0*/  FADD.FTZ R6, -R10, R6 ;  /* 0x000000060a067221 */ /* 0x000fe20000010100 */
[----:B------:R-:W-:-:S03]  /*1cbf0*/  FMNMX.FTZ R7, R155, R7, !PT ;  /* 0x000000079b077209 */ /* 0x000fc60007810000 */
[----:B------:R-:W-:Y:S01]  /*1cc00*/  FMUL.FTZ R6, R2, R6 ;  /* 0x0000000602067220 */ /* 0x000fe20000410000 */
[----:B------:R-:W-:-:S04]  /*1cc10*/  FMNMX.FTZ R7, R158, R7, !PT ;  /* 0x000000079e077209 */ /* 0x000fc80007810000 */
[----:B------:R-:W-:Y:S01]  /*1cc20*/  FMNMX.FTZ R7, R159, R7, !PT ;  /* 0x000000079f077209 */ /* 0x000fe20007810000 */
[----:B------:R-:W-:Y:S03]  /*1cc30*/  MUFU.EX2 R6, R6 ;  /* 0x0000000600067308 */ /* 0x000fe60000000800 */
        /* <DEDUP_REMOVED lines=39> */
[----:B0-----:R-:W-:Y:S01]  /*1ceb0*/  FMNMX.FTZ R11, R11, R7, !PT ;  /* 0x000000070b0b7209 */ /* 0x001fe20007810000 */
[----:B------:R-:W-:-:S04]  /*1cec0*/  FFMA.FTZ R7, R2, R10, -8 ;  /* 0xc100000002077423 */ /* 0x000fc8000001000a */
[----:B------:R-:W-:Y:S01]  /*1ced0*/  FADD.FTZ R5, -R11, R5 ;  /* 0x000000050b057221 */ /* 0x000fe20000010100 */
[----:B------:R-:W-:-:S01]  /*1cee0*/  FFMA.FTZ R13, R2, R11, -8 ;  /* 0xc1000000020d7423 */ /* 0x000fc2000001000b */
[C-C-:B------:R-:W-:Y:S01]  /*1cef0*/  FFMA.FTZ R152, R2.reuse, R152, -R7.reuse ;  /* 0x0000009802987223 */ /* 0x140fe20000010807 */
[----:B------:R-:W-:-:S01]  /*1cf00*/  FFMA.FTZ R153, R2, R153, -R7 ;  /* 0x0000009902997223 */ /* 0x000fc20000010807 */
[C---:B------:R-:W-:Y:S01]  /*1cf10*/  FMUL.FTZ R5, R2.reuse, R5 ;  /* 0x0000000502057220 */ /* 0x040fe20000410000 */
[----:B------:R-:W-:-:S01]  /*1cf20*/  FFMA.FTZ R154, R2, R154, -R13 ;  /* 0x0000009a029a7223 */ /* 0x000fc2000001080d */
[C---:B------:R-:W-:Y:S01]  /*1cf30*/  FFMA.FTZ R155, R2.reuse, R155, -R13 ;  /* 0x0000009b029b7223 */ /* 0x040fe2000001080d */
[----:B------:R-:W-:-:S01]  /*1cf40*/  FFMA.FTZ R156, R2, R156, -R7 ;  /* 0x0000009c029c7223 */ /* 0x000fc20000010807 */
[----:B------:R-:W0:Y:S01]  /*1cf50*/  MUFU.EX2 R152, R152 ;  /* 0x0000009800987308 */ /* 0x000e220000000800 */
[----:B------:R-:W-:-:S01]  /*1cf60*/  FFMA.FTZ R158, R2, R158, -R13 ;  /* 0x0000009e029e7223 */ /* 0x000fc2000001080d */
[C---:B------:R-:W-:Y:S01]  /*1cf70*/  FFMA.FTZ R157, R2.reuse, R157, -R7 ;  /* 0x0000009d029d7223 */ /* 0x040fe20000010807 */
[----:B------:R-:W-:-:S01]  /*1cf80*/  FFMA.FTZ R159, R2, R159, -R13 ;  /* 0x0000009f029f7223 */ /* 0x000fc2000001080d */
[C---:B------:R-:W-:Y:S01]  /*1cf90*/  FFMA.FTZ R160, R2.reuse, R160, -R7 ;  /* 0x000000a002a07223 */ /* 0x040fe20000010807 */
[----:B------:R-:W-:-:S01]  /*1cfa0*/  FFMA.FTZ R162, R2, R162, -R13 ;  /* 0x000000a202a27223 */ /* 0x000fc2000001080d */
[C---:B------:R-:W-:Y:S01]  /*1cfb0*/  FFMA.FTZ R161, R2.reuse, R161, -R7 ;  /* 0x000000a102a17223 */ /* 0x040fe20000010807 */
[----:B------:R-:W-:-:S01]  /*1cfc0*/  FFMA.FTZ R163, R2, R163, -R13 ;  /* 0x000000a302a37223 */ /* 0x000fc2000001080d */
[----:B------:R-:W-:Y:S01]  /*1cfd0*/  MUFU.EX2 R5, R5 ;  /* 0x0000000500057308 */ /* 0x000fe20000000800 */
[----:B------:R-:W-:-:S01]  /*1cfe0*/  FFMA.FTZ R164, R2, R164, -R7 ;  /* 0x000000a402a47223 */ /* 0x000fc20000010807 */
[C---:B------:R-:W-:Y:S01]  /*1cff0*/  FFMA.FTZ R166, R2.reuse, R166, -R13 ;  /* 0x000000a602a67223 */ /* 0x040fe2000001080d */
[----:B------:R-:W-:-:S01]  /*1d000*/  FFMA.FTZ R165, R2, R165, -R7 ;  /* 0x000000a502a57223 */ /* 0x000fc20000010807 */
[C---:B------:R-:W-:Y:S01]  /*1d010*/  FFMA.FTZ R167, R2.reuse, R167, -R13 ;  /* 0x000000a702a77223 */ /* 0x040fe2000001080d */
[----:B------:R-:W-:-:S01]  /*1d020*/  FFMA.FTZ R136, R2, R136, -R7 ;  /* 0x0000008802887223 */ /* 0x000fc20000010807 */
[C---:B------:R-:W-:Y:S01]  /*1d030*/  FFMA.FTZ R138, R2.reuse, R138, -R13 ;  /* 0x0000008a028a7223 */ /* 0x040fe2000001080d */
[----:B------:R-:W-:-:S01]  /*1d040*/  FFMA.FTZ R137, R2, R137, -R7 ;  /* 0x0000008902897223 */ /* 0x000fc20000010807 */
[----:B------:R-:W1:Y:S01]  /*1d050*/  MUFU.EX2 R154, R154 ;  /* 0x0000009a009a7308 */ /* 0x000e620000000800 */
[----:B0-----:R-:W-:-:S01]  /*1d060*/  FFMA.FTZ R0, R6, R0, R152 ;  /* 0x0000000006007223 */ /* 0x001fc20000010098 */
[C---:B------:R-:W-:Y:S01]  /*1d070*/  FFMA.FTZ R139, R2.reuse, R139, -R13 ;  /* 0x0000008b028b7223 */ /* 0x040fe2000001080d */
[----:B------:R-:W-:-:S01]  /*1d080*/  FFMA.FTZ R140, R2, R140, -R7 ;  /* 0x0000008c028c7223 */ /* 0x000fc20000010807 */
[C---:B------:R-:W-:Y:S01]  /*1d090*/  FFMA.FTZ R142, R2.reuse, R142, -R13 ;  /* 0x0000008e028e7223 */ /* 0x040fe2000001080d */
        /* <DEDUP_REMOVED lines=11> */
[----:B------:R-:W2:Y:S01]  /*1d150*/  MUFU.EX2 R155, R155 ;  /* 0x0000009b009b7308 */ /* 0x000ea20000000800 */
[----:B-1----:R-:W-:-:S01]  /*1d160*/  FFMA.FTZ R3, R5, R3, R154 ;  /* 0x0000000305037223 */ /* 0x002fc2000001009a */
[C---:B------:R-:W-:Y:S01]  /*1d170*/  FFMA.FTZ R120, R2.reuse, R120, -R7 ;  /* 0x0000007802787223 */ /* 0x040fe20000010807 */
[----:B------:R-:W-:-:S01]  /*1d180*/  FFMA.FTZ R122, R2, R122, -R13 ;  /* 0x0000007a027a7223 */ /* 0x000fc2000001080d */
[C---:B------:R-:W-:Y:S01]  /*1d190*/  FFMA.FTZ R121, R2.reuse, R121, -R7 ;  /* 0x0000007902797223 */ /* 0x040fe20000010807 */
[----:B------:R-:W-:-:S01]  /*1d1a0*/  FFMA.FTZ R123, R2, R123, -R13 ;  /* 0x0000007b027b7223 */ /* 0x000fc2000001080d */
[C---:B------:R-:W-:Y:S01]  /*1d1b0*/  FFMA.FTZ R124, R2.reuse, R124, -R7 ;  /* 0x0000007c027c7223 */ /* 0x040fe20000010807 */
[----:B------:R-:W-:-:S01]  /*1d1c0*/  FFMA.FTZ R126, R2, R126, -R13 ;  /* 0x0000007e027e7223 */ /* 0x000fc2000001080d */
[----:B------:R-:W1:Y:S01]  /*1d1d0*/  MUFU.EX2 R156, R156 ;  /* 0x0000009c009c7308 */ /* 0x000e620000000800 */
[----:B0-----:R-:W-:-:S01]  /*1d1e0*/  FADD.FTZ R0, R153, R0 ;  /* 0x0000000099007221 */ /* 0x001fc20000010000 */
[C---:B------:R-:W-:Y:S01]  /*1d1f0*/  FFMA.FTZ R125, R2.reuse, R125, -R7 ;  /* 0x0000007d027d7223 */ /* 0x040fe20000010807 */
[----:B------:R-:W-:-:S01]  /*1d200*/  FFMA.FTZ R127, R2, R127, -R13 ;  /* 0x0000007f027f7223 */ /* 0x000fc2000001080d */
[C---:B------:R-:W-:Y:S01]  /*1d210*/  FFMA.FTZ R128, R2.reuse, R128, -R7 ;  /* 0x0000008002807223 */ /* 0x040fe20000010807 */
[----:B------:R-:W-:-:S01]  /*1d220*/  FFMA.FTZ R130, R2, R130, -R13 ;  /* 0x0000008202827223 */ /* 0x000fc2000001080d */
[C---:B------:R-:W-:Y:S01]  /*1d230*/  FFMA.FTZ R129, R2.reuse, R129, -R7 ;  /* 0x0000008102817223 */ /* 0x040fe20000010807 */
[----:B------:R-:W-:-:S01]  /*1d240*/  FFMA.FTZ R131, R2, R131, -R13 ;  /* 0x0000008302837223 */ /* 0x000fc2000001080d */
[----:B------:R-:W0:Y:S01]  /*1d250*/  MUFU.EX2 R158, R158 ;  /* 0x0000009e009e7308 */ /* 0x000e220000000800 */
[----:B--2---:R-:W-:-:S01]  /*1d260*/  FADD.FTZ R3, R155, R3 ;  /* 0x000000039b037221 */ /* 0x004fc20000010000 */
[C---:B------:R-:W-:Y:S01]  /*1d270*/  FFMA.FTZ R132, R2.reuse, R132, -R7 ;  /* 0x0000008402847223 */ /* 0x040fe20000010807 */
[----:B------:R-:W-:-:S01]  /*1d280*/  FFMA.FTZ R134, R2, R134, -R13 ;  /* 0x0000008602867223 */ /* 0x000fc2000001080d */
[C---:B------:R-:W-:Y:S01]  /*1d290*/  FFMA.FTZ R133, R2.reuse, R133, -R7 ;  /* 0x0000008502857223 */ /* 0x040fe20000010807 */
[----:B------:R-:W-:-:S01]  /*1d2a0*/  FFMA.FTZ R135, R2, R135, -R13 ;  /* 0x0000008702877223 */ /* 0x000fc2000001080d */
[C---:B------:R-:W-:Y:S01]  /*1d2b0*/  FFMA.FTZ R104, R2.reuse, R104, -R7 ;  /* 0x0000006802687223 */ /* 0x040fe20000010807 */
[----:B------:R-:W-:-:S01]  /*1d2c0*/  FFMA.FTZ R106, R2, R106, -R13 ;  /* 0x0000006a026a7223 */ /* 0x000fc2000001080d */
[----:B------:R-:W2:Y:S01]  /*1d2d0*/  MUFU.EX2 R157, R157 ;  /* 0x0000009d009d7308 */ /* 0x000ea20000000800 */
[----:B-1----:R-:W-:-:S01]  /*1d2e0*/  FADD.FTZ R0, R156, R0 ;  /* 0x000000009c007221 */ /* 0x002fc20000010000 */
        /* <DEDUP_REMOVED lines=180> */
.L_x_595:
[----:B------:R-:W-:Y:S01]  /*1de30*/  IMAD R8, R8, 0x8, R18 ;  /* 0x0000000808087824 */ /* 0x000fe200078e0212 */
[----:B------:R-:W-:Y:S01]  /*1de40*/  ISETP.GT.AND P1, PT, R4, R211, PT ;  /* 0x000000d30400720c */ /* 0x000fe20003f24270 */
[----:B------:R-:W-:Y:S01]  /*1de50*/  FMUL.FTZ R24, R24, R6 ;  /* 0x0000000618187220 */ /* 0x000fe20000410000 */
[----:B------:R-:W-:Y:S01]  /*1de60*/  MOV R12, UR38 ;  /* 0x00000026000c7c02 */ /* 0x000fe20008000f00 */
[----:B------:R-:W-:Y:S01]  /*1de70*/  VIADD R8, R8, 0x29860 ;  /* 0x0002986008087836 */ /* 0x000fe20000000000 */
[----:B------:R-:W-:Y:S01]  /*1de80*/  F2FP.SATFINITE.E4M3.F32.PACK_AB_MERGE_C R7, R7, R100, RZ ;  /* 0x000000640707723e */ /* 0x000fe200048070ff */
[----:B------:R-:W-:Y:S01]  /*1de90*/  FMUL.FTZ R25, R25, R6 ;  /* 0x0000000619197220 */ /* 0x000fe20000410000 */
[----:B------:R-:W-:Y:S01]  /*1dea0*/  F2FP.SATFINITE.E4M3.F32.PACK_AB_MERGE_C R156, R157, R156, RZ ;  /* 0x0000009c9d9c723e */ /* 0x000fe200048070ff */
[-C--:B------:R-:W-:Y:S01]  /*1deb0*/  FMUL.FTZ R28, R28, R6.reuse ;  /* 0x000000061c1c7220 */ /* 0x080fe20000410000 */
[----:B------:R-:W-:Y:S01]  /*1dec0*/  PRMT R8, R12, 0x654, R8 ;  /* 0x000006540c087816 */ /* 0x000fe20000000008 */
[----:B------:R-:W-:Y:S01]  /*1ded0*/  FMUL.FTZ R29, R29, R6 ;  /* 0x000000061d1d7220 */ /* 0x000fe20000410000 */
[----:B------:R-:W-:Y:S01]  /*1dee0*/  F2FP.SATFINITE.E4M3.F32.PACK_AB_MERGE_C R158, R159, R158, RZ ;  /* 0x0000009e9f9e723e */ /* 0x000fe200048070ff */
[----:B------:R-:W-:Y:S01]  /*1def0*/  FMUL.FTZ R32, R32, R6 ;  /* 0x0000000620207220 */ /* 0x000fe20000410000 */
[----:B------:R-:W-:Y:S01]  /*1df00*/  F2FP.SATFINITE.E4M3.F32.PACK_AB_MERGE_C R164, R165, R164, RZ ;  /* 0x000000a4a5a4723e */ /* 0x000fe200048070ff */
[----:B------:R0:W-:Y:S01]  /*1df10*/  SYNCS.ARRIVE.TRANS64.RED.A1T0 RZ, [R8+URZ], RZ ;  /* 0x000000ff08ff79a7 */ /* 0x0001e2000810043f */
[----:B------:R-:W-:Y:S01]  /*1df20*/  F2FP.SATFINITE.E4M3.F32.PACK_AB_MERGE_C R166, R167, R166, RZ ;  /* 0x000000a6a7a6723e */ /* 0x000fe200048070ff */
[----:B------:R-:W-:Y:S01]  /*1df30*/  FMUL.FTZ R33, R33, R6 ;  /* 0x0000000621217220 */ /* 0x000fe20000410000 */
        /* <DEDUP_REMOVED lines=75> */
[----:B------:R-:W-:Y:S01]  /*1e3f0*/  VIADD R4, R4, 0xffffffff ;  /* 0xffffffff04047836 */ /* 0x000fe20000000000 */
[----:B------:R-:W-:Y:S01]  /*1e400*/  F2FP.SATFINITE.E4M3.F32.PACK_AB_MERGE_C R173, R155, R154, R158 ;  /* 0x0000009a9bad723e */ /* 0x000fe2000480709e */
[----:B------:R-:W-:Y:S01]  /*1e410*/  IMAD.MOV.U32 R5, RZ, RZ, R11 ;  /* 0x000000ffff057224 */ /* 0x000fe200078e000b */
        /* <DEDUP_REMOVED lines=19> */
[----:B0-----:R-:W-:Y:S01]  /*1e550*/  MOV R8, R202 ;  /* 0x000000ca00087202 */ /* 0x001fe20000000f00 */
[----:B------:R-:W-:Y:S06]  /*1e560*/  @P1 BRA `(.L_x_596) ;  /* 0xffffffcc007c1947 */ /* 0x000fec000383ffff */
.L_x_584:
[----:B------:R-:W-:Y:S05]  /*1e570*/  WARPSYNC.ALL ;  /* 0x0000000000007948 */ /* 0x000fea0003800000 */
[----:B------:R-:W-:Y:S06]  /*1e580*/  BAR.ARV 0x8, 0x180 ;  /* 0x0206000000007b1d */ /* 0x000fec0000002000 */
[----:B------:R-:W-:Y:S05]  /*1e590*/  @!P0 BRA `(.L_x_597) ;  /* 0x0000000000048947 */ /* 0x000fea0003800000 */
[----:B------:R-:W-:Y:S01]  /*1e5a0*/  BPT.TRAP 0x1 ;  /* 0x000000040000795c */ /* 0x000fe20000300000 */
.L_x_597:
[----:B------:R-:W-:Y:S01]  /*1e5b0*/  IMAD R15, R202, 0x8, R18 ;  /* 0x00000008ca0f7824 */ /* 0x000fe200078e0212 */
[----:B------:R-:W-:-:S04]  /*1e5c0*/  SHF.L.U32 R4, R208, 0x1f, RZ ;  /* 0x0000001fd0047819 */ /* 0x000fc800000006ff */
[----:B------:R0:W1:Y:S01]  /*1e5d0*/  SYNCS.PHASECHK.TRANS64.TRYWAIT P1, [R15+URZ+0x29850], R4 ;  /* 0x029850040f0075a7 */ /* 0x000062000802017f */
[----:B------:R-:W-:Y:S05]  /*1e5e0*/  @!P0 BRA `(.L_x_598) ;  /* 0x0000000000048947 */ /* 0x000fea0003800000 */
[----:B------:R-:W-:Y:S01]  /*1e5f0*/  BPT.TRAP 0x1 ;  /* 0x000000040000795c */ /* 0x000fe20000300000 */
.L_x_598:
[----:B------:R-:W-:-:S05]  /*1e600*/  VIADD R18, R18, 0x400 ;  /* 0x0000040012127836 */ /* 0x000fca0000000000 */
[----:B------:R-:W-:-:S04]  /*1e610*/  SHF.R.U32.HI R18, RZ, 0x4, R18 ;  /* 0x00000004ff127819 */ /* 0x000fc80000011612 */
[----:B------:R-:W-:-:S04]  /*1e620*/  LOP3.LUT R18, R18, 0x3fff, RZ, 0xc0, !PT ;  /* 0x00003fff12127812 */ /* 0x000fc800078ec0ff */
[----:B------:R-:W-:Y:S01]  /*1e630*/  LOP3.LUT R5, R18, 0x10000, RZ, 0xfc, !PT ;  /* 0x0001000012057812 */ /* 0x000fe200078efcff */
[----:B-1----:R-:W-:Y:S06]  /*1e640*/  @P1 BRA `(.L_x_599) ;  /* 0x0000000000081947 */ /* 0x002fec0003800000 */
[----:B------:R-:W1:Y:S02]  /*1e650*/  SYNCS.PHASECHK.TRANS64.TRYWAIT P1, [R15+URZ+0x29850], R4 ;  /* 0x029850040f0075a7 */ /* 0x000e64000802017f */
[----:B-1----:R-:W-:Y:S05]  /*1e660*/  @!P1 BRA `(.L_x_600) ;  /* 0x000000dc00789947 */ /* 0x002fea0003800000 */
.L_x_599:
[----:B01----:R-:W-:Y:S01]  /*1e670*/  IMAD R4, R202, 0x500, R5 ;  /* 0x00000500ca047824 */ /* 0x003fe200078e0205 */
[----:B------:R-:W-:Y:S05]  /*1e680*/  WARPSYNC.ALL ;  /* 0x0000000000007948 */ /* 0x000fea0003800000 */
[----:B------:R-:W-:Y:S01]  /*1e690*/  IMAD.MOV.U32 R5, RZ, RZ, -0x3ffffff0 ;  /* 0xc0000010ff057424 */ /* 0x000fe200078e00ff */
[C---:B------:R-:W-:Y:S01]  /*1e6a0*/  R2UR UR6, R4.reuse ;  /* 0x00000000040672ca */ /* 0x040fe200000e0000 */
[----:B------:R-:W-:Y:S01]  /*1e6b0*/  WARPGROUP.ARRIVE ;  /* 0x00000000000079c5 */ /* 0x000fe20000000000 */
[C---:B------:R-:W-:Y:S01]  /*1e6c0*/  VIADD R6, R4.reuse, 0x100 ;  /* 0x0000010004067836 */ /* 0x040fe20000000000 */
[----:B------:R-:W-:Y:S01]  /*1e6d0*/  MOV R7, 0xc0000010 ;  /* 0xc000001000077802 */ /* 0x000fe20000000f00 */
[----:B------:R-:W-:Y:S01]  /*1e6e0*/  ULDC.64 UR4, c[0x0][0x9a0] ;  /* 0x0002680000047ab9 */ /* 0x000fe20000000a00 */
[----:B------:R-:W-:Y:S01]  /*1e6f0*/  R2UR UR7, R5 ;  /* 0x00000000050772ca */ /* 0x000fe200000e0000 */
[----:B------:R-:W-:Y:S01]  /*1e700*/  VIADD R12, R4, 0x200 ;  /* 0x00000200040c7836 */ /* 0x000fe20000000000 */
[----:B------:R-:W-:Y:S01]  /*1e710*/  ISETP.NE.U32.AND P1, PT, RZ, UR4, PT ;  /* 0x00000004ff007c0c */ /* 0x000fe2000bf25070 */
[----:B------:R-:W-:-:S02]  /*1e720*/  IMAD.MOV.U32 R13, RZ, RZ, -0x3ffffff0 ;  /* 0xc0000010ff0d7424 */ /* 0x000fc400078e00ff */
[----:B------:R-:W-:Y:S01]  /*1e730*/  IMAD.MOV.U32 R14, RZ, RZ, 0x3f800000 ;  /* 0x3f800000ff0e7424 */ /* 0x000fe200078e00ff */
[----:B------:R-:W-:-:S07]  /*1e740*/  ISETP.NE.AND.EX P1, PT, RZ, UR5, PT, P1 ;  /* 0x00000005ff007c0c */ /* 0x000fce000bf25310 */
[----:B------:R-:W-:Y:S01]  /*1e750*/  QGMMA.64x128x32.F32.E4M3.E4M3 R24, R172, gdesc[UR4], R24, gsb0 ;  /* 0x01e00004ac187df3 */ /* 0x000fe20008000818 */
[----:B------:R-:W-:Y:S02]  /*1e760*/  R2UR UR6, R6 ;  /* 0x00000000060672ca */ /* 0x000fe400000e0000 */
[----:B------:R-:W-:-:S03]  /*1e770*/  R2UR UR7, R7 ;  /* 0x00000000070772ca */ /* 0x000fc600000e0000 */
[----:B------:R-:W0:Y:S08]  /*1e780*/  @P1 LDC.64 R6, c[0x0][0x9c8] ;  /* 0x00027200ff061b82 */ /* 0x000e300000000a00 */
[----:B------:R-:W1:Y:S01]  /*1e790*/  @P1 LDC.64 R8, c[0x0][0x9d0] ;  /* 0x00027400ff081b82 */ /* 0x000e620000000a00 */
[----:B0-----:R-:W-:-:S04]  /*1e7a0*/  @P1 IMAD R5, R222, R6, RZ ;  /* 0x00000006de051224 */ /* 0x001fc800078e02ff */
[C---:B------:R-:W-:Y:S02]  /*1e7b0*/  @P1 IMAD R5, R214.reuse, R7, R5 ;  /* 0x00000007d6051224 */ /* 0x040fe400078e0205 */
[----:B------:R-:W-:-:S04]  /*1e7c0*/  @P1 IMAD.WIDE.U32 R6, R214, R6, RZ ;  /* 0x00000006d6061225 */ /* 0x000fc800078e00ff */
[----:B------:R-:W-:Y:S02]  /*1e7d0*/  @P1 IMAD.IADD R7, R7, 0x1, R5 ;  /* 0x0000000107071824 */ /* 0x000fe400078e0205 */
[----:B-1----:R-:W-:-:S04]  /*1e7e0*/  @P1 IMAD.WIDE.U32 R6, R169, R8, R6 ;  /* 0x00000008a9061225 */ /* 0x002fc800078e0006 */
[----:B------:R-:W-:Y:S01]  /*1e7f0*/  @P1 IMAD R9, R169, R9, R7 ;  /* 0x00000009a9091224 */ /* 0x000fe200078e0207 */
[----:B------:R-:W-:-:S04]  /*1e800*/  @P1 LEA R8, P2, R6, UR4, 0x2 ;  /* 0x0000000406081c11 */ /* 0x000fc8000f8410ff */
[----:B------:R-:W-:-:S05]  /*1e810*/  @P1 LEA.HI.X R9, R6, UR5, R9, 0x2, P2 ;  /* 0x0000000506091c11 */ /* 0x000fca00090f1409 */
[----:B------:R0:W2:Y:S01]  /*1e820*/  @P1 LDG.E R14, desc[UR50][R8.64] ;  /* 0x00000032080e1981 */ /* 0x0000a2000c1e1900 */
[----:B------:R-:W-:Y:S02]  /*1e830*/  WARPGROUP.DEPBAR.LE gsb0, 0x0 ;  /* 0x00008000000079c5 */ /* 0x000fe40000010000 */
[----:B------:R-:W-:-:S06]  /*1e840*/  WARPGROUP.ARRIVE ;  /* 0x00000000000079c5 */ /* 0x000fcc0000000000 */
[----:B------:R-:W-:Y:S01]  /*1e850*/  QGMMA.64x128x32.F32.E4M3.E4M3 R24, R176, gdesc[UR4], R24, gsb0 ;  /* 0x01e00004b0187df3 */ /* 0x000fe20008000818 */
[----:B------:R-:W-:Y:S02]  /*1e860*/  R2UR UR6, R12 ;  /* 0x000000000c0672ca */ /* 0x000fe400000e0000 */
[----:B------:R-:W-:Y:S01]  /*1e870*/  R2UR UR7, R13 ;  /* 0x000000000d0772ca */ /* 0x000fe200000e0000 */
[----:B------:R-:W-:Y:S01]  /*1e880*/  IMAD.MOV.U32 R7, RZ, RZ, -0x3ffffff0 ;  /* 0xc0000010ff077424 */ /* 0x000fe200078e00ff */
[----:B------:R-:W-:Y:S01]  /*1e890*/  IADD3 R6, R4, 0x300, RZ ;  /* 0x0000030004067810 */ /* 0x000fe20007ffe0ff */
[----:B------:R-:W-:Y:S02]  /*1e8a0*/  WARPGROUP.DEPBAR.LE gsb0, 0x0 ;  /* 0x00008000000079c5 */ /* 0x000fe40000010000 */
[----:B------:R-:W-:-:S08]  /*1e8b0*/  WARPGROUP.ARRIVE ;  /* 0x00000000000079c5 */ /* 0x000fd00000000000 */
[----:B------:R-:W-:Y:S01]  /*1e8c0*/  QGMMA.64x128x32.F32.E4M3.E4M3 R24, R180, gdesc[UR4], R24, gsb0 ;  /* 0x01e00004b4187df3 */ /* 0x000fe20008000818 */
[----:B------:R-:W-:Y:S02]  /*1e8d0*/  R2UR UR6, R6 ;  /* 0x00000000060672ca */ /* 0x000fe400000e0000 */
[----:B------:R-:W-:Y:S01]  /*1e8e0*/  R2UR UR7, R7 ;  /* 0x00000000070772ca */ /* 0x000fe200000e0000 */
[----:B------:R-:W-:Y:S02]  /*1e8f0*/  VIADD R4, R4, 0x400 ;  /* 0x0000040004047836 */ /* 0x000fe40000000000 */
[----:B------:R-:W-:Y:S01]  /*1e900*/  IMAD.MOV.U32 R5, RZ, RZ, -0x3ffffff0 ;  /* 0xc0000010ff057424 */ /* 0x000fe200078e00ff */
[----:B------:R-:W1:Y:S04]  /*1e910*/  SHFL.BFLY PT, R7, R0, 0x2, 0x1f ;  /* 0x0c401f0000077f89 */ /* 0x000e6800000e0000 */
[----:B------:R-:W3:Y:S01]  /*1e920*/  SHFL.BFLY PT, R6, R3, 0x2, 0x1f ;  /* 0x0c401f0003067f89 */ /* 0x000ee200000e0000 */
[----:B------:R-:W-:-:S02]  /*1e930*/  WARPGROUP.DEPBAR.LE gsb0, 0x0 ;  /* 0x00008000000079c5 */ /* 0x000fc40000010000 */
[----:B------:R-:W-:-:S06]  /*1e940*/  WARPGROUP.ARRIVE ;  /* 0x00000000000079c5 */ /* 0x000fcc0000000000 */
[----:B------:R-:W-:Y:S01]  /*1e950*/  QGMMA.64x128x32.F32.E4M3.E4M3 R24, R184, gdesc[UR4], R24, gsb0 ;  /* 0x01e00004b8187df3 */ /* 0x000fe20008000818 */
[----:B------:R-:W-:Y:S02]  /*1e960*/  R2UR UR6, R4 ;  /* 0x00000000040672ca */ /* 0x000fe400000e0000 */
[----:B------:R-:W-:Y:S01]  /*1e970*/  R2UR UR7, R5 ;  /* 0x00000000050772ca */ /* 0x000fe200000e0000 */
[----:B-1----:R-:W-:-:S01]  /*1e980*/  FADD.FTZ R7, R7, R0 ;  /* 0x0000000007077221 */ /* 0x002fc20000010000 */
[----:B---3--:R-:W-:-:S04]  /*1e990*/  FADD.FTZ R6, R6, R3 ;  /* 0x0000000306067221 */ /* 0x008fc80000010000 */
[----:B------:R-:W0:Y:S04]  /*1e9a0*/  SHFL.BFLY PT, R4, R7, 0x1, 0x1f ;  /* 0x0c201f0007047f89 */ /* 0x000e2800000e0000 */
        /* <DEDUP_REMOVED lines=10> */
[----:B------:R-:W-:Y:S02]  /*1ea50*/  FSETP.NE.FTZ.AND P1, PT, R9, RZ, PT ;  /* 0x000000ff0900720b */ /* 0x000fe40003f35000 */
[----:B------:R-:W-:Y:S01]  /*1ea60*/  MOV R7, RZ ;  /* 0x000000ff00077202 */ /* 0x000fe20000000f00 */
[----:B------:R-:W-:Y:S02]  /*1ea70*/  WARPGROUP.DEPBAR.LE gsb0, 0x0 ;  /* 0x00008000000079c5 */ /* 0x000fe40000010000 */
[----:B------:R-:W-:-:S06]  /*1ea80*/  WARPGROUP.ARRIVE ;  /* 0x00000000000079c5 */ /* 0x000fcc0000000000 */
[----:B------:R-:W-:Y:S01]  /*1ea90*/  QGMMA.64x128x32.F32.E4M3.E4M3 R24, R188, gdesc[UR4], R24, gsb0 ;  /* 0x01e00004bc187df3 */ /* 0x000fe20008000818 */
[----:B------:R-:W0:Y:S08]  /*1eaa0*/  @P2 MUFU.LG2 R0, R12 ;  /* 0x0000000c00002308 */ /* 0x000e300000000c00 */
[----:B------:R-:W1:Y:S08]  /*1eab0*/  @P3 MUFU.LG2 R4, R13 ;  /* 0x0000000d00043308 */ /* 0x000e700000000c00 */
[----:B------:R-:W3:Y:S01]  /*1eac0*/  @P1 MUFU.RCP R7, R9 ;  /* 0x0000000900071308 */ /* 0x000ee20000001000 */
[----:B------:R-:W-:Y:S01]  /*1ead0*/  @P2 FMUL.FTZ R5, R2, 0.69314718246459960938 ;  /* 0x3f31721802052820 */ /* 0x000fe20000410000 */
[----:B0-----:R-:W-:Y:S01]  /*1eae0*/  @P2 FMUL.FTZ R0, R0, 0.69314718246459960938 ;  /* 0x3f31721800002820 */ /* 0x001fe20000410000 */
[----:B------:R-:W-:Y:S01]  /*1eaf0*/  @P3 FMUL.FTZ R21, R2, 0.69314718246459960938 ;  /* 0x3f31721802153820 */ /* 0x000fe20000410000 */
[----:B------:R-:W-:-:S02]  /*1eb00*/  IMAD.MOV.U32 R88, RZ, RZ, -0x800000 ;  /* 0xff800000ff587424 */ /* 0x000fc400078e00ff */
[----:B--2---:R-:W-:Y:S01]  /*1eb10*/  FMUL.FTZ R3, R3, R14 ;  /* 0x0000000e03037220 */ /* 0x004fe20000410000 */
[----:B------:R-:W-:Y:S02]  /*1eb20*/  IMAD.MOV.U32 R89, RZ, RZ, -0x800000 ;  /* 0xff800000ff597424 */ /* 0x000fe400078e00ff */
[----:B-1----:R-:W-:Y:S01]  /*1eb30*/  @P3 FMUL.FTZ R4, R4, 0.69314718246459960938 ;  /* 0x3f31721804043820 */ /* 0x002fe20000410000 */
[----:B------:R-:W-:-:S03]  /*1eb40*/  @P2 FFMA.FTZ R88, R5, R10, R0 ;  /* 0x0000000a05582223 */ /* 0x000fc60000010000 */
[----:B------:R-:W-:Y:S01]  /*1eb50*/  @P3 FFMA.FTZ R89, R21, R11, R4 ;  /* 0x0000000b15593223 */ /* 0x000fe20000010004 */
[----:B---3--:R-:W-:Y:S01]  /*1eb60*/  FMUL.FTZ R5, R7, R14 ;  /* 0x0000000e07057220 */ /* 0x008fe20000410000 */
[----:B------:R-:W-:Y:S02]  /*1eb70*/  WARPGROUP.DEPBAR.LE gsb0, 0x0 ;  /* 0x00008000000079c5 */ /* 0x000fe40000010000 */
[----:B------:R-:W-:Y:S05]  /*1eb80*/  @!P0 BRA `(.L_x_601) ;  /* 0x0000000000048947 */ /* 0x000fea0003800000 */
[----:B------:R-:W-:Y:S01]  /*1eb90*/  BPT.TRAP 0x1 ;  /* 0x000000040000795c */ /* 0x000fe20000300000 */
.L_x_601:
[----:B------:R-:W-:Y:S01]  /*1eba0*/  VIADD R0, R15, 0x29860 ;  /* 0x000298600f007836 */ /* 0x000fe20000000000 */
[----:B------:R-:W-:Y:S01]  /*1ebb0*/  IADD3 R202, R202, 0x1, RZ ;  /* 0x00000001caca7810 */ /* 0x000fe20007ffe0ff */
[----:B------:R-:W-:Y:S02]  /*1ebc0*/  IMAD.U32 R7, RZ, RZ, UR38 ;  /* 0x00000026ff077e24 */ /* 0x000fe4000f8e00ff */
[-C--:B------:R-:W-:Y:S01]  /*1ebd0*/  FMUL.FTZ R91, R77, R3.reuse ;  /* 0x000000034d5b7220 */ /* 0x080fe20000410000 */
[-C--:B------:R-:W-:Y:S01]  /*1ebe0*/  FMUL.FTZ R6, R85, R3.reuse ;  /* 0x0000000355067220 */ /* 0x080fe20000410000 */
[----:B------:R-:W-:Y:S01]  /*1ebf0*/  ISETP.NE.AND P1, PT, R202, 0x2, PT ;  /* 0x00000002ca00780c */ /* 0x000fe20003f25270 */
[-C--:B------:R-:W-:Y:S01]  /*1ec00*/  FMUL.FTZ R117, R40, R3.reuse ;  /* 0x0000000328757220 */ /* 0x080fe20000410000 */
[----:B------:R-:W-:Y:S01]  /*1ec10*/  PRMT R2, R7, 0x654, R0 ;  /* 0x0000065407027816 */ /* 0x000fe20000000000 */
[-C--:B------:R-:W-:Y:S01]  /*1ec20*/  FMUL.FTZ R113, R48, R3.reuse ;  /* 0x0000000330717220 */ /* 0x080fe20000410000 */
[-C--:B------:R-:W-:Y:S01]  /*1ec30*/  FMUL.FTZ R109, R56, R3.reuse ;  /* 0x00000003386d7220 */ /* 0x080fe20000410000 */
[-C--:B------:R-:W-:Y:S01]  /*1ec40*/  FMUL.FTZ R93, R64, R3.reuse ;  /* 0x00000003405d7220 */ /* 0x080fe20000410000 */
[----:B------:R0:W-:Y:S01]  /*1ec50*/  SYNCS.ARRIVE.TRANS64.RED.A1T0 RZ, [R2+URZ], RZ ;  /* 0x000000ff02ff79a7 */ /* 0x0001e2000810043f */
        /* <DEDUP_REMOVED lines=26> */
[----:B------:R-:W-:Y:S01]  /*1ee00*/  SEL R3, RZ, 0x1, P1 ;  /* 0x00000001ff037807 */ /* 0x000fe20000800000 */
        /* <DEDUP_REMOVED lines=32> */
[----:B------:R-:W-:Y:S01]  /*1f010*/  FMUL.FTZ R74, R83, R5 ;  /* 0x00000005534a7220 */ /* 0x000fe20000410000 */
[----:B------:R-:W-:Y:S01]  /*1f020*/  LOP3.LUT R208, R208, R3, RZ, 0x3c, !PT ;  /* 0x00000003d0d07212 */ /* 0x000fe200078e3cff */
[----:B------:R-:W-:Y:S01]  /*1f030*/  UIADD3 UR37, UR37, 0x1, URZ ;  /* 0x0000000125257890 */ /* 0x000fe2000fffe03f */
[----:B0-----:R-:W-:-:S11]  /*1f040*/  SEL R202, R202, RZ, P1 ;  /* 0x000000ffcaca7207 */ /* 0x001fd60000800000 */
.L_x_543:
[----:B------:R-:W-:Y:S05]  /*1f050*/  WARPSYNC.ALL ;  /* 0x0000000000007948 */ /* 0x000fea0003800000 */
[----:B------:R-:W0:Y:S08]  /*1f060*/  S2UR UR38, SR_CgaCtaId ;  /* 0x00000000002679c3 */ /* 0x000e300000008800 */
[----:B------:R-:W-:Y:S01]  /*1f070*/  BAR.SYNC.DEFER_BLOCKING 0x5, 0x180 ;  /* 0x0146000000007b1d */ /* 0x000fe20000010000 */
[----:B------:R-:W-:-:S05]  /*1f080*/  ISETP.NE.AND P1, PT, R219, RZ, PT ;  /* 0x000000ffdb00720c */ /* 0x000fca0003f25270 */
[----:B------:R-:W-:Y:S01]  /*1f090*/  UMOV UR4, 0x400 ;  /* 0x0000040000047882 */ /* 0x000fe20000000000 */
[----:B------:R-:W-:Y:S07]  /*1f0a0*/  BSSY B0, `(.L_x_602) ;  /* 0x0000423000007945 */ /* 0x000fee0003800000 */
[----:B------:R-:W1:Y:S01]  /*1f0b0*/  @!P1 LDC R219, c[0x0][0xad4] ;  /* 0x0002b500ffdb9b82 */ /* 0x000e620000000800 */
[----:B0-----:R-:W-:-:S06]  /*1f0c0*/  ULEA UR4, UR38, UR4, 0x18 ;  /* 0x0000000426047291 */ /* 0x001fcc000f8ec03f */
[----:B------:R-:W-:-:S05]  /*1f0d0*/  IMAD.U32 R18, RZ, RZ, UR4 ;  /* 0x00000004ff127e24 */ /* 0x000fca000f8e00ff */
[----:B-----5:R0:W2:Y:S01]  /*1f0e0*/  LDS.128 R136, [R18+0x298d0] ;  /* 0x0298d00012887984 */ /* 0x0200a20000000c00 */
[----:B------:R-:W-:Y:S06]  /*1f0f0*/  BAR.ARV 0x4, 0x180 ;  /* 0x0106000000007b1d */ /* 0x000fec0000002000 */
[----:B------:R-:W-:Y:S05]  /*1f100*/  @P0 BRA `(.L_x_603) ;  /* 0x00000034005c0947 */ /* 0x000fea0003800000 */
[----:B------:R-:W3:Y:S01]  /*1f110*/  LDL R20, [R1+0x54] ;  /* 0x0000540001147983 */ /* 0x000ee20000100800 */
[----:B------:R-:W-:Y:S01]  /*1f120*/  ULDC.64 UR4, c[0x4][0x40] ;  /* 0x0100100000047ab9 */ /* 0x000fe20000000a00 */
[----:B------:R-:W4:Y:S01]  /*1f130*/  S2R R13, SR_TID.X ;  /* 0x00000000000d7919 */ /* 0x000f220000002100 */
[----:B------:R-:W0:Y:S01]  /*1f140*/  S2R R15, SR_SWINHI ;  /* 0x00000000000f7919 */ /* 0x000e220000002f00 */
[----:B----4-:R-:W-:Y:S01]  /*1f150*/  IMAD.SHL.U32 R2, R13, 0x4, RZ ;  /* 0x000000040d027824 */ /* 0x010fe200078e00ff */
[----:B------:R-:W-:Y:S02]  /*1f160*/  MOV R58, R18 ;  /* 0x00000012003a7202 */ /* 0x000fe40000000f00 */
[----:B0-----:R-:W-:Y:S02]  /*1f170*/  MOV R59, R15 ;  /* 0x0000000f003b7202 */ /* 0x001fe40000000f00 */
[----:B------:R-:W-:-:S04]  /*1f180*/  LOP3.LUT R2, R2, 0xc, RZ, 0xc0, !PT ;  /* 0x0000000c02027812 */ /* 0x000fc800078ec0ff */
[----:B------:R-:W-:-:S05]  /*1f190*/  IADD3 R2, P0, R2, UR4, RZ ;  /* 0x0000000402027c10 */ /* 0x000fca000ff1e0ff */
[----:B------:R-:W-:Y:S01]  /*1f1a0*/  IMAD.X R3, RZ, RZ, UR5, P0 ;  /* 0x00000005ff037e24 */ /* 0x000fe200080e06ff */
[----:B------:R-:W-:-:S04]  /*1f1b0*/  LOP3.LUT P0, R13, R13, 0x3, RZ, 0xc0, !PT ;  /* 0x000000030d0d7812 */ /* 0x000fc8000780c0ff */
[----:B------:R0:W5:Y:S01]  /*1f1c0*/  LDG.E.CONSTANT R5, desc[UR50][R2.64] ;  /* 0x0000003202057981 */ /* 0x000162000c1e9900 */
[----:B------:R-:W-:-:S04]  /*1f1d0*/  ISETP.EQ.OR P0, PT, R13, 0x3, !P0 ;  /* 0x000000030d00780c */ /* 0x000fc80004702670 */
[----:B------:R-:W-:Y:S02]  /*1f1e0*/  SEL R96, R10, R11, P0 ;  /* 0x0000000b0a607207 */ /* 0x000fe40000000000 */
[----:B------:R-:W-:Y:S02]  /*1f1f0*/  SEL R67, R11, R10, P0 ;  /* 0x0000000a0b437207 */ /* 0x000fe40000000000 */
[----:B------:R-:W-:Y:S02]  /*1f200*/  SEL R13, R14, R99, P0 ;  /* 0x000000630e0d7207 */ /* 0x000fe40000000000 */
[----:B------:R-:W-:Y:S01]  /*1f210*/  SEL R99, R99, R14, P0 ;  /* 0x0000000e63637207 */ /* 0x000fe20000000000 */
[----:B------:R-:W-:Y:S01]  /*1f220*/  UMOV UR4, 0xffffffff ;  /* 0xffffffff00047882 */ /* 0x000fe20000000000 */
[----:B---3--:R-:W-:-:S03]  /*1f230*/  IMAD.WIDE R32, R20, 0x2, R58 ;  /* 0x0000000214207825 */ /* 0x008fc600078e023a */
[C---:B------:R-:W-:Y:S02]  /*1f240*/  IADD3 R31, P5, R32.reuse, 0x4060, RZ ;  /* 0x00004060201f7810 */ /* 0x040fe40007fbe0ff */
[C---:B------:R-:W-:Y:S02]  /*1f250*/  IADD3 R29, P1, R32.reuse, 0x4040, RZ ;  /* 0x00004040201d7810 */ /* 0x040fe40007f3e0ff */
[----:B------:R-:W-:Y:S02]  /*1f260*/  LOP3.LUT R30, R31, 0x380, RZ, 0xc0, !PT ;  /* 0x000003801f1e7812 */ /* 0x000fe400078ec0ff */
[----:B------:R-:W-:Y:S02]  /*1f270*/  LOP3.LUT R28, R29, 0x380, RZ, 0xc0, !PT ;  /* 0x000003801d1c7812 */ /* 0x000fe400078ec0ff */
[----:B0-----:R-:W-:Y:S02]  /*1f280*/  IADD3 R3, P3, R32, 0x4000, RZ ;  /* 0x0000400020037810 */ /* 0x001fe40007f7e0ff */
[----:B------:R-:W-:-:S02]  /*1f290*/  SHF.R.U64 R30, R30, 0x3, RZ ;  /* 0x000000031e1e7819 */ /* 0x000fc400000012ff */
[----:B------:R-:W-:Y:S02]  /*1f2a0*/  SHF.R.U64 R28, R28, 0x3, RZ ;  /* 0x000000031c1c7819 */ /* 0x000fe400000012ff */
[----:B------:R-:W-:Y:S02]  /*1f2b0*/  LOP3.LUT R20, R3, 0x380, RZ, 0xc0, !PT ;  /* 0x0000038003147812 */ /* 0x000fe400078ec0ff */
[----:B------:R-:W-:Y:S01]  /*1f2c0*/  LOP3.LUT R30, R30, R31, RZ, 0x3c, !PT ;  /* 0x0000001f1e1e7212 */ /* 0x000fe200078e3cff */
[----:B------:R-:W-:Y:S01]  /*1f2d0*/  IMAD.X R31, RZ, RZ, R33, P5 ;  /* 0x000000ffff1f7224 */ /* 0x000fe200028e0621 */
[----:B------:R-:W-:Y:S02]  /*1f2e0*/  LOP3.LUT R28, R28, R29, RZ, 0x3c, !PT ;  /* 0x0000001d1c1c7212 */ /* 0x000fe400078e3cff */
[----:B------:R-:W-:Y:S02]  /*1f2f0*/  IADD3.X R29, RZ, R33, RZ, P1, !PT ;  /* 0x00000021ff1d7210 */ /* 0x000fe40000ffe4ff */
[----:B------:R-:W-:-:S02]  /*1f300*/  IADD3 R27, P2, R32, 0x4020, RZ ;  /* 0x00004020201b7810 */ /* 0x000fc40007f5e0ff */
[C---:B------:R-:W-:Y:S02]  /*1f310*/  IADD3 R21, P4, R32.reuse, 0x60, RZ ;  /* 0x0000006020157810 */ /* 0x040fe40007f9e0ff */
[----:B------:R-:W-:Y:S02]  /*1f320*/  IADD3 R15, P5, R32, 0x40, RZ ;  /* 0x00000040200f7810 */ /* 0x000fe40007fbe0ff */
[----:B------:R-:W-:Y:S02]  /*1f330*/  SHF.R.U64 R20, R20, 0x3, RZ ;  /* 0x0000000314147819 */ /* 0x000fe400000012ff */
[----:B------:R-:W-:Y:S02]  /*1f340*/  IADD3 R11, P1, R32, 0x20, RZ ;  /* 0x00000020200b7810 */ /* 0x000fe40007f3e0ff */
[----:B------:R-:W-:Y:S02]  /*1f350*/  LOP3.LUT R26, R27, 0x380, RZ, 0xc0, !PT ;  /* 0x000003801b1a7812 */ /* 0x000fe400078ec0ff */
[----:B------:R-:W-:-:S02]  /*1f360*/  LOP3.LUT R14, R21, 0x380, RZ, 0xc0, !PT ;  /* 0x00000380150e7812 */ /* 0x000fc400078ec0ff */
[----:B------:R-:W-:Y:S02]  /*1f370*/  LOP3.LUT R20, R20, R3, RZ, 0x3c, !PT ;  /* 0x0000000314147212 */ /* 0x000fe400078e3cff */
[----:B------:R-:W-:Y:S02]  /*1f380*/  LOP3.LUT R10, R15, 0x380, RZ, 0xc0, !PT ;  /* 0x000003800f0a7812 */ /* 0x000fe400078ec0ff */
[----:B------:R-:W-:Y:S02]  /*1f390*/  LOP3.LUT R2, R11, 0x380, RZ, 0xc0, !PT ;  /* 0x000003800b027812 */ /* 0x000fe400078ec0ff */
[----:B------:R-:W-:Y:S02]  /*1f3a0*/  LOP3.LUT R3, R32, 0x380, RZ, 0xc0, !PT ;  /* 0x0000038020037812 */ /* 0x000fe400078ec0ff */
[----:B------:R-:W-:Y:S02]  /*1f3b0*/  SHF.R.U64 R26, R26, 0x3, RZ ;  /* 0x000000031a1a7819 */ /* 0x000fe400000012ff */
[----:B------:R-:W-:-:S02]  /*1f3c0*/  SHF.R.U64 R14, R14, 0x3, RZ ;  /* 0x000000030e0e7819 */ /* 0x000fc400000012ff */
[----:B------:R-:W-:Y:S02]  /*1f3d0*/  SHF.R.U64 R10, R10, 0x3, RZ ;  /* 0x000000030a0a7819 */ /* 0x000fe400000012ff */
[----:B------:R-:W-:Y:S02]  /*1f3e0*/  SHF.R.U64 R2, R2, 0x3, RZ ;  /* 0x0000000302027819 */ /* 0x000fe400000012ff */
[----:B------:R-:W-:Y:S02]  /*1f3f0*/  SHF.R.U64 R3, R3, 0x3, RZ ;  /* 0x0000000303037819 */ /* 0x000fe400000012ff */
        /* <DEDUP_REMOVED lines=8> */
[----:B------:R-:W-:-:S02]  /*1f480*/  LOP3.LUT R32, R3, R32, RZ, 0x3c, !PT ;  /* 0x0000002003207212 */ /* 0x000fc400078e3cff */
[-C--:B------:R-:W-:Y:S02]  /*1f490*/  IADD3.X R3, RZ, R33.reuse, RZ, P1, !PT ;  /* 0x00000021ff037210 */ /* 0x080fe40000ffe4ff */
[----:B------:R-:W-:Y:S02]  /*1f4a0*/  MOV R107, R32 ;  /* 0x00000020006b7202 */ /* 0x000fe40000000f00 */
[----:B------:R-:W-:Y:S02]  /*1f4b0*/  MOV R103, R30 ;  /* 0x0000001e00677202 */ /* 0x000fe40000000f00 */
[----:B------:R-:W-:Y:S02]  /*1f4c0*/  MOV R102, R28 ;  /* 0x0000001c00667202 */ /* 0x000fe40000000f00 */
[----:B------:R-:W-:Y:S02]  /*1f4d0*/  MOV R101, R26 ;  /* 0x0000001a00657202 */ /* 0x000fe40000000f00 */
[----:B------:R-:W-:-:S02]  /*1f4e0*/  MOV R100, R20 ;  /* 0x0000001400647202 */ /* 0x000fc40000000f00 */
[----:B------:R-:W-:Y:S02]  /*1f4f0*/  MOV R106, R14 ;  /* 0x0000000e006a7202 */ /* 0x000fe40000000f00 */
[----:B------:R-:W-:Y:S02]  /*1f500*/  MOV R105, R10 ;  /* 0x0000000a00697202 */ /* 0x000fe40000000f00 */
[----:B------:R-:W-:Y:S01]  /*1f510*/  MOV R104, R2 ;  /* 0x0000000200687202 */ /* 0x000fe20000000f00 */
[----:B------:R-:W-:Y:S06]  /*1f520*/  BRA.DIV UR4, `(.L_x_604) ;  /* 0x000000ce04dc7947 */ /* 0x000fec000b800000 */
[----:B------:R-:W-:Y:S01]  /*1f530*/  SEL R46, R48, R91, P0 ;  /* 0x0000005b302e7207 */ /* 0x000fe20000000000 */
[----:B-----5:R-:W-:Y:S01]  /*1f540*/  SHFL.IDX PT, R95, R13, R5, 0x1c1f ;  /* 0x001c1f050d5f7589 */ /* 0x020fe200000e0000 */
[----:B------:R-:W-:Y:S02]  /*1f550*/  SEL R34, R36, R119, P0 ;  /* 0x0000007724227207 */ /* 0x000fe40000000000 */
[----:B------:R-:W-:Y:S01]  /*1f560*/  SEL R91, R91, R48, P0 ;  /* 0x000000305b5b7207 */ /* 0x000fe20000000000 */
[----:B------:R-:W-:Y:S01]  /*1f570*/  SHFL.IDX PT, R96, R96, R5, 0x1c1f ;  /* 0x001c1f0560607589 */ /* 0x000fe200000e0000 */
[----:B------:R-:W-:Y:S02]  /*1f580*/  SEL R119, R119, R36, P0 ;  /* 0x0000002477777207 */ /* 0x000fe40000000000 */
[----:B------:R-:W-:Y:S01]  /*1f590*/  SEL R48, R73, R6, P0 ;  /* 0x0000000649307207 */ /* 0x000fe20000000000 */
[----:B------:R-:W-:Y:S01]  /*1f5a0*/  SHFL.IDX PT, R75, R34, R5, 0x1c1f ;  /* 0x001c1f05224b7589 */ /* 0x000fe200000e0000 */
[----:B------:R-:W-:-:S02]  /*1f5b0*/  SEL R36, R117, R0, P0 ;  /* 0x0000000075247207 */ /* 0x000fc40000000000 */
[----:B------:R-:W-:Y:S01]  /*1f5c0*/  SEL R73, R6, R73, P0 ;  /* 0x0000004906497207 */ /* 0x000fe20000000000 */
[----:B------:R-:W-:Y:S01]  /*1f5d0*/  SHFL.IDX PT, R47, R46, R5, 0x1c1f ;  /* 0x001c1f052e2f7589 */ /* 0x000fe200000e0000 */
[----:B------:R-:W-:Y:S02]  /*1f5e0*/  SEL R117, R0, R117, P0 ;  /* 0x0000007500757207 */ /* 0x000fe40000000000 */
[----:B------:R-:W-:Y:S01]  /*1f5f0*/  SEL R70, R44, R121, P0 ;  /* 0x000000792c467207 */ /* 0x000fe20000000000 */
[----:B------:R-:W-:Y:S01]  /*1f600*/  SHFL.IDX PT, R3, R36, R5, 0x1c1f ;  /* 0x001c1f0524037589 */ /* 0x000fe200000e0000 */
[----:B------:R-:W-:Y:S02]  /*1f610*/  LOP3.LUT R6, R5, 0x2, RZ, 0x3c, !PT ;  /* 0x0000000205067812 */ /* 0x000fe400078e3cff */
[----:B------:R-:W-:Y:S01]  /*1f620*/  SEL R0, R85, R40, P0 ;  /* 0x0000002855007207 */ /* 0x000fe20000000000 */
[----:B------:R-:W-:Y:S01]  /*1f630*/  SHFL.IDX PT, R21, R70, R5, 0x1c1f ;  /* 0x001c1f0546157589 */ /* 0x000fe200000e0000 */
[----:B------:R-:W-:-:S02]  /*1f640*/  SEL R65, R40, R85, P0 ;  /* 0x0000005528417207 */ /* 0x000fc40000000000 */
[----:B------:R-:W-:Y:S01]  /*1f650*/  SEL R121, R121, R44, P0 ;  /* 0x0000002c79797207 */ /* 0x000fe20000000000 */
[----:B------:R-:W0:Y:S01]  /*1f660*/  SHFL.IDX PT, R2, R99, R6, 0x1c1f ;  /* 0x001c1f0663027589 */ /* 0x000e2200000e0000 */
[----:B------:R-:W-:Y:S02]  /*1f670*/  SEL R68, R60, R111, P0 ;  /* 0x0000006f3c447207 */ /* 0x000fe40000000000 */
[----:B------:R-:W-:Y:S01]  /*1f680*/  SEL R54, R57, R114, P0 ;  /* 0x0000007239367207 */ /* 0x000fe20000000000 */
[----:B------:R-:W3:Y:S01]  /*1f690*/  SHFL.IDX PT, R36, R117, R6, 0x1c1f ;  /* 0x001c1f0675247589 */ /* 0x000ee200000e0000 */
        /* <DEDUP_REMOVED lines=8> */
[----:B------:R-:W4:Y:S01]  /*1f720*/  SHFL.IDX PT, R67, R67, R6, 0x1c1f ;  /* 0x001c1f0643437589 */ /* 0x000f2200000e0000 */
[----:B------:R-:W-:Y:S02]  /*1f730*/  SEL R20, R115, R112, P0 ;  /* 0x0000007073147207 */ /* 0x000fe40000000000 */
[----:B------:R-:W-:Y:S01]  /*1f740*/  SEL R32, R113, R92, P0 ;  /* 0x0000005c71207207 */ /* 0x000fe20000000000 */
[----:B------:R-:W1:Y:S01]  /*1f750*/  SHFL.IDX PT, R65, R65, R6, 0x1c1f ;  /* 0x001c1f0641417589 */ /* 0x000e6200000e0000 */
[----:B------:R-:W-:-:S02]  /*1f760*/  SEL R66, R109, R90, P0 ;  /* 0x0000005a6d427207 */ /* 0x000fc40000000000 */
[----:B------:R-:W-:Y:S01]  /*1f770*/  SEL R93, R64, R93, P0 ;  /* 0x0000005d405d7207 */ /* 0x000fe20000000000 */
[----:B------:R-:W-:Y:S01]  /*1f780*/  SHFL.IDX PT, R57, R57, R6, 0x1c1f ;  /* 0x001c1f0639397589 */ /* 0x000fe200000e0000 */
        /* <DEDUP_REMOVED lines=44> */
[----:B------:R-:W2:Y:S01]  /*1fa50*/  SHFL.IDX PT, R110, R91, R6, 0x1c1f ;  /* 0x001c1f065b6e7589 */ /* 0x000ea200000e0000 */
        /* <DEDUP_REMOVED lines=9> */
[----:B0-----:R-:W-:Y:S02]  /*1faf0*/  SEL R98, R95, R2, P0 ;  /* 0x000000025f627207 */ /* 0x001fe40000000000 */
[----:B------:R-:W-:Y:S01]  /*1fb00*/  SEL R95, R2, R95, P0 ;  /* 0x0000005f025f7207 */ /* 0x000fe20000000000 */
[----:B------:R-:W0:Y:S01]  /*1fb10*/  SHFL.IDX PT, R20, R119, R6, 0x1c1f ;  /* 0x001c1f0677147589 */ /* 0x000e2200000e0000 */
[----:B---3--:R-:W-:Y:S02]  /*1fb20*/  SEL R2, R3, R36, P0 ;  /* 0x0000002403027207 */ /* 0x008fe40000000000 */
[----:B------:R-:W-:Y:S01]  /*1fb30*/  SEL R3, R36, R3, P0 ;  /* 0x0000000324037207 */ /* 0x000fe20000000000 */
[----:B------:R-:W3:Y:S01]  /*1fb40*/  SHFL.IDX PT, R80, R113, R6, 0x1c1f ;  /* 0x001c1f0671507589 */ /* 0x000ee200000e0000 */
[----:B----4-:R-:W-:-:S02]  /*1fb50*/  SEL R99, R96, R67, P0 ;  /* 0x0000004360637207 */ /* 0x010fc40000000000 */
[----:B-1----:R-:W-:Y:S01]  /*1fb60*/  SEL R78, R0, R65, P0 ;  /* 0x00000041004e7207 */ /* 0x002fe20000000000 */
[----:B------:R-:W1:Y:S01]  /*1fb70*/  SHFL.IDX PT, R82, R111, R6, 0x1c1f ;  /* 0x001c1f066f527589 */ /* 0x000e6200000e0000 */
[----:B------:R-:W-:Y:S02]  /*1fb80*/  SEL R96, R67, R96, P0 ;  /* 0x0000006043607207 */ /* 0x000fe40000000000 */
[----:B------:R-:W-:Y:S01]  /*1fb90*/  SEL R0, R65, R0, P0 ;  /* 0x0000000041007207 */ /* 0x000fe20000000000 */
[----:B------:R-:W4:Y:S01]  /*1fba0*/  SHFL.IDX PT, R84, R109, R6, 0x1c1f ;  /* 0x001c1f066d547589 */ /* 0x000f2200000e0000 */
[----:B--2---:R-:W-:Y:S02]  /*1fbb0*/  SEL R46, R47, R110, P0 ;  /* 0x0000006e2f2e7207 */ /* 0x004fe40000000000 */
[----:B------:R-:W-:Y:S01]  /*1fbc0*/  SEL R47, R110, R47, P0 ;  /* 0x0000002f6e2f7207 */ /* 0x000fe20000000000 */
[----:B------:R2:W4:Y:S04]  /*1fbd0*/  SHFL.IDX PT, R91, R53, R6, 0x1c1f ;  /* 0x001c1f06355b7589 */ /* 0x00052800000e0000 */
[----:B------:R4:W-:Y:S04]  /*1fbe0*/  SHFL.IDX PT, R79, R42, R5, 0x1c1f ;  /* 0x001c1f052a4f7589 */ /* 0x0009e800000e0000 */
[----:B------:R-:W-:Y:S01]  /*1fbf0*/  SHFL.IDX PT, R68, R30, R5, 0x1c1f ;  /* 0x001c1f051e447589 */ /* 0x000fe200000e0000 */
[----:B0-----:R-:W-:-:S02]  /*1fc00*/  SEL R74, R75, R20, P0 ;  /* 0x000000144b4a7207 */ /* 0x001fc40000000000 */
[----:B--2---:R-:W-:Y:S01]  /*1fc10*/  SEL R53, R54, R57, P0 ;  /* 0x0000003936357207 */ /* 0x004fe20000000000 */
[----:B------:R-:W-:Y:S01]  /*1fc20*/  SHFL.IDX PT, R66, R28, R5, 0x1c1f ;  /* 0x001c1f051c427589 */ /* 0x000fe200000e0000 */
[----:B---3--:R-:W-:Y:S02]  /*1fc30*/  SEL R36, R37, R80, P0 ;  /* 0x0000005025247207 */ /* 0x008fe40000000000 */
[----:B------:R-:W-:Y:S01]  /*1fc40*/  SEL R54, R57, R54, P0 ;  /* 0x0000003639367207 */ /* 0x000fe20000000000 */
[----:B------:R-:W-:Y:S01]  /*1fc50*/  SHFL.IDX PT, R72, R26, R5, 0x1c1f ;  /* 0x001c1f051a487589 */ /* 0x000fe200000e0000 */
[----:B-1----:R-:W-:Y:S02]  /*1fc60*/  SEL R38, R39, R82, P0 ;  /* 0x0000005227267207 */ /* 0x002fe40000000000 */
[----:B------:R-:W-:Y:S01]  /*1fc70*/  SEL R75, R20, R75, P0 ;  /* 0x0000004b144b7207 */ /* 0x000fe20000000000 */
[----:B------:R-:W-:Y:S01]  /*1fc80*/  SHFL.IDX PT, R70, R24, R5, 0x1c1f ;  /* 0x001c1f0518467589 */ /* 0x000fe200000e0000 */
[----:B----4-:R-:W-:-:S02]  /*1fc90*/  SEL R40, R41, R84, P0 ;  /* 0x0000005429287207 */ /* 0x010fc40000000000 */
        /* <DEDUP_REMOVED lines=10> */
[----:B------:R-:W0:Y:S01]  /*1fd40*/  SHFL.IDX PT, R34, R115, R6, 0x1c1f ;  /* 0x001c1f0673227589 */ /* 0x000e2200000e0000 */
[----:B------:R-:W-:Y:S02]  /*1fd50*/  SEL R80, R81, R114, P0 ;  /* 0x0000007251507207 */ /* 0x000fe40000000000 */
[----:B------:R-:W-:Y:S01]  /*1fd60*/  SEL R64, R97, R64, P0 ;  /* 0x0000004061407207 */ /* 0x000fe20000000000 */
[----:B------:R-:W1:Y:S01]  /*1fd70*/  SHFL.IDX PT, R32, R121, R6, 0x1c1f ;  /* 0x001c1f0679207589 */ /* 0x000e6200000e0000 */
[----:B------:R-:W-:Y:S01]  /*1fd80*/  SEL R43, R60, R43, P0 ;  /* 0x0000002b3c2b7207 */ /* 0x000fe20000000000 */
[----:B------:R-:W-:Y:S01]  /*1fd90*/  IMAD.MOV.U32 R97, RZ, RZ, RZ ;  /* 0x000000ffff617224 */ /* 0x000fe200078e00ff */
[----:B------:R-:W-:Y:S01]  /*1fda0*/  SEL R81, R114, R81, P0 ;  /* 0x0000005172517207 */ /* 0x000fe20000000000 */
[----:B------:R-:W2:Y:S04]  /*1fdb0*/  SHFL.IDX PT, R108, R93, R6, 0x1c1f ;  /* 0x001c1f065d6c7589 */ /* 0x000ea800000e0000 */
[----:B------:R-:W3:Y:S04]  /*1fdc0*/  SHFL.IDX PT, R112, R87, R6, 0x1c1f ;  /* 0x001c1f0657707589 */ /* 0x000ee800000e0000 */
[----:B------:R-:W4:Y:S04]  /*1fdd0*/  SHFL.IDX PT, R116, R71, R6, 0x1c1f ;  /* 0x001c1f0647747589 */ /* 0x000f2800000e0000 */
[----:B------:R-:W4:Y:S04]  /*1fde0*/  SHFL.IDX PT, R118, R69, R6, 0x1c1f ;  /* 0x001c1f0645767589 */ /* 0x000f2800000e0000 */
[----:B------:R-:W4:Y:S01]  /*1fdf0*/  SHFL.IDX PT, R63, R63, R6, 0x1c1f ;  /* 0x001c1f063f3f7589 */ /* 0x000f2200000e0000 */
[----:B0-----:R-:W-:-:S02]  /*1fe00*/  SEL R76, R77, R34, P0 ;  /* 0x000000224d4c7207 */ /* 0x001fc40000000000 */
[----:B------:R-:W-:Y:S01]  /*1fe10*/  SEL R77, R34, R77, P0 ;  /* 0x0000004d224d7207 */ /* 0x000fe20000000000 */
[----:B------:R-:W0:Y:S01]  /*1fe20*/  SHFL.IDX PT, R61, R61, R6, 0x1c1f ;  /* 0x001c1f063d3d7589 */ /* 0x000e2200000e0000 */
[----:B-1----:R-:W-:Y:S02]  /*1fe30*/  SEL R20, R21, R32, P0 ;  /* 0x0000002015147207 */ /* 0x002fe40000000000 */
[----:B------:R-:W-:Y:S01]  /*1fe40*/  SEL R21, R32, R21, P0 ;  /* 0x0000001520157207 */ /* 0x000fe20000000000 */
[----:B------:R1:W-:Y:S01]  /*1fe50*/  SHFL.IDX PT, R109, R49, R6, 0x1c1f ;  /* 0x001c1f06316d7589 */ /* 0x0003e200000e0000 */
[----:B--2---:R-:W-:Y:S02]  /*1fe60*/  SEL R44, R45, R108, P0 ;  /* 0x0000006c2d2c7207 */ /* 0x004fe40000000000 */
[----:B------:R-:W-:Y:S01]  /*1fe70*/  SEL R45, R108, R45, P0 ;  /* 0x0000002d6c2d7207 */ /* 0x000fe20000000000 */
[----:B------:R-:W2:Y:S01]  /*1fe80*/  SHFL.IDX PT, R29, R29, R6, 0x1c1f ;  /* 0x001c1f061d1d7589 */ /* 0x000ea200000e0000 */
[----:B---3--:R-:W-:-:S02]  /*1fe90*/  SEL R48, R79, R112, P0 ;  /* 0x000000704f307207 */ /* 0x008fc40000000000 */
[----:B------:R-:W-:Y:S01]  /*1fea0*/  SEL R79, R112, R79, P0 ;  /* 0x0000004f704f7207 */ /* 0x000fe20000000000 */
[----:B------:R-:W3:Y:S01]  /*1feb0*/  SHFL.IDX PT, R27, R27, R6, 0x1c1f ;  /* 0x001c1f061b1b7589 */ /* 0x000ee200000e0000 */
[----:B----4-:R-:W-:Y:S02]  /*1fec0*/  SEL R82, R83, R116, P0 ;  /* 0x0000007453527207 */ /* 0x010fe40000000000 */
[----:B------:R-:W-:Y:S01]  /*1fed0*/  SEL R83, R116, R83, P0 ;  /* 0x0000005374537207 */ /* 0x000fe20000000000 */
[----:B------:R-:W4:Y:S01]  /*1fee0*/  SHFL.IDX PT, R33, R33, R6, 0x1c1f ;  /* 0x001c1f0621217589 */ /* 0x000f2200000e0000 */
[----:B------:R-:W-:Y:S02]  /*1fef0*/  SEL R84, R85, R118, P0 ;  /* 0x0000007655547207 */ /* 0x000fe40000000000 */
[----:B------:R-:W-:Y:S01]  /*1ff00*/  SEL R85, R118, R85, P0 ;  /* 0x0000005576557207 */ /* 0x000fe20000000000 */
[----:B------:R-:W4:Y:S01]  /*1ff10*/  SHFL.IDX PT, R31, R31, R6, 0x1c1f ;  /* 0x001c1f061f1f7589 */ /* 0x000f2200000e0000 */
[----:B-1----:R-:W-:-:S02]  /*1ff20*/  SEL R49, R50, R63, P0 ;  /* 0x0000003f32317207 */ /* 0x002fc40000000000 */
[----:B------:R-:W-:Y:S01]  /*1ff30*/  SEL R50, R63, R50, P0 ;  /* 0x000000323f327207 */ /* 0x000fe20000000000 */
[----:B------:R-:W1:Y:S01]  /*1ff40*/  SHFL.IDX PT, R35, R35, R6, 0x1c1f ;  /* 0x001c1f0623237589 */ /* 0x000e6200000e0000 */
[----:B0-----:R-:W-:Y:S02]  /*1ff50*/  SEL R51, R52, R61, P0 ;  /* 0x0000003d34337207 */ /* 0x001fe40000000000 */
[----:B------:R-:W-:Y:S01]  /*1ff60*/  SEL R52, R61, R52, P0 ;  /* 0x000000343d347207 */ /* 0x000fe20000000000 */
[----:B------:R0:W1:Y:S04]  /*1ff70*/  SHFL.IDX PT, R111, R55, R6, 0x1c1f ;  /* 0x001c1f06376f7589 */ /* 0x00006800000e0000 */
[----:B------:R-:W1:Y:S01]  /*1ff80*/  SHFL.IDX PT, R25, R25, R6, 0x1c1f ;  /* 0x001c1f0619197589 */ /* 0x000e6200000e0000 */
[----:B--2---:R-:W-:-:S02]  /*1ff90*/  SEL R65, R66, R29, P0 ;  /* 0x0000001d42417207 */ /* 0x004fc40000000000 */
[----:B------:R-:W-:Y:S01]  /*1ffa0*/  SEL R66, R29, R66, P0 ;  /* 0x000000421d427207 */ /* 0x000fe20000000000 */
[----:B------:R2:W2:Y:S01]  /*1ffb0*/  SHFL.IDX PT, R62, R62, R5, 0x1c1f ;  /* 0x001c1f053e3e7589 */ /* 0x0004a200000e0000 */
[----:B---3--:R-:W-:Y:S02]  /*1ffc0*/  SEL R67, R68, R27, P0 ;  /* 0x0000001b44437207 */ /* 0x008fe40000000000 */
[----:B0-----:R-:W-:Y:S01]  /*1ffd0*/  SEL R55, R56, R109, P0 ;  /* 0x0000006d38377207 */ /* 0x001fe20000000000 */
[----:B------:R0:W3:Y:S01]  /*1ffe0*/  SHFL.IDX PT, R4, R4, R5, 0x1c1f ;  /* 0x001c1f0504047589 */ /* 0x0000e200000e0000 */
[----:B----4-:R-:W-:Y:S02]  /*1fff0*/  SEL R69, R70, R33, P0 ;  /* 0x0000002146457207 */ /* 0x010fe40000000000 */
[----:B------:R-:W-:Y:S01]  /*20000*/  SEL R56, R109, R56, P0 ;  /* 0x000000386d387207 */ /* 0x000fe20000000000 */
[----:B------:R0:W4:Y:S01]  /*20010*/  SHFL.IDX PT, R9, R9, R6, 0x1c1f ;  /* 0x001c1f0609097589 */ /* 0x00012200000e0000 */
[----:B------:R-:W-:-:S02]  /*20020*/  SEL R71, R72, R31, P0 ;  /* 0x0000001f48477207 */ /* 0x000fc40000000000 */
[----:B------:R-:W-:Y:S01]  /*20030*/  SEL R68, R27, R68, P0 ;  /* 0x000000441b447207 */ /* 0x000fe20000000000 */
[----:B------:R0:W0:Y:S01]  /*20040*/  SHFL.IDX PT, R14, R7, R6, 0x1c1f ;  /* 0x001c1f06070e7589 */ /* 0x00002200000e0000 */
[----:B-1----:R-:W-:Y:S02]  /*20050*/  SEL R87, R90, R35, P0 ;  /* 0x000000235a577207 */ /* 0x002fe40000000000 */
[----:B------:R-:W-:Y:S02]  /*20060*/  SEL R72, R31, R72, P0 ;  /* 0x000000481f487207 */ /* 0x000fe40000000000 */
[----:B------:R-:W-:Y:S02]  /*20070*/  SEL R91, R92, R111, P0 ;  /* 0x0000006f5c5b7207 */ /* 0x000fe40000000000 */
[----:B------:R-:W-:Y:S02]  /*20080*/  SEL R70, R33, R70, P0 ;  /* 0x0000004621467207 */ /* 0x000fe40000000000 */
[----:B------:R-:W-:-:S02]  /*20090*/  SEL R93, R94, R25, P0 ;  /* 0x000000195e5d7207 */ /* 0x000fc40000000000 */
[----:B------:R-:W-:Y:S02]  /*200a0*/  SEL R90, R35, R90, P0 ;  /* 0x0000005a235a7207 */ /* 0x000fe40000000000 */
[----:B------:R-:W-:Y:S02]  /*200b0*/  SEL R94, R25, R94, P0 ;  /* 0x0000005e195e7207 */ /* 0x000fe40000000000 */
[----:B--2---:R-:W-:-:S07]  /*200c0*/  SEL R92, R111, R92, P0 ;  /* 0x0000005c6f5c7207 */ /* 0x004fce0000000000 */
.L_x_885:
[----:B------:R-:W-:Y:S05]  /*200d0*/  WARPSYNC.ALL ;  /* 0x0000000000007948 */ /* 0x000fea0003800000 */
[----:B------:R-:W-:Y:S01]  /*200e0*/  BAR.SYNC.DEFER_BLOCKING 0x1, 0x100 ;  /* 0x0044000000007b1d */ /* 0x000fe20000010000 */
[----:B---34-:R-:W-:Y:S02]  /*200f0*/  SEL R61, R4, R9, P0 ;  /* 0x00000009043d7207 */ /* 0x018fe40000000000 */
[----:B------:R-:W-:Y:S02]  /*20100*/  SEL R63, R9, R4, P0 ;  /* 0x00000004093f7207 */ /* 0x000fe40000000000 */
[----:B0-----:R-:W-:Y:S01]  /*20110*/  SEL R60, R62, R14, P0 ;  /* 0x0000000e3e3c7207 */ /* 0x001fe20000000000 */
[----:B------:R-:W-:Y:S01]  /*20120*/  ULDC.64 UR6, c[0x0][0xc08] ;  /* 0x0003020000067ab9 */ /* 0x000fe20000000a00 */
[----:B------:R-:W-:Y:S01]  /*20130*/  F2FP.BF16.F32.PACK_AB R4, R98, R99 ;  /* 0x000000636204723e */ /* 0x000fe200000010ff */
[----:B------:R-:W-:Y:S01]  /*20140*/  ULDC.64 UR4, c[0x0][0xc00] ;  /* 0x0003000000047ab9 */ /* 0x000fe20000000a00 */
[----:B------:R-:W-:-:S02]  /*20150*/  F2FP.BF16.F32.PACK_AB R5, R84, R49 ;  /* 0x000000315405723e */ /* 0x000fc400000010ff */
[----:B------:R-:W-:Y:S02]  /*20160*/  F2FP.BF16.F32.PACK_AB R6, R95, R96 ;  /* 0x000000605f06723e */ /* 0x000fe400000010ff */
[----:B------:R-:W-:Y:S02]  /*20170*/  F2FP.BF16.F32.PACK_AB R7, R85, R50 ;  /* 0x000000325507723e */ /* 0x000fe400000010ff */
[----:B------:R-:W-:Y:S02]  /*20180*/  SEL R62, R14, R62, P0 ;  /* 0x0000003e0e3e7207 */ /* 0x000fe40000000000 */
[----:B------:R-:W-:Y:S02]  /*20190*/  F2FP.BF16.F32.PACK_AB R8, R74, R76 ;  /* 0x0000004c4a08723e */ /* 0x000fe400000010ff */
[----:B------:R-:W-:Y:S02]  /*201a0*/  F2FP.BF16.F32.PACK_AB R9, R51, R53 ;  /* 0x000000353309723e */ /* 0x000fe400000010ff */
[----:B------:R-:W-:-:S02]  /*201b0*/  F2FP.BF16.F32.PACK_AB R10, R75, R77 ;  /* 0x0000004d4b0a723e */ /* 0x000fc400000010ff */
[----:B------:R-:W-:Y:S01]  /*201c0*/  F2FP.BF16.F32.PACK_AB R11, R52, R54 ;  /* 0x00000036340b723e */ /* 0x000fe200000010ff */
[----:B------:R0:W-:Y:S01]  /*201d0*/  STSM.16.M88.4 [R107], R4 ;  /* 0x000000046b007844 */ /* 0x0001e20000000200 */
        /* <DEDUP_REMOVED lines=10> */
[----:B------:R-:W-:Y:S02]  /*20280*/  F2FP.BF16.F32.PACK_AB R28, R38, R40 ;  /* 0x00000028261c723e */ /* 0x000fe400000010ff */
[----:B------:R-:W-:Y:S01]  /*20290*/  F2FP.BF16.F32.PACK_AB R29, R69, R71 ;  /* 0x00000047451d723e */ /* 0x000fe200000010ff */
[----:B------:R-:W-:Y:S01]  /*202a0*/  STSM.16.M88.4 [R106], R24 ;  /* 0x000000186a007844 */ /* 0x000fe20000000200 */
[----:B------:R-:W-:-:S02]  /*202b0*/  F2FP.BF16.F32.PACK_AB R30, R39, R41 ;  /* 0x00000029271e723e */ /* 0x000fc400000010ff */
[----:B------:R-:W-:Y:S02]  /*202c0*/  F2FP.BF16.F32.PACK_AB R31, R70, R72 ;  /* 0x00000048461f723e */ /* 0x000fe400000010ff */
[----:B------:R-:W-:Y:S02]  /*202d0*/  F2FP.BF16.F32.PACK_AB R32, R42, R44 ;  /* 0x0000002c2a20723e */ /* 0x000fe400000010ff */
[----:B------:R-:W-:Y:S01]  /*202e0*/  F2FP.BF16.F32.PACK_AB R33, R73, R87 ;  /* 0x000000574921723e */ /* 0x000fe200000010ff */
[----:B------:R-:W-:Y:S01]  /*202f0*/  STSM.16.M88.4 [R100], R28 ;  /* 0x0000001c64007844 */ /* 0x000fe20000000200 */
[----:B------:R-:W-:Y:S02]  /*20300*/  F2FP.BF16.F32.PACK_AB R34, R43, R45 ;  /* 0x0000002d2b22723e */ /* 0x000fe400000010ff */
[----:B------:R-:W-:Y:S02]  /*20310*/  F2FP.BF16.F32.PACK_AB R35, R86, R90 ;  /* 0x0000005a5623723e */ /* 0x000fe400000010ff */
[----:B0-----:R-:W-:-:S02]  /*20320*/  F2FP.BF16.F32.PACK_AB R4, R46, R48 ;  /* 0x000000302e04723e */ /* 0x001fc400000010ff */
[----:B------:R-:W-:Y:S01]  /*20330*/  F2FP.BF16.F32.PACK_AB R5, R91, R93 ;  /* 0x0000005d5b05723e */ /* 0x000fe200000010ff */
[----:B------:R0:W-:Y:S01]  /*20340*/  STSM.16.M88.4 [R101], R32 ;  /* 0x0000002065007844 */ /* 0x0001e20000000200 */
[----:B------:R-:W-:Y:S02]  /*20350*/  F2FP.BF16.F32.PACK_AB R6, R47, R79 ;  /* 0x0000004f2f06723e */ /* 0x000fe400000010ff */
[----:B------:R-:W-:Y:S02]  /*20360*/  F2FP.BF16.F32.PACK_AB R7, R92, R94 ;  /* 0x0000005e5c07723e */ /* 0x000fe400000010ff */
[----:B-1----:R-:W-:Y:S02]  /*20370*/  F2FP.BF16.F32.PACK_AB R8, R80, R82 ;  /* 0x000000525008723e */ /* 0x002fe400000010ff */
[----:B------:R-:W-:Y:S01]  /*20380*/  F2FP.BF16.F32.PACK_AB R10, R81, R83 ;  /* 0x00000053510a723e */ /* 0x000fe200000010ff */
[----:B------:R1:W-:Y:S01]  /*20390*/  STSM.16.M88.4 [R102], R4 ;  /* 0x0000000466007844 */ /* 0x0003e20000000200 */
[----:B------:R-:W-:-:S02]  /*203a0*/  F2FP.BF16.F32.PACK_AB R9, R61, R60 ;  /* 0x0000003c3d09723e */ /* 0x000fc400000010ff */
[----:B------:R-:W-:Y:S02]  /*203b0*/  F2FP.BF16.F32.PACK_AB R11, R63, R62 ;  /* 0x0000003e3f0b723e */ /* 0x000fe400000010ff */
[----:B------:R-:W-:Y:S02]  /*203c0*/  ISETP.NE.U32.AND P3, PT, RZ, UR6, PT ;  /* 0x00000006ff007c0c */ /* 0x000fe4000bf65070 */
[----:B------:R-:W-:Y:S01]  /*203d0*/  ISETP.NE.U32.AND P0, PT, RZ, UR4, PT ;  /* 0x00000004ff007c0c */ /* 0x000fe2000bf05070 */
[----:B------:R3:W-:Y:S01]  /*203e0*/  STSM.16.M88.4 [R103], R8 ;  /* 0x0000000867007844 */ /* 0x0007e20000000200 */
[----:B------:R-:W-:Y:S01]  /*203f0*/  BAR.SYNC.DEFER_BLOCKING 0x1, 0x100 ;  /* 0x0044000000007b1d */ /* 0x000fe20000010000 */
[----:B------:R-:W-:Y:S02]  /*20400*/  ISETP.NE.AND.EX P3, PT, RZ, UR7, PT, P3 ;  /* 0x00000007ff007c0c */ /* 0x000fe4000bf65330 */
[----:B--2---:R-:W-:Y:S02]  /*20410*/  IADD3 R12, P1, R220, UR4, RZ ;  /* 0x00000004dc0c7c10 */ /* 0x004fe4000ff3e0ff */
[----:B------:R-:W-:-:S03]  /*20420*/  ISETP.NE.AND.EX P0, PT, RZ, UR5, PT, P0 ;  /* 0x00000005ff007c0c */ /* 0x000fc6000bf05300 */
[----:B0-----:R-:W0:Y:S01]  /*20430*/  LDC R101, c[0x0][0xbe8] ;  /* 0x0002fa00ff657b82 */ /* 0x001e220000000800 */
[----:B------:R-:W-:-:S05]  /*20440*/  IADD3.X R13, R221, UR5, RZ, P1, !PT ;  /* 0x00000005dd0d7c10 */ /* 0x000fca0008ffe4ff */
[----:B------:R-:W-:Y:S01]  /*20450*/  @P3 IADD3 R220, P1, R220, UR6, RZ ;  /* 0x00000006dcdc3c10 */ /* 0x000fe2000ff3e0ff */
[----:B------:R-:W-:Y:S02]  /*20460*/  ULDC UR6, c[0x0][0xa88] ;  /* 0x0002a20000067ab9 */ /* 0x000fe40000000800 */
[----:B------:R-:W-:Y:S01]  /*20470*/  IMAD.U32 R100, RZ, RZ, UR6 ;  /* 0x00000006ff647e24 */ /* 0x000fe2000f8e00ff */
[----:B------:R-:W-:Y:S01]  /*20480*/  @P3 IADD3.X R221, R221, UR7, RZ, P1, !PT ;  /* 0x00000007dddd3c10 */ /* 0x000fe20008ffe4ff */
[----:B------:R2:W5:Y:S04]  /*20490*/  @P0 LDG.E R97, desc[UR50][R12.64] ;  /* 0x000000320c610981 */ /* 0x000568000c1e1900 */
[----:B------:R2:W5:Y:S01]  /*204a0*/  @P3 LDG.E R100, desc[UR50][R220.64] ;  /* 0x00000032dc643981 */ /* 0x000562000c1e1900 */
[----:B-1----:R-:W-:Y:S01]  /*204b0*/  IMAD.MOV.U32 R4, RZ, RZ, 0x9b8 ;  /* 0x000009b8ff047424 */ /* 0x002fe200078e00ff */
[----:B------:R-:W-:-:S02]  /*204c0*/  ISETP.GT.AND P2, PT, R219, 0x1, PT ;  /* 0x00000001db00780c */ /* 0x000fc40003f44270 */
[----:B0-----:R-:W-:Y:S02]  /*204d0*/  ISETP.NE.AND P1, PT, R101, 0x1, PT ;  /* 0x000000016500780c */ /* 0x001fe40003f25270 */
[----:B------:R-:W-:-:S04]  /*204e0*/  SEL R4, R4, 0x978, P2 ;  /* 0x0000097804047807 */ /* 0x000fc80001000000 */
[----:B---3--:R2:W0:Y:S08]  /*204f0*/  LDC.64 R10, c[0x0][R4+0x220] ;  /* 0x00008800040a7b82 */ /* 0x0084300000000a00 */
[----:B------:R2:W1:Y:S08]  /*20500*/  LDC.64 R14, c[0x0][R4+0x218] ;  /* 0x00008600040e7b82 */ /* 0x0004700000000a00 */
[----:B------:R2:W3:Y:S01]  /*20510*/  LDC.64 R8, c[0x0][R4+0x228] ;  /* 0x00008a0004087b82 */ /* 0x0004e20000000a00 */
[----:B------:R-:W-:Y:S05]  /*20520*/  @P3 BRA `(.L_x_605) ;  /* 0x0000000000103947 */ /* 0x000fea0003800000 */
[----:B------:R-:W-:Y:S05]  /*20530*/  @!P0 BRA `(.L_x_605) ;  /* 0x00000000000c8947 */ /* 0x000fea0003800000 */
[----:B------:R-:W4:Y:S04]  /*20540*/  LDG.E R5, desc[UR50][R12.64] ;  /* 0x000000320c057981 */ /* 0x000f28000c1e1900 */
[----:B-----5:R-:W4:Y:S02]  /*20550*/  LDG.E R100, desc[UR50][R12.64+0x4] ;  /* 0x000004320c647981 */ /* 0x020f24000c1e1900 */
[----:B----4-:R-:W-:-:S07]  /*20560*/  IMAD.IADD R100, R100, 0x1, -R5 ;  /* 0x0000000164647824 */ /* 0x010fce00078e0a05 */
.L_x_605:
[----:B------:R-:W4:Y:S01]  /*20570*/  LDL R24, [R1+0x50] ;  /* 0x0000500001187983 */ /* 0x000f220000100800 */
[----:B--2---:R-:W2:Y:S01]  /*20580*/  LDC.64 R4, c[0x0][R4+0x210] ;  /* 0x0000840004047b82 */ /* 0x004ea20000000a00 */
[----:B------:R-:W-:Y:S01]  /*20590*/  ISETP.NE.U32.AND P0, PT, RZ, UR4, PT ;  /* 0x00000004ff007c0c */ /* 0x000fe2000bf05070 */
[-C--:B-1----:R-:W-:Y:S01]  /*205a0*/  IMAD R27, R15, R169.reuse, RZ ;  /* 0x000000a90f1b7224 */ /* 0x082fe200078e02ff */
[----:B------:R-:W2:Y:S01]  /*205b0*/  LDL R28, [R1+0x48] ;  /* 0x00004800011c7983 */ /* 0x000ea20000100800 */
[----:B------:R-:W-:Y:S01]  /*205c0*/  IMAD.WIDE.U32 R14, R14, R169, RZ ;  /* 0x000000a90e0e7225 */ /* 0x000fe200078e00ff */
[----:B------:R-:W-:-:S03]  /*205d0*/  ISETP.NE.AND.EX P0, PT, RZ, UR5, PT, P0 ;  /* 0x00000005ff007c0c */ /* 0x000fc6000bf05300 */
[----:B------:R-:W1:Y:S01]  /*205e0*/  @P1 LDC R12, c[0x0][0xbec] ;  /* 0x0002fb00ff0c1b82 */ /* 0x000e620000000800 */
[----:B------:R-:W-:-:S07]  /*205f0*/  SEL R13, R214, RZ, !P0 ;  /* 0x000000ffd60d7207 */ /* 0x000fce0004000000 */
[----:B------:R-:W1:Y:S08]  /*20600*/  @P1 LDC R31, c[0x0][0xbf0] ;  /* 0x0002fc00ff1f1b82 */ /* 0x000e700000000800 */
[----:B------:R-:W1:Y:S01]  /*20610*/  LDC.64 R6, c[0x0][0xba8] ;  /* 0x0002ea00ff067b82 */ /* 0x000e620000000a00 */
[----:B------:R-:W1:Y:S01]  /*20620*/  S2R R26, SR_TID.X ;  /* 0x00000000001a7919 */ /* 0x000e620000002100 */
[----:B------:R-:W-:Y:S01]  /*20630*/  SEL R25, R222, RZ, !P0 ;  /* 0x000000ffde197207 */ /* 0x000fe20004000000 */
[----:B0-----:R-:W-:-:S04]  /*20640*/  IMAD R11, R11, R13, RZ ;  /* 0x0000000d0b0b7224 */ /* 0x001fc800078e02ff */
[C---:B------:R-:W-:Y:S02]  /*20650*/  IMAD R29, R10.reuse, R25, R11 ;  /* 0x000000190a1d7224 */ /* 0x040fe400078e020b */
[----:B------:R-:W-:Y:S01]  /*20660*/  IMAD.WIDE.U32 R10, R10, R13, RZ ;  /* 0x0000000d0a0a7225 */ /* 0x000fe200078e00ff */
[----:B------:R-:W-:-:S03]  /*20670*/  SEL R25, R226, RZ, P2 ;  /* 0x000000ffe2197207 */ /* 0x000fc60001000000 */
[----:B------:R-:W-:Y:S02]  /*20680*/  IMAD.IADD R29, R11, 0x1, R29 ;  /* 0x000000010b1d7824 */ /* 0x000fe400078e021d */
[----:B------:R-:W-:Y:S01]  /*20690*/  IMAD.IADD R27, R15, 0x1, R27 ;  /* 0x000000010f1b7824 */ /* 0x000fe200078e021b */
[--C-:B-----5:R-:W-:Y:S01]  /*206a0*/  IADD3 R14, P0, P3, R10, R14, R97.reuse ;  /* 0x0000000e0a0e7210 */ /* 0x120fe20007b1e061 */
[-C--:B---3--:R-:W-:Y:S01]  /*206b0*/  IMAD R15, R9, R25.reuse, RZ ;  /* 0x00000019090f7224 */ /* 0x088fe200078e02ff */
[----:B------:R-:W-:Y:S01]  /*206c0*/  SHF.R.S32.HI R10, RZ, 0x1f, R97 ;  /* 0x0000001fff0a7819 */ /* 0x000fe20000011461 */
[----:B------:R-:W-:Y:S01]  /*206d0*/  IMAD.WIDE.U32 R8, R8, R25, RZ ;  /* 0x0000001908087225 */ /* 0x000fe200078e00ff */
[----:B-1----:R-:W0:Y:S04]  /*206e0*/  @!P2 LDC R6, c[0x0][0xb50] ;  /* 0x0002d400ff06ab82 */ /* 0x002e280000000800 */
[----:B------:R-:W-:-:S04]  /*206f0*/  IADD3 R15, R9, R15, RZ ;  /* 0x0000000f090f7210 */ /* 0x000fc80007ffe0ff */
[----:B------:R-:W1:Y:S01]  /*20700*/  @!P2 LDC R7, c[0x0][0xb54] ;  /* 0x0002d500ff07ab82 */ /* 0x000e620000000800 */
[----:B------:R-:W-:-:S05]  /*20710*/  VIADD R30, R26, 0xffffff80 ;  /* 0xffffff801a1e7836 */ /* 0x000fca0000000000 */
[----:B------:R-:W-:-:S04]  /*20720*/  SHF.R.S32.HI R26, RZ, 0x1f, R30 ;  /* 0x0000001fff1a7819 */ /* 0x000fc8000001141e */
[----:B------:R-:W-:-:S04]  /*20730*/  LEA.HI R26, R26, R30, RZ, 0x7 ;  /* 0x0000001e1a1a7211 */ /* 0x000fc800078f38ff */
[----:B------:R-:W-:Y:S01]  /*20740*/  LOP3.LUT R26, R26, 0xffffff80, RZ, 0xc0, !PT ;  /* 0xffffff801a1a7812 */ /* 0x000fe200078ec0ff */
[----:B------:R-:W-:-:S04]  /*20750*/  IMAD R100, R100, R101, RZ ;  /* 0x0000006564647224 */ /* 0x000fc800078e02ff */
[----:B------:R-:W-:Y:S01]  /*20760*/  IMAD.IADD R26, R30, 0x1, -R26 ;  /* 0x000000011e1a7824 */ /* 0x000fe200078e0a1a */
[----:B----4-:R-:W-:-:S05]  /*20770*/  LEA R33, R223, R24, 0x7 ;  /* 0x00000018df217211 */ /* 0x010fca00078e38ff */
[----:B------:R-:W-:-:S04]  /*20780*/  @P1 IMAD.HI.U32 R12, R33, R12, RZ ;  /* 0x0000000c210c1227 */ /* 0x000fc800078e00ff */
[----:B------:R-:W-:Y:S01]  /*20790*/  IMAD.MOV.U32 R11, RZ, RZ, R33 ;  /* 0x000000ffff0b7224 */ /* 0x000fe200078e0021 */
[----:B------:R-:W-:Y:S02]  /*207a0*/  @P1 SHF.R.U32.HI R11, RZ, R31, R12 ;  /* 0x0000001fff0b1219 */ /* 0x000fe4000001160c */
[----:B------:R-:W-:-:S03]  /*207b0*/  IADD3.X R12, R29, R27, R10, P0, P3 ;  /* 0x0000001b1d0c7210 */ /* 0x000fc600007e640a */
[--C-:B------:R-:W-:Y:S01]  /*207c0*/  IMAD.MOV R24, RZ, RZ, -R11.reuse ;  /* 0x000000ffff187224 */ /* 0x100fe200078e0a0b */
[----:B------:R-:W-:Y:S02]  /*207d0*/  IADD3 R8, P0, P3, R11, R14, R8 ;  /* 0x0000000e0b087210 */ /* 0x000fe40007b1e008 */
[----:B------:R-:W-:Y:S01]  /*207e0*/  SHF.R.S32.HI R9, RZ, 0x1f, R11 ;  /* 0x0000001fff097819 */ /* 0x000fe2000001140b */
[----:B------:R-:W-:-:S03]  /*207f0*/  IMAD R11, R101, R24, R33 ;  /* 0x00000018650b7224 */ /* 0x000fc600078e0221 */
[----:B------:R-:W-:Y:S01]  /*20800*/  IADD3.X R9, R9, R12, R15, P0, P3 ;  /* 0x0000000c09097210 */ /* 0x000fe200007e640f */
[-C--:B--2---:R-:W-:Y:S01]  /*20810*/  IMAD R5, R5, R11.reuse, RZ ;  /* 0x0000000b05057224 */ /* 0x084fe200078e02ff */
[----:B------:R-:W-:Y:S01]  /*20820*/  SHF.R.S32.HI R15, RZ, 0x1f, R11 ;  /* 0x0000001fff0f7819 */ /* 0x000fe2000001140b */
[----:B------:R-:W-:-:S04]  /*20830*/  IMAD.WIDE.U32 R8, R4, R11, R8 ;  /* 0x0000000b04087225 */ /* 0x000fc800078e0008 */
[----:B------:R-:W-:-:S04]  /*20840*/  IMAD R5, R4, R15, R5 ;  /* 0x0000000f04057224 */ /* 0x000fc800078e0205 */
[----:B------:R-:W-:Y:S01]  /*20850*/  IMAD.IADD R4, R9, 0x1, R5 ;  /* 0x0000000109047824 */ /* 0x000fe200078e0205 */
[----:B0-----:R-:W-:-:S04]  /*20860*/  LEA R9, P0, R8, R6, 0x2 ;  /* 0x0000000608097211 */ /* 0x001fc800078010ff */
[----:B-1----:R-:W-:Y:S01]  /*20870*/  LEA.HI.X R8, R8, R7, R4, 0x2, P0 ;  /* 0x0000000708087211 */ /* 0x002fe200000f1404 */
[----:B------:R-:W-:Y:S01]  /*20880*/  SHFL.IDX PT, R6, R9, 0x1, 0x1c1f ;  /* 0x003c1f0009067f89 */ /* 0x000fe200000e0000 */
[----:B------:R-:W-:-:S03]  /*20890*/  IMAD R35, R223, 0x80, R28 ;  /* 0x00000080df237824 */ /* 0x000fc600078e021c */
[----:B------:R-:W-:Y:S04]  /*208a0*/  SHFL.IDX PT, R4, R9, RZ, 0x1c1f ;  /* 0x001c1fff09047589 */ /* 0x000fe800000e0000 */
[----:B------:R-:W0:Y:S04]  /*208b0*/  SHFL.IDX PT, R5, R8, RZ, 0x1c1f ;  /* 0x001c1fff08057589 */ /* 0x000e2800000e0000 */
[----:B------:R-:W1:Y:S01]  /*208c0*/  SHFL.IDX PT, R7, R8, 0x1, 0x1c1f ;  /* 0x003c1f0008077f89 */ /* 0x000e6200000e0000 */
[----:B------:R-:W-:Y:S02]  /*208d0*/  LOP3.LUT P0, RZ, R26, 0x3, RZ, 0xc0, !PT ;  /* 0x000000031aff7812 */ /* 0x000fe4000780c0ff */
[----:B------:R-:W-:-:S02]  /*208e0*/  IADD3 R27, R35, 0x8, RZ ;  /* 0x00000008231b7810 */ /* 0x000fc40007ffe0ff */
[-C--:B------:R-:W-:Y:S02]  /*208f0*/  ISETP.GE.OR P3, PT, R35, R100.reuse, P0 ;  /* 0x000000642300720c */ /* 0x080fe40000766670 */
[----:B------:R-:W-:-:S11]  /*20900*/  ISETP.GE.OR P0, PT, R27, R100, P0 ;  /* 0x000000641b00720c */ /* 0x000fd60000706670 */
[----:B0-----:R0:W-:Y:S04]  /*20910*/  @!P3 ST.E desc[UR50][R4.64], R88 ;  /* 0x000000580400b985 */ /* 0x0011e8000c101932 */
[----:B-1----:R0:W-:Y:S01]  /*20920*/  @!P0 ST.E desc[UR50][R6.64], R89 ;  /* 0x0000005906008985 */ /* 0x0021e2000c101932 */
[----:B------:R-:W-:Y:S05]  /*20930*/  @P2 BRA `(.L_x_606) ;  /* 0x0000000800c02947 */ /* 0x000fea0003800000 */
[----:B------:R-:W1:Y:S01]  /*20940*/  S2R R26, SR_TID.X ;  /* 0x00000000001a7919 */ /* 0x000e620000002100 */
[----:B------:R-:W-:Y:S01]  /*20950*/  IMAD.SHL.U32 R9, R217, 0x8, RZ ;  /* 0x00000008d9097824 */ /* 0x000fe200078e00ff */
[----:B------:R-:W2:Y:S01]  /*20960*/  @P1 LDC R15, c[0x0][0xbec] ;  /* 0x0002fb00ff0f1b82 */ /* 0x000ea20000000800 */
[----:B------:R-:W-:-:S07]  /*20970*/  ULDC.64 UR4, c[0x0][0xaa0] ;  /* 0x0002a80000047ab9 */ /* 0x000fce0000000a00 */
[----:B------:R-:W3:Y:S01]  /*20980*/  @P1 LDC R21, c[0x0][0xbf0] ;  /* 0x0002fc00ff151b82 */ /* 0x000ee20000000800 */
[----:B-1----:R-:W-:-:S05]  /*20990*/  VIADD R26, R26, 0xffffff80 ;  /* 0xffffff801a1a7836 */ /* 0x002fca0000000000 */
[----:B------:R-:W-:-:S04]  /*209a0*/  SHF.R.S32.HI R102, RZ, 0x1f, R26 ;  /* 0x0000001fff667819 */ /* 0x000fc8000001141a */
[----:B------:R-:W-:-:S04]  /*209b0*/  LEA.HI R102, R102, R26, RZ, 0x3 ;  /* 0x0000001a66667211 */ /* 0x000fc800078f18ff */
[----:B------:R-:W-:-:S05]  /*209c0*/  SHF.R.S32.HI R102, RZ, 0x3, R102 ;  /* 0x00000003ff667819 */ /* 0x000fca0000011466 */
[----:B------:R-:W-:-:S04]  /*209d0*/  IMAD R3, R102, 0x40, R9 ;  /* 0x0000004066037824 */ /* 0x000fc800078e0209 */
[----:B------:R-:W-:-:S03]  /*209e0*/  IMAD.WIDE R58, R3, 0x2, R58 ;  /* 0x00000002033a7825 */ /* 0x000fc600078e023a */
[C---:B------:R-:W-:Y:S02]  /*209f0*/  IADD3 R29, P0, R58.reuse, 0x2000, RZ ;  /* 0x000020003a1d7810 */ /* 0x040fe40007f1e0ff */
[----:B------:R-:W-:Y:S02]  /*20a00*/  IADD3 R25, P5, R58, 0x1000, RZ ;  /* 0x000010003a197810 */ /* 0x000fe40007fbe0ff */
[----:B------:R-:W-:Y:S02]  /*20a10*/  LOP3.LUT R28, R29, 0x380, RZ, 0xc0, !PT ;  /* 0x000003801d1c7812 */ /* 0x000fe400078ec0ff */
[----:B------:R-:W-:Y:S02]  /*20a20*/  LOP3.LUT R24, R25, 0x380, RZ, 0xc0, !PT ;  /* 0x0000038019187812 */ /* 0x000fe400078ec0ff */
[----:B------:R-:W-:Y:S01]  /*20a30*/  SHF.R.U64 R28, R28, 0x3, RZ ;  /* 0x000000031c1c7819 */ /* 0x000fe200000012ff */
[----:B------:R-:W-:Y:S01]  /*20a40*/  IMAD R10, R10, UR4, RZ ;  /* 0x000000040a0a7c24 */ /* 0x000fe2000f8e02ff */
[----:B------:R-:W-:-:S02]  /*20a50*/  SHF.R.U64 R24, R24, 0x3, RZ ;  /* 0x0000000318187819 */ /* 0x000fc400000012ff */
[----:B------:R-:W-:Y:S02]  /*20a60*/  LOP3.LUT R28, R28, R29, RZ, 0x3c, !PT ;  /* 0x0000001d1c1c7212 */ /* 0x000fe400078e3cff */
[----:B------:R-:W-:Y:S02]  /*20a70*/  IADD3.X R29, RZ, R59, RZ, P0, !PT ;  /* 0x0000003bff1d7210 */ /* 0x000fe400007fe4ff */
[----:B------:R-:W-:Y:S01]  /*20a80*/  IADD3 R3, P0, R58, 0x7000, RZ ;  /* 0x000070003a037810 */ /* 0x000fe20007f1e0ff */
[----:B------:R-:W-:Y:S01]  /*20a90*/  IMAD R11, R97, UR5, R10 ;  /* 0x00000005610b7c24 */ /* 0x000fe2000f8e020a */
[----:B------:R-:W-:Y:S01]  /*20aa0*/  LOP3.LUT R24, R24, R25, RZ, 0x3c, !PT ;  /* 0x0000001918187212 */ /* 0x000fe200078e3cff */
[----:B------:R-:W-:Y:S01]  /*20ab0*/  IMAD.X R25, RZ, RZ, R59, P5 ;  /* 0x000000ffff197224 */ /* 0x000fe200028e063b */
[----:B------:R-:W-:Y:S01]  /*20ac0*/  LOP3.LUT R0, R3, 0x380, RZ, 0xc0, !PT ;  /* 0x0000038003007812 */ /* 0x000fe200078ec0ff */
[----:B------:R-:W5:Y:S01]  /*20ad0*/  LD.E.128 R28, desc[UR50][R28.64] ;  /* 0x000000321c1c7980 */ /* 0x000f62000c101d00 */
[----:B------:R-:W-:-:S02]  /*20ae0*/  IADD3 R33, P2, R58, 0x3000, RZ ;  /* 0x000030003a217810 */ /* 0x000fc40007f5e0ff */
[----:B------:R-:W-:Y:S01]  /*20af0*/  SHF.R.U64 R0, R0, 0x3, RZ ;  /* 0x0000000300007819 */ /* 0x000fe200000012ff */
[----:B------:R-:W5:Y:S01]  /*20b00*/  LD.E.128 R24, desc[UR50][R24.64] ;  /* 0x0000003218187980 */ /* 0x000f62000c101d00 */
[----:B------:R-:W-:Y:S02]  /*20b10*/  IADD3 R37, P3, R58, 0x4000, RZ ;  /* 0x000040003a257810 */ /* 0x000fe40007f7e0ff */
[----:B------:R-:W-:Y:S01]  /*20b20*/  LOP3.LUT R48, R0, R3, RZ, 0x3c, !PT ;  /* 0x0000000300307212 */ /* 0x000fe200078e3cff */
[----:B------:R-:W-:Y:S01]  /*20b30*/  IMAD.WIDE.U32 R2, R97, UR4, RZ ;  /* 0x0000000461027c25 */ /* 0x000fe2000f8e00ff */
[C---:B------:R-:W-:Y:S01]  /*20b40*/  IADD3 R41, P4, R58.reuse, 0x5000, RZ ;  /* 0x000050003a297810 */ /* 0x040fe20007f9e0ff */
[----:B------:R-:W-:Y:S01]  /*20b50*/  ULDC.64 UR4, c[0x0][0xae8] ;  /* 0x0002ba0000047ab9 */ /* 0x000fe20000000a00 */
[----:B------:R-:W-:Y:S01]  /*20b60*/  IADD3 R45, P5, R58, 0x6000, RZ ;  /* 0x000060003a2d7810 */ /* 0x000fe20007fbe0ff */
[----:B------:R-:W-:Y:S01]  /*20b70*/  IMAD R0, R217, 0x20, R102 ;  /* 0x00000020d9007824 */ /* 0x000fe200078e0266 */
[----:B------:R-:W-:Y:S01]  /*20b80*/  LOP3.LUT R32, R33, 0x380, RZ, 0xc0, !PT ;  /* 0x0000038021207812 */ /* 0x000fe200078ec0ff */
[----:B------:R-:W-:Y:S01]  /*20b90*/  IMAD.IADD R3, R3, 0x1, R11 ;  /* 0x0000000103037824 */ /* 0x000fe200078e020b */
[----:B------:R-:W-:Y:S01]  /*20ba0*/  LOP3.LUT R36, R37, 0x380, RZ, 0xc0, !PT ;  /* 0x0000038025247812 */ /* 0x000fe200078ec0ff */
[----:B------:R-:W-:Y:S01]  /*20bb0*/  IMAD R10, R223, 0x80, R0 ;  /* 0x00000080df0a7824 */ /* 0x000fe200078e0200 */
[----:B------:R-:W-:Y:S01]  /*20bc0*/  LOP3.LUT R40, R41, 0x380, RZ, 0xc0, !PT ;  /* 0x0000038029287812 */ /* 0x000fe200078ec0ff */
[----:B------:R-:W-:Y:S01]  /*20bd0*/  IMAD.WIDE.U32 R2, R169, UR4, R2 ;  /* 0x00000004a9027c25 */ /* 0x000fe2000f8e0002 */
[----:B------:R-:W-:-:S02]  /*20be0*/  LOP3.LUT R44, R45, 0x380, RZ, 0xc0, !PT ;  /* 0x000003802d2c7812 */ /* 0x000fc400078ec0ff */
[----:B0-----:R-:W-:Y:S01]  /*20bf0*/  LOP3.LUT R5, R58, 0x380, RZ, 0xc0, !PT ;  /* 0x000003803a057812 */ /* 0x001fe200078ec0ff */
[----:B--2---:R-:W-:Y:S01]  /*20c00*/  @P1 IMAD.HI.U32 R0, R10, R15, RZ ;  /* 0x0000000f0a001227 */ /* 0x004fe200078e00ff */
[----:B------:R-:W-:Y:S02]  /*20c10*/  SHF.R.S32.HI R8, RZ, 0x1f, R13 ;  /* 0x0000001fff087819 */ /* 0x000fe4000001140d */
[----:B------:R-:W-:Y:S01]  /*20c20*/  SHF.R.U64 R32, R32, 0x3, RZ ;  /* 0x0000000320207819 */ /* 0x000fe200000012ff */
[----:B------:R-:W-:Y:S01]  /*20c30*/  IMAD R3, R169, UR5, R3 ;  /* 0x00000005a9037c24 */ /* 0x000fe2000f8e0203 */
[----:B------:R-:W-:Y:S01]  /*20c40*/  SHF.R.U64 R36, R36, 0x3, RZ ;  /* 0x0000000324247819 */ /* 0x000fe200000012ff */
[----:B------:R-:W-:Y:S01]  /*20c50*/  ULDC.64 UR4, c[0x0][0xaf0] ;  /* 0x0002bc0000047ab9 */ /* 0x000fe20000000a00 */
[----:B------:R-:W-:Y:S02]  /*20c60*/  SHF.R.U64 R40, R40, 0x3, RZ ;  /* 0x0000000328287819 */ /* 0x000fe400000012ff */
[----:B------:R-:W-:Y:S01]  /*20c70*/  SHF.R.U64 R44, R44, 0x3, RZ ;  /* 0x000000032c2c7819 */ /* 0x000fe200000012ff */
[----:B------:R-:W-:Y:S01]  /*20c80*/  IMAD.MOV.U32 R11, RZ, RZ, R10 ;  /* 0x000000ffff0b7224 */ /* 0x000fe200078e000a */
[----:B------:R-:W-:Y:S01]  /*20c90*/  SHF.R.U64 R5, R5, 0x3, RZ ;  /* 0x0000000305057819 */ /* 0x000fe200000012ff */
[----:B------:R-:W-:Y:S01]  /*20ca0*/  IMAD R8, R8, UR4, RZ ;  /* 0x0000000408087c24 */ /* 0x000fe2000f8e02ff */
        /* <DEDUP_REMOVED lines=8> */
[----:B---3--:R-:W-:-:S02]  /*20d30*/  @P1 SHF.R.U32.HI R11, RZ, R21, R0 ;  /* 0x00000015ff0b1219 */ /* 0x008fc40000011600 */
[----:B------:R-:W-:Y:S01]  /*20d40*/  IADD3.X R49, RZ, R59, RZ, P0, !PT ;  /* 0x0000003bff317210 */ /* 0x000fe200007fe4ff */
[----:B------:R-:W-:Y:S01]  /*20d50*/  IMAD R15, R13, UR5, R8 ;  /* 0x000000050d0f7c24 */ /* 0x000fe2000f8e0208 */
[----:B------:R-:W-:Y:S01]  /*20d60*/  LOP3.LUT R58, R5, R58, RZ, 0x3c, !PT ;  /* 0x0000003a053a7212 */ /* 0x000fe200078e3cff */
[----:B------:R-:W5:Y:S01]  /*20d70*/  LD.E.128 R32, desc[UR50][R32.64] ;  /* 0x0000003220207980 */ /* 0x000f62000c101d00 */
[----:B------:R-:W-:Y:S01]  /*20d80*/  IADD3 R8, -R11, RZ, RZ ;  /* 0x000000ff0b087210 */ /* 0x000fe20007ffe1ff */
[----:B------:R-:W-:Y:S01]  /*20d90*/  IMAD.WIDE.U32 R2, R13, UR4, R2 ;  /* 0x000000040d027c25 */ /* 0x000fe2000f8e0002 */
[----:B------:R-:W-:Y:S01]  /*20da0*/  SHF.R.S32.HI R0, RZ, 0x1f, R11 ;  /* 0x0000001fff007819 */ /* 0x000fe2000001140b */
[----:B------:R0:W5:Y:S01]  /*20db0*/  LD.E.128 R4, desc[UR50][R58.64] ;  /* 0x000000323a047980 */ /* 0x000162000c101d00 */
[----:B------:R-:W-:Y:S01]  /*20dc0*/  ULDC.64 UR4, c[0x0][0xae0] ;  /* 0x0002b80000047ab9 */ /* 0x000fe20000000a00 */
[----:B------:R-:W-:Y:S02]  /*20dd0*/  IMAD R101, R101, R8, R10 ;  /* 0x0000000865657224 */ /* 0x000fe400078e020a */
[----:B------:R-:W5:Y:S04]  /*20de0*/  LD.E.128 R36, desc[UR50][R36.64] ;  /* 0x0000003224247980 */ /* 0x000f68000c101d00 */
[----:B------:R-:W5:Y:S04]  /*20df0*/  LD.E.128 R40, desc[UR50][R40.64] ;  /* 0x0000003228287980 */ /* 0x000f68000c101d00 */
[----:B------:R-:W5:Y:S04]  /*20e00*/  LD.E.128 R44, desc[UR50][R44.64] ;  /* 0x000000322c2c7980 */ /* 0x000f68000c101d00 */
[----:B------:R-:W5:Y:S01]  /*20e10*/  LD.E.128 R48, desc[UR50][R48.64] ;  /* 0x0000003230307980 */ /* 0x000f62000c101d00 */
[----:B------:R-:W-:Y:S01]  /*20e20*/  IMAD.IADD R3, R3, 0x1, R15 ;  /* 0x0000000103037824 */ /* 0x000fe200078e020f */
[----:B------:R-:W-:Y:S01]  /*20e30*/  @!PT LDS RZ, [RZ] ;  /* 0x00000000fffff984 */ /* 0x000fe20000000800 */
[----:B------:R-:W-:Y:S01]  /*20e40*/  @!PT LDS RZ, [RZ] ;  /* 0x00000000fffff984 */ /* 0x000fe20000000800 */
[----:B------:R-:W-:Y:S01]  /*20e50*/  @!PT LDS RZ, [RZ] ;  /* 0x00000000fffff984 */ /* 0x000fe20000000800 */
[----:B------:R-:W-:Y:S01]  /*20e60*/  @!PT LDS RZ, [RZ] ;  /* 0x00000000fffff984 */ /* 0x000fe20000000800 */
[----:B------:R1:W-:Y:S06]  /*20e70*/  MEMBAR.ALL.CTA ;  /* 0x0000000000007992 */ /* 0x0003ec0000008000 */
[----:B-1----:R-:W1:Y:S01]  /*20e80*/  FENCE.VIEW.ASYNC.S ;  /* 0x00000000000073c6 */ /* 0x002e620000000000 */
[----:B------:R-:W-:Y:S01]  /*20e90*/  IMAD R10, R0, UR4, RZ ;  /* 0x00000004000a7c24 */ /* 0x000fe2000f8e02ff */
[----:B------:R-:W-:Y:S01]  /*20ea0*/  SHF.R.S32.HI R8, RZ, 0x1f, R101 ;  /* 0x0000001fff087819 */ /* 0x000fe20000011465 */
[----:B------:R-:W-:-:S04]  /*20eb0*/  IMAD.WIDE.U32 R2, R11, UR4, R2 ;  /* 0x000000040b027c25 */ /* 0x000fc8000f8e0002 */
[----:B------:R-:W-:Y:S01]  /*20ec0*/  IMAD R13, R11, UR5, R10 ;  /* 0x000000050b0d7c24 */ /* 0x000fe2000f8e020a */
[----:B------:R-:W-:Y:S02]  /*20ed0*/  ULDC.64 UR4, c[0x0][0xad8] ;  /* 0x0002b60000047ab9 */ /* 0x000fe40000000a00 */
[----:B------:R-:W-:Y:S02]  /*20ee0*/  IMAD R8, R8, UR4, RZ ;  /* 0x0000000408087c24 */ /* 0x000fe4000f8e02ff */
[----:B------:R-:W-:Y:S02]  /*20ef0*/  IMAD.IADD R3, R3, 0x1, R13 ;  /* 0x0000000103037824 */ /* 0x000fe400078e020d */
[----:B------:R-:W-:Y:S02]  /*20f00*/  VIADD R0, R18, 0x29820 ;  /* 0x0002982012007836 */ /* 0x000fe40000000000 */
[C---:B------:R-:W-:Y:S02]  /*20f10*/  IMAD R13, R101.reuse, UR5, R8 ;  /* 0x00000005650d7c24 */ /* 0x040fe4000f8e0208 */
[----:B------:R-:W-:Y:S01]  /*20f20*/  IMAD.WIDE.U32 R10, R101, UR4, R2 ;  /* 0x00000004650a7c25 */ /* 0x000fe2000f8e0002 */
[----:B------:R-:W-:Y:S01]  /*20f30*/  ULDC.64 UR4, c[0x0][0xa80] ;  /* 0x0002a00000047ab9 */ /* 0x000fe20000000a00 */
[----:B------:R-:W-:-:S02]  /*20f40*/  PRMT R0, RZ, 0x654, R0 ;  /* 0x00000654ff007816 */ /* 0x000fc40000000000 */
[----:B------:R-:W-:Y:S01]  /*20f50*/  IMAD.IADD R3, R11, 0x1, R13 ;  /* 0x000000010b037824 */ /* 0x000fe200078e020d */
[C---:B------:R-:W-:Y:S01]  /*20f60*/  LEA R2, P0, R10.reuse, UR4, 0x1 ;  /* 0x000000040a027c11 */ /* 0x040fe2000f8008ff */
[----:B------:R-:W-:Y:S01]  /*20f70*/  UMOV UR4, 0xffffffff ;  /* 0xffffffff00047882 */ /* 0x000fe20000000000 */
[----:B------:R-:W-:Y:S01]  /*20f80*/  IADD3 R53, R9, 0x40, RZ ;  /* 0x0000004009357810 */ /* 0x000fe20007ffe0ff */
[----:B-1----:R0:W-:Y:S01]  /*20f90*/  SYNCS.ARRIVE.TRANS64.RED.A1T0 RZ, [R0+URZ], RZ ;  /* 0x000000ff00ff79a7 */ /* 0x0021e2000810043f */
[----:B------:R-:W-:Y:S02]  /*20fa0*/  LEA.HI.X R3, R10, UR5, R3, 0x1, P0 ;  /* 0x000000050a037c11 */ /* 0x000fe400080f0c03 */
[----:B------:R-:W-:Y:S02]  /*20fb0*/  SHF.R.S32.HI R8, RZ, 0x1f, R9 ;  /* 0x0000001fff087819 */ /* 0x000fe40000011409 */
[----:B------:R-:W-:Y:S01]  /*20fc0*/  SHF.R.S32.HI R20, RZ, 0x1f, R53 ;  /* 0x0000001fff147819 */ /* 0x000fe20000011435 */
[----:B------:R-:W-:Y:S06]  /*20fd0*/  BRA.DIV UR4, `(.L_x_607) ;  /* 0x000000d2049c7947 */ /* 0x000fec000b800000 */
[----:B0-----:R0:W1:Y:S04]  /*20fe0*/  SHFL.IDX PT, R0, R3, RZ, 0x181f ;  /* 0x00181fff03007589 */ /* 0x00106800000e0000 */
[----:B------:R0:W2:Y:S02]  /*20ff0*/  SHFL.IDX PT, R14, R2, RZ, 0x181f ;  /* 0x00181fff020e7589 */ /* 0x0000a400000e0000 */
.L_x_888:
[----:B------:R-:W-:Y:S01]  /*21000*/  IMAD R21, R223, 0x80, R102 ;  /* 0x00000080df157824 */ /* 0x000fe200078e0266 */
[----:B------:R-:W-:Y:S04]  /*21010*/  BSSY B1, `(.L_x_608) ;  /* 0x000000c000017945 */ /* 0x000fe80003800000 */
[----:B------:R-:W-:-:S13]  /*21020*/  ISETP.GE.AND P0, PT, R21, R100, PT ;  /* 0x000000641500720c */ /* 0x000fda0003f06270 */
[----:B------:R-:W-:Y:S05]  /*21030*/  @P0 BRA `(.L_x_609) ;  /* 0x0000000000240947 */ /* 0x000fea0003800000 */
[----:B------:R-:W-:Y:S02]  /*21040*/  ULDC UR4, c[0x0][0xac8] ;  /* 0x0002b20000047ab9 */ /* 0x000fe40000000800 */
[----:B------:R-:W-:Y:S02]  /*21050*/  ISETP.GE.AND P0, PT, R9, UR4, PT ;  /* 0x0000000409007c0c */ /* 0x000fe4000bf06270 */
[----:B------:R-:W-:-:S11]  /*21060*/  ISETP.GE.AND P1, PT, R53, UR4, PT ;  /* 0x0000000435007c0c */ /* 0x000fd6000bf26270 */
[-C--:B--2---:R-:W-:Y:S02]  /*21070*/  @!P0 LEA R10, P2, R9, R14.reuse, 0x1 ;  /* 0x0000000e090a8211 */ /* 0x084fe400078408ff */
[----:B------:R-:W-:Y:S02]  /*21080*/  @!P1 LEA R14, P3, R53, R14, 0x1 ;  /* 0x0000000e350e9211 */ /* 0x000fe400078608ff */
[-C--:B-1----:R-:W-:Y:S02]  /*21090*/  @!P0 LEA.HI.X R11, R9, R0.reuse, R8, 0x1, P2 ;  /* 0x00000000090b8211 */ /* 0x082fe400010f0c08 */
[----:B------:R-:W-:-:S03]  /*210a0*/  @!P1 LEA.HI.X R15, R53, R0, R20, 0x1, P3 ;  /* 0x00000000350f9211 */ /* 0x000fc600018f0c14 */
[----:B-----5:R3:W-:Y:S04]  /*210b0*/  @!P0 ST.E.128 desc[UR50][R10.64], R4 ;  /* 0x000000040a008985 */ /* 0x0207e8000c101d32 */
[----:B------:R3:W-:Y:S02]  /*210c0*/  @!P1 ST.E.128 desc[UR50][R14.64], R36 ;  /* 0x000000240e009985 */ /* 0x0007e4000c101d32 */
.L_x_609:
[----:B------:R-:W-:Y:S05]  /*210d0*/  BSYNC B1 ;  /* 0x0000000000017941 */ /* 0x000fea0003800000 */
.L_x_608:
[----:B------:R-:W-:-:S03]  /*210e0*/  UMOV UR4, 0xffffffff ;  /* 0xffffffff00047882 */ /* 0x000fc60000000000 */
[----:B------:R-:W-:Y:S05]  /*210f0*/  BRA.DIV UR4, `(.L_x_610) ;  /* 0x000000d204887947 */ /* 0x000fea000b800000 */
[----:B-1----:R1:W4:Y:S04]  /*21100*/  SHFL.IDX PT, R0, R3, 0x1, 0x181f ;  /* 0x00381f0003007f89 */ /* 0x00232800000e0000 */
[----:B--23--:R1:W2:Y:S02]  /*21110*/  SHFL.IDX PT, R14, R2, 0x1, 0x181f ;  /* 0x00381f00020e7f89 */ /* 0x00c2a400000e0000 */
.L_x_892:
[----:B-----5:R-:W-:Y:S01]  /*21120*/  VIADD R5, R21, 0x20 ;  /* 0x0000002015057836 */ /* 0x020fe20000000000 */
        /* <DEDUP_REMOVED lines=8> */
[-C--:B----4-:R-:W-:Y:S02]  /*211b0*/  @!P2 LEA.HI.X R5, R9, R0.reuse, R8, 0x1, P0 ;  /* 0x000000000905a211 */ /* 0x090fe400000f0c08 */
[----:B------:R-:W-:-:S03]  /*211c0*/  @!P3 LEA.HI.X R15, R53, R0, R20, 0x1, P1 ;  /* 0x00000000350fb211 */ /* 0x000fc600008f0c14 */
[----:B------:R3:W-:Y:S04]  /*211d0*/  @!P2 ST.E.128 desc[UR50][R4.64], R24 ;  /* 0x000000180400a985 */ /* 0x0007e8000c101d32 */
[----:B------:R3:W-:Y:S02]  /*211e0*/  @!P3 ST.E.128 desc[UR50][R14.64], R40 ;  /* 0x000000280e00b985 */ /* 0x0007e4000c101d32 */
.L_x_612:
[----:B------:R-:W-:Y:S05]  /*211f0*/  BSYNC B1 ;  /* 0x0000000000017941 */ /* 0x000fea0003800000 */
.L_x_611:
[----:B------:R-:W-:-:S03]  /*21200*/  UMOV UR4, 0xffffffff ;  /* 0xffffffff00047882 */ /* 0x000fc60000000000 */
[----:B------:R-:W-:Y:S05]  /*21210*/  BRA.DIV UR4, `(.L_x_613) ;  /* 0x000000d204887947 */ /* 0x000fea000b800000 */
[----:B----4-:R4:W0:Y:S04]  /*21220*/  SHFL.IDX PT, R0, R3, 0x2, 0x181f ;  /* 0x00581f0003007f89 */ /* 0x01082800000e0000 */
[----:B--23--:R4:W2:Y:S02]  /*21230*/  SHFL.IDX PT, R14, R2, 0x2, 0x181f ;  /* 0x00581f00020e7f89 */ /* 0x00c8a400000e0000 */
.L_x_896:
[----:B------:R-:W-:Y:S01]  /*21240*/  VIADD R5, R21, 0x40 ;  /* 0x0000004015057836 */ /* 0x000fe20000000000 */
        /* <DEDUP_REMOVED lines=8> */
[-C--:B0-----:R-:W-:Y:S02]  /*212d0*/  @!P2 LEA.HI.X R5, R9, R0.reuse, R8, 0x1, P0 ;  /* 0x000000000905a211 */ /* 0x081fe400000f0c08 */
[----:B------:R-:W-:-:S03]  /*212e0*/  @!P3 LEA.HI.X R15, R53, R0, R20, 0x1, P1 ;  /* 0x00000000350fb211 */ /* 0x000fc600008f0c14 */
[----:B------:R3:W-:Y:S04]  /*212f0*/  @!P2 ST.E.128 desc[UR50][R4.64], R28 ;  /* 0x0000001c0400a985 */ /* 0x0007e8000c101d32 */
[----:B------:R3:W-:Y:S02]  /*21300*/  @!P3 ST.E.128 desc[UR50][R14.64], R44 ;  /* 0x0000002c0e00b985 */ /* 0x0007e4000c101d32 */
.L_x_615:
[----:B------:R-:W-:Y:S05]  /*21310*/  BSYNC B1 ;  /* 0x0000000000017941 */ /* 0x000fea0003800000 */
.L_x_614:
[----:B------:R-:W-:-:S03]  /*21320*/  UMOV UR4, 0xffffffff ;  /* 0xffffffff00047882 */ /* 0x000fc60000000000 */
[----:B------:R-:W-:Y:S05]  /*21330*/  BRA.DIV UR4, `(.L_x_616) ;  /* 0x000000d204887947 */ /* 0x000fea000b800000 */
[----:B0-----:R0:W0:Y:S04]  /*21340*/  SHFL.IDX PT, R0, R3, 0x3, 0x181f ;  /* 0x00781f0003007f89 */ /* 0x00102800000e0000 */
[----:B--23--:R2:W3:Y:S02]  /*21350*/  SHFL.IDX PT, R14, R2, 0x3, 0x181f ;  /* 0x00781f00020e7f89 */ /* 0x00c4e400000e0000 */
.L_x_900:
[----:B01--4-:R-:W-:-:S05]  /*21360*/  VIADD R3, R21, 0x60 ;  /* 0x0000006015037836 */ /* 0x013fca0000000000 */
[----:B------:R-:W-:-:S13]  /*21370*/  ISETP.GE.AND P0, PT, R3, R100, PT ;  /* 0x000000640300720c */ /* 0x000fda0003f06270 */
[----:B------:R-:W-:Y:S05]  /*21380*/  @P0 BRA `(.L_x_617) ;  /* 0x0000001c00d00947 */ /* 0x000fea0003800000 */
[----:B------:R-:W-:Y:S02]  /*21390*/  ULDC UR4, c[0x0][0xac8] ;  /* 0x0002b20000047ab9 */ /* 0x000fe40000000800 */
[----:B------:R-:W-:-:S13]  /*213a0*/  ISETP.GE.AND P1, PT, R9, UR4, PT ;  /* 0x0000000409007c0c */ /* 0x000fda000bf26270 */
[----:B--23--:R-:W-:-:S04]  /*213b0*/  @!P1 LEA R2, P0, R9, R14, 0x1 ;  /* 0x0000000e09029211 */ /* 0x00cfc800078008ff */
[----:B------:R-:W-:Y:S02]  /*213c0*/  @!P1 LEA.HI.X R3, R9, R0, R8, 0x1, P0 ;  /* 0x0000000009039211 */ /* 0x000fe400000f0c08 */
[----:B------:R-:W-:-:S03]  /*213d0*/  ISETP.GE.AND P0, PT, R53, UR4, PT ;  /* 0x0000000435007c0c */ /* 0x000fc6000bf06270 */
[----:B------:R0:W-:Y:S10]  /*213e0*/  @!P1 ST.E.128 desc[UR50][R2.64], R32 ;  /* 0x0000002002009985 */ /* 0x0001f4000c101d32 */
[----:B------:R-:W-:Y:S05]  /*213f0*/  @P0 BRA `(.L_x_617) ;  /* 0x0000001c00b40947 */ /* 0x000fea0003800000 */
[----:B------:R-:W-:-:S04]  /*21400*/  LEA R14, P0, R53, R14, 0x1 ;  /* 0x0000000e350e7211 */ /* 0x000fc800078008ff */
[----:B------:R-:W-:-:S05]  /*21410*/  LEA.HI.X R15, R53, R0, R20, 0x1, P0 ;  /* 0x00000000350f7211 */ /* 0x000fca00000f0c14 */
[----:B------:R1:W-:Y:S01]  /*21420*/  ST.E.128 desc[UR50][R14.64], R48 ;  /* 0x000000300e007985 */ /* 0x0003e2000c101d32 */
[----:B------:R-:W-:Y:S05]  /*21430*/  BRA `(.L_x_617) ;  /* 0x0000001c00a47947 */ /* 0x000fea0003800000 */
.L_x_606:
[----:B------:R-:W-:Y:S01]  /*21440*/  ULDC.64 UR4, c[0x0][0xb08] ;  /* 0x0002c20000047ab9 */ /* 0x000fe20000000a00 */
[----:B------:R-:W1:Y:S01]  /*21450*/  @P1 LDC R8, c[0x0][0xbec] ;  /* 0x0002fb00ff081b82 */ /* 0x000e620000000800 */
[----:B------:R-:W-:Y:S01]  /*21460*/  IMAD R10, R10, UR4, RZ ;  /* 0x000000040a0a7c24 */ /* 0x000fe2000f8e02ff */
[----:B0-----:R-:W-:Y:S01]  /*21470*/  SHF.R.S32.HI R6, RZ, 0x1f, R13 ;  /* 0x0000001fff067819 */ /* 0x001fe2000001140d */
[----:B------:R-:W-:-:S04]  /*21480*/  IMAD.WIDE.U32 R4, R97, UR4, RZ ;  /* 0x0000000461047c25 */ /* 0x000fc8000f8e00ff */
[----:B------:R-:W-:Y:S01]  /*21490*/  IMAD R97, R97, UR5, R10 ;  /* 0x0000000561617c24 */ /* 0x000fe2000f8e020a */
[----:B------:R-:W0:Y:S01]  /*214a0*/  @P1 LDC R11, c[0x0][0xbf0] ;  /* 0x0002fc00ff0b1b82 */ /* 0x000e220000000800 */
[----:B------:R-:W-:Y:S01]  /*214b0*/  ULDC.64 UR4, c[0x0][0xb38] ;  /* 0x0002ce0000047ab9 */ /* 0x000fe20000000a00 */
[----:B------:R-:W-:Y:S02]  /*214c0*/  IMAD.MOV.U32 R7, RZ, RZ, R33 ;  /* 0x000000ffff077224 */ /* 0x000fe400078e0021 */
[----:B------:R-:W-:-:S03]  /*214d0*/  IADD3 R5, R5, R97, RZ ;  /* 0x0000006105057210 */ /* 0x000fc60007ffe0ff */
[----:B------:R-:W-:-:S04]  /*214e0*/  IMAD.WIDE.U32 R4, R169, UR4, R4 ;  /* 0x00000004a9047c25 */ /* 0x000fc8000f8e0004 */
[----:B------:R-:W-:Y:S01]  /*214f0*/  IMAD R5, R169, UR5, R5 ;  /* 0x00000005a9057c24 */ /* 0x000fe2000f8e0205 */
[----:B------:R-:W-:Y:S02]  /*21500*/  ULDC.64 UR4, c[0x0][0xb40] ;  /* 0x0002d00000047ab9 */ /* 0x000fe40000000a00 */
[----:B------:R-:W-:Y:S02]  /*21510*/  IMAD R6, R6, UR4, RZ ;  /* 0x0000000406067c24 */ /* 0x000fe4000f8e02ff */
[----:B------:R-:W-:-:S04]  /*21520*/  IMAD.WIDE.U32 R4, R13, UR4, R4 ;  /* 0x000000040d047c25 */ /* 0x000fc8000f8e0004 */
[----:B------:R-:W-:Y:S01]  /*21530*/  IMAD R9, R13, UR5, R6 ;  /* 0x000000050d097c24 */ /* 0x000fe2000f8e0206 */
[----:B------:R-:W-:Y:S01]  /*21540*/  ULDC.64 UR4, c[0x0][0xb48] ;  /* 0x0002d20000047ab9 */ /* 0x000fe20000000a00 */
[----:B-1----:R-:W-:-:S04]  /*21550*/  @P1 IMAD.HI.U32 R8, R33, R8, RZ ;  /* 0x0000000821081227 */ /* 0x002fc800078e00ff */
[----:B------:R-:W-:Y:S01]  /*21560*/  IMAD.IADD R5, R5, 0x1, R9 ;  /* 0x0000000105057824 */ /* 0x000fe200078e0209 */
[----:B0-----:R-:W-:Y:S01]  /*21570*/  @P1 SHF.R.U32.HI R7, RZ, R11, R8 ;  /* 0x0000000bff071219 */ /* 0x001fe20000011608 */
[----:B------:R-:W-:Y:S02]  /*21580*/  VIADD R9, R18, 0x29820 ;  /* 0x0002982012097836 */ /* 0x000fe40000000000 */
[----:B------:R-:W-:Y:S01]  /*21590*/  IMAD.WIDE.U32 R4, R226, UR4, R4 ;  /* 0x00000004e2047c25 */ /* 0x000fe2000f8e0004 */
[----:B------:R-:W-:-:S03]  /*215a0*/  SHF.R.S32.HI R6, RZ, 0x1f, R7 ;  /* 0x0000001fff067819 */ /* 0x000fc60000011407 */
[----:B------:R-:W-:Y:S01]  /*215b0*/  IMAD R5, R226, UR5, R5 ;  /* 0x00000005e2057c24 */ /* 0x000fe2000f8e0205 */
[----:B------:R-:W-:Y:S01]  /*215c0*/  ULDC.64 UR4, c[0x0][0xb30] ;  /* 0x0002cc0000047ab9 */ /* 0x000fe20000000a00 */
[----:B------:R-:W-:Y:S02]  /*215d0*/  IMAD.MOV R8, RZ, RZ, -R7 ;  /* 0x000000ffff087224 */ /* 0x000fe400078e0a07 */
[----:B------:R-:W-:Y:S02]  /*215e0*/  IMAD R6, R6, UR4, RZ ;  /* 0x0000000406067c24 */ /* 0x000fe4000f8e02ff */
[----:B------:R-:W-:Y:S01]  /*215f0*/  IMAD R101, R101, R8, R33 ;  /* 0x0000000865657224 */ /* 0x000fe200078e0221 */
[----:B------:R-:W-:Y:S01]  /*21600*/  PRMT R8, RZ, 0x654, R9 ;  /* 0x00000654ff087816 */ /* 0x000fe20000000009 */
[C---:B------:R-:W-:Y:S02]  /*21610*/  IMAD R9, R7.reuse, UR5, R6 ;  /* 0x0000000507097c24 */ /* 0x040fe4000f8e0206 */
[----:B------:R-:W-:Y:S01]  /*21620*/  IMAD.WIDE.U32 R4, R7, UR4, R4 ;  /* 0x0000000407047c25 */ /* 0x000fe2000f8e0004 */
[----:B------:R-:W-:Y:S01]  /*21630*/  SHF.R.S32.HI R6, RZ, 0x1f, R101 ;  /* 0x0000001fff067819 */ /* 0x000fe20000011465 */
[----:B------:R-:W-:Y:S01]  /*21640*/  ULDC.64 UR4, c[0x0][0xb28] ;  /* 0x0002ca0000047ab9 */ /* 0x000fe20000000a00 */
[----:B------:R0:W-:Y:S02]  /*21650*/  SYNCS.ARRIVE.TRANS64.RED.A1T0 RZ, [R8+URZ], RZ ;  /* 0x000000ff08ff79a7 */ /* 0x0001e4000810043f */
[----:B------:R-:W-:Y:S01]  /*21660*/  IADD3 R5, R5, R9, RZ ;  /* 0x0000000905057210 */ /* 0x000fe20007ffe0ff */
[----:B------:R-:W-:-:S02]  /*21670*/  IMAD R6, R6, UR4, RZ ;  /* 0x0000000406067c24 */ /* 0x000fc4000f8e02ff */
[----:B------:R-:W-:-:S04]  /*21680*/  IMAD.WIDE.U32 R4, R101, UR4, R4 ;  /* 0x0000000465047c25 */ /* 0x000fc8000f8e0004 */
[----:B------:R-:W-:Y:S01]  /*21690*/  IMAD R101, R101, UR5, R6 ;  /* 0x0000000565657c24 */ /* 0x000fe2000f8e0206 */
[----:B------:R-:W-:Y:S02]  /*216a0*/  ULDC.64 UR4, c[0x0][0xb00] ;  /* 0x0002c00000047ab9 */ /* 0x000fe40000000a00 */
[----:B------:R-:W-:Y:S01]  /*216b0*/  LEA R30, P0, R4, UR4, 0x2 ;  /* 0x00000004041e7c11 */ /* 0x000fe2000f8010ff */
[----:B------:R-:W-:Y:S01]  /*216c0*/  IMAD.IADD R5, R5, 0x1, R101 ;  /* 0x0000000105057824 */ /* 0x000fe200078e0265 */
[----:B------:R-:W-:-:S04]  /*216d0*/  UMOV UR4, 0xffffffff ;  /* 0xffffffff00047882 */ /* 0x000fc80000000000 */
[----:B------:R-:W-:Y:S01]  /*216e0*/  LEA.HI.X R32, R4, UR5, R5, 0x2, P0 ;  /* 0x0000000504207c11 */ /* 0x000fe200080f1405 */
[----:B0-----:R-:W-:Y:S06]  /*216f0*/  BRA.DIV UR4, `(.L_x_618) ;  /* 0x000000ce04e07947 */ /* 0x001fec000b800000 */
[----:B------:R0:W1:Y:S01]  /*21700*/  SHFL.IDX PT, R31, R32, RZ, 0x1c1f ;  /* 0x001c1fff201f7589 */ /* 0x00006200000e0000 */
[C---:B------:R-:W-:Y:S01]  /*21710*/  VIADD R29, R218.reuse, 0x10 ;  /* 0x00000010da1d7836 */ /* 0x040fe20000000000 */
[C---:B------:R-:W-:Y:S01]  /*21720*/  IADD3 R25, R218.reuse, 0x28, RZ ;  /* 0x00000028da197810 */ /* 0x040fe20007ffe0ff */
[C---:B------:R-:W-:Y:S01]  /*21730*/  VIADD R28, R218.reuse, 0x18 ;  /* 0x00000018da1c7836 */ /* 0x040fe20000000000 */
[----:B------:R0:W2:Y:S01]  /*21740*/  SHFL.IDX PT, R14, R30, RZ, 0x1c1f ;  /* 0x001c1fff1e0e7589 */ /* 0x0000a200000e0000 */
[C---:B------:R-:W-:Y:S02]  /*21750*/  VIADD R26, R218.reuse, 0x20 ;  /* 0x00000020da1a7836 */ /* 0x040fe40000000000 */
[----:B------:R-:W-:-:S07]  /*21760*/  VIADD R24, R218, 0x30 ;  /* 0x00000030da187836 */ /* 0x000fce0000000000 */
.L_x_903:
[----:B------:R-:W-:Y:S01]  /*21770*/  ISETP.GE.AND P0, PT, R35, R100, PT ;  /* 0x000000642300720c */ /* 0x000fe20003f06270 */
[----:B------:R-:W-:-:S12]  /*21780*/  BSSY B1, `(.L_x_619) ;  /* 0x0000079000017945 */ /* 0x000fd80003800000 */
[----:B------:R-:W-:Y:S05]  /*21790*/  @P0 BRA `(.L_x_620) ;  /* 0x0000000400dc0947 */ /* 0x000fea0003800000 */
[----:B------:R-:W-:Y:S01]  /*217a0*/  ULDC UR4, c[0x0][0xac8] ;  /* 0x0002b20000047ab9 */ /* 0x000fe20000000800 */
[----:B------:R-:W-:Y:S01]  /*217b0*/  SHF.R.S32.HI R8, RZ, 0x1f, R225 ;  /* 0x0000001fff087819 */ /* 0x000fe200000114e1 */
        /* <DEDUP_REMOVED lines=8> */
[----:B------:R-:W-:Y:S01]  /*21840*/  VIADD R33, R218, 0x58 ;  /* 0x00000058da217836 */ /* 0x000fe20000000000 */
[----:B------:R-:W-:-:S02]  /*21850*/  SHF.R.S32.HI R10, RZ, 0x1f, R29 ;  /* 0x0000001fff0a7819 */ /* 0x000fc4000001141d */
[----:B------:R-:W-:Y:S02]  /*21860*/  ISETP.GE.AND P1, PT, R25, UR4, PT ;  /* 0x0000000419007c0c */ /* 0x000fe4000bf26270 */
[----:B------:R-:W-:Y:S01]  /*21870*/  SHF.R.S32.HI R11, RZ, 0x1f, R26 ;  /* 0x0000001fff0b7819 */ /* 0x000fe2000001141a */
[----:B--2---:R-:W-:Y:S01]  /*21880*/  @!P0 IMAD.MOV.U32 R4, RZ, RZ, R14 ;  /* 0x000000ffff048224 */ /* 0x004fe200078e000e */
[----:B------:R-:W-:Y:S01]  /*21890*/  @!P0 MOV R7, R98 ;  /* 0x0000006200078202 */ /* 0x000fe20000000f00 */
[----:B-1----:R-:W-:Y:S01]  /*218a0*/  @!P0 IMAD.MOV.U32 R5, RZ, RZ, R31 ;  /* 0x000000ffff058224 */ /* 0x002fe200078e001f */
[----:B------:R-:W-:Y:S01]  /*218b0*/  SHF.R.S32.HI R12, RZ, 0x1f, R25 ;  /* 0x0000001fff0c7819 */ /* 0x000fe20000011419 */
[----:B------:R-:W-:Y:S01]  /*218c0*/  @!P0 IMAD.MOV.U32 R6, RZ, RZ, R99 ;  /* 0x000000ffff068224 */ /* 0x000fe200078e0063 */
[----:B------:R-:W-:Y:S01]  /*218d0*/  SHF.R.S32.HI R58, RZ, 0x1f, R58 ;  /* 0x0000001fff3a7819 */ /* 0x000fe2000001143a */
[----:B------:R-:W-:-:S04]  /*218e0*/  @!P0 IMAD.WIDE R4, R218, 0x4, R4 ;  /* 0x00000004da048825 */ /* 0x000fc800078e0204 */
[----:B------:R-:W-:Y:S01]  /*218f0*/  @!P2 IMAD.MOV.U32 R9, RZ, RZ, R95 ;  /* 0x000000ffff09a224 */ /* 0x000fe200078e005f */
[----:B------:R1:W-:Y:S02]  /*21900*/  @!P0 ST.E.64 desc[UR50][R4.64], R6 ;  /* 0x0000000604008985 */ /* 0x0003e4000c101b32 */
[-C--:B-1----:R-:W-:Y:S02]  /*21910*/  @!P2 LEA R4, P0, R225, R14.reuse, 0x2 ;  /* 0x0000000ee104a211 */ /* 0x082fe400078010ff */
[----:B------:R-:W-:Y:S02]  /*21920*/  @!P4 LEA R6, P5, R29, R14, 0x2 ;  /* 0x0000000e1d06c211 */ /* 0x000fe400078a10ff */
[-C--:B------:R-:W-:Y:S01]  /*21930*/  @!P2 LEA.HI.X R5, R225, R31.reuse, R8, 0x2, P0 ;  /* 0x0000001fe105a211 */ /* 0x080fe200000f1408 */
[----:B------:R-:W-:Y:S01]  /*21940*/  @!P2 IMAD.MOV.U32 R8, RZ, RZ, R96 ;  /* 0x000000ffff08a224 */ /* 0x000fe200078e0060 */
[----:B------:R-:W-:Y:S02]  /*21950*/  ISETP.GE.AND P0, PT, R26, UR4, PT ;  /* 0x000000041a007c0c */ /* 0x000fe4000bf06270 */
[----:B------:R-:W-:-:S02]  /*21960*/  @!P4 LEA.HI.X R7, R29, R31, R10, 0x2, P5 ;  /* 0x0000001f1d07c211 */ /* 0x000fc400028f140a */
[----:B------:R1:W-:Y:S01]  /*21970*/  @!P2 ST.E.64 desc[UR50][R4.64], R8 ;  /* 0x000000080400a985 */ /* 0x0003e2000c101b32 */
[----:B------:R-:W-:Y:S01]  /*21980*/  SHF.R.S32.HI R10, RZ, 0x1f, R28 ;  /* 0x0000001fff0a7819 */ /* 0x000fe2000001141c */
[----:B-1----:R-:W-:Y:S01]  /*21990*/  @!P4 IMAD.MOV.U32 R4, RZ, RZ, R76 ;  /* 0x000000ffff04c224 */ /* 0x002fe200078e004c */
[----:B------:R-:W-:Y:S01]  /*219a0*/  @!P3 MOV R8, R77 ;  /* 0x0000004d0008b202 */ /* 0x000fe20000000f00 */
[----:B------:R-:W-:Y:S02]  /*219b0*/  @!P4 IMAD.MOV.U32 R5, RZ, RZ, R74 ;  /* 0x000000ffff05c224 */ /* 0x000fe400078e004a */
[----:B------:R-:W-:-:S03]  /*219c0*/  @!P3 IMAD.MOV.U32 R9, RZ, RZ, R75 ;  /* 0x000000ffff09b224 */ /* 0x000fc600078e004b */
[----:B------:R1:W-:Y:S02]  /*219d0*/  @!P4 ST.E.64 desc[UR50][R6.64], R4 ;  /* 0x000000040600c985 */ /* 0x0003e4000c101b32 */
[-C--:B-1----:R-:W-:Y:S02]  /*219e0*/  @!P3 LEA R6, P2, R28, R14.reuse, 0x2 ;  /* 0x0000000e1c06b211 */ /* 0x082fe400078410ff */
[-C--:B------:R-:W-:Y:S02]  /*219f0*/  @!P0 LEA R4, P5, R26, R14.reuse, 0x2 ;  /* 0x0000000e1a048211 */ /* 0x080fe400078a10ff */
[-C--:B------:R-:W-:Y:S02]  /*21a00*/  @!P3 LEA.HI.X R7, R28, R31.reuse, R10, 0x2, P2 ;  /* 0x0000001f1c07b211 */ /* 0x080fe400010f140a */
[----:B------:R-:W-:Y:S02]  /*21a10*/  ISETP.GE.AND P2, PT, R24, UR4, PT ;  /* 0x0000000418007c0c */ /* 0x000fe4000bf46270 */
[----:B------:R-:W-:Y:S01]  /*21a20*/  @!P1 LEA R10, P4, R25, R14, 0x2 ;  /* 0x0000000e190a9211 */ /* 0x000fe200078810ff */
[----:B------:R1:W-:Y:S01]  /*21a30*/  @!P3 ST.E.64 desc[UR50][R6.64], R8 ;  /* 0x000000080600b985 */ /* 0x0003e2000c101b32 */
[----:B------:R-:W-:-:S02]  /*21a40*/  @!P0 LEA.HI.X R5, R26, R31, R11, 0x2, P5 ;  /* 0x0000001f1a058211 */ /* 0x000fc400028f140b */
[----:B------:R-:W-:Y:S02]  /*21a50*/  @!P1 LEA.HI.X R11, R25, R31, R12, 0x2, P4 ;  /* 0x0000001f190b9211 */ /* 0x000fe400020f140c */
[----:B------:R-:W-:Y:S02]  /*21a60*/  ISETP.GE.AND P3, PT, R224, UR4, PT ;  /* 0x00000004e0007c0c */ /* 0x000fe4000bf66270 */
[----:B------:R-:W-:Y:S02]  /*21a70*/  ISETP.GE.AND P4, PT, R13, UR4, PT ;  /* 0x000000040d007c0c */ /* 0x000fe4000bf86270 */
[----:B------:R-:W-:Y:S01]  /*21a80*/  SHF.R.S32.HI R12, RZ, 0x1f, R224 ;  /* 0x0000001fff0c7819 */ /* 0x000fe200000114e0 */
[----:B-1----:R-:W-:Y:S01]  /*21a90*/  @!P0 IMAD.MOV.U32 R6, RZ, RZ, R2 ;  /* 0x000000ffff068224 */ /* 0x002fe200078e0002 */
[----:B------:R-:W-:Y:S01]  /*21aa0*/  @!P1 MOV R2, R3 ;  /* 0x0000000300029202 */ /* 0x000fe20000000f00 */
[----:B------:R-:W-:Y:S02]  /*21ab0*/  @!P0 IMAD.MOV.U32 R7, RZ, RZ, R78 ;  /* 0x000000ffff078224 */ /* 0x000fe400078e004e */
[----:B------:R-:W-:Y:S01]  /*21ac0*/  @!P1 IMAD.MOV.U32 R3, RZ, RZ, R0 ;  /* 0x000000ffff039224 */ /* 0x000fe200078e0000 */
[----:B------:R-:W-:-:S02]  /*21ad0*/  SHF.R.S32.HI R0, RZ, 0x1f, R24 ;  /* 0x0000001fff007819 */ /* 0x000fc40000011418 */
[----:B------:R1:W-:Y:S04]  /*21ae0*/  @!P0 ST.E.64 desc[UR50][R4.64], R6 ;  /* 0x0000000604008985 */ /* 0x0003e8000c101b32 */
[----:B------:R2:W-:Y:S01]  /*21af0*/  @!P1 ST.E.64 desc[UR50][R10.64], R2 ;  /* 0x000000020a009985 */ /* 0x0005e2000c101b32 */
[----:B------:R-:W-:Y:S01]  /*21b00*/  ISETP.GE.AND P1, PT, R34, UR4, PT ;  /* 0x0000000422007c0c */ /* 0x000fe2000bf26270 */
[----:B-1----:R-:W-:Y:S01]  /*21b10*/  @!P2 IMAD.MOV.U32 R6, RZ, RZ, R36 ;  /* 0x000000ffff06a224 */ /* 0x002fe200078e0024 */
[----:B------:R-:W-:Y:S02]  /*21b20*/  @!P2 MOV R7, R20 ;  /* 0x000000140007a202 */ /* 0x000fe40000000f00 */
[-C--:B------:R-:W-:Y:S02]  /*21b30*/  @!P3 LEA R4, P5, R224, R14.reuse, 0x2 ;  /* 0x0000000ee004b211 */ /* 0x080fe400078a10ff */
[----:B--2---:R-:W-:-:S02]  /*21b40*/  @!P2 LEA R2, P0, R24, R14, 0x2 ;  /* 0x0000000e1802a211 */ /* 0x004fc400078010ff */
[-C--:B------:R-:W-:Y:S02]  /*21b50*/  @!P3 LEA.HI.X R5, R224, R31.reuse, R12, 0x2, P5 ;  /* 0x0000001fe005b211 */ /* 0x080fe400028f140c */
[----:B------:R-:W-:Y:S02]  /*21b60*/  @!P2 LEA.HI.X R3, R24, R31, R0, 0x2, P0 ;  /* 0x0000001f1803a211 */ /* 0x000fe400000f1400 */
[----:B------:R-:W-:-:S03]  /*21b70*/  ISETP.GE.AND P0, PT, R15, UR4, PT ;  /* 0x000000040f007c0c */ /* 0x000fc6000bf06270 */
[----:B------:R1:W-:Y:S10]  /*21b80*/  @!P2 ST.E.64 desc[UR50][R2.64], R6 ;  /* 0x000000060200a985 */ /* 0x0003f4000c101b32 */
[----:B------:R-:W-:-:S02]  /*21b90*/  @!P0 LEA R8, P5, R15, R14, 0x2 ;  /* 0x0000000e0f088211 */ /* 0x000fc400078a10ff */
[C---:B-1----:R-:W-:Y:S01]  /*21ba0*/  @!P4 LEA R6, P2, R13.reuse, R14, 0x2 ;  /* 0x0000000e0d06c211 */ /* 0x042fe200078410ff */
[----:B------:R-:W-:Y:S02]  /*21bb0*/  @!P3 IMAD.MOV.U32 R2, RZ, RZ, R37 ;  /* 0x000000ffff02b224 */ /* 0x000fe400078e0025 */
[----:B------:R-:W-:Y:S01]  /*21bc0*/  @!P3 IMAD.MOV.U32 R3, RZ, RZ, R21 ;  /* 0x000000ffff03b224 */ /* 0x000fe200078e0015 */
[----:B------:R-:W-:Y:S01]  /*21bd0*/  @!P4 LEA.HI.X R7, R13, R31, R58, 0x2, P2 ;  /* 0x0000001f0d07c211 */ /* 0x000fe200010f143a */
[C---:B------:R-:W-:Y:S01]  /*21be0*/  VIADD R13, R218.reuse, 0x60 ;  /* 0x00000060da0d7836 */ /* 0x040fe20000000000 */
[----:B------:R-:W-:Y:S02]  /*21bf0*/  IADD3 R58, R218, 0x48, RZ ;  /* 0x00000048da3a7810 */ /* 0x000fe40007ffe0ff */
[----:B------:R1:W-:Y:S01]  /*21c00*/  @!P3 ST.E.64 desc[UR50][R4.64], R2 ;  /* 0x000000020400b985 */ /* 0x0003e2000c101b32 */
[----:B------:R-:W-:Y:S02]  /*21c10*/  ISETP.GE.AND P2, PT, R33, UR4, PT ;  /* 0x0000000421007c0c */ /* 0x000fe4000bf46270 */
[----:B------:R-:W-:-:S02]  /*21c20*/  SHF.R.S32.HI R58, RZ, 0x1f, R58 ;  /* 0x0000001fff3a7819 */ /* 0x000fc4000001143a */
[C---:B-1----:R-:W-:Y:S01]  /*21c30*/  @!P1 LEA R2, P3, R34.reuse, R14, 0x2 ;  /* 0x0000000e22029211 */ /* 0x042fe200078610ff */
[----:B------:R-:W-:Y:S02]  /*21c40*/  @!P4 IMAD.MOV.U32 R4, RZ, RZ, R40 ;  /* 0x000000ffff04c224 */ /* 0x000fe400078e0028 */
[----:B------:R-:W-:Y:S01]  /*21c50*/  @!P4 IMAD.MOV.U32 R5, RZ, RZ, R38 ;  /* 0x000000ffff05c224 */ /* 0x000fe200078e0026 */
[----:B------:R-:W-:Y:S01]  /*21c60*/  @!P1 LEA.HI.X R3, R34, R31, R58, 0x2, P3 ;  /* 0x0000001f22039211 */ /* 0x000fe200018f143a */
[----:B------:R-:W-:Y:S01]  /*21c70*/  VIADD R34, R218, 0x50 ;  /* 0x00000050da227836 */ /* 0x000fe20000000000 */
[----:B------:R-:W-:Y:S02]  /*21c80*/  @!P1 MOV R38, R41 ;  /* 0x0000002900269202 */ /* 0x000fe40000000f00 */
[----:B------:R-:W-:Y:S01]  /*21c90*/  ISETP.GE.AND P3, PT, R13, UR4, PT ;  /* 0x000000040d007c0c */ /* 0x000fe2000bf66270 */
[----:B------:R1:W-:Y:S01]  /*21ca0*/  @!P4 ST.E.64 desc[UR50][R6.64], R4 ;  /* 0x000000040600c985 */ /* 0x0003e2000c101b32 */
[----:B------:R-:W-:-:S02]  /*21cb0*/  SHF.R.S32.HI R34, RZ, 0x1f, R34 ;  /* 0x0000001fff227819 */ /* 0x000fc40000011422 */
[----:B------:R-:W-:Y:S01]  /*21cc0*/  ISETP.GE.AND P4, PT, R229, UR4, PT ;  /* 0x00000004e5007c0c */ /* 0x000fe2000bf86270 */
[----:B------:R2:W-:Y:S01]  /*21cd0*/  @!P1 ST.E.64 desc[UR50][R2.64], R38 ;  /* 0x0000002602009985 */ /* 0x0005e2000c101b32 */
[----:B------:R-:W-:Y:S01]  /*21ce0*/  @!P0 LEA.HI.X R9, R15, R31, R34, 0x2, P5 ;  /* 0x0000001f0f098211 */ /* 0x000fe200028f1422 */
[C---:B------:R-:W-:Y:S01]  /*21cf0*/  VIADD R34, R218.reuse, 0x58 ;  /* 0x00000058da227836 */ /* 0x040fe20000000000 */
[----:B------:R-:W-:Y:S01]  /*21d00*/  @!P2 LEA R10, P1, R33, R14, 0x2 ;  /* 0x0000000e210aa211 */ /* 0x000fe200078210ff */
[----:B------:R-:W-:Y:S01]  /*21d10*/  VIADD R15, R218, 0x60 ;  /* 0x00000060da0f7836 */ /* 0x000fe20000000000 */
[----:B------:R-:W-:Y:S02]  /*21d20*/  ISETP.GE.AND P5, PT, R228, UR4, PT ;  /* 0x00000004e4007c0c */ /* 0x000fe4000bfa6270 */
[----:B------:R-:W-:Y:S02]  /*21d30*/  SHF.R.S32.HI R34, RZ, 0x1f, R34 ;  /* 0x0000001fff227819 */ /* 0x000fe40000011422 */
[----:B------:R-:W-:-:S02]  /*21d40*/  SHF.R.S32.HI R15, RZ, 0x1f, R15 ;  /* 0x0000001fff0f7819 */ /* 0x000fc4000001140f */
[----:B------:R-:W-:Y:S02]  /*21d50*/  @!P2 LEA.HI.X R11, R33, R31, R34, 0x2, P1 ;  /* 0x0000001f210ba211 */ /* 0x000fe400008f1422 */
[C---:B-1----:R-:W-:Y:S01]  /*21d60*/  @!P3 LEA R4, P1, R13.reuse, R14, 0x2 ;  /* 0x0000000e0d04b211 */ /* 0x042fe200078210ff */
[----:B--2---:R-:W-:Y:S01]  /*21d70*/  @!P0 IMAD.MOV.U32 R2, RZ, RZ, R44 ;  /* 0x000000ffff028224 */ /* 0x004fe200078e002c */
[----:B------:R-:W-:Y:S01]  /*21d80*/  SHF.R.S32.HI R34, RZ, 0x1f, R229 ;  /* 0x0000001fff227819 */ /* 0x000fe200000114e5 */
[----:B------:R-:W-:Y:S01]  /*21d90*/  @!P0 IMAD.MOV.U32 R3, RZ, RZ, R42 ;  /* 0x000000ffff038224 */ /* 0x000fe200078e002a */
[----:B------:R-:W-:Y:S02]  /*21da0*/  @!P2 MOV R42, R45 ;  /* 0x0000002d002aa202 */ /* 0x000fe40000000f00 */
[----:B------:R-:W-:Y:S02]  /*21db0*/  @!P3 LEA.HI.X R5, R13, R31, R15, 0x2, P1 ;  /* 0x0000001f0d05b211 */ /* 0x000fe400008f140f */
[----:B------:R1:W-:Y:S01]  /*21dc0*/  @!P0 ST.E.64 desc[UR50][R8.64], R2 ;  /* 0x0000000208008985 */ /* 0x0003e2000c101b32 */
[----:B------:R-:W-:-:S02]  /*21dd0*/  ISETP.GE.AND P0, PT, R227, UR4, PT ;  /* 0x00000004e3007c0c */ /* 0x000fc4000bf06270 */
[CC--:B------:R-:W-:Y:S01]  /*21de0*/  @!P4 LEA R6, P1, R229.reuse, R14.reuse, 0x2 ;  /* 0x0000000ee506c211 */ /* 0x0c0fe200078210ff */
[----:B------:R-:W-:Y:S01]  /*21df0*/  @!P2 ST.E.64 desc[UR50][R10.64], R42 ;  /* 0x0000002a0a00a985 */ /* 0x000fe2000c101b32 */
[----:B------:R-:W-:Y:S02]  /*21e00*/  SHF.R.S32.HI R33, RZ, 0x1f, R228 ;  /* 0x0000001fff217819 */ /* 0x000fe400000114e4 */
[----:B------:R-:W-:Y:S02]  /*21e10*/  SHF.R.S32.HI R15, RZ, 0x1f, R227 ;  /* 0x0000001fff0f7819 */ /* 0x000fe400000114e3 */
[-C--:B------:R-:W-:Y:S01]  /*21e20*/  @!P4 LEA.HI.X R7, R229, R31.reuse, R34, 0x2, P1 ;  /* 0x0000001fe507c211 */ /* 0x080fe200008f1422 */
[----:B-1----:R-:W-:Y:S01]  /*21e30*/  @!P3 IMAD.MOV.U32 R2, RZ, RZ, R48 ;  /* 0x000000ffff02b224 */ /* 0x002fe200078e0030 */
[C---:B------:R-:W-:Y:S01]  /*21e40*/  @!P5 LEA R8, P2, R228.reuse, R14, 0x2 ;  /* 0x0000000ee408d211 */ /* 0x040fe200078410ff */
[----:B------:R-:W-:Y:S02]  /*21e50*/  @!P3 IMAD.MOV.U32 R3, RZ, RZ, R46 ;  /* 0x000000ffff03b224 */ /* 0x000fe400078e002e */
[----:B------:R-:W-:Y:S01]  /*21e60*/  @!P4 IMAD.MOV.U32 R46, RZ, RZ, R79 ;  /* 0x000000ffff2ec224 */ /* 0x000fe200078e004f */
[----:B------:R-:W-:-:S02]  /*21e70*/  @!P5 LEA.HI.X R9, R228, R31, R33, 0x2, P2 ;  /* 0x0000001fe409d211 */ /* 0x000fc400010f1421 */
[----:B------:R1:W-:Y:S01]  /*21e80*/  @!P3 ST.E.64 desc[UR50][R4.64], R2 ;  /* 0x000000020400b985 */ /* 0x0003e2000c101b32 */
[----:B------:R-:W-:-:S03]  /*21e90*/  @!P0 LEA R12, P3, R227, R14, 0x2 ;  /* 0x0000000ee30c8211 */ /* 0x000fc600078610ff */
[----:B------:R3:W-:Y:S01]  /*21ea0*/  @!P4 ST.E.64 desc[UR50][R6.64], R46 ;  /* 0x0000002e0600c985 */ /* 0x0007e2000c101b32 */
[----:B------:R-:W-:Y:S01]  /*21eb0*/  @!P0 LEA.HI.X R13, R227, R31, R15, 0x2, P3 ;  /* 0x0000001fe30d8211 */ /* 0x000fe200018f140f */
[----:B-1----:R-:W-:Y:S01]  /*21ec0*/  @!P5 IMAD.MOV.U32 R2, RZ, RZ, R82 ;  /* 0x000000ffff02d224 */ /* 0x002fe200078e0052 */
[----:B------:R-:W-:Y:S01]  /*21ed0*/  @!P5 MOV R3, R80 ;  /* 0x000000500003d202 */ /* 0x000fe20000000f00 */
[----:B------:R-:W-:-:S04]  /*21ee0*/  @!P0 IMAD.MOV.U32 R80, RZ, RZ, R83 ;  /* 0x000000ffff508224 */ /* 0x000fc800078e0053 */
[----:B------:R3:W-:Y:S04]  /*21ef0*/  @!P5 ST.E.64 desc[UR50][R8.64], R2 ;  /* 0x000000020800d985 */ /* 0x0007e8000c101b32 */
[----:B------:R3:W-:Y:S02]  /*21f00*/  @!P0 ST.E.64 desc[UR50][R12.64], R80 ;  /* 0x000000500c008985 */ /* 0x0007e4000c101b32 */
.L_x_620:
[----:B------:R-:W-:Y:S05]  /*21f10*/  BSYNC B1 ;  /* 0x0000000000017941 */ /* 0x000fea0003800000 */
.L_x_619:
[----:B------:R-:W-:-:S03]  /*21f20*/  UMOV UR4, 0xffffffff ;  /* 0xffffffff00047882 */ /* 0x000fc60000000000 */
[----:B------:R-:W-:Y:S05]  /*21f30*/  BRA.DIV UR4, `(.L_x_621) ;  /* 0x000000ca04187947 */ /* 0x000fea000b800000 */
[----:B---3--:R3:W4:Y:S04]  /*21f40*/  SHFL.IDX PT, R3, R32, 0x1, 0x1c1f ;  /* 0x003c1f0020037f89 */ /* 0x00872800000e0000 */
[----:B--2---:R3:W2:Y:S02]  /*21f50*/  SHFL.IDX PT, R14, R30, 0x1, 0x1c1f ;  /* 0x003c1f001e0e7f89 */ /* 0x0046a400000e0000 */
.L_x_907:
[----:B------:R-:W-:-:S13]  /*21f60*/  ISETP.GE.AND P0, PT, R27, R100, PT ;  /* 0x000000641b00720c */ /* 0x000fda0003f06270 */
[----:B------:R-:W-:Y:S05]  /*21f70*/  @P0 BRA `(.L_x_617) ;  /* 0x0000001000d40947 */ /* 0x000fea0003800000 */
[----:B------:R-:W-:Y:S01]  /*21f80*/  ULDC UR4, c[0x0][0xac8] ;  /* 0x0002b20000047ab9 */ /* 0x000fe20000000800 */
[----:B------:R-:W-:Y:S01]  /*21f90*/  SHF.R.S32.HI R4, RZ, 0x1f, R225 ;  /* 0x0000001fff047819 */ /* 0x000fe200000114e1 */
[C---:B-1----:R-:W-:Y:S01]  /*21fa0*/  VIADD R31, R218.reuse, 0x40 ;  /* 0x00000040da1f7836 */ /* 0x042fe20000000000 */
[C---:B------:R-:W-:Y:S01]  /*21fb0*/  ISETP.GE.AND P2, PT, R218.reuse, UR4, PT ;  /* 0x00000004da007c0c */ /* 0x040fe2000bf46270 */
[C---:B------:R-:W-:Y:S01]  /*21fc0*/  VIADD R33, R218.reuse, 0x40 ;  /* 0x00000040da217836 */ /* 0x040fe20000000000 */
[----:B------:R-:W-:Y:S01]  /*21fd0*/  ISETP.GE.AND P3, PT, R225, UR4, PT ;  /* 0x00000004e1007c0c */ /* 0x000fe2000bf66270 */
[----:B------:R-:W-:Y:S01]  /*21fe0*/  VIADD R15, R218, 0x58 ;  /* 0x00000058da0f7836 */ /* 0x000fe20000000000 */
[----:B------:R-:W-:Y:S02]  /*21ff0*/  ISETP.GE.AND P1, PT, R29, UR4, PT ;  /* 0x000000041d007c0c */ /* 0x000fe4000bf26270 */
[----:B------:R-:W-:Y:S02]  /*22000*/  ISETP.GE.AND P0, PT, R28, UR4, PT ;  /* 0x000000041c007c0c */ /* 0x000fe4000bf06270 */
[----:B------:R-:W-:-:S02]  /*22010*/  SHF.R.S32.HI R0, RZ, 0x1f, R29 ;  /* 0x0000001fff007819 */ /* 0x000fc4000001141d */
[----:B------:R-:W-:Y:S02]  /*22020*/  ISETP.GE.AND P4, PT, R26, UR4, PT ;  /* 0x000000041a007c0c */ /* 0x000fe4000bf86270 */
[C---:B0--3--:R-:W-:Y:S01]  /*22030*/  IADD3 R30, R218.reuse, 0x48, RZ ;  /* 0x00000048da1e7810 */ /* 0x049fe20007ffe0ff */
[----:B--2---:R-:W-:Y:S01]  /*22040*/  @!P2 IMAD.MOV.U32 R2, RZ, RZ, R14 ;  /* 0x000000ffff02a224 */ /* 0x004fe200078e000e */
[----:B------:R-:W-:Y:S01]  /*22050*/  SHF.R.S32.HI R33, RZ, 0x1f, R33 ;  /* 0x0000001fff217819 */ /* 0x000fe20000011421 */
[----:B------:R-:W-:Y:S01]  /*22060*/  @!P2 IMAD.MOV.U32 R10, RZ, RZ, R49 ;  /* 0x000000ffff0aa224 */ /* 0x000fe200078e0031 */
[C---:B------:R-:W-:Y:S01]  /*22070*/  @!P3 LEA R12, P5, R225.reuse, R14, 0x2 ;  /* 0x0000000ee10cb211 */ /* 0x040fe200078a10ff */
[----:B----4-:R-:W-:Y:S01]  /*22080*/  @!P2 IMAD.WIDE R8, R218, 0x4, R2 ;  /* 0x00000004da08a825 */ /* 0x010fe200078e0202 */
[----:B------:R-:W-:Y:S02]  /*22090*/  SHF.R.S32.HI R2, RZ, 0x1f, R28 ;  /* 0x0000001fff027819 */ /* 0x000fe4000001141c */
[-C--:B------:R-:W-:Y:S01]  /*220a0*/  @!P3 LEA.HI.X R13, R225, R3.reuse, R4, 0x2, P5 ;  /* 0x00000003e10db211 */ /* 0x080fe200028f1404 */
[----:B------:R-:W-:Y:S01]  /*220b0*/  @!P2 IMAD.MOV.U32 R11, RZ, RZ, R84 ;  /* 0x000000ffff0ba224 */ /* 0x000fe200078e0054 */
[----:B------:R-:W-:Y:S01]  /*220c0*/  @!P3 MOV R84, R50 ;  /* 0x000000320054b202 */ /* 0x000fe20000000f00 */
[----:B------:R-:W-:Y:S01]  /*220d0*/  @!P1 IMAD.MOV.U32 R50, RZ, RZ, R53 ;  /* 0x000000ffff329224 */ /* 0x000fe200078e0035 */
[CC--:B------:R-:W-:Y:S01]  /*220e0*/  @!P0 LEA R4, P5, R28.reuse, R14.reuse, 0x2 ;  /* 0x0000000e1c048211 */ /* 0x0c0fe200078a10ff */
[----:B------:R-:W-:Y:S01]  /*220f0*/  @!P0 IMAD.MOV.U32 R53, RZ, RZ, R52 ;  /* 0x000000ffff358224 */ /* 0x000fe200078e0034 */
[----:B------:R0:W-:Y:S01]  /*22100*/  @!P2 ST.E.64 desc[UR50][R8.64], R10 ;  /* 0x0000000a0800a985 */ /* 0x0001e2000c101b32 */
[C---:B------:R-:W-:Y:S01]  /*22110*/  @!P1 LEA R6, P2, R29.reuse, R14, 0x2 ;  /* 0x0000000e1d069211 */ /* 0x040fe200078410ff */
[----:B------:R-:W-:Y:S01]  /*22120*/  @!P0 IMAD.MOV.U32 R52, RZ, RZ, R54 ;  /* 0x000000ffff348224 */ /* 0x000fe200078e0036 */
[-C--:B------:R-:W-:Y:S01]  /*22130*/  @!P0 LEA.HI.X R5, R28, R3.reuse, R2, 0x2, P5 ;  /* 0x000000031c058211 */ /* 0x080fe200028f1402 */
[----:B------:R-:W-:Y:S01]  /*22140*/  @!P3 ST.E.64 desc[UR50][R12.64], R84 ;  /* 0x000000540c00b985 */ /* 0x000fe2000c101b32 */
[----:B------:R-:W-:Y:S01]  /*22150*/  @!P1 LEA.HI.X R7, R29, R3, R0, 0x2, P2 ;  /* 0x000000031d079211 */ /* 0x000fe200010f1400 */
[----:B------:R-:W-:Y:S01]  /*22160*/  @!P4 IMAD.MOV.U32 R54, RZ, RZ, R57 ;  /* 0x000000ffff36c224 */ /* 0x000fe200078e0039 */
[----:B------:R-:W-:-:S02]  /*22170*/  ISETP.GE.AND P2, PT, R25, UR4, PT ;  /* 0x0000000419007c0c */ /* 0x000fc4000bf46270 */
[----:B------:R-:W-:Y:S01]  /*22180*/  ISETP.GE.AND P3, PT, R24, UR4, PT ;  /* 0x0000000418007c0c */ /* 0x000fe2000bf66270 */
[----:B------:R1:W-:Y:S01]  /*22190*/  @!P1 ST.E.64 desc[UR50][R6.64], R50 ;  /* 0x0000003206009985 */ /* 0x0003e2000c101b32 */
[----:B------:R-:W-:Y:S02]  /*221a0*/  SHF.R.S32.HI R0, RZ, 0x1f, R26 ;  /* 0x0000001fff007819 */ /* 0x000fe4000001141a */
[----:B------:R-:W-:Y:S01]  /*221b0*/  ISETP.GE.AND P1, PT, R224, UR4, PT ;  /* 0x00000004e0007c0c */ /* 0x000fe2000bf26270 */
[----:B------:R2:W-:Y:S01]  /*221c0*/  @!P0 ST.E.64 desc[UR50][R4.64], R52 ;  /* 0x0000003404008985 */ /* 0x0005e2000c101b32 */
[CC--:B0-----:R-:W-:Y:S02]  /*221d0*/  @!P4 LEA R8, P5, R26.reuse, R14.reuse, 0x2 ;  /* 0x0000000e1a08c211 */ /* 0x0c1fe400078a10ff */
[----:B------:R-:W-:Y:S02]  /*221e0*/  ISETP.GE.AND P0, PT, R31, UR4, PT ;  /* 0x000000041f007c0c */ /* 0x000fe4000bf06270 */
[-C--:B------:R-:W-:Y:S01]  /*221f0*/  @!P4 LEA.HI.X R9, R26, R3.reuse, R0, 0x2, P5 ;  /* 0x000000031a09c211 */ /* 0x080fe200028f1400 */
[----:B------:R-:W-:Y:S01]  /*22200*/  @!P2 IMAD.MOV.U32 R57, RZ, RZ, R56 ;  /* 0x000000ffff39a224 */ /* 0x000fe200078e0038 */
[----:B------:R-:W-:Y:S01]  /*22210*/  SHF.R.S32.HI R0, RZ, 0x1f, R25 ;  /* 0x0000001fff007819 */ /* 0x000fe20000011419 */
[----:B------:R-:W-:Y:S01]  /*22220*/  @!P2 IMAD.MOV.U32 R56, RZ, RZ, R64 ;  /* 0x000000ffff38a224 */ /* 0x000fe200078e0040 */
[CC--:B------:R-:W-:Y:S01]  /*22230*/  @!P2 LEA R10, P5, R25.reuse, R14.reuse, 0x2 ;  /* 0x0000000e190aa211 */ /* 0x0c0fe200078a10ff */
[----:B------:R0:W-:Y:S01]  /*22240*/  @!P4 ST.E.64 desc[UR50][R8.64], R54 ;  /* 0x000000360800c985 */ /* 0x0001e2000c101b32 */
[----:B------:R-:W-:Y:S01]  /*22250*/  ISETP.GE.AND P4, PT, R30, UR4, PT ;  /* 0x000000041e007c0c */ /* 0x000fe2000bf86270 */
[----:B------:R-:W-:Y:S01]  /*22260*/  @!P3 IMAD.MOV.U32 R64, RZ, RZ, R67 ;  /* 0x000000ffff40b224 */ /* 0x000fe200078e0043 */
[-C--:B------:R-:W-:Y:S01]  /*22270*/  @!P2 LEA.HI.X R11, R25, R3.reuse, R0, 0x2, P5 ;  /* 0x00000003190ba211 */ /* 0x080fe200028f1400 */
[----:B------:R-:W-:Y:S01]  /*22280*/  @!P1 IMAD.MOV.U32 R67, RZ, RZ, R66 ;  /* 0x000000ffff439224 */ /* 0x000fe200078e0042 */
[----:B------:R-:W-:Y:S01]  /*22290*/  SHF.R.S32.HI R0, RZ, 0x1f, R24 ;  /* 0x0000001fff007819 */ /* 0x000fe20000011418 */
[----:B------:R-:W-:Y:S01]  /*222a0*/  @!P1 IMAD.MOV.U32 R66, RZ, RZ, R68 ;  /* 0x000000ffff429224 */ /* 0x000fe200078e0044 */
[-C--:B------:R-:W-:Y:S01]  /*222b0*/  @!P3 LEA R20, P5, R24, R14.reuse, 0x2 ;  /* 0x0000000e1814b211 */ /* 0x080fe200078a10ff */
[----:B------:R3:W-:Y:S01]  /*222c0*/  @!P2 ST.E.64 desc[UR50][R10.64], R56 ;  /* 0x000000380a00a985 */ /* 0x0007e2000c101b32 */
[----:B-1----:R-:W-:Y:S01]  /*222d0*/  @!P1 LEA R6, P2, R224, R14, 0x2 ;  /* 0x0000000ee0069211 */ /* 0x002fe200078410ff */
[----:B------:R-:W-:Y:S01]  /*222e0*/  @!P0 IMAD.MOV.U32 R68, RZ, RZ, R71 ;  /* 0x000000ffff448224 */ /* 0x000fe200078e0047 */
[----:B------:R-:W-:-:S02]  /*222f0*/  @!P3 LEA.HI.X R21, R24, R3, R0, 0x2, P5 ;  /* 0x000000031815b211 */ /* 0x000fc400028f1400 */
[----:B------:R-:W-:Y:S01]  /*22300*/  SHF.R.S32.HI R0, RZ, 0x1f, R224 ;  /* 0x0000001fff007819 */ /* 0x000fe200000114e0 */
[----:B------:R-:W-:Y:S01]  /*22310*/  @!P4 IMAD.MOV.U32 R71, RZ, RZ, R70 ;  /* 0x000000ffff47c224 */ /* 0x000fe200078e0046 */
[C---:B--2---:R-:W-:Y:S01]  /*22320*/  @!P0 LEA R4, P5, R31.reuse, R14, 0x2 ;  /* 0x0000000e1f048211 */ /* 0x044fe200078a10ff */
[----:B------:R-:W-:Y:S01]  /*22330*/  @!P3 ST.E.64 desc[UR50][R20.64], R64 ;  /* 0x000000401400b985 */ /* 0x000fe2000c101b32 */
[----:B------:R-:W-:Y:S01]  /*22340*/  IADD3 R32, R218, 0x50, RZ ;  /* 0x00000050da207810 */ /* 0x000fe20007ffe0ff */
[----:B------:R-:W-:Y:S01]  /*22350*/  @!P4 IMAD.MOV.U32 R70, RZ, RZ, R72 ;  /* 0x000000ffff46c224 */ /* 0x000fe200078e0048 */
[-C--:B------:R-:W-:Y:S02]  /*22360*/  @!P1 LEA.HI.X R7, R224, R3.reuse, R0, 0x2, P2 ;  /* 0x00000003e0079211 */ /* 0x080fe400010f1400 */
[----:B------:R-:W-:Y:S01]  /*22370*/  @!P0 LEA.HI.X R5, R31, R3, R33, 0x2, P5 ;  /* 0x000000031f058211 */ /* 0x000fe200028f1421 */
[----:B------:R-:W-:Y:S01]  /*22380*/  VIADD R31, R218, 0x60 ;  /* 0x00000060da1f7836 */ /* 0x000fe20000000000 */
[----:B------:R-:W-:Y:S01]  /*22390*/  ISETP.GE.AND P2, PT, R32, UR4, PT ;  /* 0x0000000420007c0c */ /* 0x000fe2000bf46270 */
[----:B------:R1:W-:Y:S01]  /*223a0*/  @!P1 ST.E.64 desc[UR50][R6.64], R66 ;  /* 0x0000004206009985 */ /* 0x0003e2000c101b32 */
[----:B------:R-:W-:-:S02]  /*223b0*/  IADD3 R33, R218, 0x48, RZ ;  /* 0x00000048da217810 */ /* 0x000fc40007ffe0ff */
[CC--:B0-----:R-:W-:Y:S01]  /*223c0*/  @!P4 LEA R8, P3, R30.reuse, R14.reuse, 0x2 ;  /* 0x0000000e1e08c211 */ /* 0x0c1fe200078610ff */
[----:B------:R0:W-:Y:S01]  /*223d0*/  @!P0 ST.E.64 desc[UR50][R4.64], R68 ;  /* 0x0000004404008985 */ /* 0x0001e2000c101b32 */
[----:B------:R-:W-:Y:S02]  /*223e0*/  SHF.R.S32.HI R33, RZ, 0x1f, R33 ;  /* 0x0000001fff217819 */ /* 0x000fe40000011421 */
[----:B------:R-:W-:Y:S02]  /*223f0*/  ISETP.GE.AND P1, PT, R15, UR4, PT ;  /* 0x000000040f007c0c */ /* 0x000fe4000bf26270 */
[----:B------:R-:W-:Y:S01]  /*22400*/  @!P4 LEA.HI.X R9, R30, R3, R33, 0x2, P3 ;  /* 0x000000031e09c211 */ /* 0x000fe200018f1421 */
[C---:B------:R-:W-:Y:S01]  /*22410*/  VIADD R30, R218.reuse, 0x58 ;  /* 0x00000058da1e7836 */ /* 0x040fe20000000000 */
[----:B------:R-:W-:Y:S01]  /*22420*/  IADD3 R33, R218, 0x50, RZ ;  /* 0x00000050da217810 */ /* 0x000fe20007ffe0ff */
[----:B------:R-:W-:Y:S01]  /*22430*/  @!P2 IMAD.MOV.U32 R72, RZ, RZ, R87 ;  /* 0x000000ffff48a224 */ /* 0x000fe200078e0057 */
[----:B---3--:R-:W-:Y:S01]  /*22440*/  @!P2 LEA R10, P0, R32, R14, 0x2 ;  /* 0x0000000e200aa211 */ /* 0x008fe200078010ff */
[----:B------:R2:W-:Y:S01]  /*22450*/  @!P4 ST.E.64 desc[UR50][R8.64], R70 ;  /* 0x000000460800c985 */ /* 0x0005e2000c101b32 */
[----:B------:R-:W-:-:S02]  /*22460*/  SHF.R.S32.HI R33, RZ, 0x1f, R33 ;  /* 0x0000001fff217819 */ /* 0x000fc40000011421 */
[----:B------:R-:W-:Y:S02]  /*22470*/  ISETP.GE.AND P3, PT, R31, UR4, PT ;  /* 0x000000041f007c0c */ /* 0x000fe4000bf66270 */
[----:B------:R-:W-:Y:S01]  /*22480*/  ISETP.GE.AND P5, PT, R229, UR4, PT ;  /* 0x00000004e5007c0c */ /* 0x000fe2000bfa6270 */
[----:B------:R-:W-:Y:S01]  /*22490*/  @!P1 IMAD.MOV.U32 R87, RZ, RZ, R86 ;  /* 0x000000ffff579224 */ /* 0x000fe200078e0056 */
[----:B------:R-:W-:Y:S01]  /*224a0*/  ISETP.GE.AND P4, PT, R228, UR4, PT ;  /* 0x00000004e4007c0c */ /* 0x000fe2000bf86270 */
[----:B------:R-:W-:Y:S01]  /*224b0*/  @!P1 IMAD.MOV.U32 R86, RZ, RZ, R90 ;  /* 0x000000ffff569224 */ /* 0x000fe200078e005a */
[-C--:B------:R-:W-:Y:S02]  /*224c0*/  @!P2 LEA.HI.X R11, R32, R3.reuse, R33, 0x2, P0 ;  /* 0x00000003200ba211 */ /* 0x080fe400000f1421 */
[----:B------:R-:W-:Y:S02]  /*224d0*/  SHF.R.S32.HI R30, RZ, 0x1f, R30 ;  /* 0x0000001fff1e7819 */ /* 0x000fe4000001141e */
[CC--:B-1----:R-:W-:Y:S01]  /*224e0*/  @!P1 LEA R6, P0, R15.reuse, R14.reuse, 0x2 ;  /* 0x0000000e0f069211 */ /* 0x0c2fe200078010ff */
[----:B------:R1:W-:Y:S01]  /*224f0*/  @!P2 ST.E.64 desc[UR50][R10.64], R72 ;  /* 0x000000480a00a985 */ /* 0x0003e2000c101b32 */
[----:B------:R-:W-:Y:S01]  /*22500*/  IADD3 R32, R218, 0x60, RZ ;  /* 0x00000060da207810 */ /* 0x000fe20007ffe0ff */
[----:B------:R-:W-:Y:S01]  /*22510*/  @!P3 IMAD.MOV.U32 R90, RZ, RZ, R93 ;  /* 0x000000ffff5ab224 */ /* 0x000fe200078e005d */
[----:B------:R-:W-:Y:S01]  /*22520*/  @!P1 LEA.HI.X R7, R15, R3, R30, 0x2, P0 ;  /* 0x000000030f079211 */ /* 0x000fe200000f141e */
[----:B------:R-:W-:Y:S01]  /*22530*/  @!P5 IMAD.MOV.U32 R95, RZ, RZ, R92 ;  /* 0x000000ffff5fd224 */ /* 0x000fe200078e005c */
[----:B0-----:R-:W-:-:S02]  /*22540*/  @!P3 LEA R4, P0, R31, R14, 0x2 ;  /* 0x0000000e1f04b211 */ /* 0x001fc400078010ff */
[----:B------:R-:W-:Y:S01]  /*22550*/  SHF.R.S32.HI R32, RZ, 0x1f, R32 ;  /* 0x0000001fff207819 */ /* 0x000fe20000011420 */
[----:B------:R1:W-:Y:S01]  /*22560*/  @!P1 ST.E.64 desc[UR50][R6.64], R86 ;  /* 0x0000005606009985 */ /* 0x0003e2000c101b32 */
[-C--:B--2---:R-:W-:Y:S02]  /*22570*/  @!P5 LEA R8, P1, R229, R14.reuse, 0x2 ;  /* 0x0000000ee508d211 */ /* 0x084fe400078210ff */
[----:B------:R-:W-:Y:S02]  /*22580*/  SHF.R.S32.HI R30, RZ, 0x1f, R229 ;  /* 0x0000001fff1e7819 */ /* 0x000fe400000114e5 */
[----:B------:R-:W-:Y:S02]  /*22590*/  @!P4 LEA R12, P2, R228, R14, 0x2 ;  /* 0x0000000ee40cc211 */ /* 0x000fe400078410ff */
[----:B------:R-:W-:Y:S02]  /*225a0*/  SHF.R.S32.HI R15, RZ, 0x1f, R228 ;  /* 0x0000001fff0f7819 */ /* 0x000fe400000114e4 */
[----:B------:R-:W-:-:S02]  /*225b0*/  @!P3 LEA.HI.X R5, R31, R3, R32, 0x2, P0 ;  /* 0x000000031f05b211 */ /* 0x000fc400000f1420 */
[-C--:B------:R-:W-:Y:S02]  /*225c0*/  @!P5 LEA.HI.X R9, R229, R3.reuse, R30, 0x2, P1 ;  /* 0x00000003e509d211 */ /* 0x080fe400008f141e */
[----:B------:R-:W-:Y:S01]  /*225d0*/  @!P4 LEA.HI.X R13, R228, R3, R15, 0x2, P2 ;  /* 0x00000003e40dc211 */ /* 0x000fe200010f140f */
[----:B------:R1:W-:Y:S01]  /*225e0*/  @!P3 ST.E.64 desc[UR50][R4.64], R90 ;  /* 0x0000005a0400b985 */ /* 0x0003e2000c101b32 */
[----:B------:R-:W-:-:S03]  /*225f0*/  ISETP.GE.AND P0, PT, R227, UR4, PT ;  /* 0x00000004e3007c0c */ /* 0x000fc6000bf06270 */
[----:B------:R1:W-:Y:S04]  /*22600*/  @!P5 ST.E.64 desc[UR50][R8.64], R94 ;  /* 0x0000005e0800d985 */ /* 0x0003e8000c101b32 */
[----:B------:R1:W-:Y:S06]  /*22610*/  @!P4 ST.E.64 desc[UR50][R12.64], R60 ;  /* 0x0000003c0c00c985 */ /* 0x0003ec000c101b32 */
[----:B------:R-:W-:Y:S05]  /*22620*/  @P0 BRA `(.L_x_617) ;  /* 0x0000000c00280947 */ /* 0x000fea0003800000 */
[----:B------:R-:W-:Y:S02]  /*22630*/  SHF.R.S32.HI R30, RZ, 0x1f, R227 ;  /* 0x0000001fff1e7819 */ /* 0x000fe400000114e3 */
[----:B------:R-:W-:-:S04]  /*22640*/  LEA R14, P0, R227, R14, 0x2 ;  /* 0x0000000ee30e7211 */ /* 0x000fc800078010ff */
[----:B------:R-:W-:-:S05]  /*22650*/  LEA.HI.X R15, R227, R3, R30, 0x2, P0 ;  /* 0x00000003e30f7211 */ /* 0x000fca00000f141e */
[----:B------:R0:W-:Y:S01]  /*22660*/  ST.E.64 desc[UR50][R14.64], R62 ;  /* 0x0000003e0e007985 */ /* 0x0001e2000c101b32 */
[----:B------:R-:W-:Y:S05]  /*22670*/  BRA `(.L_x_617) ;  /* 0x0000000c00147947 */ /* 0x000fea0003800000 */
.L_x_603:
[----:B------:R-:W-:Y:S01]  /*22680*/  ULDC.64 UR6, c[0x0][0xc08] ;  /* 0x0003020000067ab9 */ /* 0x000fe20000000a00 */
[----:B------:R-:W-:Y:S01]  /*22690*/  ULDC.64 UR4, c[0x0][0xc00] ;  /* 0x0003000000047ab9 */ /* 0x000fe20000000a00 */
[----:B------:R-:W-:Y:S01]  /*226a0*/  ISETP.NE.U32.AND P1, PT, RZ, UR6, PT ;  /* 0x00000006ff007c0c */ /* 0x000fe2000bf25070 */
[----:B------:R-:W-:Y:S01]  /*226b0*/  IMAD.MOV.U32 R13, RZ, RZ, RZ ;  /* 0x000000ffff0d7224 */ /* 0x000fe200078e00ff */
[----:B------:R-:W-:Y:S01]  /*226c0*/  ISETP.NE.U32.AND P0, PT, RZ, UR4, PT ;  /* 0x00000004ff007c0c */ /* 0x000fe2000bf05070 */
[----:B------:R-:W3:Y:S01]  /*226d0*/  S2R R0, SR_TID.X ;  /* 0x0000000000007919 */ /* 0x000ee20000002100 */
[----:B------:R-:W-:Y:S02]  /*226e0*/  ISETP.NE.AND.EX P1, PT, RZ, UR7, PT, P1 ;  /* 0x00000007ff007c0c */ /* 0x000fe4000bf25310 */
[----:B------:R-:W-:Y:S02]  /*226f0*/  IADD3 R2, P2, R220, UR4, RZ ;  /* 0x00000004dc027c10 */ /* 0x000fe4000ff5e0ff */
[----:B------:R-:W-:-:S02]  /*22700*/  ISETP.NE.AND.EX P0, PT, RZ, UR5, PT, P0 ;  /* 0x00000005ff007c0c */ /* 0x000fc4000bf05300 */
[----:B------:R-:W-:Y:S01]  /*22710*/  IADD3.X R3, R221, UR5, RZ, P2, !PT ;  /* 0x00000005dd037c10 */ /* 0x000fe200097fe4ff */
[----:B------:R-:W-:Y:S02]  /*22720*/  ULDC UR4, c[0x0][0xa88] ;  /* 0x0002a20000047ab9 */ /* 0x000fe40000000800 */
[----:B------:R-:W-:-:S04]  /*22730*/  MOV R20, UR4 ;  /* 0x0000000400147c02 */ /* 0x000fc80008000f00 */
[----:B------:R-:W-:-:S04]  /*22740*/  @P1 IADD3 R220, P2, R220, UR6, RZ ;  /* 0x00000006dcdc1c10 */ /* 0x000fc8000ff5e0ff */
[----:B------:R-:W-:Y:S01]  /*22750*/  @P1 IADD3.X R221, R221, UR7, RZ, P2, !PT ;  /* 0x00000007dddd1c10 */ /* 0x000fe200097fe4ff */
[----:B------:R4:W5:Y:S04]  /*22760*/  @P0 LDG.E R13, desc[UR50][R2.64] ;  /* 0x00000032020d0981 */ /* 0x000968000c1e1900 */
[----:B------:R4:W5:Y:S01]  /*22770*/  @P1 LDG.E R20, desc[UR50][R220.64] ;  /* 0x00000032dc141981 */ /* 0x000962000c1e1900 */
[----:B-1----:R-:W-:Y:S01]  /*22780*/  ISETP.GT.AND P2, PT, R219, 0x1, PT ;  /* 0x00000001db00780c */ /* 0x002fe20003f44270 */
[----:B---3--:R-:W-:-:S05]  /*22790*/  VIADD R24, R0, 0xffffff80 ;  /* 0xffffff8000187836 */ /* 0x008fca0000000000 */
[----:B------:R-:W-:Y:S01]  /*227a0*/  ISETP.GT.AND P3, PT, R24, 0x7f, PT ;  /* 0x0000007f1800780c */ /* 0x000fe20003f64270 */
[----:B----4-:R-:W-:-:S12]  /*227b0*/  @P1 BRA `(.L_x_622) ;  /* 0x0000000000101947 */ /* 0x010fd80003800000 */
[----:B------:R-:W-:Y:S05]  /*227c0*/  @!P0 BRA `(.L_x_622) ;  /* 0x00000000000c8947 */ /* 0x000fea0003800000 */
[----:B------:R-:W3:Y:S04]  /*227d0*/  LDG.E R5, desc[UR50][R2.64] ;  /* 0x0000003202057981 */ /* 0x000ee8000c1e1900 */
[----:B-----5:R-:W3:Y:S02]  /*227e0*/  LDG.E R20, desc[UR50][R2.64+0x4] ;  /* 0x0000043202147981 */ /* 0x020ee4000c1e1900 */
[----:B---3--:R-:W-:-:S07]  /*227f0*/  IMAD.IADD R20, R20, 0x1, -R5 ;  /* 0x0000000114147824 */ /* 0x008fce00078e0a05 */
.L_x_622:
[----:B------:R-:W-:Y:S01]  /*22800*/  BSSY B1, `(.L_x_623) ;  /* 0x0000036000017945 */ /* 0x000fe20003800000 */
[----:B------:R-:W-:Y:S02]  /*22810*/  SEL R21, R214, RZ, !P0 ;  /* 0x000000ffd6157207 */ /* 0x000fe40004000000 */
[----:B------:R-:W-:Y:S02]  /*22820*/  SEL R222, R222, RZ, !P0 ;  /* 0x000000ffdede7207 */ /* 0x000fe40004000000 */
[----:B-----5:R-:W-:Y:S01]  /*22830*/  SHF.R.S32.HI R12, RZ, 0x1f, R13 ;  /* 0x0000001fff0c7819 */ /* 0x020fe2000001140d */
[----:B------:R-:W-:Y:S06]  /*22840*/  @P3 BRA `(.L_x_624) ;  /* 0x0000000000c43947 */ /* 0x000fec0003800000 */
[----:B------:R-:W1:Y:S01]  /*22850*/  LDC R27, c[0x0][0xbe8] ;  /* 0x0002fa00ff1b7b82 */ /* 0x000e620000000800 */
[----:B------:R-:W-:-:S04]  /*22860*/  IMAD R0, R223, 0x80, R0 ;  /* 0x00000080df007824 */ /* 0x000fc800078e0200 */
[----:B------:R-:W-:Y:S02]  /*22870*/  VIADD R25, R0, 0xffffff80 ;  /* 0xffffff8000197836 */ /* 0x000fe40000000000 */
[----:B-1----:R-:W-:-:S05]  /*22880*/  IMAD R2, R20, R27, RZ ;  /* 0x0000001b14027224 */ /* 0x002fca00078e02ff */
[----:B------:R-:W-:-:S13]  /*22890*/  ISETP.GE.AND P0, PT, R25, R2, PT ;  /* 0x000000021900720c */ /* 0x000fda0003f06270 */
[----:B------:R-:W-:Y:S05]  /*228a0*/  @P0 BRA `(.L_x_624) ;  /* 0x0000000000ac0947 */ /* 0x000fea0003800000 */
[----:B------:R-:W-:Y:S01]  /*228b0*/  IMAD.MOV.U32 R0, RZ, RZ, 0x9b8 ;  /* 0x000009b8ff007424 */ /* 0x000fe200078e00ff */
[----:B------:R-:W-:Y:S01]  /*228c0*/  ISETP.GT.AND P3, PT, R219, 0x1, PT ;  /* 0x00000001db00780c */ /* 0x000fe20003f64270 */
[----:B------:R-:W1:Y:S01]  /*228d0*/  LDC.64 R28, c[0x0][0xba8] ;  /* 0x0002ea00ff1c7b82 */ /* 0x000e620000000a00 */
[----:B------:R-:W-:Y:S02]  /*228e0*/  ISETP.NE.AND P0, PT, R27, 0x1, PT ;  /* 0x000000011b00780c */ /* 0x000fe40003f05270 */
[----:B------:R-:W-:Y:S02]  /*228f0*/  SEL R14, R0, 0x978, P3 ;  /* 0x00000978000e7807 */ /* 0x000fe40001800000 */
[----:B------:R-:W-:-:S03]  /*22900*/  MOV R15, R25 ;  /* 0x00000019000f7202 */ /* 0x000fc60000000f00 */
[----:B------:R-:W3:Y:S08]  /*22910*/  LDC.64 R6, c[0x0][R14+0x220] ;  /* 0x000088000e067b82 */ /* 0x000ef00000000a00 */
[----:B------:R-:W4:Y:S08]  /*22920*/  LDC.64 R2, c[0x0][R14+0x218] ;  /* 0x000086000e027b82 */ /* 0x000f300000000a00 */
[----:B------:R-:W5:Y:S08]  /*22930*/  LDC.64 R8, c[0x0][R14+0x228] ;  /* 0x00008a000e087b82 */ /* 0x000f700000000a00 */
[----:B------:R-:W0:Y:S08]  /*22940*/  LDC.64 R4, c[0x0][R14+0x210] ;  /* 0x000084000e047b82 */ /* 0x000e300000000a00 */
[----:B------:R-:W2:Y:S08]  /*22950*/  @P0 LDC R0, c[0x0][0xbec] ;  /* 0x0002fb00ff000b82 */ /* 0x000eb00000000800 */
[----:B------:R-:W5:Y:S01]  /*22960*/  @P0 LDC R33, c[0x0][0xbf0] ;  /* 0x0002fc00ff210b82 */ /* 0x000f620000000800 */
[----:B---3--:R-:W-:-:S07]  /*22970*/  IMAD R7, R7, R21, RZ ;  /* 0x0000001507077224 */ /* 0x008fce00078e02ff */
[----:B-1----:R-:W1:Y:S01]  /*22980*/  @!P3 LDC R28, c[0x0][0xb50] ;  /* 0x0002d400ff1cbb82 */ /* 0x002e620000000800 */
[----:B------:R-:W-:Y:S02]  /*22990*/  IMAD R7, R6, R222, R7 ;  /* 0x000000de06077224 */ /* 0x000fe400078e0207 */
[----:B--2---:R-:W-:-:S05]  /*229a0*/  @P0 IMAD.HI.U32 R0, R25, R0, RZ ;  /* 0x0000000019000227 */ /* 0x004fca00078e00ff */
[----:B------:R-:W2:Y:S01]  /*229b0*/  @!P3 LDC R29, c[0x0][0xb54] ;  /* 0x0002d500ff1dbb82 */ /* 0x000ea20000000800 */
[-C--:B----4-:R-:W-:Y:S02]  /*229c0*/  IMAD R31, R3, R169.reuse, RZ ;  /* 0x000000a9031f7224 */ /* 0x090fe400078e02ff */
[----:B------:R-:W-:Y:S01]  /*229d0*/  IMAD.WIDE.U32 R10, R2, R169, RZ ;  /* 0x000000a9020a7225 */ /* 0x000fe200078e00ff */
[----:B-----5:R-:W-:-:S03]  /*229e0*/  @P0 SHF.R.U32.HI R15, RZ, R33, R0 ;  /* 0x00000021ff0f0219 */ /* 0x020fc60000011600 */
[----:B------:R-:W-:Y:S01]  /*229f0*/  IMAD.WIDE.U32 R2, R6, R21, RZ ;  /* 0x0000001506027225 */ /* 0x000fe200078e00ff */
[----:B------:R-:W-:-:S03]  /*22a00*/  SEL R33, R226, RZ, P3 ;  /* 0x000000ffe2217207 */ /* 0x000fc60001800000 */
[----:B------:R-:W-:Y:S01]  /*22a10*/  IMAD.IADD R11, R31, 0x1, R11 ;  /* 0x000000011f0b7824 */ /* 0x000fe200078e020b */
[----:B------:R-:W-:Y:S01]  /*22a20*/  IADD3 R10, P0, P1, R2, R10, R13 ;  /* 0x0000000a020a7210 */ /* 0x000fe2000791e00d */
[----:B------:R-:W-:Y:S02]  /*22a30*/  IMAD.MOV R0, RZ, RZ, -R15 ;  /* 0x000000ffff007224 */ /* 0x000fe400078e0a0f */
[----:B------:R-:W-:Y:S02]  /*22a40*/  IMAD.IADD R6, R3, 0x1, R7 ;  /* 0x0000000103067824 */ /* 0x000fe400078e0207 */
[----:B------:R-:W-:-:S04]  /*22a50*/  IMAD.WIDE.U32 R2, R8, R33, RZ ;  /* 0x0000002108027225 */ /* 0x000fc800078e00ff */
[----:B------:R-:W-:Y:S02]  /*22a60*/  IMAD R9, R9, R33, RZ ;  /* 0x0000002109097224 */ /* 0x000fe400078e02ff */
[----:B------:R-:W-:Y:S01]  /*22a70*/  IMAD R7, R27, R0, R25 ;  /* 0x000000001b077224 */ /* 0x000fe200078e0219 */
[----:B------:R-:W-:Y:S01]  /*22a80*/  IADD3.X R0, R6, R11, R12, P0, P1 ;  /* 0x0000000b06007210 */ /* 0x000fe200007e240c */
[----:B------:R-:W-:Y:S01]  /*22a90*/  IMAD.IADD R3, R9, 0x1, R3 ;  /* 0x0000000109037824 */ /* 0x000fe200078e0203 */
[----:B------:R-:W-:Y:S02]  /*22aa0*/  IADD3 R2, P0, P1, R15, R10, R2 ;  /* 0x0000000a0f027210 */ /* 0x000fe4000791e002 */
[----:B------:R-:W-:Y:S02]  /*22ab0*/  SHF.R.S32.HI R15, RZ, 0x1f, R15 ;  /* 0x0000001fff0f7819 */ /* 0x000fe4000001140f */
[----:B------:R-:W-:Y:S02]  /*22ac0*/  SHF.R.S32.HI R9, RZ, 0x1f, R7 ;  /* 0x0000001fff097819 */ /* 0x000fe40000011407 */
[----:B------:R-:W-:Y:S01]  /*22ad0*/  IADD3.X R3, R15, R0, R3, P0, P1 ;  /* 0x000000000f037210 */ /* 0x000fe200007e2403 */
[----:B0-----:R-:W-:-:S04]  /*22ae0*/  IMAD R0, R5, R7, RZ ;  /* 0x0000000705007224 */ /* 0x001fc800078e02ff */
[C---:B------:R-:W-:Y:S02]  /*22af0*/  IMAD R9, R4.reuse, R9, R0 ;  /* 0x0000000904097224 */ /* 0x040fe400078e0200 */
[----:B------:R-:W-:-:S05]  /*22b00*/  IMAD.WIDE.U32 R2, R4, R7, R2 ;  /* 0x0000000704027225 */ /* 0x000fca00078e0002 */
[----:B------:R-:W-:Y:S01]  /*22b10*/  IADD3 R0, R3, R9, RZ ;  /* 0x0000000903007210 */ /* 0x000fe20007ffe0ff */
[----:B------:R-:W-:Y:S01]  /*22b20*/  IMAD.MOV.U32 R3, RZ, RZ, -0x800000 ;  /* 0xff800000ff037424 */ /* 0x000fe200078e00ff */
[----:B-1----:R-:W-:-:S04]  /*22b30*/  LEA R4, P0, R2, R28, 0x2 ;  /* 0x0000001c02047211 */ /* 0x002fc800078010ff */
[----:B--2---:R-:W-:-:S05]  /*22b40*/  LEA.HI.X R5, R2, R29, R0, 0x2, P0 ;  /* 0x0000001d02057211 */ /* 0x004fca00000f1400 */
[----:B------:R1:W-:Y:S04]  /*22b50*/  STG.E desc[UR50][R4.64], R3 ;  /* 0x0000000304007986 */ /* 0x0003e8000c101932 */
.L_x_624:
[----:B------:R-:W-:Y:S05]  /*22b60*/  BSYNC B1 ;  /* 0x0000000000017941 */ /* 0x000fea0003800000 */
.L_x_623:
[----:B------:R-:W-:Y:S05]  /*22b70*/  @P2 BRA `(.L_x_617) ;  /* 0x0000000400d42947 */ /* 0x000fea0003800000 */
[----:B------:R-:W3:Y:S01]  /*22b80*/  LDC R25, c[0x0][0xbe8] ;  /* 0x0002fa00ff197b82 */ /* 0x000ee20000000800 */
[----:B------:R-:W-:Y:S01]  /*22b90*/  SHF.R.S32.HI R6, RZ, 0x1f, R24 ;  /* 0x0000001fff067819 */ /* 0x000fe20000011418 */
[----:B------:R-:W-:Y:S01]  /*22ba0*/  ULDC.64 UR4, c[0x0][0xaa0] ;  /* 0x0002a80000047ab9 */ /* 0x000fe20000000a00 */
[----:B------:R-:W-:Y:S01]  /*22bb0*/  ULDC.64 UR6, c[0x0][0xaf0] ;  /* 0x0002bc0000067ab9 */ /* 0x000fe20000000a00 */
[----:B------:R-:W-:Y:S01]  /*22bc0*/  IMAD R0, R12, UR4, RZ ;  /* 0x000000040c007c24 */ /* 0x000fe2000f8e02ff */
[----:B------:R-:W-:Y:S01]  /*22bd0*/  LEA.HI R6, R6, R24, RZ, 0x3 ;  /* 0x0000001806067211 */ /* 0x000fe200078f18ff */
[----:B-1----:R-:W-:-:S03]  /*22be0*/  IMAD.WIDE.U32 R2, R13, UR4, RZ ;  /* 0x000000040d027c25 */ /* 0x002fc6000f8e00ff */
[----:B------:R-:W-:Y:S01]  /*22bf0*/  SHF.R.S32.HI R6, RZ, 0x3, R6 ;  /* 0x00000003ff067819 */ /* 0x000fe20000011406 */
[----:B------:R-:W-:Y:S01]  /*22c00*/  IMAD R5, R13, UR5, R0 ;  /* 0x000000050d057c24 */ /* 0x000fe2000f8e0200 */
[----:B------:R-:W-:-:S03]  /*22c10*/  ULDC.64 UR4, c[0x0][0xae8] ;  /* 0x0002ba0000047ab9 */ /* 0x000fc60000000a00 */
[----:B------:R-:W-:Y:S02]  /*22c20*/  IMAD R0, R217, 0x20, R6 ;  /* 0x00000020d9007824 */ /* 0x000fe400078e0206 */
[----:B------:R-:W-:Y:S02]  /*22c30*/  IMAD.IADD R3, R3, 0x1, R5 ;  /* 0x0000000103037824 */ /* 0x000fe400078e0205 */
[----:B------:R-:W-:Y:S02]  /*22c40*/  IMAD R9, R223, 0x80, R0 ;  /* 0x00000080df097824 */ /* 0x000fe400078e0200 */
[----:B------:R-:W-:-:S03]  /*22c50*/  IMAD.WIDE.U32 R2, R169, UR4, R2 ;  /* 0x00000004a9027c25 */ /* 0x000fc6000f8e0002 */
[----:B------:R-:W-:Y:S01]  /*22c60*/  MOV R5, R9 ;  /* 0x0000000900057202 */ /* 0x000fe20000000f00 */
[----:B------:R-:W-:Y:S01]  /*22c70*/  IMAD R3, R169, UR5, R3 ;  /* 0x00000005a9037c24 */ /* 0x000fe2000f8e0203 */
[----:B---3--:R-:W-:Y:S01]  /*22c80*/  ISETP.NE.AND P0, PT, R25, 0x1, PT ;  /* 0x000000011900780c */ /* 0x008fe20003f05270 */
[----:B------:R-:W-:Y:S01]  /*22c90*/  ULDC.64 UR4, c[0x0][0xae0] ;  /* 0x0002b80000047ab9 */ /* 0x000fe20000000a00 */
[----:B------:R-:W-:-:S11]  /*22ca0*/  IMAD.WIDE.U32 R2, R21, UR6, R2 ;  /* 0x0000000615027c25 */ /* 0x000fd6000f8e0002 */
[----:B------:R-:W1:Y:S08]  /*22cb0*/  @P0 LDC R4, c[0x0][0xbec] ;  /* 0x0002fb00ff040b82 */ /* 0x000e700000000800 */
[----:B------:R-:W3:Y:S01]  /*22cc0*/  @P0 LDC R7, c[0x0][0xbf0] ;  /* 0x0002fc00ff070b82 */ /* 0x000ee20000000800 */
[----:B-1----:R-:W-:-:S04]  /*22cd0*/  @P0 IMAD.HI.U32 R0, R9, R4, RZ ;  /* 0x0000000409000227 */ /* 0x002fc800078e00ff */
[----:B------:R-:W-:Y:S01]  /*22ce0*/  IMAD R4, R222, UR6, RZ ;  /* 0x00000006de047c24 */ /* 0x000fe2000f8e02ff */
[----:B---3--:R-:W-:-:S03]  /*22cf0*/  @P0 SHF.R.U32.HI R5, RZ, R7, R0 ;  /* 0x00000007ff050219 */ /* 0x008fc60000011600 */
[----:B------:R-:W-:Y:S01]  /*22d00*/  IMAD R7, R21, UR7, R4 ;  /* 0x0000000715077c24 */ /* 0x000fe2000f8e0204 */
[--C-:B------:R-:W-:Y:S01]  /*22d10*/  SHF.R.S32.HI R0, RZ, 0x1f, R5.reuse ;  /* 0x0000001fff007819 */ /* 0x100fe20000011405 */
[----:B------:R-:W-:Y:S02]  /*22d20*/  IMAD.MOV R4, RZ, RZ, -R5 ;  /* 0x000000ffff047224 */ /* 0x000fe400078e0a05 */
[----:B------:R-:W-:Y:S02]  /*22d30*/  IMAD.IADD R3, R3, 0x1, R7 ;  /* 0x0000000103037824 */ /* 0x000fe400078e0207 */
[----:B------:R-:W-:Y:S02]  /*22d40*/  IMAD R0, R0, UR4, RZ ;  /* 0x0000000400007c24 */ /* 0x000fe4000f8e02ff */
[----:B------:R-:W-:Y:S02]  /*22d50*/  IMAD R7, R25, R4, R9 ;  /* 0x0000000419077224 */ /* 0x000fe400078e0209 */
[----:B------:R-:W-:-:S02]  /*22d60*/  IMAD R9, R5, UR5, R0 ;  /* 0x0000000505097c24 */ /* 0x000fc4000f8e0200 */
[----:B------:R-:W-:Y:S01]  /*22d70*/  IMAD.WIDE.U32 R2, R5, UR4, R2 ;  /* 0x0000000405027c25 */ /* 0x000fe2000f8e0002 */
[----:B------:R-:W-:Y:S01]  /*22d80*/  SHF.R.S32.HI R0, RZ, 0x1f, R7 ;  /* 0x0000001fff007819 */ /* 0x000fe20000011407 */
[----:B------:R-:W-:Y:S02]  /*22d90*/  ULDC.64 UR4, c[0x0][0xad8] ;  /* 0x0002b60000047ab9 */ /* 0x000fe40000000a00 */
[----:B------:R-:W-:Y:S02]  /*22da0*/  IMAD.IADD R3, R3, 0x1, R9 ;  /* 0x0000000103037824 */ /* 0x000fe400078e0209 */
[----:B------:R-:W-:Y:S02]  /*22db0*/  IMAD R0, R0, UR4, RZ ;  /* 0x0000000400007c24 */ /* 0x000fe4000f8e02ff */
[----:B------:R-:W-:-:S04]  /*22dc0*/  IMAD.WIDE.U32 R4, R7, UR4, R2 ;  /* 0x0000000407047c25 */ /* 0x000fc8000f8e0002 */
[----:B------:R-:W-:Y:S01]  /*22dd0*/  IMAD R3, R7, UR5, R0 ;  /* 0x0000000507037c24 */ /* 0x000fe2000f8e0200 */
[----:B------:R-:W-:Y:S01]  /*22de0*/  ULDC.64 UR4, c[0x0][0xa80] ;  /* 0x0002a00000047ab9 */ /* 0x000fe20000000a00 */
[----:B------:R-:W-:Y:S01]  /*22df0*/  IMAD.SHL.U32 R9, R217, 0x8, RZ ;  /* 0x00000008d9097824 */ /* 0x000fe200078e00ff */
[C---:B------:R-:W-:Y:S01]  /*22e00*/  LEA R2, P0, R4.reuse, UR4, 0x1 ;  /* 0x0000000404027c11 */ /* 0x040fe2000f8008ff */
[----:B------:R-:W-:Y:S01]  /*22e10*/  IMAD.IADD R3, R5, 0x1, R3 ;  /* 0x0000000105037824 */ /* 0x000fe200078e0203 */
[----:B------:R-:W-:Y:S02]  /*22e20*/  UMOV UR4, 0xffffffff ;  /* 0xffffffff00047882 */ /* 0x000fe40000000000 */
[----:B------:R-:W-:Y:S02]  /*22e30*/  IADD3 R7, R9, 0x40, RZ ;  /* 0x0000004009077810 */ /* 0x000fe40007ffe0ff */
[----:B------:R-:W-:Y:S02]  /*22e40*/  LEA.HI.X R3, R4, UR5, R3, 0x1, P0 ;  /* 0x0000000504037c11 */ /* 0x000fe400080f0c03 */
[----:B------:R-:W-:-:S02]  /*22e50*/  SHF.R.S32.HI R5, RZ, 0x1f, R9 ;  /* 0x0000001fff057819 */ /* 0x000fc40000011409 */
[----:B------:R-:W-:Y:S01]  /*22e60*/  SHF.R.S32.HI R8, RZ, 0x1f, R7 ;  /* 0x0000001fff087819 */ /* 0x000fe20000011407 */
[----:B------:R-:W-:Y:S06]  /*22e70*/  BRA.DIV UR4, `(.L_x_625) ;  /* 0x000000ba04907947 */ /* 0x000fec000b800000 */
[----:B------:R1:W3:Y:S04]  /*22e80*/  SHFL.IDX PT, R0, R3, RZ, 0x181f ;  /* 0x00181fff03007589 */ /* 0x0002e800000e0000 */
[----:B------:R1:W4:Y:S02]  /*22e90*/  SHFL.IDX PT, R14, R2, RZ, 0x181f ;  /* 0x00181fff020e7589 */ /* 0x00032400000e0000 */
.L_x_910:
[----:B------:R-:W-:Y:S01]  /*22ea0*/  IMAD R25, R20, R25, RZ ;  /* 0x0000001914197224 */ /* 0x000fe200078e02ff */
[----:B------:R-:W-:Y:S01]  /*22eb0*/  BSSY B1, `(.L_x_626) ;  /* 0x000000d000017945 */ /* 0x000fe20003800000 */
[----:B------:R-:W-:-:S05]  /*22ec0*/  IMAD R6, R223, 0x80, R6 ;  /* 0x00000080df067824 */ /* 0x000fca00078e0206 */
[----:B------:R-:W-:-:S13]  /*22ed0*/  ISETP.GE.AND P0, PT, R6, R25, PT ;  /* 0x000000190600720c */ /* 0x000fda0003f06270 */
[----:B------:R-:W-:Y:S05]  /*22ee0*/  @P0 BRA `(.L_x_627) ;  /* 0x0000000000240947 */ /* 0x000fea0003800000 */
[----:B------:R-:W-:Y:S02]  /*22ef0*/  ULDC UR4, c[0x0][0xac8] ;  /* 0x0002b20000047ab9 */ /* 0x000fe40000000800 */
[----:B------:R-:W-:Y:S02]  /*22f00*/  ISETP.GE.AND P2, PT, R9, UR4, PT ;  /* 0x0000000409007c0c */ /* 0x000fe4000bf46270 */
[----:B------:R-:W-:-:S11]  /*22f10*/  ISETP.GE.AND P3, PT, R7, UR4, PT ;  /* 0x0000000407007c0c */ /* 0x000fd6000bf66270 */
[-C--:B----4-:R-:W-:Y:S02]  /*22f20*/  @!P2 LEA R10, P0, R9, R14.reuse, 0x1 ;  /* 0x0000000e090aa211 */ /* 0x090fe400078008ff */
[----:B------:R-:W-:Y:S02]  /*22f30*/  @!P3 LEA R14, P1, R7, R14, 0x1 ;  /* 0x0000000e070eb211 */ /* 0x000fe400078208ff */
[-C--:B---3--:R-:W-:Y:S02]  /*22f40*/  @!P2 LEA.HI.X R11, R9, R0.reuse, R5, 0x1, P0 ;  /* 0x00000000090ba211 */ /* 0x088fe400000f0c05 */
[----:B------:R-:W-:-:S03]  /*22f50*/  @!P3 LEA.HI.X R15, R7, R0, R8, 0x1, P1 ;  /* 0x00000000070fb211 */ /* 0x000fc600008f0c08 */
[----:B------:R3:W-:Y:S04]  /*22f60*/  @!P2 ST.E.128 desc[UR50][R10.64], RZ ;  /* 0x000000ff0a00a985 */ /* 0x0007e8000c101d32 */
[----:B------:R3:W-:Y:S02]  /*22f70*/  @!P3 ST.E.128 desc[UR50][R14.64], RZ ;  /* 0x000000ff0e00b985 */ /* 0x0007e4000c101d32 */
.L_x_627:
[----:B------:R-:W-:Y:S05]  /*22f80*/  BSYNC B1 ;  /* 0x0000000000017941 */ /* 0x000fea0003800000 */
.L_x_626:
[----:B------:R-:W-:-:S03]  /*22f90*/  UMOV UR4, 0xffffffff ;  /* 0xffffffff00047882 */ /* 0x000fc60000000000 */
[----:B------:R-:W-:Y:S05]  /*22fa0*/  BRA.DIV UR4, `(.L_x_628) ;  /* 0x000000ba04787947 */ /* 0x000fea000b800000 */
[----:B---3--:R3:W0:Y:S04]  /*22fb0*/  SHFL.IDX PT, R0, R3, 0x1, 0x181f ;  /* 0x00381f0003007f89 */ /* 0x00862800000e0000 */
[----:B----4-:R3:W4:Y:S02]  /*22fc0*/  SHFL.IDX PT, R14, R2, 0x1, 0x181f ;  /* 0x00381f00020e7f89 */ /* 0x01072400000e0000 */
.L_x_914:
[----:B------:R-:W-:Y:S01]  /*22fd0*/  VIADD R4, R6, 0x20 ;  /* 0x0000002006047836 */ /* 0x000fe20000000000 */
[----:B------:R-:W-:Y:S04]  /*22fe0*/  BSSY B1, `(.L_x_629) ;  /* 0x000000c000017945 */ /* 0x000fe80003800000 */
[----:B------:R-:W-:-:S13]  /*22ff0*/  ISETP.GE.AND P0, PT, R4, R25, PT ;  /* 0x000000190400720c */ /* 0x000fda0003f06270 */
[----:B------:R-:W-:Y:S05]  /*23000*/  @P0 BRA `(.L_x_630) ;  /* 0x0000000000240947 */ /* 0x000fea0003800000 */
[----:B------:R-:W-:Y:S02]  /*23010*/  ULDC UR4, c[0x0][0xac8] ;  /* 0x0002b20000047ab9 */ /* 0x000fe40000000800 */
[----:B------:R-:W-:Y:S02]  /*23020*/  ISETP.GE.AND P2, PT, R9, UR4, PT ;  /* 0x0000000409007c0c */ /* 0x000fe4000bf46270 */
[----:B------:R-:W-:-:S11]  /*23030*/  ISETP.GE.AND P3, PT, R7, UR4, PT ;  /* 0x0000000407007c0c */ /* 0x000fd6000bf66270 */
[-C--:B----4-:R-:W-:Y:S02]  /*23040*/  @!P2 LEA R10, P0, R9, R14.reuse, 0x1 ;  /* 0x0000000e090aa211 */ /* 0x090fe400078008ff */
[----:B------:R-:W-:Y:S02]  /*23050*/  @!P3 LEA R14, P1, R7, R14, 0x1 ;  /* 0x0000000e070eb211 */ /* 0x000fe400078208ff */
[-C--:B0-----:R-:W-:Y:S02]  /*23060*/  @!P2 LEA.HI.X R11, R9, R0.reuse, R5, 0x1, P0 ;  /* 0x00000000090ba211 */ /* 0x081fe400000f0c05 */
[----:B------:R-:W-:-:S03]  /*23070*/  @!P3 LEA.HI.X R15, R7, R0, R8, 0x1, P1 ;  /* 0x00000000070fb211 */ /* 0x000fc600008f0c08 */
[----:B------:R0:W-:Y:S04]  /*23080*/  @!P2 ST.E.128 desc[UR50][R10.64], RZ ;  /* 0x000000ff0a00a985 */ /* 0x0001e8000c101d32 */
[----:B------:R0:W-:Y:S02]  /*23090*/  @!P3 ST.E.128 desc[UR50][R14.64], RZ ;  /* 0x000000ff0e00b985 */ /* 0x0001e4000c101d32 */
.L_x_630:
[----:B------:R-:W-:Y:S05]  /*230a0*/  BSYNC B1 ;  /* 0x0000000000017941 */ /* 0x000fea0003800000 */
.L_x_629:
[----:B------:R-:W-:-:S03]  /*230b0*/  UMOV UR4, 0xffffffff ;  /* 0xffffffff00047882 */ /* 0x000fc60000000000 */
[----:B------:R-:W-:Y:S05]  /*230c0*/  BRA.DIV UR4, `(.L_x_631) ;  /* 0x000000ba04787947 */ /* 0x000fea000b800000 */
[----:B0-----:R0:W0:Y:S04]  /*230d0*/  SHFL.IDX PT, R0, R3, 0x2, 0x181f ;  /* 0x00581f0003007f89 */ /* 0x00102800000e0000 */
[----:B----4-:R4:W0:Y:S02]  /*230e0*/  SHFL.IDX PT, R14, R2, 0x2, 0x181f ;  /* 0x00581f00020e7f89 */ /* 0x01082400000e0000 */
.L_x_918:
[----:B------:R-:W-:Y:S01]  /*230f0*/  VIADD R4, R6, 0x40 ;  /* 0x0000004006047836 */ /* 0x000fe20000000000 */
[----:B------:R-:W-:Y:S04]  /*23100*/  BSSY B1, `(.L_x_632) ;  /* 0x000000c000017945 */ /* 0x000fe80003800000 */
[----:B------:R-:W-:-:S13]  /*23110*/  ISETP.GE.AND P0, PT, R4, R25, PT ;  /* 0x000000190400720c */ /* 0x000fda0003f06270 */
[----:B------:R-:W-:Y:S05]  /*23120*/  @P0 BRA `(.L_x_633) ;  /* 0x0000000000240947 */ /* 0x000fea0003800000 */
[----:B------:R-:W-:Y:S02]  /*23130*/  ULDC UR4, c[0x0][0xac8] ;  /* 0x0002b20000047ab9 */ /* 0x000fe40000000800 */
[----:B------:R-:W-:Y:S02]  /*23140*/  ISETP.GE.AND P2, PT, R9, UR4, PT ;  /* 0x0000000409007c0c */ /* 0x000fe4000bf46270 */
[----:B------:R-:W-:-:S11]  /*23150*/  ISETP.GE.AND P3, PT, R7, UR4, PT ;  /* 0x0000000407007c0c */ /* 0x000fd6000bf66270 */
[-C--:B0-----:R-:W-:Y:S02]  /*23160*/  @!P2 LEA R10, P0, R9, R14.reuse, 0x1 ;  /* 0x0000000e090aa211 */ /* 0x081fe400078008ff */
[----:B------:R-:W-:Y:S02]  /*23170*/  @!P3 LEA R14, P1, R7, R14, 0x1 ;  /* 0x0000000e070eb211 */ /* 0x000fe400078208ff */
[-C--:B------:R-:W-:Y:S02]  /*23180*/  @!P2 LEA.HI.X R11, R9, R0.reuse, R5, 0x1, P0 ;  /* 0x00000000090ba211 */ /* 0x080fe400000f0c05 */
[----:B------:R-:W-:-:S03]  /*23190*/  @!P3 LEA.HI.X R15, R7, R0, R8, 0x1, P1 ;  /* 0x00000000070fb211 */ /* 0x000fc600008f0c08 */
[----:B------:R0:W-:Y:S04]  /*231a0*/  @!P2 ST.E.128 desc[UR50][R10.64], RZ ;  /* 0x000000ff0a00a985 */ /* 0x0001e8000c101d32 */
[----:B------:R0:W-:Y:S02]  /*231b0*/  @!P3 ST.E.128 desc[UR50][R14.64], RZ ;  /* 0x000000ff0e00b985 */ /* 0x0001e4000c101d32 */
.L_x_633:
[----:B------:R-:W-:Y:S05]  /*231c0*/  BSYNC B1 ;  /* 0x0000000000017941 */ /* 0x000fea0003800000 */
.L_x_632:
[----:B------:R-:W-:-:S03]  /*231d0*/  UMOV UR4, 0xffffffff ;  /* 0xffffffff00047882 */ /* 0x000fc60000000000 */
[----:B------:R-:W-:Y:S05]  /*231e0*/  BRA.DIV UR4, `(.L_x_634) ;  /* 0x000000ba04787947 */ /* 0x000fea000b800000 */
[----:B0-----:R0:W0:Y:S04]  /*231f0*/  SHFL.IDX PT, R0, R3, 0x3, 0x181f ;  /* 0x00781f0003007f89 */ /* 0x00102800000e0000 */
[----:B------:R0:W0:Y:S02]  /*23200*/  SHFL.IDX PT, R14, R2, 0x3, 0x181f ;  /* 0x00781f00020e7f89 */ /* 0x00002400000e0000 */
.L_x_922:
[----:B01-34-:R-:W-:-:S04]  /*23210*/  IADD3 R2, R6, 0x60, RZ ;  /* 0x0000006006027810 */ /* 0x01bfc80007ffe0ff */
[----:B------:R-:W-:-:S13]  /*23220*/  ISETP.GE.AND P0, PT, R2, R25, PT ;  /* 0x000000190200720c */ /* 0x000fda0003f06270 */
[----:B------:R-:W-:Y:S05]  /*23230*/  @P0 BRA `(.L_x_617) ;  /* 0x0000000000240947 */ /* 0x000fea0003800000 */
[----:B------:R-:W-:Y:S02]  /*23240*/  ULDC UR4, c[0x0][0xac8] ;  /* 0x0002b20000047ab9 */ /* 0x000fe40000000800 */
[----:B------:R-:W-:Y:S02]  /*23250*/  ISETP.GE.AND P2, PT, R9, UR4, PT ;  /* 0x0000000409007c0c */ /* 0x000fe4000bf46270 */
[----:B------:R-:W-:-:S11]  /*23260*/  ISETP.GE.AND P3, PT, R7, UR4, PT ;  /* 0x0000000407007c0c */ /* 0x000fd6000bf66270 */
[-C--:B------:R-:W-:Y:S02]  /*23270*/  @!P2 LEA R2, P0, R9, R14.reuse, 0x1 ;  /* 0x0000000e0902a211 */ /* 0x080fe400078008ff */
[----:B------:R-:W-:Y:S02]  /*23280*/  @!P3 LEA R14, P1, R7, R14, 0x1 ;  /* 0x0000000e070eb211 */ /* 0x000fe400078208ff */
[-C--:B------:R-:W-:Y:S02]  /*23290*/  @!P2 LEA.HI.X R3, R9, R0.reuse, R5, 0x1, P0 ;  /* 0x000000000903a211 */ /* 0x080fe400000f0c05 */
[----:B------:R-:W-:-:S03]  /*232a0*/  @!P3 LEA.HI.X R15, R7, R0, R8, 0x1, P1 ;  /* 0x00000000070fb211 */ /* 0x000fc600008f0c08 */
[----:B------:R0:W-:Y:S04]  /*232b0*/  @!P2 ST.E.128 desc[UR50][R2.64], RZ ;  /* 0x000000ff0200a985 */ /* 0x0001e8000c101d32 */
[----:B------:R0:W-:Y:S02]  /*232c0*/  @!P3 ST.E.128 desc[UR50][R14.64], RZ ;  /* 0x000000ff0e00b985 */ /* 0x0001e4000c101d32 */
.L_x_617:
[----:B------:R-:W-:Y:S05]  /*232d0*/  BSYNC B0 ;  /* 0x0000000000007941 */ /* 0x000fea0003800000 */
.L_x_602:
[----:B------:R-:W-:Y:S02]  /*232e0*/  ULDC UR4, c[0x0][0xc3c] ;  /* 0x00030f0000047ab9 */ /* 0x000fe40000000800 */
[----:B--2---:R-:W-:-:S13]  /*232f0*/  ISETP.GE.AND P0, PT, R139, UR4, PT ;  /* 0x000000048b007c0c */ /* 0x004fda000bf06270 */
[----:B------:R-:W-:Y:S05]  /*23300*/  @!P0 BRA `(.L_x_635) ;  /* 0xfffffde000988947 */ /* 0x000fea000383ffff */
[----:B------:R-:W-:Y:S05]  /*23310*/  BRA `(.L_x_423) ;  /* 0x0000008000a47947 */ /* 0x000fea0003800000 */
.L_x_421:
[----:B------:R-:W-:-:S08]  /*23320*/  NOP ;  /* 0x0000000000007918 */ /* 0x000fd00000000000 */
[----:B------:R-:W0:-:S00]  /*23330*/  USETMAXREG.DEALLOC.CTAPOOL 0x28 ;  /* 0x00000028000079c8 */ /* 0x000e0000080e0500 */
[----:B0-----:R-:W2:Y:S01]  /*23340*/  LDL.LU R3, [R1] ;  /* 0x0000000001037983 */ /* 0x001ea20000300800 */
[----:B------:R-:W-:-:S06]  /*23350*/  LOP3.LUT R0, R0, 0x3, RZ, 0xc0, !PT ;  /* 0x0000000300007812 */ /* 0x000fcc00078ec0ff */
[----:B------:R-:W0:Y:S02]  /*23360*/  SHFL.IDX PT, R0, R0, RZ, 0x1f ;  /* 0x00001fff00007589 */ /* 0x000e2400000e0000 */
[----:B0-----:R-:W-:-:S13]  /*23370*/  ISETP.NE.AND P0, PT, R0, RZ, PT ;  /* 0x000000ff0000720c */ /* 0x001fda0003f05270 */
[----:B------:R-:W-:Y:S01]  /*23380*/  @P0 BAR.SYNC.DEFER_BLOCKING 0x5, 0x180 ;  /* 0x0146000000000b1d */ /* 0x000fe20000010000 */
[----:B--2---:R-:W-:-:S04]  /*23390*/  LOP3.LUT R3, R3, 0xfffffeff, RZ, 0xc0, !PT ;  /* 0xfffffeff03037812 */ /* 0x004fc800078ec0ff */
[----:B------:R-:W-:-:S05]  /*233a0*/  @P0 LOP3.LUT R3, R3, 0x100, RZ, 0xfc, !PT ;  /* 0x0000010003030812 */ /* 0x000fca00078efcff */
[----:B------:R0:W-:Y:S02]  /*233b0*/  STL [R1], R3 ;  /* 0x0000000301007387 */ /* 0x0001e40000100800 */
[----:B0-----:R-:W-:-:S04]  /*233c0*/  @P0 MOV R3, 0x400 ;  /* 0x0000040000030802 */ /* 0x001fc80000000f00 */
[----:B------:R-:W-:-:S05]  /*233d0*/  @P0 LEA R2, R2, R3, 0x18 ;  /* 0x0000000302020211 */ /* 0x000fca00078ec0ff */
[----:B------:R0:W1:Y:S01]  /*233e0*/  @P0 LDS.128 R16, [R2+0x298d0] ;  /* 0x0298d00002100984 */ /* 0x0000620000000c00 */
[----:B------:R-:W-:Y:S06]  /*233f0*/  @P0 BAR.ARV 0x4, 0x180 ;  /* 0x0106000000000b1d */ /* 0x000fec0000002000 */
[----:B------:R-:W-:Y:S05]  /*23400*/  @P0 BRA `(.L_x_636) ;  /* 0x0000000800980947 */ /* 0x000fea0003800000 */
[----:B------:R-:W2:Y:S01]  /*23410*/  S2R R4, SR_TID.X ;  /* 0x0000000000047919 */ /* 0x000ea20000002100 */
[----:B------:R-:W-:Y:S01]  /*23420*/  ULDC UR4, c[0x0][0xc3c] ;  /* 0x00030f0000047ab9 */ /* 0x000fe20000000800 */
[----:B------:R-:W-:Y:S02]  /*23430*/  IMAD.MOV.U32 R0, RZ, RZ, RZ ;  /* 0x000000ffff007224 */ /* 0x000fe400078e00ff */
[----:B------:R-:W-:Y:S01]  /*23440*/  IMAD.MOV.U32 R9, RZ, RZ, RZ ;  /* 0x000000ffff097224 */ /* 0x000fe200078e00ff */
[----:B------:R-:W3:Y:S01]  /*23450*/  S2UR UR6, SR_CTAID.X ;  /* 0x00000000000679c3 */ /* 0x000ee20000002500 */
[----:B------:R-:W-:Y:S01]  /*23460*/  ULDC UR5, c[0x0][0xc38] ;  /* 0x00030e0000057ab9 */ /* 0x000fe20000000800 */
[----:B--2---:R-:W-:-:S04]  /*23470*/  LOP3.LUT R7, R4, 0x1f, RZ, 0xc0, !PT ;  /* 0x0000001f04077812 */ /* 0x004fc800078ec0ff */
[----:B------:R-:W-:-:S04]  /*23480*/  ISETP.NE.AND P0, PT, R7, 0x1f, PT ;  /* 0x0000001f0700780c */ /* 0x000fc80003f05270 */
[----:B------:R-:W-:-:S13]  /*23490*/  ISETP.GE.OR P1, PT, R7, UR4, !P0 ;  /* 0x0000000407007c0c */ /* 0x000fda000c726670 */
[----:B------:R-:W2:Y:S08]  /*234a0*/  @!P1 LDC.64 R4, c[0x0][0xc80] ;  /* 0x00032000ff049b82 */ /* 0x000eb00000000a00 */
[----:B0-----:R-:W0:Y:S01]  /*234b0*/  @!P1 LDC.64 R2, c[0x0][0xc78] ;  /* 0x00031e00ff029b82 */ /* 0x001e220000000a00 */
[----:B--2---:R-:W-:-:S05]  /*234c0*/  @!P1 IMAD.WIDE.U32 R4, R7, 0x4, R4 ;  /* 0x0000000407049825 */ /* 0x004fca00078e0004 */
[----:B------:R-:W2:Y:S01]  /*234d0*/  @!P1 LDG.E R0, desc[UR50][R4.64] ;  /* 0x0000003204009981 */ /* 0x000ea2000c1e1900 */
[----:B0-----:R-:W-:-:S05]  /*234e0*/  @!P1 IMAD.WIDE.U32 R2, R7, 0x4, R2 ;  /* 0x0000000407029825 */ /* 0x001fca00078e0002 */
[----:B------:R-:W2:Y:S01]  /*234f0*/  @!P1 LDG.E R9, desc[UR50][R2.64] ;  /* 0x0000003202099981 */ /* 0x000ea2000c1e1900 */
[C---:B------:R-:W-:Y:S02]  /*23500*/  ISETP.NE.AND P1, PT, R7.reuse, RZ, PT ;  /* 0x000000ff0700720c */ /* 0x040fe40003f25270 */
[C---:B------:R-:W-:Y:S02]  /*23510*/  ISETP.GE.U32.AND P2, PT, R7.reuse, 0x2, PT ;  /* 0x000000020700780c */ /* 0x040fe40003f46070 */
[C---:B------:R-:W-:Y:S02]  /*23520*/  ISETP.GE.U32.AND P3, PT, R7.reuse, 0x4, PT ;  /* 0x000000040700780c */ /* 0x040fe40003f66070 */
[C---:B------:R-:W-:Y:S02]  /*23530*/  ISETP.GE.U32.AND P4, PT, R7.reuse, 0x8, PT ;  /* 0x000000080700780c */ /* 0x040fe40003f86070 */
[----:B------:R-:W-:Y:S01]  /*23540*/  ISETP.GE.U32.AND P5, PT, R7, 0x10, PT ;  /* 0x000000100700780c */ /* 0x000fe20003fa6070 */
[----:B------:R-:W-:Y:S01]  /*23550*/  UMOV UR4, URZ ;  /* 0x0000003f00047c82 */ /* 0x000fe20008000000 */
        /* <DEDUP_REMOVED lines=8> */
[----:B0-----:R-:W-:-:S04]  /*235e0*/  SEL R3, R4, RZ, P3 ;  /* 0x000000ff04037207 */ /* 0x001fc80001800000 */
[----:B------:R-:W-:-:S05]  /*235f0*/  IADD3 R3, R8, R3, RZ ;  /* 0x0000000308037210 */ /* 0x000fca0007ffe0ff */
[----:B------:R-:W0:Y:S02]  /*23600*/  SHFL.UP PT, R2, R3, 0x8, RZ ;  /* 0x0500000003027989 */ /* 0x000e2400000e00ff */
[----:B0-----:R-:W-:-:S05]  /*23610*/  SEL R2, R2, RZ, P4 ;  /* 0x000000ff02027207 */ /* 0x001fca0002000000 */
[----:B------:R-:W-:-:S05]  /*23620*/  IMAD.IADD R2, R3, 0x1, R2 ;  /* 0x0000000103027824 */ /* 0x000fca00078e0202 */
[----:B------:R-:W0:Y:S02]  /*23630*/  SHFL.UP PT, R4, R2, 0x10, RZ ;  /* 0x0600000002047989 */ /* 0x000e2400000e00ff */
[----:B0-----:R-:W-:-:S05]  /*23640*/  SEL R5, R4, RZ, P5 ;  /* 0x000000ff04057207 */ /* 0x001fca0002800000 */
[----:B------:R-:W-:-:S05]  /*23650*/  IMAD.IADD R5, R2, 0x1, R5 ;  /* 0x0000000102057824 */ /* 0x000fca00078e0205 */
[----:B------:R-:W0:Y:S02]  /*23660*/  SHFL.IDX PT, R6, R5, 0x1f, 0x1f ;  /* 0x03e01f0005067f89 */ /* 0x000e2400000e0000 */
[----:B0-----:R-:W-:-:S05]  /*23670*/  IMAD R6, R6, UR5, RZ ;  /* 0x0000000506067c24 */ /* 0x001fca000f8e02ff */
[----:B---3--:R-:W-:Y:S01]  /*23680*/  ISETP.GT.AND P6, PT, R6, UR6, PT ;  /* 0x0000000606007c0c */ /* 0x008fe2000bfc4270 */
[----:B------:R-:W-:-:S12]  /*23690*/  IMAD.MOV.U32 R3, RZ, RZ, R6 ;  /* 0x000000ffff037224 */ /* 0x000fd800078e0006 */
[----:B------:R-:W-:Y:S05]  /*236a0*/  @P6 BRA `(.L_x_637) ;  /* 0x0000000000a06947 */ /* 0x000fea0003800000 */
[----:B------:R-:W-:Y:S01]  /*236b0*/  IMAD.MOV.U32 R6, RZ, RZ, R3 ;  /* 0x000000ffff067224 */ /* 0x000fe200078e0003 */
[----:B------:R-:W-:Y:S01]  /*236c0*/  UMOV UR4, URZ ;  /* 0x0000003f00047c82 */ /* 0x000fe20008000000 */
[----:B------:R-:W-:-:S05]  /*236d0*/  ULDC UR5, c[0x0][0xc38] ;  /* 0x00030e0000057ab9 */ /* 0x000fca0000000800 */
.L_x_639:
[----:B------:R-:W0:Y:S01]  /*236e0*/  LDC R0, c[0x0][0xc3c] ;  /* 0x00030f00ff007b82 */ /* 0x000e220000000800 */
[----:B------:R-:W-:Y:S01]  /*236f0*/  UIADD3 UR4, UR4, 0x1f, URZ ;  /* 0x0000001f04047890 */ /* 0x000fe2000fffe03f */
[----:B------:R-:W-:Y:S02]  /*23700*/  ULDC UR7, c[0x0][0xc3c] ;  /* 0x00030f0000077ab9 */ /* 0x000fe40000000800 */
[----:B-1----:R-:W-:-:S03]  /*23710*/  MOV R19, UR7 ;  /* 0x0000000700137c02 */ /* 0x002fc60008000f00 */
[----:B0-----:R-:W-:-:S13]  /*23720*/  ISETP.LE.AND P6, PT, R0, UR4, PT ;  /* 0x0000000400007c0c */ /* 0x001fda000bfc3270 */
[----:B------:R-:W-:Y:S05]  /*23730*/  @P6 BRA `(.L_x_638) ;  /* 0x0000000400a86947 */ /* 0x000fea0003800000 */
[----:B------:R-:W-:-:S05]  /*23740*/  VIADD R9, R7, UR4 ;  /* 0x0000000407097c36 */ /* 0x000fca0008000000 */
[----:B------:R-:W-:Y:S01]  /*23750*/  ISETP.GE.OR P6, PT, R9, R0, !P0 ;  /* 0x000000000900720c */ /* 0x000fe200047c6670 */
[----:B------:R-:W-:-:S12]  /*23760*/  IMAD.MOV.U32 R0, RZ, RZ, RZ ;  /* 0x000000ffff007224 */ /* 0x000fd800078e00ff */
[----:B------:R-:W0:Y:S08]  /*23770*/  @!P6 LDC.64 R4, c[0x0][0xc80] ;  /* 0x00032000ff04eb82 */ /* 0x000e300000000a00 */
[----:B------:R-:W1:Y:S01]  /*23780*/  @!P6 LDC.64 R2, c[0x0][0xc78] ;  /* 0x00031e00ff02eb82 */ /* 0x000e620000000a00 */
[----:B0-----:R-:W-:-:S05]  /*23790*/  @!P6 IMAD.WIDE R4, R9, 0x4, R4 ;  /* 0x000000040904e825 */ /* 0x001fca00078e0204 */
[----:B------:R-:W2:Y:S01]  /*237a0*/  @!P6 LDG.E R0, desc[UR50][R4.64] ;  /* 0x000000320400e981 */ /* 0x000ea2000c1e1900 */
[----:B-1----:R-:W-:-:S04]  /*237b0*/  @!P6 IMAD.WIDE R2, R9, 0x4, R2 ;  /* 0x000000040902e825 */ /* 0x002fc800078e0202 */
[----:B------:R-:W-:-:S06]  /*237c0*/  IMAD.MOV.U32 R9, RZ, RZ, RZ ;  /* 0x000000ffff097224 */ /* 0x000fcc00078e00ff */
[----:B------:R-:W2:Y:S02]  /*237d0*/  @!P6 LDG.E R9, desc[UR50][R2.64] ;  /* 0x000000320209e981 */ /* 0x000ea4000c1e1900 */
[----:B--2---:R-:W-:-:S05]  /*237e0*/  IMAD R13, R0, R9, RZ ;  /* 0x00000009000d7224 */ /* 0x004fca00078e02ff */
        /* <DEDUP_REMOVED lines=15> */
[----:B------:R-:W0:Y:S02]  /*238e0*/  SHFL.IDX PT, R2, R5, 0x1f, 0x1f ;  /* 0x03e01f0005027f89 */ /* 0x000e2400000e0000 */
[----:B0-----:R-:W-:-:S04]  /*238f0*/  IMAD R3, R2, UR5, RZ ;  /* 0x0000000502037c24 */ /* 0x001fc8000f8e02ff */
[----:B------:R-:W-:-:S05]  /*23900*/  IMAD.IADD R6, R3, 0x1, R6 ;  /* 0x0000000103067824 */ /* 0x000fca00078e0206 */
[----:B------:R-:W-:-:S13]  /*23910*/  ISETP.GT.AND P6, PT, R6, UR6, PT ;  /* 0x0000000606007c0c */ /* 0x000fda000bfc4270 */
[----:B------:R-:W-:Y:S05]  /*23920*/  @!P6 BRA `(.L_x_639) ;  /* 0xfffffffc006ce947 */ /* 0x000fea000383ffff */
.L_x_637:
[----:B------:R-:W-:Y:S01]  /*23930*/  IADD3 R10, -R3, R6, RZ ;  /* 0x00000006030a7210 */ /* 0x000fe20007ffe1ff */
[----:B-1----:R-:W-:-:S04]  /*23940*/  IMAD.MOV.U32 R16, RZ, RZ, RZ ;  /* 0x000000ffff107224 */ /* 0x002fc800078e00ff */
[----:B------:R-:W-:-:S05]  /*23950*/  IMAD R2, R5, UR5, R10 ;  /* 0x0000000505027c24 */ /* 0x000fca000f8e020a */
[----:B------:R-:W-:-:S13]  /*23960*/  ISETP.GT.AND P0, PT, R2, UR6, PT ;  /* 0x0000000602007c0c */ /* 0x000fda000bf04270 */
[----:B------:R-:W-:-:S04]  /*23970*/  VOTE.ANY R6, PT, !P0 ;  /* 0x0000000000067806 */ /* 0x000fc800040e0100 */
[----:B------:R-:W0:Y:S01]  /*23980*/  POPC R19, R6 ;  /* 0x0000000600137309 */ /* 0x000e220000000000 */
[----:B------:R-:W-:Y:S01]  /*23990*/  ISETP.NE.AND P0, PT, R6, RZ, PT ;  /* 0x000000ff0600720c */ /* 0x000fe20003f05270 */
[----:B0-----:R-:W0:Y:S04]  /*239a0*/  SHFL.IDX PT, R0, R0, R19, 0x1f ;  /* 0x00001f1300007589 */ /* 0x001e2800000e0000 */
        /* <DEDUP_REMOVED lines=8> */
[----:B------:R-:W-:-:S06]  /*23a30*/  VIADD R16, R19, 0xffffffff ;  /* 0xffffffff13107836 */ /* 0x000fcc0000000000 */
[----:B------:R0:W1:Y:S02]  /*23a40*/  SHFL.IDX PT, R16, R5, R16, 0x1f ;  /* 0x00001f1005107589 */ /* 0x00006400000e0000 */
.L_x_640:
[----:B-1----:R-:W-:Y:S01]  /*23a50*/  IMAD R16, R16, UR5, R10 ;  /* 0x0000000510107c24 */ /* 0x002fe2000f8e020a */
[----:B------:R-:W-:Y:S01]  /*23a60*/  MOV R2, RZ ;  /* 0x000000ff00027202 */ /* 0x000fe20000000f00 */
[----:B------:R-:W-:Y:S01]  /*23a70*/  IMAD R11, R11, R4, RZ ;  /* 0x000000040b0b7224 */ /* 0x000fe200078e02ff */
[----:B------:R-:W-:Y:S01]  /*23a80*/  IABS R10, R0 ;  /* 0x00000000000a7213 */ /* 0x000fe20000000000 */
[----:B------:R-:W-:Y:S01]  /*23a90*/  VIADD R19, R19, UR4 ;  /* 0x0000000413137c36 */ /* 0x000fe20008000000 */
[----:B------:R-:W-:Y:S01]  /*23aa0*/  IADD3 R17, -R16, UR6, RZ ;  /* 0x0000000610117c10 */ /* 0x000fe2000fffe1ff */
[----:B------:R-:W-:Y:S01]  /*23ab0*/  IMAD.HI.U32 R2, R3, R11, R2 ;  /* 0x0000000b03027227 */ /* 0x000fe200078e0002 */
[----:B0-----:R-:W-:Y:S02]  /*23ac0*/  IABS R5, R9 ;  /* 0x0000000900057213 */ /* 0x001fe40000000000 */
[----:B------:R-:W-:Y:S01]  /*23ad0*/  IABS R8, R17 ;  /* 0x0000001100087213 */ /* 0x000fe20000000000 */
[----:B------:R-:W-:Y:S01]  /*23ae0*/  IMAD.MOV R10, RZ, RZ, -R10 ;  /* 0x000000ffff0a7224 */ /* 0x000fe200078e0a0a */
[----:B------:R-:W0:Y:S03]  /*23af0*/  I2F.RP R6, R5 ;  /* 0x0000000500067306 */ /* 0x000e260000209400 */
[----:B------:R-:W-:-:S02]  /*23b00*/  IMAD.MOV.U32 R3, RZ, RZ, R8 ;  /* 0x000000ffff037224 */ /* 0x000fc400078e0008 */
[----:B------:R-:W-:Y:S02]  /*23b10*/  IMAD.MOV.U32 R8, RZ, RZ, R10 ;  /* 0x000000ffff087224 */ /* 0x000fe400078e000a */
[----:B------:R-:W-:-:S04]  /*23b20*/  IMAD.HI.U32 R2, R2, R3, RZ ;  /* 0x0000000302027227 */ /* 0x000fc800078e00ff */
[----:B------:R-:W-:Y:S01]  /*23b30*/  IMAD R3, R2, R8, R3 ;  /* 0x0000000802037224 */ /* 0x000fe200078e0203 */
[----:B0-----:R-:W0:Y:S04]  /*23b40*/  MUFU.RCP R6, R6 ;  /* 0x0000000600067308 */ /* 0x001e280000001000 */
[----:B------:R-:W-:-:S13]  /*23b50*/  ISETP.GT.U32.AND P1, PT, R4, R3, PT ;  /* 0x000000030400720c */ /* 0x000fda0003f24070 */
[----:B------:R-:W-:Y:S02]  /*23b60*/  @!P1 IMAD.IADD R3, R3, 0x1, -R4 ;  /* 0x0000000103039824 */ /* 0x000fe400078e0a04 */
[----:B------:R-:W-:Y:S01]  /*23b70*/  @!P1 VIADD R2, R2, 0x1 ;  /* 0x0000000102029836 */ /* 0x000fe20000000000 */
[----:B0-----:R-:W-:Y:S02]  /*23b80*/  IADD3 R8, R6, 0xffffffe, RZ ;  /* 0x0ffffffe06087810 */ /* 0x001fe40007ffe0ff */
[----:B------:R-:W-:Y:S02]  /*23b90*/  ISETP.GE.U32.AND P0, PT, R3, R4, PT ;  /* 0x000000040300720c */ /* 0x000fe40003f06070 */
[----:B------:R-:W-:Y:S01]  /*23ba0*/  LOP3.LUT R4, R17, R0, RZ, 0x3c, !PT ;  /* 0x0000000011047212 */ /* 0x000fe200078e3cff */
[----:B------:R0:W1:Y:S01]  /*23bb0*/  F2I.FTZ.U32.TRUNC.NTZ R3, R8 ;  /* 0x0000000800037305 */ /* 0x000062000021f000 */
[----:B------:R-:W-:Y:S02]  /*23bc0*/  ISETP.NE.AND P1, PT, R0, RZ, PT ;  /* 0x000000ff0000720c */ /* 0x000fe40003f25270 */
[----:B------:R-:W-:-:S02]  /*23bd0*/  ISETP.GE.AND P2, PT, R4, RZ, PT ;  /* 0x000000ff0400720c */ /* 0x000fc40003f46270 */
[----:B0-----:R-:W-:-:S05]  /*23be0*/  IABS R8, R9 ;  /* 0x0000000900087213 */ /* 0x001fca0000000000 */
[----:B------:R-:W-:-:S04]  /*23bf0*/  @P0 VIADD R2, R2, 0x1 ;  /* 0x0000000102020836 */ /* 0x000fc80000000000 */
[----:B------:R-:W-:Y:S02]  /*23c00*/  IMAD.MOV.U32 R6, RZ, RZ, R2 ;  /* 0x000000ffff067224 */ /* 0x000fe400078e0002 */
[----:B-1----:R-:W-:Y:S02]  /*23c10*/  IMAD.MOV R2, RZ, RZ, -R3 ;  /* 0x000000ffff027224 */ /* 0x002fe400078e0a03 */
[----:B------:R-:W-:Y:S01]  /*23c20*/  IMAD.MOV R8, RZ, RZ, -R8 ;  /* 0x000000ffff087224 */ /* 0x000fe200078e0a08 */
[----:B------:R-:W-:Y:S01]  /*23c30*/  @!P2 IADD3 R6, -R6, RZ, RZ ;  /* 0x000000ff0606a210 */ /* 0x000fe20007ffe1ff */
[----:B------:R-:W-:Y:S01]  /*23c40*/  IMAD R11, R2, R5, RZ ;  /* 0x00000005020b7224 */ /* 0x000fe200078e02ff */
[----:B------:R-:W-:Y:S01]  /*23c50*/  @!P1 LOP3.LUT R6, RZ, R0, RZ, 0x33, !PT ;  /* 0x00000000ff069212 */ /* 0x000fe200078e33ff */
[----:B------:R-:W-:-:S03]  /*23c60*/  IMAD.MOV.U32 R2, RZ, RZ, RZ ;  /* 0x000000ffff027224 */ /* 0x000fc600078e00ff */
[----:B------:R-:W-:Y:S01]  /*23c70*/  IABS R4, R6 ;  /* 0x0000000600047213 */ /* 0x000fe20000000000 */
[----:B------:R-:W-:-:S04]  /*23c80*/  IMAD.HI.U32 R2, R3, R11, R2 ;  /* 0x0000000b03027227 */ /* 0x000fc800078e0002 */
[----:B------:R-:W-:Y:S02]  /*23c90*/  IMAD.MOV.U32 R3, RZ, RZ, R4 ;  /* 0x000000ffff037224 */ /* 0x000fe400078e0004 */
[----:B------:R-:W-:Y:S02]  /*23ca0*/  IMAD.MOV.U32 R4, RZ, RZ, R8 ;  /* 0x000000ffff047224 */ /* 0x000fe400078e0008 */
[----:B------:R-:W-:-:S04]  /*23cb0*/  IMAD.HI.U32 R2, R2, R3, RZ ;  /* 0x0000000302027227 */ /* 0x000fc800078e00ff */
[----:B------:R-:W-:Y:S01]  /*23cc0*/  IMAD R4, R2, R4, R3 ;  /* 0x0000000402047224 */ /* 0x000fe200078e0203 */
[----:B------:R-:W-:Y:S01]  /*23cd0*/  LOP3.LUT R3, R6, R9, RZ, 0x3c, !PT ;  /* 0x0000000906037212 */ /* 0x000fe200078e3cff */
[----:B------:R-:W-:-:S03]  /*23ce0*/  IMAD R0, R0, R6, RZ ;  /* 0x0000000600007224 */ /* 0x000fc600078e02ff */
[----:B------:R-:W-:Y:S01]  /*23cf0*/  ISETP.GT.U32.AND P1, PT, R5, R4, PT ;  /* 0x000000040500720c */ /* 0x000fe20003f24070 */
[----:B------:R-:W-:Y:S01]  /*23d00*/  IMAD.IADD R17, R17, 0x1, -R0 ;  /* 0x0000000111117824 */ /* 0x000fe200078e0a00 */
[----:B------:R-:W-:-:S11]  /*23d10*/  ISETP.GE.AND P2, PT, R3, RZ, PT ;  /* 0x000000ff0300720c */ /* 0x000fd60003f46270 */
[-C--:B------:R-:W-:Y:S01]  /*23d20*/  @!P1 IADD3 R4, R4, -R5.reuse, RZ ;  /* 0x8000000504049210 */ /* 0x080fe20007ffe0ff */
[----:B------:R-:W-:Y:S01]  /*23d30*/  @!P1 VIADD R2, R2, 0x1 ;  /* 0x0000000102029836 */ /* 0x000fe20000000000 */
[----:B------:R-:W-:Y:S02]  /*23d40*/  ISETP.NE.AND P1, PT, R9, RZ, PT ;  /* 0x000000ff0900720c */ /* 0x000fe40003f25270 */
[----:B------:R-:W-:-:S13]  /*23d50*/  ISETP.GE.U32.AND P0, PT, R4, R5, PT ;  /* 0x000000050400720c */ /* 0x000fda0003f06070 */
[----:B------:R-:W-:-:S04]  /*23d60*/  @P0 VIADD R2, R2, 0x1 ;  /* 0x0000000102020836 */ /* 0x000fc80000000000 */
[----:B------:R-:W-:Y:S01]  /*23d70*/  @!P2 IMAD.MOV R2, RZ, RZ, -R2 ;  /* 0x000000ffff02a224 */ /* 0x000fe200078e0a02 */
[----:B------:R-:W-:-:S05]  /*23d80*/  @!P1 LOP3.LUT R2, RZ, R9, RZ, 0x33, !PT ;  /* 0x00000009ff029212 */ /* 0x000fca00078e33ff */
[----:B------:R-:W-:-:S04]  /*23d90*/  IMAD.MOV R18, RZ, RZ, -R2 ;  /* 0x000000ffff127224 */ /* 0x000fc800078e0a02 */
[C---:B------:R-:W-:Y:S01]  /*23da0*/  IMAD R18, R9.reuse, R18, R6 ;  /* 0x0000001209127224 */ /* 0x040fe200078e0206 */
[----:B------:R-:W-:-:S05]  /*23db0*/  LEA R9, R9, R2, 0x18 ;  /* 0x0000000209097211 */ /* 0x000fca00078ec0ff */
[----:B------:R-:W-:Y:S01]  /*23dc0*/  IMAD R18, R18, 0x10000, R9 ;  /* 0x0001000012127824 */ /* 0x000fe200078e0209 */
[----:B------:R-:W-:Y:S06]  /*23dd0*/  BRA `(.L_x_641) ;  /* 0x00000000000c7947 */ /* 0x000fec0003800000 */
.L_x_638:
[----:B------:R-:W-:Y:S01]  /*23de0*/  IMAD.MOV.U32 R17, RZ, RZ, RZ ;  /* 0x000000ffff117224 */ /* 0x000fe200078e00ff */
[----:B------:R-:W-:Y:S01]  /*23df0*/  MOV R16, UR6 ;  /* 0x0000000600107c02 */ /* 0x000fe20008000f00 */
[----:B------:R-:W-:-:S07]  /*23e00*/  IMAD.MOV.U32 R18, RZ, RZ, RZ ;  /* 0x000000ffff127224 */ /* 0x000fce00078e00ff */
.L_x_641:
[----:B------:R-:W-:-:S13]  /*23e10*/  ISETP.NE.AND P0, PT, R7, RZ, PT ;  /* 0x000000ff0700720c */ /* 0x000fda0003f05270 */
[----:B------:R-:W0:Y:S01]  /*23e20*/  @!P0 S2R R3, SR_CgaCtaId ;  /* 0x0000000000038919 */ /* 0x000e220000008800 */
[----:B------:R-:W-:-:S04]  /*23e30*/  @!P0 MOV R0, 0x400 ;  /* 0x0000040000008802 */ /* 0x000fc80000000f00 */
[----:B0-----:R-:W-:-:S05]  /*23e40*/  @!P0 LEA R0, R3, R0, 0x18 ;  /* 0x0000000003008211 */ /* 0x001fca00078ec0ff */
[----:B------:R2:W-:Y:S01]  /*23e50*/  @!P0 STS.128 [R0+0x298d0], R16 ;  /* 0x0298d01000008388 */ /* 0x0005e20000000c00 */
[----:B------:R-:W-:Y:S06]  /*23e60*/  BAR.ARV 0x5, 0x180 ;  /* 0x0146000000007b1d */ /* 0x000fec0000002000 */
.L_x_636:
[----:B------:R3:W-:Y:S01]  /*23e70*/  STL [R1+0x38], RZ ;  /* 0x000038ff01007387 */ /* 0x0007e20000100800 */
[----:B------:R-:W-:Y:S01]  /*23e80*/  ULDC UR4, c[0x0][0xc3c] ;  /* 0x00030f0000047ab9 */ /* 0x000fe20000000800 */
[----:B------:R-:W-:Y:S01]  /*23e90*/  IMAD.MOV.U32 R34, RZ, RZ, 0x1 ;  /* 0x00000001ff227424 */ /* 0x000fe200078e00ff */
[----:B-1----:R-:W-:Y:S01]  /*23ea0*/  ISETP.GE.AND P0, PT, R19, UR4, PT ;  /* 0x0000000413007c0c */ /* 0x002fe2000bf06270 */
[----:B------:R-:W-:-:S12]  /*23eb0*/  IMAD.MOV.U32 R23, RZ, RZ, RZ ;  /* 0x000000ffff177224 */ /* 0x000fd800078e00ff */
[----:B---3--:R-:W-:Y:S05]  /*23ec0*/  @P0 BRA `(.L_x_642) ;  /* 0x0000007000bc0947 */ /* 0x008fea0003800000 */
[----:B------:R-:W1:Y:S01]  /*23ed0*/  S2R R12, SR_TID.X ;  /* 0x00000000000c7919 */ /* 0x000e620000002100 */
[----:B------:R-:W3:Y:S01]  /*23ee0*/  S2UR UR4, SR_CgaCtaId ;  /* 0x00000000000479c3 */ /* 0x000ee20000008800 */
[----:B------:R-:W-:Y:S01]  /*23ef0*/  MOV R37, 0x40 ;  /* 0x0000004000257802 */ /* 0x000fe20000000f00 */
[----:B------:R-:W-:Y:S01]  /*23f00*/  BSSY B7, `(.L_x_642) ;  /* 0x000072b000077945 */ /* 0x000fe20003800000 */
[----:B------:R-:W-:Y:S01]  /*23f10*/  MOV R22, 0x400 ;  /* 0x0000040000167802 */ /* 0x000fe20000000f00 */
[----:B------:R-:W-:Y:S01]  /*23f20*/  IMAD.MOV.U32 R35, RZ, RZ, 0x1 ;  /* 0x00000001ff237424 */ /* 0x000fe200078e00ff */
[----:B------:R-:W-:Y:S01]  /*23f30*/  MOV R23, RZ ;  /* 0x000000ff00177202 */ /* 0x000fe20000000f00 */
[----:B------:R-:W-:Y:S01]  /*23f40*/  IMAD.MOV.U32 R28, RZ, RZ, RZ ;  /* 0x000000ffff1c7224 */ /* 0x000fe200078e00ff */
[----:B------:R-:W-:Y:S01]  /*23f50*/  ULDC.64 UR40, c[0x0][0x198] ;  /* 0x0000660000287ab9 */ /* 0x000fe20000000a00 */
[----:B------:R-:W-:Y:S01]  /*23f60*/  IMAD.MOV.U32 R34, RZ, RZ, 0x1 ;  /* 0x00000001ff227424 */ /* 0x000fe200078e00ff */
[----:B------:R-:W-:-:S02]  /*23f70*/  ULOP3.LUT UR39, UR36, 0x2, URZ, 0xfc, !UPT ;  /* 0x0000000224277892 */ /* 0x000fc4000f8efc3f */
[----:B------:R-:W-:Y:S01]  /*23f80*/  ULOP3.LUT UR37, UR36, 0x1, URZ, 0xfc, !UPT ;  /* 0x0000000124257892 */ /* 0x000fe2000f8efc3f */
[----:B------:R-:W-:Y:S01]  /*23f90*/  ULDC UR38, c[0x0][0xc] ;  /* 0x0000030000267ab9 */ /* 0x000fe20000000800 */
[C---:B-1----:R-:W-:Y:S01]  /*23fa0*/  LOP3.LUT R10, R12.reuse, 0x7f, RZ, 0xc0, !PT ;  /* 0x0000007f0c0a7812 */ /* 0x042fe200078ec0ff */
[C---:B0-----:R-:W-:Y:S01]  /*23fb0*/  IMAD.SHL.U32 R2, R12.reuse, 0x10, RZ ;  /* 0x000000100c027824 */ /* 0x041fe200078e00ff */
[C---:B------:R-:W-:Y:S01]  /*23fc0*/  SHF.L.U32 R3, R12.reuse, 0x7, RZ ;  /* 0x000000070c037819 */ /* 0x040fe200000006ff */
[C---:B------:R-:W-:Y:S01]  /*23fd0*/  IMAD.SHL.U32 R11, R12.reuse, 0x2, RZ ;  /* 0x000000020c0b7824 */ /* 0x040fe200078e00ff */
[----:B------:R-:W-:Y:S01]  /*23fe0*/  SHF.R.U32.HI R7, RZ, 0x5, R10 ;  /* 0x00000005ff077819 */ /* 0x000fe2000001160a */
[----:B------:R-:W-:Y:S01]  /*23ff0*/  IMAD.SHL.U32 R36, R12, 0x4, RZ ;  /* 0x000000040c247824 */ /* 0x000fe200078e00ff */
[----:B--2---:R-:W-:Y:S02]  /*24000*/  LOP3.LUT R0, R2, 0x1b0, RZ, 0xc0, !PT ;  /* 0x000001b002007812 */ /* 0x004fe400078ec0ff */
[----:B------:R-:W-:Y:S01]  /*24010*/  SHF.R.U32.HI R5, RZ, 0x1, R12 ;  /* 0x00000001ff057819 */ /* 0x000fe2000001160c */
[----:B------:R-:W-:Y:S01]  /*24020*/  IMAD.SHL.U32 R9, R7, 0x200, RZ ;  /* 0x0000020007097824 */ /* 0x000fe200078e00ff */
[----:B------:R-:W-:Y:S01]  /*24030*/  LOP3.LUT R11, R0, 0x30, R11, 0x78, !PT ;  /* 0x00000030000b7812 */ /* 0x000fe200078e780b */
[----:B------:R-:W-:Y:S01]  /*24040*/  IMAD.SHL.U32 R0, R12, 0x20, RZ ;  /* 0x000000200c007824 */ /* 0x000fe200078e00ff */
[----:B------:R-:W-:-:S02]  /*24050*/  LOP3.LUT R4, R3, 0x380, RZ, 0xc0, !PT ;  /* 0x0000038003047812 */ /* 0x000fc400078ec0ff */
[C---:B------:R-:W-:Y:S02]  /*24060*/  LOP3.LUT R6, R9.reuse, 0x40, R2, 0xf8, !PT ;  /* 0x0000004009067812 */ /* 0x040fe400078ef802 */
[----:B------:R-:W-:Y:S02]  /*24070*/  LOP3.LUT R5, R4, 0x30, R5, 0xf8, !PT ;  /* 0x0000003004057812 */ /* 0x000fe400078ef805 */
[----:B------:R-:W-:Y:S02]  /*24080*/  LOP3.LUT R4, R0, 0x80, RZ, 0xc0, !PT ;  /* 0x0000008000047812 */ /* 0x000fe400078ec0ff */
[----:B------:R-:W-:Y:S02]  /*24090*/  LOP3.LUT R8, R6, R11, RZ, 0xfc, !PT ;  /* 0x0000000b06087212 */ /* 0x000fe400078efcff */
[----:B------:R-:W-:Y:S02]  /*240a0*/  LOP3.LUT R6, R4, 0x10, R12, 0xf8, !PT ;  /* 0x0000001004067812 */ /* 0x000fe400078ef80c */
[----:B------:R-:W-:Y:S01]  /*240b0*/  LOP3.LUT R9, R9, 0x60, R0, 0xf8, !PT ;  /* 0x0000006009097812 */ /* 0x000fe200078ef800 */
[----:B------:R-:W-:Y:S01]  /*240c0*/  STL [R1+0x14], R8 ;  /* 0x0000140801007387 */ /* 0x000fe20000100800 */
[----:B------:R-:W-:Y:S01]  /*240d0*/  LOP3.LUT R4, R5, 0x70, R2, 0x78, !PT ;  /* 0x0000007005047812 */ /* 0x000fe200078e7802 */
[----:B------:R-:W-:Y:S01]  /*240e0*/  IMAD.SHL.U32 R5, R7, 0x400, RZ ;  /* 0x0000040007057824 */ /* 0x000fe200078e00ff */
[----:B------:R-:W-:-:S02]  /*240f0*/  LOP3.LUT R6, R6, 0x10, R36, 0x78, !PT ;  /* 0x0000001006067812 */ /* 0x000fc400078e7824 */
[----:B------:R-:W-:Y:S02]  /*24100*/  LOP3.LUT R9, R9, 0x100, R0, 0xf8, !PT ;  /* 0x0000010009097812 */ /* 0x000fe400078ef800 */
[----:B------:R-:W-:Y:S02]  /*24110*/  LOP3.LUT R4, R4, 0xc00, R3, 0xf8, !PT ;  /* 0x00000c0004047812 */ /* 0x000fe400078ef803 */
[----:B------:R-:W-:Y:S02]  /*24120*/  LOP3.LUT R3, R9, R6, RZ, 0xfc, !PT ;  /* 0x0000000609037212 */ /* 0x000fe400078efcff */
[----:B------:R-:W-:Y:S01]  /*24130*/  R2P PR, R12, 0x14 ;  /* 0x000000140c007804 */ /* 0x000fe20000000000 */
[----:B------:R0:W-:Y:S01]  /*24140*/  STL [R1+0x1c], R4 ;  /* 0x00001c0401007387 */ /* 0x0001e20000100800 */
[----:B------:R-:W-:-:S03]  /*24150*/  LOP3.LUT R11, R0, 0x380, RZ, 0xc0, !PT ;  /* 0x00000380000b7812 */ /* 0x000fc600078ec0ff */
[----:B------:R3:W-:Y:S01]  /*24160*/  STL [R1+0x18], R3 ;  /* 0x0000180301007387 */ /* 0x0007e20000100800 */
[----:B------:R-:W-:Y:S02]  /*24170*/  SEL R5, R37, 0xffffffc0, !P2 ;  /* 0xffffffc025057807 */ /* 0x000fe40005000000 */
[----:B------:R-:W-:Y:S02]  /*24180*/  LOP3.LUT R11, R11, 0x30, R2, 0xf8, !PT ;  /* 0x000000300b0b7812 */ /* 0x000fe400078ef802 */
[----:B------:R-:W-:Y:S01]  /*24190*/  LOP3.LUT R2, R2, 0x30, RZ, 0xc0, !PT ;  /* 0x0000003002027812 */ /* 0x000fe200078ec0ff */
[----:B------:R-:W-:Y:S01]  /*241a0*/  STL [R1+0x20], R5 ;  /* 0x0000200501007387 */ /* 0x000fe20000100800 */
[----:B0-----:R-:W-:Y:S02]  /*241b0*/  SHF.R.U32.HI R4, RZ, 0x2, R10 ;  /* 0x00000002ff047819 */ /* 0x001fe4000001160a */
[----:B------:R-:W-:Y:S01]  /*241c0*/  LOP3.LUT R36, R11, 0x70, R36, 0x78, !PT ;  /* 0x000000700b247812 */ /* 0x000fe200078e7824 */
[----:B---3--:R-:W-:Y:S01]  /*241d0*/  IMAD.U32 R3, RZ, RZ, UR4 ;  /* 0x00000004ff037e24 */ /* 0x008fe2000f8e00ff */
[----:B------:R-:W-:-:S02]  /*241e0*/  LOP3.LUT R0, R4, 0x60, R0, 0xf8, !PT ;  /* 0x0000006004007812 */ /* 0x000fc400078ef800 */
[----:B------:R-:W-:Y:S02]  /*241f0*/  LOP3.LUT R4, R2, 0x40, RZ, 0xfc, !PT ;  /* 0x0000004002047812 */ /* 0x000fe400078efcff */
[----:B------:R-:W-:Y:S01]  /*24200*/  LEA R22, R3, R22, 0x18 ;  /* 0x0000001603167211 */ /* 0x000fe200078ec0ff */
[----:B------:R0:W-:Y:S01]  /*24210*/  STL [R1+0x10], R3 ;  /* 0x0000100301007387 */ /* 0x0001e20000100800 */
[----:B------:R-:W-:-:S03]  /*24220*/  SEL R37, R37, 0xffffffc0, !P4 ;  /* 0xffffffc025257807 */ /* 0x000fc60006000000 */
[----:B------:R1:W-:Y:S01]  /*24230*/  STL [R1+0x38], RZ ;  /* 0x000038ff01007387 */ /* 0x0003e20000100800 */
[----:B0-----:R-:W-:Y:S02]  /*24240*/  LOP3.LUT R3, R2, 0x80, RZ, 0xfc, !PT ;  /* 0x0000008002037812 */ /* 0x001fe400078efcff */
[----:B------:R-:W-:Y:S01]  /*24250*/  LOP3.LUT R2, R0, 0x80, RZ, 0xfc, !PT ;  /* 0x0000008000027812 */ /* 0x000fe200078efcff */
[----:B------:R-:W-:-:S05]  /*24260*/  IMAD.IADD R0, R22, 0x1, R8 ;  /* 0x0000000116007824 */ /* 0x000fca00078e0208 */
[----:B------:R1:W-:Y:S02]  /*24270*/  STL [R1+0x24], R0 ;  /* 0x0000240001007387 */ /* 0x0003e40000100800 */
.L_x_760:
[----:B0-----:R-:W0:Y:S02]  /*24280*/  LDC.64 R24, c[0x0][0xc88] ;  /* 0x00032200ff187b82 */ /* 0x001e240000000a00 */
[----:B0-----:R-:W-:-:S06]  /*24290*/  IMAD.WIDE R24, R19, 0x4, R24 ;  /* 0x0000000413187825 */ /* 0x001fcc00078e0218 */
[----:B-1----:R-:W1:Y:S01]  /*242a0*/  LDG.E R24, desc[UR50][R24.64] ;  /* 0x0000003218187981 */ /* 0x002e62000c1e1900 */
[----:B------:R-:W-:Y:S05]  /*242b0*/  YIELD ;  /* 0x0000000000007946 */ /* 0x000fea0003800000 */
[----:B------:R-:W-:Y:S01]  /*242c0*/  ULDC.64 UR4, c[0x0][0xa28] ;  /* 0x00028a0000047ab9 */ /* 0x000fe20000000a00 */
[----:B------:R-:W-:Y:S01]  /*242d0*/  ULDC.64 UR8, c[0x0][0xa18] ;  /* 0x0002860000087ab9 */ /* 0x000fe20000000a00 */
[----:B------:R-:W-:Y:S01]  /*242e0*/  ISETP.NE.U32.AND P0, PT, RZ, UR4, PT ;  /* 0x00000004ff007c0c */ /* 0x000fe2000bf05070 */
[----:B------:R-:W-:Y:S01]  /*242f0*/  IMAD.MOV.U32 R9, RZ, RZ, RZ ;  /* 0x000000ffff097224 */ /* 0x000fe200078e00ff */
[----:B------:R-:W-:-:S02]  /*24300*/  ULDC.64 UR6, c[0x0][0xa10] ;  /* 0x0002840000067ab9 */ /* 0x000fc40000000a00 */
[----:B------:R-:W-:Y:S02]  /*24310*/  ISETP.NE.AND.EX P0, PT, RZ, UR5, PT, P0 ;  /* 0x00000005ff007c0c */ /* 0x000fe4000bf05300 */
[----:B------:R-:W-:-:S04]  /*24320*/  ISETP.NE.U32.AND P2, PT, RZ, UR6, PT ;  /* 0x00000006ff007c0c */ /* 0x000fc8000bf45070 */
[----:B------:R-:W-:Y:S02]  /*24330*/  ISETP.NE.AND.EX P2, PT, RZ, UR7, PT, P2 ;  /* 0x00000007ff007c0c */ /* 0x000fe4000bf45320 */
[----:B------:R-:W-:Y:S02]  /*24340*/  MOV R30, RZ ;  /* 0x000000ff001e7202 */ /* 0x000fe40000000f00 */
[----:B-1-3--:R-:W-:-:S03]  /*24350*/  SHF.R.S32.HI R0, RZ, 0x1f, R24 ;  /* 0x0000001fff007819 */ /* 0x00afc60000011418 */
[C---:B--2---:R-:W-:Y:S01]  /*24360*/  @P0 LEA R2, P1, R24.reuse, UR4, 0x2 ;  /* 0x0000000418020c11 */ /* 0x044fe2000f8210ff */
[C---:B------:R-:W-:Y:S01]  /*24370*/  IMAD.SHL.U32 R25, R24.reuse, 0x4, RZ ;  /* 0x0000000418197824 */ /* 0x040fe200078e00ff */
[C-C-:B------:R-:W-:Y:S01]  /*24380*/  SHF.L.U64.HI R26, R24.reuse, 0x2, R0.reuse ;  /* 0x00000002181a7819 */ /* 0x140fe20000010200 */
[----:B------:R0:W-:Y:S01]  /*24390*/  STL [R1+0x30], R0 ;  /* 0x0000300001007387 */ /* 0x0001e20000100800 */
[----:B------:R-:W-:Y:S01]  /*243a0*/  @P0 LEA.HI.X R3, R24, UR5, R0, 0x2, P1 ;  /* 0x0000000518030c11 */ /* 0x000fe200088f1400 */
[----:B------:R-:W-:Y:S01]  /*243b0*/  ULDC.64 UR4, c[0x0][0xa00] ;  /* 0x0002800000047ab9 */ /* 0x000fe20000000a00 */
[----:B------:R-:W-:-:S03]  /*243c0*/  ISETP.NE.U32.AND P1, PT, RZ, UR8, PT ;  /* 0x00000008ff007c0c */ /* 0x000fc6000bf25070 */
[----:B------:R1:W2:Y:S01]  /*243d0*/  @P0 LDG.E R9, desc[UR50][R2.64] ;  /* 0x0000003202090981 */ /* 0x0002a2000c1e1900 */
[----:B------:R-:W-:Y:S02]  /*243e0*/  ISETP.NE.AND.EX P1, PT, RZ, UR9, PT, P1 ;  /* 0x00000009ff007c0c */ /* 0x000fe4000bf25310 */
[----:B------:R-:W-:Y:S01]  /*243f0*/  ISETP.NE.U32.AND P0, PT, RZ, UR4, PT ;  /* 0x00000004ff007c0c */ /* 0x000fe2000bf05070 */
[----:B0-----:R-:W-:Y:S01]  /*24400*/  IMAD.MOV.U32 R0, RZ, RZ, RZ ;  /* 0x000000ffff007224 */ /* 0x001fe200078e00ff */
[C---:B------:R-:W-:Y:S02]  /*24410*/  IADD3 R4, P4, R25.reuse, UR6, RZ ;  /* 0x0000000619047c10 */ /* 0x040fe4000ff9e0ff */
[----:B------:R-:W-:Y:S02]  /*24420*/  ISETP.NE.AND.EX P0, PT, RZ, UR5, PT, P0 ;  /* 0x00000005ff007c0c */ /* 0x000fe4000bf05300 */
[----:B------:R-:W-:Y:S02]  /*24430*/  IADD3.X R5, R26, UR7, RZ, P4, !PT ;  /* 0x000000071a057c10 */ /* 0x000fe4000a7fe4ff */
[----:B-1----:R-:W-:Y:S01]  /*24440*/  IADD3 R2, P3, R25, UR4, RZ ;  /* 0x0000000419027c10 */ /* 0x002fe2000ff7e0ff */
[----:B------:R-:W-:-:S02]  /*24450*/  ULDC UR4, c[0x0][0x288] ;  /* 0x0000a20000047ab9 */ /* 0x000fc40000000800 */
[----:B------:R-:W5:Y:S01]  /*24460*/  @P2 LDG.E R0, desc[UR50][R4.64] ;  /* 0x0000003204002981 */ /* 0x000f62000c1e1900 */
[C---:B------:R-:W-:Y:S02]  /*24470*/  IADD3.X R3, R26.reuse, UR5, RZ, P3, !PT ;  /* 0x000000051a037c10 */ /* 0x040fe40009ffe4ff */
[----:B------:R-:W-:Y:S01]  /*24480*/  @P1 IADD3 R6, P3, R25, UR8, RZ ;  /* 0x0000000819061c10 */ /* 0x000fe2000ff7e0ff */
[----:B------:R-:W-:Y:S01]  /*24490*/  IMAD.U32 R8, RZ, RZ, UR4 ;  /* 0x00000004ff087e24 */ /* 0x000fe2000f8e00ff */
[----:B------:R-:W-:Y:S01]  /*244a0*/  ULDC.64 UR4, c[0x0][0x418] ;  /* 0x0001060000047ab9 */ /* 0x000fe20000000a00 */
[----:B------:R-:W5:Y:S01]  /*244b0*/  @P0 LDG.E R30, desc[UR50][R2.64] ;  /* 0x00000032021e0981 */ /* 0x000f62000c1e1900 */
[----:B------:R-:W-:-:S05]  /*244c0*/  @P1 IADD3.X R7, R26, UR9, RZ, P3, !PT ;  /* 0x000000091a071c10 */ /* 0x000fca0009ffe4ff */
[----:B------:R0:W3:Y:S01]  /*244d0*/  @P1 LDG.E R8, desc[UR50][R6.64] ;  /* 0x0000003206081981 */ /* 0x0000e2000c1e1900 */
[----:B------:R-:W-:-:S03]  /*244e0*/  UISETP.NE.U32.AND UP0, UPT, UR4, URZ, UPT ;  /* 0x0000003f0400728c */ /* 0x000fc6000bf05070 */
[----:B------:R-:W-:Y:S01]  /*244f0*/  ULDC UR4, c[0x0][0x424] ;  /* 0x0001090000047ab9 */ /* 0x000fe20000000800 */
[----:B------:R-:W-:-:S03]  /*24500*/  UISETP.NE.AND.EX UP0, UPT, UR5, URZ, UPT, UP0 ;  /* 0x0000003f0500728c */ /* 0x000fc6000bf05300 */
[----:B------:R-:W-:Y:S01]  /*24510*/  ULDC UR5, c[0x0][0x2f0] ;  /* 0x0000bc0000057ab9 */ /* 0x000fe20000000800 */
[----:B------:R-:W-:-:S04]  /*24520*/  USEL UR4, UR4, 0x1, UP0 ;  /* 0x0000000104047887 */ /* 0x000fc80008000000 */
[----:B------:R-:W-:-:S03]  /*24530*/  UIMAD UR4, UR4, UR5, URZ ;  /* 0x00000005040472a4 */ /* 0x000fc6000f8e023f */
[----:B------:R-:W-:Y:S02]  /*24540*/  ULDC UR5, c[0x0][0x348] ;  /* 0x0000d20000057ab9 */ /* 0x000fe40000000800 */
[----:B0-----:R-:W-:Y:S01]  /*24550*/  IMAD.U32 R6, RZ, RZ, UR5 ;  /* 0x00000005ff067e24 */ /* 0x001fe2000f8e00ff */
[----:B--2---:R-:W-:Y:S04]  /*24560*/  STL [R1+0x4], R9 ;  /* 0x0000040901007387 */ /* 0x004fe80000100800 */
[----:B---3--:R0:W-:Y:S02]  /*24570*/  STL [R1+0x34], R8 ;  /* 0x0000340801007387 */ /* 0x0081e40000100800 */
[----:B0-----:R-:W-:Y:S01]  /*24580*/  IMAD.U32 R8, RZ, RZ, UR4 ;  /* 0x00000004ff087e24 */ /* 0x001fe2000f8e00ff */
[----:B------:R-:W-:Y:S06]  /*24590*/  @P1 BRA `(.L_x_643) ;  /* 0x0000000000141947 */ /* 0x000fec0003800000 */
[----:B------:R-:W-:Y:S05]  /*245a0*/  @!P0 BRA `(.L_x_643) ;  /* 0x0000000000108947 */ /* 0x000fea0003800000 */
[----:B------:R-:W2:Y:S04]  /*245b0*/  LDG.E R7, desc[UR50][R2.64] ;  /* 0x0000003202077981 */ /* 0x000ea8000c1e1900 */
[----:B------:R-:W2:Y:S02]  /*245c0*/  LDG.E R2, desc[UR50][R2.64+0x4] ;  /* 0x0000043202027981 */ /* 0x000ea4000c1e1900 */
[----:B--2---:R-:W-:-:S05]  /*245d0*/  IADD3 R2, -R7, R2, RZ ;  /* 0x0000000207027210 */ /* 0x004fca0007ffe1ff */
[----:B------:R0:W-:Y:S02]  /*245e0*/  STL [R1+0x34], R2 ;  /* 0x0000340201007387 */ /* 0x0001e40000100800 */
.L_x_643:
[----:B------:R-:W-:Y:S01]  /*245f0*/  ULDC.64 UR4, c[0x0][0xa20] ;  /* 0x0002880000047ab9 */ /* 0x000fe20000000a00 */
[C---:B------:R-:W-:Y:S01]  /*24600*/  LOP3.LUT R7, R18.reuse, 0xff000000, RZ, 0xc0, !PT ;  /* 0xff00000012077812 */ /* 0x040fe200078ec0ff */
[----:B------:R-:W-:Y:S01]  /*24610*/  IMAD.MOV.U32 R33, RZ, RZ, R24 ;  /* 0x000000ffff217224 */ /* 0x000fe200078e0018 */
[----:B------:R-:W-:Y:S02]  /*24620*/  ISETP.NE.U32.AND P0, PT, RZ, UR4, PT ;  /* 0x00000004ff007c0c */ /* 0x000fe4000bf05070 */
[----:B------:R-:W-:Y:S02]  /*24630*/  SHF.R.U32.HI R7, RZ, 0x8, R7 ;  /* 0x00000008ff077819 */ /* 0x000fe40000011607 */
[----:B------:R-:W-:Y:S02]  /*24640*/  ISETP.NE.AND.EX P0, PT, RZ, UR5, PT, P0 ;  /* 0x00000005ff007c0c */ /* 0x000fe4000bf05300 */
[C---:B0-----:R-:W-:Y:S02]  /*24650*/  LOP3.LUT R2, R18.reuse, 0xff0000, RZ, 0xc0, !PT ;  /* 0x00ff000012027812 */ /* 0x041fe400078ec0ff */
[----:B------:R-:W-:-:S02]  /*24660*/  LOP3.LUT R18, R18, 0xffff, RZ, 0xc0, !PT ;  /* 0x0000ffff12127812 */ /* 0x000fc400078ec0ff */
[----:B------:R-:W-:-:S07]  /*24670*/  LEA.HI R7, R2, R7, RZ, 0x10 ;  /* 0x0000000702077211 */ /* 0x000fce00078f80ff */
[----:B------:R-:W-:Y:S05]  /*24680*/  @!P0 BRA `(.L_x_644) ;  /* 0x0000000000108947 */ /* 0x000fea0003800000 */
[----:B------:R-:W-:-:S04]  /*24690*/  IADD3 R2, P0, R25, UR4, RZ ;  /* 0x0000000419027c10 */ /* 0x000fc8000ff1e0ff */
[----:B------:R-:W-:-:S05]  /*246a0*/  IADD3.X R3, R26, UR5, RZ, P0, !PT ;  /* 0x000000051a037c10 */ /* 0x000fca00087fe4ff */
[----:B------:R0:W5:Y:S01]  /*246b0*/  LDG.E R8, desc[UR50][R2.64] ;  /* 0x0000003202087981 */ /* 0x000162000c1e1900 */
[----:B------:R-:W-:Y:S05]  /*246c0*/  BRA `(.L_x_645) ;  /* 0x0000000000247947 */ /* 0x000fea0003800000 */
.L_x_644:
        /* <DEDUP_REMOVED lines=9> */
.L_x_645:
[----:B0-----:R-:W2:Y:S04]  /*24760*/  @P2 LDG.E R2, desc[UR50][R4.64] ;  /* 0x0000003204022981 */ /* 0x001ea8000c1e1900 */
[----:B------:R0:W2:Y:S01]  /*24770*/  @P2 LDG.E R4, desc[UR50][R4.64+0x4] ;  /* 0x0000043204042981 */ /* 0x0000a2000c1e1900 */
[----:B-----5:R-:W-:Y:S01]  /*24780*/  IMAD.IADD R8, R8, 0x1, -R9 ;  /* 0x0000000108087824 */ /* 0x020fe200078e0a09 */
[----:B------:R-:W-:Y:S01]  /*24790*/  BSSY B0, `(.L_x_646) ;  /* 0x000002a000007945 */ /* 0x000fe20003800000 */
[----:B------:R-:W-:Y:S01]  /*247a0*/  LOP3.LUT R20, R7, 0xff, RZ, 0xc0, !PT ;  /* 0x000000ff07147812 */ /* 0x000fe200078ec0ff */
[----:B------:R-:W-:Y:S01]  /*247b0*/  IMAD.MOV.U32 R3, RZ, RZ, RZ ;  /* 0x000000ffff037224 */ /* 0x000fe200078e00ff */
[----:B0-----:R-:W-:Y:S01]  /*247c0*/  SHF.R.U32.HI R5, RZ, 0x10, R7 ;  /* 0x00000010ff057819 */ /* 0x001fe20000011607 */
[----:B--2---:R-:W-:-:S05]  /*247d0*/  @P2 IMAD.IADD R6, R4, 0x1, -R2 ;  /* 0x0000000104062824 */ /* 0x004fca00078e0a02 */
[----:B------:R-:W-:-:S04]  /*247e0*/  IADD3 R27, R8, R6, RZ ;  /* 0x00000006081b7210 */ /* 0x000fc80007ffe0ff */
[C---:B------:R-:W-:Y:S01]  /*247f0*/  ISETP.GE.AND P1, PT, R27.reuse, 0x1, PT ;  /* 0x000000011b00780c */ /* 0x040fe20003f26270 */
[----:B------:R-:W-:-:S04]  /*24800*/  VIADD R4, R27, 0x9f ;  /* 0x0000009f1b047836 */ /* 0x000fc80000000000 */
[----:B------:R-:W-:-:S05]  /*24810*/  IMAD.HI R4, R4, 0x66666667, RZ ;  /* 0x6666666704047827 */ /* 0x000fca00078e02ff */
[----:B------:R-:W-:-:S04]  /*24820*/  SHF.R.U32.HI R2, RZ, 0x1f, R4 ;  /* 0x0000001fff027819 */ /* 0x000fc80000011604 */
[----:B------:R-:W-:Y:S01]  /*24830*/  LEA.HI.SX32 R4, R4, R2, 0x1a ;  /* 0x0000000204047211 */ /* 0x000fe200078fd2ff */
[----:B------:R-:W-:Y:S06]  /*24840*/  @!P1 BRA `(.L_x_647) ;  /* 0x0000000000789947 */ /* 0x000fec0003800000 */
[----:B------:R-:W-:Y:S01]  /*24850*/  ISETP.NE.AND P0, PT, R5, RZ, PT ;  /* 0x000000ff0500720c */ /* 0x000fe20003f05270 */
[----:B------:R-:W-:-:S03]  /*24860*/  ULDC UR4, c[0x0][0x9f0] ;  /* 0x00027c0000047ab9 */ /* 0x000fc60000000800 */
[----:B------:R-:W-:-:S04]  /*24870*/  SEL R7, R5, UR4, P0 ;  /* 0x0000000405077c07 */ /* 0x000fc80008000000 */
[----:B------:R-:W-:Y:S02]  /*24880*/  IABS R9, R7 ;  /* 0x0000000700097213 */ /* 0x000fe40000000000 */
[----:B------:R-:W-:Y:S02]  /*24890*/  IADD3 R10, R7, -0x1, R4 ;  /* 0xffffffff070a7810 */ /* 0x000fe40007ffe004 */
[----:B------:R-:W0:Y:S08]  /*248a0*/  I2F.RP R2, R9 ;  /* 0x0000000900027306 */ /* 0x000e300000209400 */
[----:B0-----:R-:W0:Y:S02]  /*248b0*/  MUFU.RCP R2, R2 ;  /* 0x0000000200027308 */ /* 0x001e240000001000 */
[----:B0-----:R-:W-:-:S06]  /*248c0*/  VIADD R2, R2, 0xffffffe ;  /* 0x0ffffffe02027836 */ /* 0x001fcc0000000000 */
[----:B------:R0:W1:Y:S02]  /*248d0*/  F2I.FTZ.U32.TRUNC.NTZ R3, R2 ;  /* 0x0000000200037305 */ /* 0x000064000021f000 */
[----:B0-----:R-:W-:-:S04]  /*248e0*/  LOP3.LUT R2, R10, R7, RZ, 0x3c, !PT ;  /* 0x000000070a027212 */ /* 0x001fc800078e3cff */
[----:B------:R-:W-:Y:S01]  /*248f0*/  ISETP.GE.AND P4, PT, R2, RZ, PT ;  /* 0x000000ff0200720c */ /* 0x000fe20003f86270 */
[----:B-1----:R-:W-:-:S04]  /*24900*/  IMAD.MOV R2, RZ, RZ, -R3 ;  /* 0x000000ffff027224 */ /* 0x002fc800078e0a03 */
[----:B------:R-:W-:Y:S01]  /*24910*/  IMAD R11, R2, R9, RZ ;  /* 0x00000009020b7224 */ /* 0x000fe200078e02ff */
[----:B------:R-:W-:-:S05]  /*24920*/  MOV R2, RZ ;  /* 0x000000ff00027202 */ /* 0x000fca0000000f00 */
[----:B------:R-:W-:Y:S01]  /*24930*/  IMAD.HI.U32 R11, R3, R11, R2 ;  /* 0x0000000b030b7227 */ /* 0x000fe200078e0002 */
[----:B------:R-:W-:Y:S02]  /*24940*/  IABS R2, R7 ;  /* 0x0000000700027213 */ /* 0x000fe40000000000 */
[----:B------:R-:W-:-:S03]  /*24950*/  IABS R3, R10 ;  /* 0x0000000a00037213 */ /* 0x000fc60000000000 */
[----:B------:R-:W-:-:S04]  /*24960*/  IMAD.MOV R2, RZ, RZ, -R2 ;  /* 0x000000ffff027224 */ /* 0x000fc800078e0a02 */
[----:B------:R-:W-:Y:S02]  /*24970*/  IMAD.MOV.U32 R10, RZ, RZ, R2 ;  /* 0x000000ffff0a7224 */ /* 0x000fe400078e0002 */
[----:B------:R-:W-:-:S04]  /*24980*/  IMAD.HI.U32 R2, R11, R3, RZ ;  /* 0x000000030b027227 */ /* 0x000fc800078e00ff */
[----:B------:R-:W-:-:S05]  /*24990*/  IMAD R3, R2, R10, R3 ;  /* 0x0000000a02037224 */ /* 0x000fca00078e0203 */
[----:B------:R-:W-:-:S13]  /*249a0*/  ISETP.GT.U32.AND P3, PT, R9, R3, PT ;  /* 0x000000030900720c */ /* 0x000fda0003f64070 */
[----:B------:R-:W-:Y:S02]  /*249b0*/  @!P3 IMAD.IADD R3, R3, 0x1, -R9 ;  /* 0x000000010303b824 */ /* 0x000fe400078e0a09 */
[----:B------:R-:W-:Y:S01]  /*249c0*/  @!P3 VIADD R2, R2, 0x1 ;  /* 0x000000010202b836 */ /* 0x000fe20000000000 */
[----:B------:R-:W-:Y:S02]  /*249d0*/  ISETP.NE.AND P3, PT, R7, RZ, PT ;  /* 0x000000ff0700720c */ /* 0x000fe40003f65270 */
[----:B------:R-:W-:-:S13]  /*249e0*/  ISETP.GE.U32.AND P0, PT, R3, R9, PT ;  /* 0x000000090300720c */ /* 0x000fda0003f06070 */
[----:B------:R-:W-:-:S05]  /*249f0*/  @P0 IADD3 R2, R2, 0x1, RZ ;  /* 0x0000000102020810 */ /* 0x000fca0007ffe0ff */
[----:B------:R-:W-:Y:S01]  /*24a00*/  @!P4 IMAD.MOV R2, RZ, RZ, -R2 ;  /* 0x000000ffff02c224 */ /* 0x000fe200078e0a02 */
[----:B------:R-:W-:-:S05]  /*24a10*/  @!P3 LOP3.LUT R2, RZ, R7, RZ, 0x33, !PT ;  /* 0x00000007ff02b212 */ /* 0x000fca00078e33ff */
[----:B------:R-:W-:-:S07]  /*24a20*/  IMAD.MOV.U32 R3, RZ, RZ, R2 ;  /* 0x000000ffff037224 */ /* 0x000fce00078e0002 */
.L_x_647:
[----:B------:R-:W-:Y:S05]  /*24a30*/  BSYNC B0 ;  /* 0x0000000000007941 */ /* 0x000fea0003800000 */
.L_x_646:
[-C--:B------:R-:W-:Y:S01]  /*24a40*/  IMAD R2, R20, R3.reuse, RZ ;  /* 0x0000000314027224 */ /* 0x080fe200078e02ff */
[----:B------:R-:W-:Y:S04]  /*24a50*/  BSSY B0, `(.L_x_648) ;  /* 0x0000113000007945 */ /* 0x000fe80003800000 */
[C---:B------:R-:W-:Y:S01]  /*24a60*/  VIADDMNMX R3, R2.reuse, R3, R4, PT ;  /* 0x0000000302037246 */ /* 0x040fe20003800104 */
[----:B------:R-:W-:-:S04]  /*24a70*/  IMAD R2, R2, 0xa0, -R8 ;  /* 0x000000a002027824 */ /* 0x000fc800078e0a08 */
[----:B------:R-:W-:Y:S01]  /*24a80*/  IMAD R3, R3, 0xa0, -R8 ;  /* 0x000000a003037824 */ /* 0x000fe200078e0a08 */
[----:B------:R-:W-:-:S04]  /*24a90*/  VIMNMX R2, RZ, R2, !PT ;  /* 0x00000002ff027248 */ /* 0x000fc80007fe0100 */
[----:B------:R-:W-:-:S04]  /*24aa0*/  VIMNMX R3, R3, R6, PT ;  /* 0x0000000603037248 */ /* 0x000fc80003fe0100 */
[----:B------:R-:W-:-:S13]  /*24ab0*/  ISETP.GT.AND P0, PT, R3, R2, PT ;  /* 0x000000020300720c */ /* 0x000fda0003f04270 */
[----:B------:R-:W-:Y:S02]  /*24ac0*/  @P0 VIADD R6, R3, 0x9f ;  /* 0x0000009f03060836 */ /* 0x000fe40000000000 */
[----:B------:R-:W-:-:S04]  /*24ad0*/  IMAD.WIDE.U32 R2, R2, -0x33333333, RZ ;  /* 0xcccccccd02027825 */ /* 0x000fc800078e00ff */
[----:B------:R-:W-:Y:S01]  /*24ae0*/  @P0 IMAD.HI R2, R6, 0x66666667, RZ ;  /* 0x6666666706020827 */ /* 0x000fe200078e02ff */
[----:B------:R-:W-:-:S04]  /*24af0*/  SHF.R.U32.HI R3, RZ, 0x7, R3 ;  /* 0x00000007ff037819 */ /* 0x000fc80000011603 */
[----:B------:R-:W-:Y:S01]  /*24b00*/  @P0 SHF.R.U32.HI R7, RZ, 0x1f, R2 ;  /* 0x0000001fff070819 */ /* 0x000fe20000011602 */
[----:B------:R-:W-:-:S03]  /*24b10*/  IMAD.MOV.U32 R6, RZ, RZ, R3 ;  /* 0x000000ffff067224 */ /* 0x000fc600078e0003 */
[----:B------:R-:W-:Y:S02]  /*24b20*/  @P0 LEA.HI.SX32 R6, R2, R7, 0x1a ;  /* 0x0000000702060211 */ /* 0x000fe400078fd2ff */
[----:B------:R-:W-:Y:S02]  /*24b30*/  PLOP3.LUT P0, PT, PT, PT, PT, 0x80, 0x0 ;  /* 0x000000000000781c */ /* 0x000fe40003f0f070 */
[----:B------:R-:W-:-:S13]  /*24b40*/  ISETP.GT.AND P3, PT, R6, R3, PT ;  /* 0x000000030600720c */ /* 0x000fda0003f64270 */
[----:B------:R-:W-:Y:S05]  /*24b50*/  @!P3 BRA `(.L_x_649) ;  /* 0x000000100008b947 */ /* 0x000fea0003800000 */
[----:B------:R-:W-:Y:S01]  /*24b60*/  UMOV UR4, 0xffffffff ;  /* 0xffffffff00047882 */ /* 0x000fe20000000000 */
[----:B------:R-:W-:Y:S02]  /*24b70*/  SEL R2, R33, RZ, !P2 ;  /* 0x000000ff21027207 */ /* 0x000fe40005000000 */
[----:B------:R-:W-:Y:S05]  /*24b80*/  BRA.DIV UR4, `(.L_x_650) ;  /* 0x000000a204587947 */ /* 0x000fea000b800000 */
[----:B------:R-:W0:Y:S02]  /*24b90*/  S2R R7, SR_TID.X ;  /* 0x0000000000077919 */ /* 0x000e240000002100 */
[----:B0-----:R-:W-:-:S04]  /*24ba0*/  SHF.R.U32.HI R7, RZ, 0x5, R7 ;  /* 0x00000005ff077819 */ /* 0x001fc80000011607 */
[----:B------:R-:W-:-:S05]  /*24bb0*/  LOP3.LUT R7, R7, 0x3, RZ, 0xc0, !PT ;  /* 0x0000000307077812 */ /* 0x000fca00078ec0ff */
[----:B------:R0:W1:Y:S02]  /*24bc0*/  SHFL.IDX PT, R14, R7, RZ, 0x1f ;  /* 0x00001fff070e7589 */ /* 0x00006400000e0000 */
.L_x_925:
[----:B-1----:R-:W-:Y:S02]  /*24bd0*/  ISETP.NE.AND P0, PT, R14, RZ, PT ;  /* 0x000000ff0e00720c */ /* 0x002fe40003f05270 */
[----:B------:R-:W-:-:S11]  /*24be0*/  PLOP3.LUT P6, PT, PT, PT, PT, 0x8, 0x0 ;  /* 0x000000000000781c */ /* 0x000fd60003fce170 */
[----:B------:R-:W-:Y:S05]  /*24bf0*/  @P0 BRA `(.L_x_651) ;  /* 0x00000000000c0947 */ /* 0x000fea0003800000 */
[----:B------:R-:W-:-:S03]  /*24c00*/  UMOV UR4, 0xffffffff ;  /* 0xffffffff00047882 */ /* 0x000fc60000000000 */
[----:B------:R-:W-:Y:S05]  /*24c10*/  BRA.DIV UR4, `(.L_x_652) ;  /* 0x000000a204687947 */ /* 0x000fea000b800000 */
[----:B------:R-:W-:-:S13]  /*24c20*/  ELECT P6, URZ, PT ;  /* 0x00000000003f782f */ /* 0x000fda00038c0000 */
.L_x_651:
[----:B0-----:R-:W2:Y:S01]  /*24c30*/  LDL R7, [R1+0x38] ;  /* 0x0000380001077983 */ /* 0x001ea20000100800 */
[----:B------:R-:W-:Y:S01]  /*24c40*/  BSSY B1, `(.L_x_653) ;  /* 0x0000008000017945 */ /* 0x000fe20003800000 */
[----:B--2---:R-:W-:-:S04]  /*24c50*/  IADD3 R7, R7, 0x1, RZ ;  /* 0x0000000107077810 */ /* 0x004fc80007ffe0ff */
[----:B------:R-:W-:-:S04]  /*24c60*/  LEA.HI R8, R7, R7, RZ, 0x1 ;  /* 0x0000000707087211 */ /* 0x000fc800078f08ff */
[----:B------:R-:W-:-:S05]  /*24c70*/  LOP3.LUT R8, R8, 0xfffffffe, RZ, 0xc0, !PT ;  /* 0xfffffffe08087812 */ /* 0x000fca00078ec0ff */
[----:B------:R-:W-:-:S05]  /*24c80*/  IMAD.IADD R7, R7, 0x1, -R8 ;  /* 0x0000000107077824 */ /* 0x000fca00078e0a08 */
[----:B------:R-:W-:-:S04]  /*24c90*/  SHF.L.U32 R7, R7, 0x1f, RZ ;  /* 0x0000001f07077819 */ /* 0x000fc800000006ff */
[----:B------:R-:W0:Y:S02]  /*24ca0*/  SYNCS.PHASECHK.TRANS64.TRYWAIT P0, [R22+URZ+0x29820], R7 ;  /* 0x02982007160075a7 */ /* 0x000e24000800017f */
[----:B0-----:R-:W-:Y:S05]  /*24cb0*/  @!P0 BRA `(.L_x_654) ;  /* 0x000000a000608947 */ /* 0x001fea0003800000 */
.L_x_928:
[----:B------:R-:W-:Y:S05]  /*24cc0*/  BSYNC B1 ;  /* 0x0000000000017941 */ /* 0x000fea0003800000 */
.L_x_653:
[----:B------:R-:W-:Y:S04]  /*24cd0*/  BSSY B1, `(.L_x_655) ;  /* 0x000006c000017945 */ /* 0x000fe80003800000 */
[----:B------:R-:W-:Y:S05]  /*24ce0*/  @!P6 BRA `(.L_x_656) ;  /* 0x0000000400a8e947 */ /* 0x000fea0003800000 */
[----:B------:R-:W-:Y:S01]  /*24cf0*/  IMAD R10, R28, 0x8, R22 ;  /* 0x000000081c0a7824 */ /* 0x000fe200078e0216 */
[----:B------:R-:W-:Y:S01]  /*24d00*/  SHF.L.U32 R12, R35, 0x1f, RZ ;  /* 0x0000001f230c7819 */ /* 0x000fe200000006ff */
[----:B------:R-:W1:Y:S01]  /*24d10*/  S2R R8, SR_TID.X ;  /* 0x0000000000087919 */ /* 0x000e620000002100 */
[----:B------:R-:W-:Y:S02]  /*24d20*/  BSSY B2, `(.L_x_657) ;  /* 0x0000005000027945 */ /* 0x000fe40003800000 */
[----:B------:R-:W2:Y:S01]  /*24d30*/  SYNCS.PHASECHK.TRANS64.TRYWAIT P0, [R10+URZ+0x298a0], R12 ;  /* 0x0298a00c0a0075a7 */ /* 0x000ea2000800017f */
[----:B-1----:R-:W-:-:S04]  /*24d40*/  LOP3.LUT R8, R8, 0x7f, RZ, 0xc0, !PT ;  /* 0x0000007f08087812 */ /* 0x002fc800078ec0ff */
[----:B------:R-:W-:Y:S01]  /*24d50*/  ISETP.NE.AND P2, PT, R8, RZ, PT ;  /* 0x000000ff0800720c */ /* 0x000fe20003f45270 */
[----:B--2---:R-:W-:-:S12]  /*24d60*/  @!P0 BRA `(.L_x_658) ;  /* 0x000000a000488947 */ /* 0x004fd80003800000 */
.L_x_929:
[----:B------:R-:W-:Y:S05]  /*24d70*/  BSYNC B2 ;  /* 0x0000000000027941 */ /* 0x000fea0003800000 */
.L_x_657:
[----:B------:R-:W-:Y:S04]  /*24d80*/  BSSY B2, `(.L_x_659) ;  /* 0x0000009000027945 */ /* 0x000fe80003800000 */
[----:B------:R-:W-:Y:S05]  /*24d90*/  @P2 BRA `(.L_x_660) ;  /* 0x00000000001c2947 */ /* 0x000fea0003800000 */
[----:B0-----:R-:W0:Y:S02]  /*24da0*/  S2R R7, SR_TID.X ;  /* 0x0000000000077919 */ /* 0x001e240000002100 */
[----:B0-----:R-:W-:Y:S01]  /*24db0*/  LOP3.LUT R8, R7, 0x1f, RZ, 0xc0, !PT ;  /* 0x0000001f07087812 */ /* 0x001fe200078ec0ff */
[----:B------:R-:W-:-:S03]  /*24dc0*/  IMAD.MOV.U32 R7, RZ, RZ, 0x7800 ;  /* 0x00007800ff077424 */ /* 0x000fc600078e00ff */
[----:B------:R-:W-:Y:S01]  /*24dd0*/  ISETP.NE.AND P0, PT, R8, RZ, PT ;  /* 0x000000ff0800720c */ /* 0x000fe20003f05270 */
[----:B------:R2:W-:-:S12]  /*24de0*/  SYNCS.ARRIVE.TRANS64 RZ, [R10+URZ+0x29890], R7 ;  /* 0x029890070aff79a7 */ /* 0x0005d8000800003f */
[----:B--2---:R-:W-:Y:S05]  /*24df0*/  @!P0 BRA `(.L_x_660) ;  /* 0x0000000000048947 */ /* 0x004fea0003800000 */
[----:B------:R-:W-:Y:S01]  /*24e00*/  BPT.TRAP 0x1 ;  /* 0x000000040000795c */ /* 0x000fe20000300000 */
.L_x_660:
[----:B------:R-:W-:Y:S05]  /*24e10*/  BSYNC B2 ;  /* 0x0000000000027941 */ /* 0x000fea0003800000 */
.L_x_659:
[----:B------:R-:W-:Y:S01]  /*24e20*/  IMAD.MOV.U32 R13, RZ, RZ, RZ ;  /* 0x000000ffff0d7224 */ /* 0x000fe200078e00ff */
[----:B------:R-:W-:Y:S01]  /*24e30*/  UIADD3 UR4, UP0, UR40, 0x570, URZ ;  /* 0x0000057028047890 */ /* 0x000fe2000ff1e03f */
[----:B------:R-:W-:Y:S01]  /*24e40*/  IMAD R8, R6, 0xa0, R0 ;  /* 0x000000a006087824 */ /* 0x000fe200078e0200 */
[----:B------:R-:W-:Y:S01]  /*24e50*/  PLOP3.LUT P0, PT, PT, PT, PT, 0x80, 0x0 ;  /* 0x000000000000781c */ /* 0x000fe20003f0f070 */
[----:B------:R-:W-:Y:S01]  /*24e60*/  IMAD R9, R28, 0x7800, R22 ;  /* 0x000078001c097824 */ /* 0x000fe200078e0216 */
[----:B------:R-:W-:Y:S01]  /*24e70*/  R2UR UR10, R13 ;  /* 0x000000000d0a72ca */ /* 0x000fe200000e0000 */
[----:B0-----:R-:W-:Y:S01]  /*24e80*/  VIADD R7, R10, 0x29890 ;  /* 0x000298900a077836 */ /* 0x001fe20000000000 */
[----:B------:R-:W-:Y:S01]  /*24e90*/  IADD3 R8, R8, -0xa0, RZ ;  /* 0xffffff6008087810 */ /* 0x000fe20007ffe0ff */
[----:B------:R-:W-:Y:S01]  /*24ea0*/  VIADD R11, R9, 0x1a400 ;  /* 0x0001a400090b7836 */ /* 0x000fe20000000000 */
[----:B------:R-:W-:Y:S01]  /*24eb0*/  UIADD3.X UR5, URZ, UR41, URZ, UP0, !UPT ;  /* 0x000000293f057290 */ /* 0x000fe200087fe43f */
[----:B------:R-:W-:Y:S01]  /*24ec0*/  UMOV UR6, 0x0 ;  /* 0x0000000000067882 */ /* 0x000fe20000000000 */
[----:B------:R-:W-:-:S10]  /*24ed0*/  UMOV UR7, 0x12f00000 ;  /* 0x12f0000000077882 */ /* 0x000fd40000000000 */
.L_x_661:
[----:B------:R-:W-:-:S13]  /*24ee0*/  @P0 ELECT P3, URZ, PT ;  /* 0x00000000003f082f */ /* 0x000fda0003860000 */
[----:B------:R-:W-:Y:S02]  /*24ef0*/  @P3 R2UR UR13, R2 ;  /* 0x00000000020d32ca */ /* 0x000fe400000e0000 */
[----:B------:R-:W-:Y:S02]  /*24f00*/  @P3 R2UR UR12, R18 ;  /* 0x00000000120c32ca */ /* 0x000fe400000e0000 */
[----:B------:R-:W-:Y:S02]  /*24f10*/  @P3 R2UR UR11, R8 ;  /* 0x00000000080b32ca */ /* 0x000fe400000e0000 */
[----:B------:R-:W-:Y:S02]  /*24f20*/  @P3 R2UR UR9, R7 ;  /* 0x00000000070932ca */ /* 0x000fe400000e0000 */
[----:B------:R-:W-:Y:S02]  /*24f30*/  @P3 R2UR UR8, R11 ;  /* 0x000000000b0832ca */ /* 0x000fe400000e0000 */
[----:B------:R-:W-:-:S02]  /*24f40*/  @P3 PLOP3.LUT P0, PT, P3, PT, PT, 0x8, 0x0 ;  /* 0x000000000000381c */ /* 0x000fc40001f0e170 */
[----:B------:R-:W-:-:S09]  /*24f50*/  PLOP3.LUT P3, PT, PT, PT, PT, 0x8, 0x0 ;  /* 0x000000000000781c */ /* 0x000fd20003f6e170 */
[----:B------:R0:W-:Y:S02]  /*24f60*/  UTMALDG.4D [UR8], [UR4], desc[UR6] ;  /* 0x00000608040075b4 */ /* 0x0001e40008019000 */
[----:B0-----:R-:W-:Y:S05]  /*24f70*/  @P0 BRA.U.ANY `(.L_x_661) ;  /* 0xfffffffd00d80947 */ /* 0x001fea000393ffff */
[----:B------:R-:W-:Y:S01]  /*24f80*/  PLOP3.LUT P0, PT, PT, PT, PT, 0x80, 0x0 ;  /* 0x000000000000781c */ /* 0x000fe20003f0f070 */
[----:B------:R-:W-:Y:S01]  /*24f90*/  VIADD R11, R9, 0x1cc00 ;  /* 0x0001cc00090b7836 */ /* 0x000fe20000000000 */
[----:B------:R-:W-:Y:S01]  /*24fa0*/  UMOV UR6, 0x0 ;  /* 0x0000000000067882 */ /* 0x000fe20000000000 */
[----:B------:R-:W-:Y:S01]  /*24fb0*/  UMOV UR7, 0x12f00000 ;  /* 0x12f0000000077882 */ /* 0x000fe20000000000 */
[----:B------:R-:W-:-:S09]  /*24fc0*/  UMOV UR10, 0x40 ;  /* 0x00000040000a7882 */ /* 0x000fd20000000000 */
.L_x_662:
        /* <DEDUP_REMOVED lines=15> */
.L_x_663:
        /* <DEDUP_REMOVED lines=10> */
[----:B------:R-:W0:Y:S01]  /*25160*/  SYNCS.PHASECHK.TRANS64.TRYWAIT P0, [R10+URZ+0x298c0], R12 ;  /* 0x0298c00c0a0075a7 */ /* 0x000e22000800017f */
[----:B------:R-:W-:Y:S04]  /*25170*/  BSSY B2, `(.L_x_664) ;  /* 0x0000002000027945 */ /* 0x000fe80003800000 */
[----:B0-----:R-:W-:Y:S05]  /*25180*/  @!P0 BRA `(.L_x_665) ;  /* 0x0000009c00548947 */ /* 0x001fea0003800000 */
.L_x_930:
[----:B------:R-:W-:Y:S05]  /*25190*/  BSYNC B2 ;  /* 0x0000000000027941 */ /* 0x000fea0003800000 */
.L_x_664:
[----:B------:R-:W-:Y:S01]  /*251a0*/  BSSY B2, `(.L_x_666) ;  /* 0x000000b000027945 */ /* 0x000fe20003800000 */
[----:B------:R-:W-:Y:S01]  /*251b0*/  MOV R14, 0x0 ;  /* 0x00000000000e7802 */ /* 0x000fe20000000f00 */
[----:B------:R-:W-:Y:S02]  /*251c0*/  IMAD.MOV.U32 R15, RZ, RZ, 0x12f00000 ;  /* 0x12f00000ff0f7424 */ /* 0x000fe400078e00ff */
[----:B------:R-:W-:Y:S05]  /*251d0*/  @P2 BRA `(.L_x_667) ;  /* 0x00000000001c2947 */ /* 0x000fea0003800000 */
[----:B------:R-:W2:Y:S02]  /*251e0*/  S2R R7, SR_TID.X ;  /* 0x0000000000077919 */ /* 0x000ea40000002100 */
[----:B--2---:R-:W-:Y:S01]  /*251f0*/  LOP3.LUT R9, R7, 0x1f, RZ, 0xc0, !PT ;  /* 0x0000001f07097812 */ /* 0x004fe200078ec0ff */
[----:B------:R-:W-:-:S03]  /*25200*/  IMAD.MOV.U32 R7, RZ, RZ, 0x5000 ;  /* 0x00005000ff077424 */ /* 0x000fc600078e00ff */
[----:B------:R-:W-:Y:S01]  /*25210*/  ISETP.NE.AND P0, PT, R9, RZ, PT ;  /* 0x000000ff0900720c */ /* 0x000fe20003f05270 */
[----:B------:R2:W-:-:S12]  /*25220*/  SYNCS.ARRIVE.TRANS64 RZ, [R10+URZ+0x298b0], R7 ;  /* 0x0298b0070aff79a7 */ /* 0x0005d8000800003f */
[----:B--2---:R-:W-:Y:S05]  /*25230*/  @!P0 BRA `(.L_x_667) ;  /* 0x0000000000048947 */ /* 0x004fea0003800000 */
[----:B------:R-:W-:Y:S01]  /*25240*/  BPT.TRAP 0x1 ;  /* 0x000000040000795c */ /* 0x000fe20000300000 */
.L_x_667:
[----:B------:R-:W-:Y:S05]  /*25250*/  BSYNC B2 ;  /* 0x0000000000027941 */ /* 0x000fea0003800000 */
.L_x_666:
[----:B------:R-:W-:Y:S01]  /*25260*/  R2UR UR10, R13 ;  /* 0x000000000d0a72ca */ /* 0x000fe200000e0000 */
[----:B------:R-:W-:Y:S01]  /*25270*/  IMAD R7, R28, 0x5000, R22 ;  /* 0x000050001c077824 */ /* 0x000fe200078e0216 */
[----:B------:R-:W-:Y:S01]  /*25280*/  R2UR UR6, R14 ;  /* 0x000000000e0672ca */ /* 0x000fe200000e0000 */
[----:B------:R-:W-:Y:S01]  /*25290*/  UIADD3 UR4, UP0, UR40, 0x670, URZ ;  /* 0x0000067028047890 */ /* 0x000fe2000ff1e03f */
[----:B------:R-:W-:Y:S01]  /*252a0*/  R2UR UR7, R15 ;  /* 0x000000000f0772ca */ /* 0x000fe200000e0000 */
[----:B01----:R-:W-:Y:S01]  /*252b0*/  VIADD R10, R10, 0x298b0 ;  /* 0x000298b00a0a7836 */ /* 0x003fe20000000000 */
[----:B------:R-:W-:Y:S01]  /*252c0*/  PLOP3.LUT P0, PT, PT, PT, PT, 0x80, 0x0 ;  /* 0x000000000000781c */ /* 0x000fe20003f0f070 */
[----:B------:R-:W-:Y:S01]  /*252d0*/  VIADD R7, R7, 0xa400 ;  /* 0x0000a40007077836 */ /* 0x000fe20000000000 */
[----:B------:R-:W-:-:S12]  /*252e0*/  UIADD3.X UR5, URZ, UR41, URZ, UP0, !UPT ;  /* 0x000000293f057290 */ /* 0x000fd800087fe43f */
.L_x_668:
        /* <DEDUP_REMOVED lines=9> */
[----:B-1----:R-:W-:Y:S05]  /*25380*/  @P0 BRA.U.ANY `(.L_x_668) ;  /* 0xfffffffd00d80947 */ /* 0x002fea000393ffff */
.L_x_656:
[----:B------:R-:W-:Y:S05]  /*25390*/  BSYNC B1 ;  /* 0x0000000000017941 */ /* 0x000fea0003800000 */
.L_x_655:
[----:B------:R-:W-:Y:S01]  /*253a0*/  VIADD R11, R6, 0xfffffffe ;  /* 0xfffffffe060b7836 */ /* 0x000fe20000000000 */
[----:B------:R-:W-:Y:S02]  /*253b0*/  IADD3 R28, R28, 0x1, RZ ;  /* 0x000000011c1c7810 */ /* 0x000fe40007ffe0ff */
[----:B------:R-:W-:Y:S02]  /*253c0*/  PLOP3.LUT P0, PT, PT, PT, PT, 0x8, 0x0 ;  /* 0x000000000000781c */ /* 0x000fe40003f0e170 */
[----:B------:R-:W-:Y:S02]  /*253d0*/  ISETP.GE.AND P3, PT, R11, R3, PT ;  /* 0x000000030b00720c */ /* 0x000fe40003f66270 */
[----:B------:R-:W-:-:S04]  /*253e0*/  ISETP.NE.AND P2, PT, R28, 0x2, PT ;  /* 0x000000021c00780c */ /* 0x000fc80003f45270 */
[----:B------:R-:W-:Y:S02]  /*253f0*/  SEL R6, RZ, 0x1, P2 ;  /* 0x00000001ff067807 */ /* 0x000fe40001000000 */
[----:B------:R-:W-:Y:S02]  /*25400*/  SEL R28, R28, RZ, P2 ;  /* 0x000000ff1c1c7207 */ /* 0x000fe40001000000 */
[----:B------:R-:W-:-:S03]  /*25410*/  LOP3.LUT R35, R35, R6, RZ, 0x3c, !PT ;  /* 0x0000000623237212 */ /* 0x000fc600078e3cff */
[----:B------:R-:W-:Y:S05]  /*25420*/  @!P3 BRA `(.L_x_649) ;  /* 0x0000000400d4b947 */ /* 0x000fea0003800000 */
.L_x_683:
[----:B------:R-:W-:Y:S05]  /*25430*/  YIELD ;  /* 0x0000000000007946 */ /* 0x000fea0003800000 */
        /* <DEDUP_REMOVED lines=10> */
.L_x_931:
[----:B------:R-:W-:Y:S05]  /*254e0*/  BSYNC B2 ;  /* 0x0000000000027941 */ /* 0x000fea0003800000 */
.L_x_671:
[----:B------:R-:W-:Y:S04]  /*254f0*/  BSSY B2, `(.L_x_673) ;  /* 0x0000009000027945 */ /* 0x000fe80003800000 */
[----:B------:R-:W-:Y:S05]  /*25500*/  @P3 BRA `(.L_x_674) ;  /* 0x00000000001c3947 */ /* 0x000fea0003800000 */
[----:B------:R-:W0:Y:S02]  /*25510*/  S2R R6, SR_TID.X ;  /* 0x0000000000067919 */ /* 0x000e240000002100 */
[----:B0-----:R-:W-:Y:S01]  /*25520*/  LOP3.LUT R7, R6, 0x1f, RZ, 0xc0, !PT ;  /* 0x0000001f06077812 */ /* 0x001fe200078ec0ff */
[----:B------:R-:W-:-:S03]  /*25530*/  IMAD.MOV.U32 R6, RZ, RZ, 0x7800 ;  /* 0x00007800ff067424 */ /* 0x000fc600078e00ff */
[----:B------:R-:W-:Y:S01]  /*25540*/  ISETP.NE.AND P2, PT, R7, RZ, PT ;  /* 0x000000ff0700720c */ /* 0x000fe20003f45270 */
[----:B------:R2:W-:-:S12]  /*25550*/  SYNCS.ARRIVE.TRANS64 RZ, [R10+URZ+0x29890], R6 ;  /* 0x029890060aff79a7 */ /* 0x0005d8000800003f */
[----:B--2---:R-:W-:Y:S05]  /*25560*/  @!P2 BRA `(.L_x_674) ;  /* 0x000000000004a947 */ /* 0x004fea0003800000 */
[----:B------:R-:W-:Y:S01]  /*25570*/  BPT.TRAP 0x1 ;  /* 0x000000040000795c */ /* 0x000fe20000300000 */
.L_x_674:
[----:B------:R-:W-:Y:S05]  /*25580*/  BSYNC B2 ;  /* 0x0000000000027941 */ /* 0x000fea0003800000 */
.L_x_673:
[----:B------:R-:W-:Y:S01]  /*25590*/  IMAD.MOV.U32 R13, RZ, RZ, RZ ;  /* 0x000000ffff0d7224 */ /* 0x000fe200078e00ff */
[----:B------:R-:W-:Y:S01]  /*255a0*/  UIADD3 UR4, UP0, UR40, 0x570, URZ ;  /* 0x0000057028047890 */ /* 0x000fe2000ff1e03f */
[----:B------:R-:W-:Y:S01]  /*255b0*/  IMAD R8, R28, 0x7800, R22 ;  /* 0x000078001c087824 */ /* 0x000fe200078e0216 */
[----:B------:R-:W-:Y:S01]  /*255c0*/  PLOP3.LUT P2, PT, PT, PT, PT, 0x80, 0x0 ;  /* 0x000000000000781c */ /* 0x000fe20003f4f070 */
[----:B0-----:R-:W-:Y:S01]  /*255d0*/  IMAD R7, R11, 0xa0, R0 ;  /* 0x000000a00b077824 */ /* 0x001fe200078e0200 */
[----:B------:R-:W-:Y:S01]  /*255e0*/  R2UR UR10, R13 ;  /* 0x000000000d0a72ca */ /* 0x000fe200000e0000 */
[----:B------:R-:W-:Y:S01]  /*255f0*/  VIADD R12, R8, 0x1a400 ;  /* 0x0001a400080c7836 */ /* 0x000fe20000000000 */
[----:B------:R-:W-:Y:S01]  /*25600*/  IADD3 R6, R10, 0x29890, RZ ;  /* 0x000298900a067810 */ /* 0x000fe20007ffe0ff */
[----:B------:R-:W-:Y:S01]  /*25610*/  UIADD3.X UR5, URZ, UR41, URZ, UP0, !UPT ;  /* 0x000000293f057290 */ /* 0x000fe200087fe43f */
[----:B------:R-:W-:Y:S01]  /*25620*/  UMOV UR6, 0x0 ;  /* 0x0000000000067882 */ /* 0x000fe20000000000 */
[----:B------:R-:W-:-:S10]  /*25630*/  UMOV UR7, 0x12f00000 ;  /* 0x12f0000000077882 */ /* 0x000fd40000000000 */
.L_x_675:
        /* <DEDUP_REMOVED lines=15> */
.L_x_676:
        /* <DEDUP_REMOVED lines=15> */
.L_x_677:
        /* <DEDUP_REMOVED lines=13> */
.L_x_932:
[----:B------:R-:W-:Y:S05]  /*258f0*/  BSYNC B2 ;  /* 0x0000000000027941 */ /* 0x000fea0003800000 */
.L_x_678:
[----:B------:R-:W-:Y:S01]  /*25900*/  BSSY B2, `(.L_x_680) ;  /* 0x000000b000027945 */ /* 0x000fe20003800000 */
[----:B------:R-:W-:Y:S01]  /*25910*/  IMAD.MOV.U32 R8, RZ, RZ, 0x0 ;  /* 0x00000000ff087424 */ /* 0x000fe200078e00ff */
[----:B01----:R-:W-:Y:S02]  /*25920*/  MOV R9, 0x12f00000 ;  /* 0x12f0000000097802 */ /* 0x003fe40000000f00 */
[----:B------:R-:W-:Y:S05]  /*25930*/  @P3 BRA `(.L_x_681) ;  /* 0x00000000001c3947 */ /* 0x000fea0003800000 */
[----:B------:R-:W0:Y:S02]  /*25940*/  S2R R6, SR_TID.X ;  /* 0x0000000000067919 */ /* 0x000e240000002100 */
[----:B0-----:R-:W-:Y:S01]  /*25950*/  LOP3.LUT R12, R6, 0x1f, RZ, 0xc0, !PT ;  /* 0x0000001f060c7812 */ /* 0x001fe200078ec0ff */
[----:B------:R-:W-:-:S03]  /*25960*/  IMAD.MOV.U32 R6, RZ, RZ, 0x5000 ;  /* 0x00005000ff067424 */ /* 0x000fc600078e00ff */
[----:B------:R-:W-:Y:S01]  /*25970*/  ISETP.NE.AND P2, PT, R12, RZ, PT ;  /* 0x000000ff0c00720c */ /* 0x000fe20003f45270 */
[----:B------:R0:W-:-:S12]  /*25980*/  SYNCS.ARRIVE.TRANS64 RZ, [R10+URZ+0x298b0], R6 ;  /* 0x0298b0060aff79a7 */ /* 0x0001d8000800003f */
[----:B0-----:R-:W-:Y:S05]  /*25990*/  @!P2 BRA `(.L_x_681) ;  /* 0x000000000004a947 */ /* 0x001fea0003800000 */
[----:B------:R-:W-:Y:S01]  /*259a0*/  BPT.TRAP 0x1 ;  /* 0x000000040000795c */ /* 0x000fe20000300000 */
.L_x_681:
[----:B------:R-:W-:Y:S05]  /*259b0*/  BSYNC B2 ;  /* 0x0000000000027941 */ /* 0x000fea0003800000 */
.L_x_680:
[----:B------:R-:W-:Y:S01]  /*259c0*/  R2UR UR10, R13 ;  /* 0x000000000d0a72ca */ /* 0x000fe200000e0000 */
[----:B------:R-:W-:Y:S01]  /*259d0*/  IMAD R6, R28, 0x5000, R22 ;  /* 0x000050001c067824 */ /* 0x000fe200078e0216 */
[----:B------:R-:W-:Y:S01]  /*259e0*/  R2UR UR6, R8 ;  /* 0x00000000080672ca */ /* 0x000fe200000e0000 */
[----:B------:R-:W-:Y:S01]  /*259f0*/  UIADD3 UR4, UP0, UR40, 0x670, URZ ;  /* 0x0000067028047890 */ /* 0x000fe2000ff1e03f */
[----:B------:R-:W-:Y:S01]  /*25a00*/  R2UR UR7, R9 ;  /* 0x00000000090772ca */ /* 0x000fe200000e0000 */
[----:B------:R-:W-:Y:S01]  /*25a10*/  VIADD R10, R10, 0x298b0 ;  /* 0x000298b00a0a7836 */ /* 0x000fe20000000000 */
[----:B------:R-:W-:Y:S01]  /*25a20*/  PLOP3.LUT P2, PT, PT, PT, PT, 0x80, 0x0 ;  /* 0x000000000000781c */ /* 0x000fe20003f4f070 */
[----:B------:R-:W-:Y:S01]  /*25a30*/  VIADD R6, R6, 0xa400 ;  /* 0x0000a40006067836 */ /* 0x000fe20000000000 */
[----:B------:R-:W-:-:S12]  /*25a40*/  UIADD3.X UR5, URZ, UR41, URZ, UP0, !UPT ;  /* 0x000000293f057290 */ /* 0x000fd800087fe43f */
.L_x_682:
        /* <DEDUP_REMOVED lines=10> */
.L_x_670:
[----:B------:R-:W-:Y:S05]  /*25af0*/  BSYNC B1 ;  /* 0x0000000000017941 */ /* 0x000fea0003800000 */
.L_x_669:
[C---:B------:R-:W-:Y:S01]  /*25b00*/  ISETP.GT.AND P3, PT, R11.reuse, R3, PT ;  /* 0x000000030b00720c */ /* 0x040fe20003f64270 */
[----:B------:R-:W-:Y:S01]  /*25b10*/  VIADD R28, R28, 0x1 ;  /* 0x000000011c1c7836 */ /* 0x000fe20000000000 */
[----:B------:R-:W-:-:S04]  /*25b20*/  IADD3 R11, R11, -0x1, RZ ;  /* 0xffffffff0b0b7810 */ /* 0x000fc80007ffe0ff */
[----:B------:R-:W-:-:S04]  /*25b30*/  ISETP.NE.AND P2, PT, R28, 0x2, PT ;  /* 0x000000021c00780c */ /* 0x000fc80003f45270 */
[----:B------:R-:W-:Y:S02]  /*25b40*/  SEL R6, RZ, 0x1, P2 ;  /* 0x00000001ff067807 */ /* 0x000fe40001000000 */
[----:B------:R-:W-:Y:S02]  /*25b50*/  SEL R28, R28, RZ, P2 ;  /* 0x000000ff1c1c7207 */ /* 0x000fe40001000000 */
[----:B------:R-:W-:Y:S01]  /*25b60*/  LOP3.LUT R35, R35, R6, RZ, 0x3c, !PT ;  /* 0x0000000623237212 */ /* 0x000fe200078e3cff */
[----:B------:R-:W-:Y:S06]  /*25b70*/  @P3 BRA `(.L_x_683) ;  /* 0xfffffff8002c3947 */ /* 0x000fec000383ffff */
.L_x_649:
[----:B------:R-:W-:Y:S05]  /*25b80*/  BSYNC B0 ;  /* 0x0000000000007941 */ /* 0x000fea0003800000 */
.L_x_648:
[----:B------:R-:W-:Y:S05]  /*25b90*/  @!P0 WARPSYNC.ALL ;  /* 0x0000000000008948 */ /* 0x000fea0003800000 */
[----:B------:R-:W-:Y:S01]  /*25ba0*/  @!P0 BAR.SYNC.DEFER_BLOCKING 0xc, 0x180 ;  /* 0x0306000000008b1d */ /* 0x000fe20000010000 */
[----:B------:R-:W-:-:S05]  /*25bb0*/  IMAD.MOV.U32 R29, RZ, RZ, RZ ;  /* 0x000000ffff1d7224 */ /* 0x000fca00078e00ff */
[----:B------:R-:W-:Y:S04]  /*25bc0*/  BSSY B0, `(.L_x_684) ;  /* 0x000001e000007945 */ /* 0x000fe80003800000 */
[----:B------:R-:W-:Y:S05]  /*25bd0*/  @!P1 BRA `(.L_x_685) ;  /* 0x0000000000709947 */ /* 0x000fea0003800000 */
[----:B------:R-:W-:-:S13]  /*25be0*/  ISETP.NE.AND P0, PT, R5, RZ, PT ;  /* 0x000000ff0500720c */ /* 0x000fda0003f05270 */
[----:B------:R-:W1:Y:S02]  /*25bf0*/  @!P0 LDC R5, c[0x0][0x9f0] ;  /* 0x00027c00ff058b82 */ /* 0x000e640000000800 */
[-C--:B-1----:R-:W-:Y:S02]  /*25c00*/  IABS R0, R5.reuse ;  /* 0x0000000500007213 */ /* 0x082fe40000000000 */
[----:B0-----:R-:W-:Y:S02]  /*25c10*/  IABS R7, R5 ;  /* 0x0000000500077213 */ /* 0x001fe40000000000 */
[----:B------:R-:W0:Y:S02]  /*25c20*/  I2F.RP R2, R0 ;  /* 0x0000000000027306 */ /* 0x000e240000209400 */
[----:B------:R-:W-:-:S06]  /*25c30*/  IADD3 R7, RZ, -R7, RZ ;  /* 0x80000007ff077210 */ /* 0x000fcc0007ffe0ff */
[----:B0-----:R-:W0:Y:S02]  /*25c40*/  MUFU.RCP R2, R2 ;  /* 0x0000000200027308 */ /* 0x001e240000001000 */
[----:B0-----:R-:W-:-:S06]  /*25c50*/  VIADD R2, R2, 0xffffffe ;  /* 0x0ffffffe02027836 */ /* 0x001fcc0000000000 */
[----:B------:R-:W0:Y:S02]  /*25c60*/  F2I.FTZ.U32.TRUNC.NTZ R3, R2 ;  /* 0x0000000200037305 */ /* 0x000e24000021f000 */
[----:B0-----:R-:W-:-:S04]  /*25c70*/  IMAD.MOV R2, RZ, RZ, -R3 ;  /* 0x000000ffff027224 */ /* 0x001fc800078e0a03 */
[----:B------:R-:W-:Y:S02]  /*25c80*/  IMAD R6, R2, R0, RZ ;  /* 0x0000000002067224 */ /* 0x000fe400078e02ff */
[----:B------:R-:W-:-:S04]  /*25c90*/  IMAD.MOV.U32 R2, RZ, RZ, RZ ;  /* 0x000000ffff027224 */ /* 0x000fc800078e00ff */
[----:B------:R-:W-:Y:S01]  /*25ca0*/  IMAD.HI.U32 R6, R3, R6, R2 ;  /* 0x0000000603067227 */ /* 0x000fe200078e0002 */
[----:B------:R-:W-:-:S04]  /*25cb0*/  IADD3 R3, R4, -0x1, R5 ;  /* 0xffffffff04037810 */ /* 0x000fc80007ffe005 */
[----:B------:R-:W-:Y:S02]  /*25cc0*/  IABS R2, R3 ;  /* 0x0000000300027213 */ /* 0x000fe40000000000 */
[----:B------:R-:W-:-:S03]  /*25cd0*/  LOP3.LUT R3, R3, R5, RZ, 0x3c, !PT ;  /* 0x0000000503037212 */ /* 0x000fc600078e3cff */
[----:B------:R-:W-:Y:S01]  /*25ce0*/  IMAD.HI.U32 R6, R6, R2, RZ ;  /* 0x0000000206067227 */ /* 0x000fe200078e00ff */
[----:B------:R-:W-:-:S03]  /*25cf0*/  ISETP.GE.AND P2, PT, R3, RZ, PT ;  /* 0x000000ff0300720c */ /* 0x000fc60003f46270 */
        /* <DEDUP_REMOVED lines=10> */
.L_x_685:
[----:B------:R-:W-:Y:S05]  /*25da0*/  BSYNC B0 ;  /* 0x0000000000007941 */ /* 0x000fea0003800000 */
.L_x_684:
[----:B------:R-:W-:-:S05]  /*25db0*/  IMAD R0, R20, R29, RZ ;  /* 0x0000001d14007224 */ /* 0x000fca00078e02ff */
[----:B------:R1:W-:Y:S01]  /*25dc0*/  STL [R1+0xc], R0 ;  /* 0x00000c0001007387 */ /* 0x0003e20000100800 */
[----:B------:R-:W-:-:S04]  /*25dd0*/  VIADDMNMX R29, R0, R29, R4, PT ;  /* 0x0000001d001d7246 */ /* 0x000fc80003800104 */
[----:B------:R-:W-:-:S13]  /*25de0*/  ISETP.GT.AND P0, PT, R29, R0, PT ;  /* 0x000000001d00720c */ /* 0x000fda0003f04270 */
[----:B-1----:R-:W-:Y:S05]  /*25df0*/  @P0 BRA `(.L_x_686) ;  /* 0x0000000000440947 */ /* 0x002fea0003800000 */
[----:B------:R-:W1:Y:S02]  /*25e00*/  S2R R0, SR_TID.X ;  /* 0x0000000000007919 */ /* 0x000e640000002100 */
[----:B-1----:R-:W-:-:S04]  /*25e10*/  LOP3.LUT R0, R0, 0x7f, RZ, 0xc0, !PT ;  /* 0x0000007f00007812 */ /* 0x002fc800078ec0ff */
[----:B------:R-:W-:-:S13]  /*25e20*/  ISETP.NE.AND P0, PT, R0, RZ, PT ;  /* 0x000000ff0000720c */ /* 0x000fda0003f05270 */
[----:B------:R-:W-:Y:S05]  /*25e30*/  @P0 BRA `(.L_x_687) ;  /* 0x0000004400c40947 */ /* 0x000fea0003800000 */
[----:B------:R-:W1:Y:S01]  /*25e40*/  S2R R5, SR_LANEID ;  /* 0x0000000000057919 */ /* 0x000e620000000000 */
[----:B------:R-:W-:Y:S01]  /*25e50*/  VOTEU.ANY UR4, UPT, PT ;  /* 0x0000000000047886 */ /* 0x000fe200038e0100 */
[----:B------:R-:W2:Y:S01]  /*25e60*/  LDC.64 R2, c[0x0][0xc60] ;  /* 0x00031800ff027b82 */ /* 0x000ea20000000a00 */
[----:B------:R-:W1:Y:S02]  /*25e70*/  FLO.U32 R0, UR4 ;  /* 0x0000000400007d00 */ /* 0x000e6400080e0000 */
[----:B-1----:R-:W-:-:S06]  /*25e80*/  ISETP.EQ.U32.AND P0, PT, R0, R5, PT ;  /* 0x000000050000720c */ /* 0x002fcc0003f02070 */
[----:B------:R-:W2:Y:S07]  /*25e90*/  POPC R5, UR4 ;  /* 0x0000000400057d09 */ /* 0x000eae0008000000 */
[----:B--2---:R-:W2:Y:S01]  /*25ea0*/  @P0 ATOMG.E.ADD.STRONG.GPU PT, R3, desc[UR50][R2.64], R5 ;  /* 0x00000005020309a8 */ /* 0x004ea200081ee1f2 */
[----:B------:R-:W1:Y:S02]  /*25eb0*/  S2R R4, SR_LTMASK ;  /* 0x0000000000047919 */ /* 0x000e640000003900 */
[----:B-1----:R-:W-:-:S04]  /*25ec0*/  LOP3.LUT R4, R4, UR4, RZ, 0xc0, !PT ;  /* 0x0000000404047c12 */ /* 0x002fc8000f8ec0ff */
[----:B0-----:R-:W0:Y:S01]  /*25ed0*/  POPC R7, R4 ;  /* 0x0000000400077309 */ /* 0x001e220000000000 */
[----:B--2---:R-:W0:Y:S02]  /*25ee0*/  SHFL.IDX PT, R0, R3, R0, 0x1f ;  /* 0x00001f0003007589 */ /* 0x004e2400000e0000 */
[----:B0-----:R-:W-:Y:S01]  /*25ef0*/  IADD3 R16, R0, UR38, R7 ;  /* 0x0000002600107c10 */ /* 0x001fe2000fffe007 */
[----:B------:R-:W-:Y:S06]  /*25f00*/  BRA `(.L_x_687) ;  /* 0x0000004400907947 */ /* 0x000fec0003800000 */
.L_x_686:
        /* <DEDUP_REMOVED lines=8> */
[----:B------:R-:W-:Y:S01]  /*25f90*/  IMAD.U32 R4, RZ, RZ, UR6 ;  /* 0x00000006ff047e24 */ /* 0x000fe2000f8e00ff */
[----:B0-----:R-:W-:Y:S01]  /*25fa0*/  MOV R7, UR9 ;  /* 0x0000000900077c02 */ /* 0x001fe20008000f00 */
[----:B------:R-:W0:Y:S01]  /*25fb0*/  LDC.64 R2, c[0x4][R2] ;  /* 0x0100000002027b82 */ /* 0x000e220000000a00 */
[----:B------:R-:W-:Y:S01]  /*25fc0*/  IMAD.U32 R5, RZ, RZ, UR7 ;  /* 0x00000007ff057e24 */ /* 0x000fe2000f8e00ff */
[----:B------:R-:W-:Y:S01]  /*25fd0*/  MOV R13, RZ ;  /* 0x000000ff000d7202 */ /* 0x000fe20000000f00 */
[----:B------:R-:W-:Y:S02]  /*25fe0*/  IMAD.U32 R6, RZ, RZ, UR8 ;  /* 0x00000008ff067e24 */ /* 0x000fe4000f8e00ff */
[----:B------:R-:W-:-:S02]  /*25ff0*/  IMAD.U32 R10, RZ, RZ, UR4 ;  /* 0x00000004ff0a7e24 */ /* 0x000fc4000f8e00ff */
[----:B------:R-:W-:Y:S02]  /*26000*/  IMAD.U32 R11, RZ, RZ, UR5 ;  /* 0x00000005ff0b7e24 */ /* 0x000fe4000f8e00ff */
[----:B------:R-:W-:Y:S02]  /*26010*/  IMAD.MOV.U32 R8, RZ, RZ, 0x70 ;  /* 0x00000070ff087424 */ /* 0x000fe400078e00ff */
[----:B------:R-:W-:-:S07]  /*26020*/  IMAD.MOV.U32 R12, RZ, RZ, 0x1 ;  /* 0x00000001ff0c7424 */ /* 0x000fce00078e00ff */
[----:B------:R-:W-:-:S07]  /*26030*/  LEPC R20, `(.L_x_689) ;  /* 0x000000001014794e */ /* 0x000fce0000000000 */
[----:B0-----:R-:W-:Y:S05]  /*26040*/  CALL.ABS.NOINC R2 ;  /* 0x0000000002007343 */ /* 0x001fea0003c00000 */
.L_x_689:
[----:B------:R-:W-:Y:S05]  /*26050*/  BSYNC B6 ;  /* 0x0000000000067941 */ /* 0x000fea0003800000 */
.L_x_688:
[----:B------:R-:W2:Y:S01]  /*26060*/  LDL.LU R31, [R1] ;  /* 0x00000000011f7983 */ /* 0x000ea20000300800 */
[----:B------:R-:W-:Y:S01]  /*26070*/  VIADD R0, R22, 0xa400 ;  /* 0x0000a40016007836 */ /* 0x000fe20000000000 */
[----:B------:R-:W-:Y:S04]  /*26080*/  BSSY B6, `(.L_x_690) ;  /* 0x0000016000067945 */ /* 0x000fe80003800000 */
[----:B------:R-:W-:Y:S02]  /*26090*/  LOP3.LUT P0, RZ, R0, 0x3ff, RZ, 0xc0, !PT ;  /* 0x000003ff00ff7812 */ /* 0x000fe4000780c0ff */
[----:B--2---:R-:W-:-:S11]  /*260a0*/  LOP3.LUT R31, R31, 0xfffffffe, RZ, 0xc0, !PT ;  /* 0xfffffffe1f1f7812 */ /* 0x004fd600078ec0ff */
[----:B------:R-:W-:-:S05]  /*260b0*/  @P0 LOP3.LUT R31, R31, 0x1, RZ, 0xfc, !PT ;  /* 0x000000011f1f0812 */ /* 0x000fca00078efcff */
[----:B------:R1:W-:Y:S01]  /*260c0*/  STL [R1], R31 ;  /* 0x0000001f01007387 */ /* 0x0003e20000100800 */
        /* <DEDUP_REMOVED lines=16> */
[----:B01----:R-:W-:Y:S05]  /*261d0*/  CALL.ABS.NOINC R2 ;  /* 0x0000000002007343 */ /* 0x003fea0003c00000 */
.L_x_691:
[----:B------:R-:W-:Y:S05]  /*261e0*/  BSYNC B6 ;  /* 0x0000000000067941 */ /* 0x000fea0003800000 */
.L_x_690:
        /* <DEDUP_REMOVED lines=20> */
.L_x_693:
[----:B------:R-:W-:Y:S05]  /*26330*/  BSYNC B6 ;  /* 0x0000000000067941 */ /* 0x000fea0003800000 */
.L_x_692:
[----:B------:R-:W-:Y:S01]  /*26340*/  LOP3.LUT P6, RZ, R31, 0x1, RZ, 0xc0, !PT ;  /* 0x000000011fff7812 */ /* 0x000fe200078cc0ff */
[----:B------:R-:W-:-:S12]  /*26350*/  BSSY B6, `(.L_x_694) ;  /* 0x0000012000067945 */ /* 0x000fd80003800000 */
[----:B------:R-:W-:Y:S05]  /*26360*/  @!P6 BRA `(.L_x_695) ;  /* 0x000000000040e947 */ /* 0x000fea0003800000 */
[----:B------:R-:W-:Y:S01]  /*26370*/  MOV R2, 0x0 ;  /* 0x0000000000027802 */ /* 0x000fe20000000f00 */
[----:B------:R-:W-:Y:S01]  /*26380*/  ULDC.64 UR4, c[0x4][0xc8] ;  /* 0x0100320000047ab9 */ /* 0x000fe20000000a00 */
[----:B------:R-:W-:Y:S01]  /*26390*/  ULDC.64 UR6, c[0x4][0xd0] ;  /* 0x0100340000067ab9 */ /* 0x000fe20000000a00 */
[----:B------:R-:W-:Y:S01]  /*263a0*/  ULDC.64 UR8, c[0x4][0x20] ;  /* 0x0100080000087ab9 */ /* 0x000fe20000000a00 */
[----:B------:R-:W-:Y:S01]  /*263b0*/  IMAD.U32 R4, RZ, RZ, UR4 ;  /* 0x00000004ff047e24 */ /* 0x000fe2000f8e00ff */
[----:B------:R-:W-:Y:S01]  /*263c0*/  MOV R10, UR8 ;  /* 0x00000008000a7c02 */ /* 0x000fe20008000f00 */
[----:B------:R-:W2:Y:S01]  /*263d0*/  LDC.64 R2, c[0x4][R2] ;  /* 0x0100000002027b82 */ /* 0x000ea20000000a00 */
[----:B------:R-:W-:Y:S02]  /*263e0*/  IMAD.U32 R5, RZ, RZ, UR5 ;  /* 0x00000005ff057e24 */ /* 0x000fe4000f8e00ff */
[----:B------:R-:W-:Y:S02]  /*263f0*/  IMAD.U32 R6, RZ, RZ, UR6 ;  /* 0x00000006ff067e24 */ /* 0x000fe4000f8e00ff */
[----:B0-----:R-:W-:-:S02]  /*26400*/  IMAD.U32 R7, RZ, RZ, UR7 ;  /* 0x00000007ff077e24 */ /* 0x001fc4000f8e00ff */
[----:B------:R-:W-:Y:S02]  /*26410*/  IMAD.U32 R11, RZ, RZ, UR9 ;  /* 0x00000009ff0b7e24 */ /* 0x000fe4000f8e00ff */
[----:B------:R-:W-:Y:S02]  /*26420*/  IMAD.MOV.U32 R8, RZ, RZ, 0x70 ;  /* 0x00000070ff087424 */ /* 0x000fe400078e00ff */
[----:B------:R-:W-:Y:S02]  /*26430*/  IMAD.MOV.U32 R12, RZ, RZ, 0x1 ;  /* 0x00000001ff0c7424 */ /* 0x000fe400078e00ff */
[----:B------:R-:W-:-:S07]  /*26440*/  IMAD.MOV.U32 R13, RZ, RZ, RZ ;  /* 0x000000ffff0d7224 */ /* 0x000fce00078e00ff */
[----:B------:R-:W-:-:S07]  /*26450*/  LEPC R20, `(.L_x_695) ;  /* 0x000000001014794e */ /* 0x000fce0000000000 */
[----:B-12---:R-:W-:Y:S05]  /*26460*/  CALL.ABS.NOINC R2 ;  /* 0x0000000002007343 */ /* 0x006fea0003c00000 */
.L_x_695:
[----:B------:R-:W-:Y:S05]  /*26470*/  BSYNC B6 ;  /* 0x0000000000067941 */ /* 0x000fea0003800000 */
.L_x_694:
[----:B------:R-:W2:Y:S01]  /*26480*/  LDL R32, [R1+0x4] ;  /* 0x0000040001207983 */ /* 0x000ea20000100800 */
[----:B------:R-:W-:Y:S01]  /*26490*/  ULDC.64 UR4, c[0x0][0x9f8] ;  /* 0x00027e0000047ab9 */ /* 0x000fe20000000a00 */
[----:B------:R-:W3:Y:S01]  /*264a0*/  LDC R11, c[0x0][0x430] ;  /* 0x00010c00ff0b7b82 */ /* 0x000ee20000000800 */
[----:B------:R-:W-:Y:S01]  /*264b0*/  ISETP.NE.U32.AND P0, PT, RZ, UR4, PT ;  /* 0x00000004ff007c0c */ /* 0x000fe2000bf05070 */
[----:B------:R-:W4:Y:S03]  /*264c0*/  S2R R20, SR_TID.X ;  /* 0x0000000000147919 */ /* 0x000f260000002100 */
[----:B------:R-:W-:-:S13]  /*264d0*/  ISETP.NE.AND.EX P0, PT, RZ, UR5, PT, P0 ;  /* 0x00000005ff007c0c */ /* 0x000fda000bf05300 */
[----:B------:R-:W-:Y:S01]  /*264e0*/  @P0 IADD3 R2, P1, R25, UR4, RZ ;  /* 0x0000000419020c10 */ /* 0x000fe2000ff3e0ff */
[----:B------:R-:W-:Y:S01]  /*264f0*/  IMAD.MOV.U32 R8, RZ, RZ, 0xa0 ;  /* 0x000000a0ff087424 */ /* 0x000fe200078e00ff */
[----:B------:R-:W-:Y:S02]  /*26500*/  ULDC UR4, c[0x0][0x2f4] ;  /* 0x0000bd0000047ab9 */ /* 0x000fe40000000800 */
[----:B------:R-:W-:Y:S02]  /*26510*/  @P0 IADD3.X R3, R26, UR5, RZ, P1, !PT ;  /* 0x000000051a030c10 */ /* 0x000fe40008ffe4ff */
[----:B---3--:R-:W-:Y:S01]  /*26520*/  ISETP.NE.AND P2, PT, R11, 0x1, PT ;  /* 0x000000010b00780c */ /* 0x008fe20003f45270 */
[----:B------:R-:W-:Y:S01]  /*26530*/  IMAD R8, R29, R8, -0xa0 ;  /* 0xffffff601d087424 */ /* 0x000fe200078e0208 */
[----:B-1----:R-:W-:Y:S01]  /*26540*/  LOP3.LUT R31, R31, 0xffffffbf, RZ, 0xc0, !PT ;  /* 0xffffffbf1f1f7812 */ /* 0x002fe200078ec0ff */
[----:B------:R1:W3:Y:S01]  /*26550*/  @P0 LDG.E R33, desc[UR50][R2.64] ;  /* 0x0000003202210981 */ /* 0x0002e2000c1e1900 */
[----:B------:R-:W-:Y:S01]  /*26560*/  ULDC UR5, c[0x0][0x320] ;  /* 0x0000c80000057ab9 */ /* 0x000fe20000000800 */
[----:B----4-:R-:W-:-:S08]  /*26570*/  LOP3.LUT R21, R20, 0x7f, RZ, 0xc0, !PT ;  /* 0x0000007f14157812 */ /* 0x010fd000078ec0ff */
[----:B-1----:R-:W1:Y:S01]  /*26580*/  @P2 LDC R3, c[0x0][0x434] ;  /* 0x00010d00ff032b82 */ /* 0x002e620000000800 */
[----:B------:R-:W-:Y:S02]  /*26590*/  SHF.R.U32.HI R21, RZ, 0x2, R21 ;  /* 0x00000002ff157819 */ /* 0x000fe40000011615 */
[----:B------:R-:W-:-:S05]  /*265a0*/  SHF.L.U32 R20, R20, 0x5, RZ ;  /* 0x0000000514147819 */ /* 0x000fca00000006ff */
[----:B------:R-:W4:Y:S01]  /*265b0*/  @P2 LDC R2, c[0x0][0x438] ;  /* 0x00010e00ff022b82 */ /* 0x000f220000000800 */
[----:B------:R-:W-:-:S05]  /*265c0*/  LOP3.LUT R20, R21, 0x60, R20, 0xf8, !PT ;  /* 0x0000006015147812 */ /* 0x000fca00078ef814 */
[----:B------:R-:W-:-:S05]  /*265d0*/  IMAD.IADD R9, R20, 0x1, R8 ;  /* 0x0000000114097824 */ /* 0x000fca00078e0208 */
[----:B------:R-:W-:Y:S01]  /*265e0*/  ISETP.GE.AND P1, PT, R9, R27, PT ;  /* 0x0000001b0900720c */ /* 0x000fe20003f26270 */
[----:B------:R-:W0:Y:S01]  /*265f0*/  S2R R20, SR_TID.X ;  /* 0x0000000000147919 */ /* 0x000e220000002100 */
[----:B------:R-:W1:Y:S11]  /*26600*/  S2R R21, SR_TID.X ;  /* 0x0000000000157919 */ /* 0x000e760000002100 */
[----:B------:R-:W3:Y:S01]  /*26610*/  @!P1 LDC.64 R4, c[0x0][0x418] ;  /* 0x00010600ff049b82 */ /* 0x000ee20000000a00 */
[----:B0-----:R-:W-:-:S04]  /*26620*/  LOP3.LUT R20, R20, 0x7f, RZ, 0xc0, !PT ;  /* 0x0000007f14147812 */ /* 0x001fc800078ec0ff */
[----:B------:R-:W-:Y:S01]  /*26630*/  SHF.R.U32.HI R10, RZ, 0x2, R20 ;  /* 0x00000002ff0a7819 */ /* 0x000fe20000011614 */
[----:B-1----:R-:W-:-:S05]  /*26640*/  IMAD.SHL.U32 R20, R21, 0x20, RZ ;  /* 0x0000002015147824 */ /* 0x002fca00078e00ff */
[----:B------:R-:W-:-:S04]  /*26650*/  LOP3.LUT R20, R10, 0x60, R20, 0xf8, !PT ;  /* 0x000000600a147812 */ /* 0x000fc800078ef814 */
[----:B------:R-:W-:-:S05]  /*26660*/  LOP3.LUT R20, R20, 0x80, RZ, 0xfc, !PT ;  /* 0x0000008014147812 */ /* 0x000fca00078efcff */
[----:B------:R-:W-:Y:S02]  /*26670*/  IMAD.IADD R8, R20, 0x1, R8 ;  /* 0x0000000114087824 */ /* 0x000fe400078e0208 */
[----:B--2---:R-:W-:-:S04]  /*26680*/  IMAD.IADD R9, R9, 0x1, R32 ;  /* 0x0000000109097824 */ /* 0x004fc800078e0220 */
[----:B------:R-:W-:-:S04]  /*26690*/  @P2 IMAD.HI.U32 R3, R9, R3, RZ ;  /* 0x0000000309032227 */ /* 0x000fc800078e00ff */
[----:B------:R-:W-:Y:S01]  /*266a0*/  IMAD.MOV.U32 R0, RZ, RZ, R9 ;  /* 0x000000ffff007224 */ /* 0x000fe200078e0009 */
[----:B----4-:R-:W-:Y:S02]  /*266b0*/  @P2 SHF.R.U32.HI R0, RZ, R2, R3 ;  /* 0x00000002ff002219 */ /* 0x010fe40000011603 */
[----:B------:R-:W0:Y:S02]  /*266c0*/  @!P1 LDC.64 R2, c[0x0][0x428] ;  /* 0x00010a00ff029b82 */ /* 0x000e240000000a00 */
[----:B------:R-:W-:Y:S02]  /*266d0*/  @!P1 SHF.R.S32.HI R7, RZ, 0x1f, R0 ;  /* 0x0000001fff079819 */ /* 0x000fe40000011400 */
[----:B------:R-:W-:Y:S02]  /*266e0*/  @!P1 MOV R6, R0 ;  /* 0x0000000000069202 */ /* 0x000fe40000000f00 */
[----:B---3--:R-:W-:-:S03]  /*266f0*/  SHF.R.S32.HI R14, RZ, 0x1f, R33 ;  /* 0x0000001fff0e7819 */ /* 0x008fc60000011421 */
[----:B0-----:R-:W-:-:S04]  /*26700*/  @!P1 IMAD.WIDE.U32 R6, R33, R2, R6 ;  /* 0x0000000221069225 */ /* 0x001fc800078e0006 */
[----:B------:R-:W-:-:S04]  /*26710*/  @!P1 IMAD R2, R14, R2, RZ ;  /* 0x000000020e029224 */ /* 0x000fc800078e02ff */
[----:B------:R-:W-:Y:S02]  /*26720*/  @!P1 IMAD R2, R33, R3, R2 ;  /* 0x0000000321029224 */ /* 0x000fe400078e0202 */
[----:B------:R-:W0:Y:S01]  /*26730*/  @P2 LDC R3, c[0x0][0x434] ;  /* 0x00010d00ff032b82 */ /* 0x000e220000000800 */
[----:B------:R-:W-:-:S07]  /*26740*/  @!P1 LEA R12, P0, R6, R4, 0x2 ;  /* 0x00000004060c9211 */ /* 0x000fce00078010ff */
[----:B------:R-:W1:Y:S01]  /*26750*/  @P2 LDC R4, c[0x0][0x438] ;  /* 0x00010e00ff042b82 */ /* 0x000e620000000800 */
[----:B------:R-:W-:-:S05]  /*26760*/  @!P1 IMAD.IADD R2, R7, 0x1, R2 ;  /* 0x0000000107029824 */ /* 0x000fca00078e0202 */
[----:B------:R-:W-:Y:S01]  /*26770*/  @!P1 LEA.HI.X R13, R6, R5, R2, 0x2, P0 ;  /* 0x00000005060d9211 */ /* 0x000fe200000f1402 */
[C---:B------:R-:W-:Y:S01]  /*26780*/  IMAD.IADD R2, R8.reuse, 0x1, R32 ;  /* 0x0000000108027824 */ /* 0x040fe200078e0220 */
[----:B------:R-:W-:-:S04]  /*26790*/  ISETP.GE.AND P0, PT, R8, R27, PT ;  /* 0x0000001b0800720c */ /* 0x000fc80003f06270 */
[----:B------:R-:W-:Y:S01]  /*267a0*/  ISETP.GT.U32.OR P0, PT, R20, 0x9f, P0 ;  /* 0x0000009f1400780c */ /* 0x000fe20000704470 */
[----:B0-----:R-:W-:Y:S01]  /*267b0*/  @P2 IMAD.HI.U32 R3, R2, R3, RZ ;  /* 0x0000000302032227 */ /* 0x001fe200078e00ff */
[----:B------:R-:W-:-:S04]  /*267c0*/  MOV R6, R2 ;  /* 0x0000000200067202 */ /* 0x000fc80000000f00 */
[----:B-1----:R-:W-:Y:S01]  /*267d0*/  @P2 SHF.R.U32.HI R6, RZ, R4, R3 ;  /* 0x00000004ff062219 */ /* 0x002fe20000011603 */
[----:B------:R0:W-:Y:S06]  /*267e0*/  STL [R1+0x8], R14 ;  /* 0x0000080e01007387 */ /* 0x0001ec0000100800 */
[----:B------:R-:W1:Y:S01]  /*267f0*/  @!P0 LDC.64 R4, c[0x0][0x418] ;  /* 0x00010600ff048b82 */ /* 0x000e620000000a00 */
[----:B------:R-:W-:-:S04]  /*26800*/  IMAD.MOV R10, RZ, RZ, -R6 ;  /* 0x000000ffff0a7224 */ /* 0x000fc800078e0a06 */
[----:B------:R-:W-:-:S03]  /*26810*/  IMAD R10, R11, R10, R2 ;  /* 0x0000000a0b0a7224 */ /* 0x000fc600078e0202 */
[----:B------:R-:W2:Y:S01]  /*26820*/  @!P0 LDC.64 R2, c[0x0][0x428] ;  /* 0x00010a00ff028b82 */ /* 0x000ea20000000a00 */
[----:B------:R-:W-:Y:S01]  /*26830*/  @!P0 SHF.R.S32.HI R7, RZ, 0x1f, R6 ;  /* 0x0000001fff078819 */ /* 0x000fe20000011406 */
[----:B------:R-:W-:Y:S02]  /*26840*/  IMAD.MOV R0, RZ, RZ, -R0 ;  /* 0x000000ffff007224 */ /* 0x000fe400078e0a00 */
[----:B--2---:R-:W-:-:S04]  /*26850*/  @!P0 IMAD.WIDE.U32 R6, R33, R2, R6 ;  /* 0x0000000221068225 */ /* 0x004fc800078e0006 */
[----:B------:R-:W-:Y:S02]  /*26860*/  @!P0 IMAD R2, R14, R2, RZ ;  /* 0x000000020e028224 */ /* 0x000fe400078e02ff */
[----:B0-----:R-:W0:Y:S01]  /*26870*/  S2R R14, SR_TID.X ;  /* 0x00000000000e7919 */ /* 0x001e220000002100 */
[----:B------:R-:W-:Y:S02]  /*26880*/  IMAD R9, R11, R0, R9 ;  /* 0x000000000b097224 */ /* 0x000fe400078e0209 */
[----:B------:R-:W-:Y:S01]  /*26890*/  @!P0 IMAD R0, R33, R3, R2 ;  /* 0x0000000321008224 */ /* 0x000fe200078e0202 */
[----:B-1----:R-:W-:Y:S01]  /*268a0*/  @!P0 LEA R4, P2, R6, R4, 0x2 ;  /* 0x0000000406048211 */ /* 0x002fe200078410ff */
[----:B------:R-:W-:Y:S02]  /*268b0*/  IMAD.U32 R8, RZ, RZ, UR39 ;  /* 0x00000027ff087e24 */ /* 0x000fe4000f8e00ff */
[----:B------:R-:W-:-:S03]  /*268c0*/  @!P0 IMAD.IADD R0, R0, 0x1, R7 ;  /* 0x0000000100008824 */ /* 0x000fc600078e0207 */
[----:B------:R-:W-:Y:S02]  /*268d0*/  ISETP.NE.AND P3, PT, R8, 0x3, PT ;  /* 0x000000030800780c */ /* 0x000fe40003f65270 */
[----:B------:R-:W-:Y:S02]  /*268e0*/  @!P0 LEA.HI.X R5, R6, R5, R0, 0x2, P2 ;  /* 0x0000000506058211 */ /* 0x000fe400010f1400 */
[----:B------:R-:W-:-:S06]  /*268f0*/  CS2R R6, SRZ ;  /* 0x0000000000067805 */ /* 0x000fcc000001ff00 */
[----:B------:R1:W5:Y:S01]  /*26900*/  @!P1 LDG.E R6, desc[UR50][R12.64] ;  /* 0x000000320c069981 */ /* 0x000362000c1e1900 */
[C---:B0-----:R-:W-:Y:S01]  /*26910*/  SHF.L.U32 R32, R14.reuse, 0x4, RZ ;  /* 0x000000040e207819 */ /* 0x041fe200000006ff */
[----:B------:R-:W-:Y:S01]  /*26920*/  IMAD.SHL.U32 R15, R14, 0x10, RZ ;  /* 0x000000100e0f7824 */ /* 0x000fe200078e00ff */
[----:B------:R-:W-:Y:S01]  /*26930*/  @P3 LOP3.LUT R31, R31, 0x40, RZ, 0xfc, !PT ;  /* 0x000000401f1f3812 */ /* 0x000fe200078efcff */
[----:B------:R1:W5:Y:S01]  /*26940*/  @!P0 LDG.E R7, desc[UR50][R4.64] ;  /* 0x0000003204078981 */ /* 0x000362000c1e1900 */
[----:B------:R-:W-:-:S04]  /*26950*/  LOP3.LUT R32, R32, 0x30, RZ, 0xc0, !PT ;  /* 0x0000003020207812 */ /* 0x000fc800078ec0ff */
[C---:B------:R-:W-:Y:S02]  /*26960*/  ISETP.GE.AND P1, PT, R32.reuse, UR4, PT ;  /* 0x0000000420007c0c */ /* 0x040fe4000bf26270 */
[----:B------:R-:W-:Y:S02]  /*26970*/  LOP3.LUT R14, R32, 0x40, RZ, 0xfc, !PT ;  /* 0x00000040200e7812 */ /* 0x000fe400078efcff */
[----:B------:R-:W-:Y:S02]  /*26980*/  LOP3.LUT R15, R15, 0x30, RZ, 0xc0, !PT ;  /* 0x000000300f0f7812 */ /* 0x000fe400078ec0ff */
[----:B------:R-:W-:Y:S02]  /*26990*/  ISETP.GE.AND P0, PT, R14, UR4, PT ;  /* 0x000000040e007c0c */ /* 0x000fe4000bf06270 */
[----:B------:R-:W-:Y:S02]  /*269a0*/  LOP3.LUT R31, R31, 0xffffffef, RZ, 0xc0, !PT ;  /* 0xffffffef1f1f7812 */ /* 0x000fe400078ec0ff */
[----:B------:R-:W-:-:S03]  /*269b0*/  LOP3.LUT R15, R15, 0x80, RZ, 0xfc, !PT ;  /* 0x000000800f0f7812 */ /* 0x000fc600078efcff */
[----:B------:R-:W-:Y:S02]  /*269c0*/  @P1 LOP3.LUT R31, R31, 0x10, RZ, 0xfc, !PT ;  /* 0x000000101f1f1812 */ /* 0x000fe400078efcff */
[----:B------:R-:W-:Y:S02]  /*269d0*/  ISETP.GE.AND P2, PT, R15, UR4, PT ;  /* 0x000000040f007c0c */ /* 0x000fe4000bf46270 */
[----:B------:R-:W-:-:S04]  /*269e0*/  LOP3.LUT R31, R31, 0xfffffff7, RZ, 0xc0, !PT ;  /* 0xfffffff71f1f7812 */ /* 0x000fc800078ec0ff */
[----:B------:R-:W-:-:S04]  /*269f0*/  @P0 LOP3.LUT R31, R31, 0x8, RZ, 0xfc, !PT ;  /* 0x000000081f1f0812 */ /* 0x000fc800078efcff */
[----:B------:R-:W-:Y:S02]  /*26a00*/  LOP3.LUT R31, R31, 0xfffffffb, RZ, 0xc0, !PT ;  /* 0xfffffffb1f1f7812 */ /* 0x000fe400078ec0ff */
[----:B------:R-:W-:Y:S02]  /*26a10*/  ISETP.GE.AND P1, PT, R32, UR5, PT ;  /* 0x0000000520007c0c */ /* 0x000fe4000bf26270 */
[----:B------:R-:W-:Y:S02]  /*26a20*/  @P2 LOP3.LUT R31, R31, 0x4, RZ, 0xfc, !PT ;  /* 0x000000041f1f2812 */ /* 0x000fe400078efcff */
[----:B------:R-:W-:Y:S02]  /*26a30*/  ISETP.GE.AND P0, PT, R14, UR5, PT ;  /* 0x000000050e007c0c */ /* 0x000fe4000bf06270 */
[----:B------:R-:W-:-:S04]  /*26a40*/  LOP3.LUT R31, R31, 0xfffffffe, RZ, 0xc0, !PT ;  /* 0xfffffffe1f1f7812 */ /* 0x000fc800078ec0ff */
[----:B------:R-:W-:-:S04]  /*26a50*/  LOP3.LUT R31, R31, 0xfffffffd, RZ, 0xc0, !PT ;  /* 0xfffffffd1f1f7812 */ /* 0x000fc800078ec0ff */
[----:B------:R-:W-:-:S04]  /*26a60*/  @P1 LOP3.LUT R31, R31, 0x2, RZ, 0xfc, !PT ;  /* 0x000000021f1f1812 */ /* 0x000fc800078efcff */
[----:B------:R-:W-:-:S05]  /*26a70*/  @P0 LOP3.LUT R31, R31, 0x1, RZ, 0xfc, !PT ;  /* 0x000000011f1f0812 */ /* 0x000fca00078efcff */
[----:B------:R1:W-:Y:S01]  /*26a80*/  STL [R1], R31 ;  /* 0x0000001f01007387 */ /* 0x0003e20000100800 */
[----:B------:R-:W-:-:S03]  /*26a90*/  UMOV UR6, 0xffffffff ;  /* 0xffffffff00067882 */ /* 0x000fc60000000000 */
[----:B------:R-:W-:Y:S05]  /*26aa0*/  BRA.DIV UR6, `(.L_x_696) ;  /* 0x0000008606487947 */ /* 0x000fea000b800000 */
.L_x_935:
[----:B------:R-:W-:Y:S01]  /*26ab0*/  ISETP.GT.U32.AND P0, PT, R20, 0x9f, PT ;  /* 0x0000009f1400780c */ /* 0x000fe20003f04070 */
[----:B------:R-:W-:Y:S02]  /*26ac0*/  IMAD.MOV.U32 R0, RZ, RZ, R31 ;  /* 0x000000ffff007224 */ /* 0x000fe400078e001f */
[----:B-1----:R-:W-:-:S03]  /*26ad0*/  VIADD R5, R29, 0xffffffff ;  /* 0xffffffff1d057836 */ /* 0x002fc60000000000 */
[----:B------:R-:W-:-:S07]  /*26ae0*/  LOP3.LUT R0, R0, 0xffffffdf, RZ, 0xc0, !PT ;  /* 0xffffffdf00007812 */ /* 0x000fce00078ec0ff */
[----:B------:R-:W-:-:S05]  /*26af0*/  @P0 LOP3.LUT R0, R0, 0x20, RZ, 0xfc, !PT ;  /* 0x0000002000000812 */ /* 0x000fca00078efcff */
[----:B------:R0:W-:Y:S01]  /*26b00*/  STL [R1], R0 ;  /* 0x0000000001007387 */ /* 0x0001e20000100800 */
[----:B------:R-:W-:Y:S05]  /*26b10*/  @!P3 BRA `(.L_x_697) ;  /* 0x000000000004b947 */ /* 0x000fea0003800000 */
[----:B------:R-:W-:Y:S01]  /*26b20*/  BPT.TRAP 0x1 ;  /* 0x000000040000795c */ /* 0x000fe20000300000 */
.L_x_697:
[----:B0-----:R-:W-:Y:S01]  /*26b30*/  IMAD R0, R23, 0x8, R22 ;  /* 0x0000000817007824 */ /* 0x001fe200078e0216 */
[----:B------:R-:W-:Y:S01]  /*26b40*/  SHF.L.U32 R2, R34, 0x1f, RZ ;  /* 0x0000001f22027819 */ /* 0x000fe200000006ff */
[----:B------:R-:W-:Y:S01]  /*26b50*/  BSSY B0, `(.L_x_698) ;  /* 0x0000005000007945 */ /* 0x000fe20003800000 */
[----:B------:R-:W-:Y:S02]  /*26b60*/  SHF.R.S32.HI R31, RZ, 0x1f, R9 ;  /* 0x0000001fff1f7819 */ /* 0x000fe40000011409 */
[----:B------:R-:W0:Y:S01]  /*26b70*/  SYNCS.PHASECHK.TRANS64.TRYWAIT P0, [R0+URZ+0x29880], R2 ;  /* 0x02988002000075a7 */ /* 0x000e22000800017f */
[----:B------:R1:W-:Y:S02]  /*26b80*/  STL [R1+0x2c], R2 ;  /* 0x00002c0201007387 */ /* 0x0003e40000100800 */
[----:B01----:R-:W-:Y:S05]  /*26b90*/  @!P0 BRA `(.L_x_699) ;  /* 0x00000084003c8947 */ /* 0x003fea0003800000 */
.L_x_936:
[----:B------:R-:W-:Y:S05]  /*26ba0*/  BSYNC B0 ;  /* 0x0000000000007941 */ /* 0x000fea0003800000 */
.L_x_698:
[----:B------:R-:W2:Y:S01]  /*26bb0*/  LDL R20, [R1] ;  /* 0x0000000001147983 */ /* 0x000ea20000100800 */
[----:B------:R-:W-:Y:S01]  /*26bc0*/  ULDC.64 UR4, c[0x0][0x328] ;  /* 0x0000ca0000047ab9 */ /* 0x000fe20000000a00 */
[----:B-----5:R-:W-:Y:S01]  /*26bd0*/  SHF.R.S32.HI R32, RZ, 0x1f, R6 ;  /* 0x0000001fff207819 */ /* 0x020fe20000011406 */
[----:B------:R-:W-:Y:S01]  /*26be0*/  IMAD R4, R31, UR4, RZ ;  /* 0x000000041f047c24 */ /* 0x000fe2000f8e02ff */
[----:B------:R-:W-:Y:S01]  /*26bf0*/  ULDC.64 UR6, c[0x0][0x338] ;  /* 0x0000ce0000067ab9 */ /* 0x000fe20000000a00 */
[C---:B0-----:R-:W-:Y:S01]  /*26c00*/  IMAD.WIDE.U32 R2, R9.reuse, UR4, RZ ;  /* 0x0000000409027c25 */ /* 0x041fe2000f8e00ff */
[----:B------:R-:W0:Y:S01]  /*26c10*/  S2R R14, SR_TID.X ;  /* 0x00000000000e7919 */ /* 0x000e220000002100 */
[----:B------:R-:W-:Y:S02]  /*26c20*/  SHF.R.S32.HI R8, RZ, 0x1f, R7 ;  /* 0x0000001fff087819 */ /* 0x000fe40000011407 */
[----:B------:R-:W-:Y:S02]  /*26c30*/  IMAD R4, R9, UR5, R4 ;  /* 0x0000000509047c24 */ /* 0x000fe4000f8e0204 */
[----:B------:R-:W-:Y:S01]  /*26c40*/  IMAD R11, R5, -0xa0, R27 ;  /* 0xffffff60050b7824 */ /* 0x000fe200078e021b */
[----:B------:R-:W-:Y:S01]  /*26c50*/  SHF.R.S32.HI R27, RZ, 0x1f, R10 ;  /* 0x0000001fff1b7819 */ /* 0x000fe2000001140a */
[----:B------:R1:W-:Y:S01]  /*26c60*/  STL [R1+0x28], R8 ;  /* 0x0000280801007387 */ /* 0x0003e20000100800 */
[----:B------:R-:W-:Y:S01]  /*26c70*/  IADD3 R3, R3, R4, RZ ;  /* 0x0000000403037210 */ /* 0x000fe20007ffe0ff */
[----:B------:R-:W-:-:S02]  /*26c80*/  IMAD R4, R32, UR6, RZ ;  /* 0x0000000620047c24 */ /* 0x000fc4000f8e02ff */
[----:B------:R-:W-:-:S04]  /*26c90*/  IMAD.WIDE.U32 R2, R6, UR6, R2 ;  /* 0x0000000606027c25 */ /* 0x000fc8000f8e0002 */
[----:B------:R-:W-:Y:S02]  /*26ca0*/  IMAD R4, R6, UR7, R4 ;  /* 0x0000000706047c24 */ /* 0x000fe4000f8e0204 */
[----:B------:R-:W-:Y:S02]  /*26cb0*/  IMAD.MOV.U32 R12, RZ, RZ, R2 ;  /* 0x000000ffff0c7224 */ /* 0x000fe400078e0002 */
[----:B------:R-:W-:Y:S02]  /*26cc0*/  IMAD R2, R27, UR4, RZ ;  /* 0x000000041b027c24 */ /* 0x000fe4000f8e02ff */
[----:B------:R-:W-:Y:S02]  /*26cd0*/  IMAD.IADD R13, R3, 0x1, R4 ;  /* 0x00000001030d7824 */ /* 0x000fe400078e0204 */
[C---:B------:R-:W-:Y:S02]  /*26ce0*/  IMAD R4, R10.reuse, UR5, R2 ;  /* 0x000000050a047c24 */ /* 0x040fe4000f8e0202 */
[----:B------:R-:W-:Y:S01]  /*26cf0*/  IMAD.WIDE.U32 R2, R10, UR4, RZ ;  /* 0x000000040a027c25 */ /* 0x000fe2000f8e00ff */
[----:B------:R-:W-:-:S03]  /*26d00*/  ULDC.64 UR4, c[0x0][0x330] ;  /* 0x0000cc0000047ab9 */ /* 0x000fc60000000a00 */
[----:B------:R-:W-:Y:S01]  /*26d10*/  IMAD.IADD R3, R3, 0x1, R4 ;  /* 0x0000000103037824 */ /* 0x000fe200078e0204 */
[----:B0-----:R-:W-:Y:S01]  /*26d20*/  LOP3.LUT R14, R14, 0x7f, RZ, 0xc0, !PT ;  /* 0x0000007f0e0e7812 */ /* 0x001fe200078ec0ff */
[----:B------:R-:W-:Y:S02]  /*26d30*/  IMAD R4, R8, UR6, RZ ;  /* 0x0000000608047c24 */ /* 0x000fe4000f8e02ff */
[C---:B------:R-:W-:Y:S01]  /*26d40*/  IMAD.WIDE.U32 R2, R7.reuse, UR6, R2 ;  /* 0x0000000607027c25 */ /* 0x040fe2000f8e0002 */
[--C-:B------:R-:W-:Y:S02]  /*26d50*/  SHF.R.U32.HI R15, RZ, 0x2, R14.reuse ;  /* 0x00000002ff0f7819 */ /* 0x100fe4000001160e */
[----:B------:R-:W-:Y:S01]  /*26d60*/  SHF.R.U32.HI R14, RZ, 0x5, R14 ;  /* 0x00000005ff0e7819 */ /* 0x000fe2000001160e */
[----:B------:R-:W-:Y:S01]  /*26d70*/  IMAD R4, R7, UR7, R4 ;  /* 0x0000000707047c24 */ /* 0x000fe2000f8e0204 */
[----:B------:R-:W-:Y:S01]  /*26d80*/  ULDC.64 UR6, c[0x0][0x318] ;  /* 0x0000c60000067ab9 */ /* 0x000fe20000000a00 */
[----:B------:R-:W-:-:S04]  /*26d90*/  IMAD.WIDE.U32 R12, R18, UR4, R12 ;  /* 0x00000004120c7c25 */ /* 0x000fc8000f8e000c */
[----:B------:R-:W-:Y:S01]  /*26da0*/  IMAD.IADD R5, R3, 0x1, R4 ;  /* 0x0000000103057824 */ /* 0x000fe200078e0204 */
[----:B------:R-:W-:Y:S01]  /*26db0*/  MOV R4, R2 ;  /* 0x0000000200047202 */ /* 0x000fe20000000f00 */
[----:B-1----:R-:W-:Y:S01]  /*26dc0*/  IMAD R8, R18, UR5, RZ ;  /* 0x0000000512087c24 */ /* 0x002fe2000f8e02ff */
[----:B------:R-:W-:Y:S01]  /*26dd0*/  IADD3 R2, P0, R12, UR6, RZ ;  /* 0x000000060c027c10 */ /* 0x000fe2000ff1e0ff */
[----:B------:R-:W-:Y:S02]  /*26de0*/  IMAD.SHL.U32 R14, R14, 0x400, RZ ;  /* 0x000004000e0e7824 */ /* 0x000fe400078e00ff */
[----:B------:R-:W-:Y:S01]  /*26df0*/  IMAD.WIDE.U32 R4, R18, UR4, R4 ;  /* 0x0000000412047c25 */ /* 0x000fe2000f8e0004 */
[----:B------:R-:W-:Y:S01]  /*26e00*/  IADD3.X R3, R13, UR7, R8, P0, !PT ;  /* 0x000000070d037c10 */ /* 0x000fe200087fe408 */
[----:B------:R-:W-:Y:S01]  /*26e10*/  UMOV UR4, 0xffffffff ;  /* 0xffffffff00047882 */ /* 0x000fe20000000000 */
[----:B------:R-:W-:-:S04]  /*26e20*/  IADD3 R26, P0, R4, UR6, RZ ;  /* 0x00000006041a7c10 */ /* 0x000fc8000ff1e0ff */
[----:B------:R-:W-:Y:S01]  /*26e30*/  IADD3.X R25, R8, UR7, R5, P0, !PT ;  /* 0x0000000708197c10 */ /* 0x000fe200087fe405 */
[----:B------:R-:W-:Y:S02]  /*26e40*/  IMAD.IADD R8, R11, 0x1, -R15 ;  /* 0x000000010b087824 */ /* 0x000fe400078e0a0f */
[----:B------:R-:W-:-:S03]  /*26e50*/  IMAD R5, R23, 0x5000, R14 ;  /* 0x0000500017057824 */ /* 0x000fc600078e020e */
[----:B------:R-:W-:Y:S02]  /*26e60*/  ISETP.GE.AND P5, PT, R8, 0x1, PT ;  /* 0x000000010800780c */ /* 0x000fe40003fa6270 */
[----:B--2---:R-:W-:Y:S01]  /*26e70*/  LOP3.LUT P1, RZ, R20, 0x1, RZ, 0xc0, !PT ;  /* 0x0000000114ff7812 */ /* 0x004fe2000782c0ff */
[----:B------:R-:W-:-:S12]  /*26e80*/  BRA.DIV UR4, `(.L_x_700) ;  /* 0x0000008204987947 */ /* 0x000fd8000b800000 */
[----:B------:R-:W2:Y:S01]  /*26e90*/  LDL.LU R11, [R1] ;  /* 0x00000000010b7983 */ /* 0x000ea20000300800 */
[----:B------:R-:W0:Y:S03]  /*26ea0*/  S2R R12, SR_TID.X ;  /* 0x00000000000c7919 */ /* 0x000e260000002100 */
[----:B------:R-:W-:Y:S01]  /*26eb0*/  SHFL.IDX PT, R4, R3, RZ, 0x1c1f ;  /* 0x001c1fff03047589 */ /* 0x000fe200000e0000 */
[----:B0-----:R-:W-:-:S03]  /*26ec0*/  IMAD.SHL.U32 R14, R12, 0x10, RZ ;  /* 0x000000100c0e7824 */ /* 0x001fc600078e00ff */
[----:B------:R-:W0:Y:S02]  /*26ed0*/  SHFL.IDX PT, R12, R2, RZ, 0x1c1f ;  /* 0x001c1fff020c7589 */ /* 0x000e2400000e0000 */
[----:B------:R-:W-:-:S04]  /*26ee0*/  LOP3.LUT R14, R14, 0x30, RZ, 0xc0, !PT ;  /* 0x000000300e0e7812 */ /* 0x000fc800078ec0ff */
[----:B0-----:R-:W-:-:S05]  /*26ef0*/  IADD3 R12, P0, R14, R12, RZ ;  /* 0x0000000c0e0c7210 */ /* 0x001fca0007f1e0ff */
[----:B------:R-:W-:Y:S01]  /*26f00*/  IMAD.X R13, RZ, RZ, R4, P0 ;  /* 0x000000ffff0d7224 */ /* 0x000fe200000e0604 */
[----:B------:R-:W-:-:S04]  /*26f10*/  IADD3 R4, R22, R5, R36 ;  /* 0x0000000516047210 */ /* 0x000fc80007ffe024 */
[----:B------:R-:W-:Y:S01]  /*26f20*/  IADD3 R5, R37, R4, RZ ;  /* 0x0000000425057210 */ /* 0x000fe20007ffe0ff */
[----:B------:R-:W-:Y:S01]  /*26f30*/  SHFL.IDX PT, R21, R3, 0x1, 0x1c1f ;  /* 0x003c1f0003157f89 */ /* 0x000fe200000e0000 */
[C---:B------:R-:W-:Y:S02]  /*26f40*/  ISETP.GE.AND P4, PT, R8.reuse, 0x21, PT ;  /* 0x000000210800780c */ /* 0x040fe40003f86270 */
[C---:B------:R-:W-:Y:S02]  /*26f50*/  ISETP.GE.AND P3, PT, R8.reuse, 0x41, PT ;  /* 0x000000410800780c */ /* 0x040fe40003f66270 */
[----:B------:R-:W-:Y:S02]  /*26f60*/  ISETP.GE.AND P2, PT, R8, 0x61, PT ;  /* 0x000000610800780c */ /* 0x000fe40003f46270 */
[----:B--2---:R-:W-:-:S04]  /*26f70*/  LOP3.LUT P6, RZ, R11, 0x2, RZ, 0xc0, !PT ;  /* 0x000000020bff7812 */ /* 0x004fc800078cc0ff */
[----:B------:R-:W-:-:S13]  /*26f80*/  ISETP.LT.OR P0, PT, R8, 0x1, P6 ;  /* 0x000000010800780c */ /* 0x000fda0003701670 */
[----:B------:R-:W-:Y:S01]  /*26f90*/  LDGSTS.E.BYPASS.LTC128B.128 [R4+0xa400], desc[UR50][R12.64], !P0 ;  /* 0x0a4000000c047fae */ /* 0x000fe2000c101d72 */
[----:B------:R-:W-:-:S13]  /*26fa0*/  ISETP.LT.OR P0, PT, R8, 0x1, P1 ;  /* 0x000000010800780c */ /* 0x000fda0000f01670 */
[----:B------:R0:W-:Y:S04]  /*26fb0*/  LDGSTS.E.BYPASS.LTC128B.128 [R5+0xa400], desc[UR50][R12.64+0x40], !P0 ;  /* 0x0a4000400c057fae */ /* 0x0001e8000c101d72 */
[----:B0-----:R-:W0:Y:S02]  /*26fc0*/  SHFL.IDX PT, R12, R2, 0x1, 0x1c1f ;  /* 0x003c1f00020c7f89 */ /* 0x001e2400000e0000 */
[----:B0-----:R-:W-:-:S05]  /*26fd0*/  IADD3 R12, P0, R14, R12, RZ ;  /* 0x0000000c0e0c7210 */ /* 0x001fca0007f1e0ff */
[----:B------:R-:W-:Y:S01]  /*26fe0*/  IMAD.X R13, RZ, RZ, R21, P0 ;  /* 0x000000ffff0d7224 */ /* 0x000fe200000e0615 */
[----:B------:R-:W-:-:S13]  /*26ff0*/  ISETP.LT.OR P0, PT, R8, 0x21, P6 ;  /* 0x000000210800780c */ /* 0x000fda0003701670 */
[----:B------:R-:W-:Y:S01]  /*27000*/  LDGSTS.E.BYPASS.LTC128B.128 [R4+0xb400], desc[UR50][R12.64], !P0 ;  /* 0x0b4000000c047fae */ /* 0x000fe2000c101d72 */
[----:B------:R-:W-:-:S03]  /*27010*/  ISETP.LT.OR P0, PT, R8, 0x21, P1 ;  /* 0x000000210800780c */ /* 0x000fc60000f01670 */
[----:B------:R-:W-:Y:S10]  /*27020*/  SHFL.IDX PT, R21, R3, 0x2, 0x1c1f ;  /* 0x005c1f0003157f89 */ /* 0x000ff400000e0000 */
[----:B------:R0:W-:Y:S04]  /*27030*/  LDGSTS.E.BYPASS.LTC128B.128 [R5+0xb400], desc[UR50][R12.64+0x40], !P0 ;  /* 0x0b4000400c057fae */ /* 0x0001e8000c101d72 */
[----:B0-----:R-:W0:Y:S04]  /*27040*/  SHFL.IDX PT, R12, R2, 0x2, 0x1c1f ;  /* 0x005c1f00020c7f89 */ /* 0x001e2800000e0000 */
[----:B------:R-:W1:Y:S04]  /*27050*/  SHFL.IDX PT, R2, R2, 0x3, 0x1c1f ;  /* 0x007c1f0002027f89 */ /* 0x000e6800000e0000 */
[----:B------:R-:W2:Y:S01]  /*27060*/  SHFL.IDX PT, R3, R3, 0x3, 0x1c1f ;  /* 0x007c1f0003037f89 */ /* 0x000ea200000e0000 */
[----:B0-----:R-:W-:-:S05]  /*27070*/  IADD3 R12, P0, R14, R12, RZ ;  /* 0x0000000c0e0c7210 */ /* 0x001fca0007f1e0ff */
[----:B------:R-:W-:Y:S01]  /*27080*/  IMAD.X R13, RZ, RZ, R21, P0 ;  /* 0x000000ffff0d7224 */ /* 0x000fe200000e0615 */
[----:B------:R-:W-:-:S13]  /*27090*/  ISETP.LT.OR P0, PT, R8, 0x41, P6 ;  /* 0x000000410800780c */ /* 0x000fda0003701670 */
[----:B------:R-:W-:Y:S01]  /*270a0*/  LDGSTS.E.BYPASS.LTC128B.128 [R4+0xc400], desc[UR50][R12.64], !P0 ;  /* 0x0c4000000c047fae */ /* 0x000fe2000c101d72 */
[----:B------:R-:W-:-:S13]  /*270b0*/  ISETP.LT.OR P0, PT, R8, 0x41, P1 ;  /* 0x000000410800780c */ /* 0x000fda0000f01670 */
[----:B------:R-:W-:Y:S01]  /*270c0*/  LDGSTS.E.BYPASS.LTC128B.128 [R5+0xc400], desc[UR50][R12.64+0x40], !P0 ;  /* 0x0c4000400c057fae */ /* 0x000fe2000c101d72 */
[----:B-1----:R-:W-:-:S05]  /*270d0*/  IADD3 R2, P0, R14, R2, RZ ;  /* 0x000000020e027210 */ /* 0x002fca0007f1e0ff */
[----:B--2---:R-:W-:Y:S01]  /*270e0*/  IMAD.X R3, RZ, RZ, R3, P0 ;  /* 0x000000ffff037224 */ /* 0x004fe200000e0603 */
[----:B------:R-:W-:-:S13]  /*270f0*/  ISETP.LT.OR P0, PT, R8, 0x61, P6 ;  /* 0x000000610800780c */ /* 0x000fda0003701670 */
[----:B------:R-:W-:Y:S01]  /*27100*/  LDGSTS.E.BYPASS.LTC128B.128 [R4+0xd400], desc[UR50][R2.64], !P0 ;  /* 0x0d40000002047fae */ /* 0x000fe2000c101d72 */
[----:B------:R-:W-:Y:S02]  /*27110*/  ISETP.LT.OR P0, PT, R8, 0x61, P1 ;  /* 0x000000610800780c */ /* 0x000fe40000f01670 */
[----:B------:R-:W-:-:S11]  /*27120*/  LOP3.LUT R11, R11, 0xffffff7f, RZ, 0xc0, !PT ;  /* 0xffffff7f0b0b7812 */ /* 0x000fd600078ec0ff */
[----:B------:R0:W-:Y:S01]  /*27130*/  LDGSTS.E.BYPASS.LTC128B.128 [R5+0xd400], desc[UR50][R2.64+0x40], !P0 ;  /* 0x0d40004002057fae */ /* 0x0001e2000c101d72 */
[----:B------:R-:W-:-:S13]  /*27140*/  ISETP.GE.AND P0, PT, R8, 0x81, PT ;  /* 0x000000810800780c */ /* 0x000fda0003f06270 */
[----:B------:R-:W-:Y:S01]  /*27150*/  @P0 LOP3.LUT R11, R11, 0x80, RZ, 0xfc, !PT ;  /* 0x000000800b0b0812 */ /* 0x000fe200078efcff */
[----:B0-----:R0:W1:Y:S04]  /*27160*/  SHFL.IDX PT, R3, R25, RZ, 0x1c1f ;  /* 0x001c1fff19037589 */ /* 0x00106800000e0000 */
[----:B------:R0:W2:Y:S04]  /*27170*/  SHFL.IDX PT, R2, R26, RZ, 0x1c1f ;  /* 0x001c1fff1a027589 */ /* 0x0000a800000e0000 */
[----:B------:R0:W-:Y:S02]  /*27180*/  STL [R1], R11 ;  /* 0x0000000b01007387 */ /* 0x0001e40000100800 */
.L_x_948:
[----:B------:R-:W4:Y:S01]  /*27190*/  LDL R12, [R1] ;  /* 0x00000000010c7983 */ /* 0x000f220000100800 */
[----:B0-----:R-:W0:Y:S02]  /*271a0*/  S2R R11, SR_TID.X ;  /* 0x00000000000b7919 */ /* 0x001e240000002100 */
[----:B0-----:R-:W-:-:S05]  /*271b0*/  IMAD.SHL.U32 R11, R11, 0x10, RZ ;  /* 0x000000100b0b7824 */ /* 0x001fca00078e00ff */
[----:B------:R-:W-:-:S04]  /*271c0*/  LOP3.LUT R11, R11, 0x30, RZ, 0xc0, !PT ;  /* 0x000000300b0b7812 */ /* 0x000fc800078ec0ff */
[----:B--2---:R-:W-:-:S04]  /*271d0*/  IADD3 R2, P0, R11, R2, RZ ;  /* 0x000000020b027210 */ /* 0x004fc80007f1e0ff */
[----:B-1----:R-:W-:Y:S02]  /*271e0*/  IADD3.X R3, RZ, R3, RZ, P0, !PT ;  /* 0x00000003ff037210 */ /* 0x002fe400007fe4ff */
[----:B----4-:R-:W-:-:S04]  /*271f0*/  LOP3.LUT P6, RZ, R12, 0x2, RZ, 0xc0, !PT ;  /* 0x000000020cff7812 */ /* 0x010fc800078cc0ff */
        /* <DEDUP_REMOVED lines=9> */
.L_x_701:
        /* <DEDUP_REMOVED lines=11> */
.L_x_702:
[----:B------:R0:W-:Y:S01]  /*27340*/  SYNCS.ARRIVE.TRANS64.A1T0 RZ, [R0+URZ+0x29870], RZ ;  /* 0x029870ff00ff79a7 */ /* 0x0001e2000810003f */
[----:B------:R-:W-:Y:S05]  /*27350*/  @!P6 BRA `(.L_x_703) ;  /* 0x000000000004e947 */ /* 0x000fea0003800000 */
[----:B------:R-:W-:Y:S01]  /*27360*/  BPT.TRAP 0x1 ;  /* 0x000000040000795c */ /* 0x000fe20000300000 */
.L_x_703:
[----:B------:R-:W2:Y:S01]  /*27370*/  LDL R2, [R1+0x2c] ;  /* 0x00002c0001027983 */ /* 0x000ea20000100800 */
[----:B------:R-:W-:Y:S01]  /*27380*/  BSSY B0, `(.L_x_704) ;  /* 0x0000003000007945 */ /* 0x000fe20003800000 */
[----:B--2---:R-:W1:Y:S03]  /*27390*/  SYNCS.PHASECHK.TRANS64.TRYWAIT P0, [R0+URZ+0x29840], R2 ;  /* 0x02984002000075a7 */ /* 0x004e66000800017f */
[----:B-1----:R-:W-:Y:S05]  /*273a0*/  @!P0 BRA `(.L_x_705) ;  /* 0x0000008400388947 */ /* 0x002fea0003800000 */
.L_x_949:
[----:B------:R-:W-:Y:S05]  /*273b0*/  BSYNC B0 ;  /* 0x0000000000007941 */ /* 0x000fea0003800000 */
.L_x_704:
[----:B------:R-:W2:Y:S01]  /*273c0*/  LDL.LU R8, [R1+0x28] ;  /* 0x0000280001087983 */ /* 0x000ea20000300800 */
[----:B------:R-:W-:Y:S01]  /*273d0*/  ULDC.64 UR4, c[0x0][0x300] ;  /* 0x0000c00000047ab9 */ /* 0x000fe20000000a00 */
[----:B------:R-:W-:Y:S02]  /*273e0*/  ULDC.64 UR6, c[0x0][0x310] ;  /* 0x0000c40000067ab9 */ /* 0x000fe40000000a00 */
[----:B------:R-:W4:Y:S04]  /*273f0*/  LDL R11, [R1+0x14] ;  /* 0x00001400010b7983 */ /* 0x000f280000100800 */
[----:B------:R0:W5:Y:S01]  /*27400*/  LDL R20, [R1] ;  /* 0x0000000001147983 */ /* 0x0001620000100800 */
[----:B------:R-:W-:Y:S02]  /*27410*/  IMAD R4, R31, UR4, RZ ;  /* 0x000000041f047c24 */ /* 0x000fe4000f8e02ff */
[----:B-1----:R-:W-:-:S04]  /*27420*/  IMAD.WIDE.U32 R2, R9, UR4, RZ ;  /* 0x0000000409027c25 */ /* 0x002fc8000f8e00ff */
[----:B------:R-:W-:Y:S02]  /*27430*/  IMAD R4, R9, UR5, R4 ;  /* 0x0000000509047c24 */ /* 0x000fe4000f8e0204 */
[----:B------:R-:W-:Y:S02]  /*27440*/  IMAD R32, R32, UR6, RZ ;  /* 0x0000000620207c24 */ /* 0x000fe4000f8e02ff */
[----:B------:R-:W-:Y:S02]  /*27450*/  IMAD.IADD R3, R3, 0x1, R4 ;  /* 0x0000000103037824 */ /* 0x000fe400078e0204 */
[C---:B------:R-:W-:Y:S02]  /*27460*/  IMAD R32, R6.reuse, UR7, R32 ;  /* 0x0000000706207c24 */ /* 0x040fe4000f8e0220 */
[----:B------:R-:W-:-:S04]  /*27470*/  IMAD.WIDE.U32 R2, R6, UR6, R2 ;  /* 0x0000000606027c25 */ /* 0x000fc8000f8e0002 */
[----:B------:R-:W-:Y:S02]  /*27480*/  IMAD R6, R27, UR4, RZ ;  /* 0x000000041b067c24 */ /* 0x000fe4000f8e02ff */
[----:B------:R-:W-:Y:S02]  /*27490*/  IMAD.IADD R5, R3, 0x1, R32 ;  /* 0x0000000103057824 */ /* 0x000fe400078e0220 */
[----:B------:R-:W-:Y:S02]  /*274a0*/  IMAD.MOV.U32 R4, RZ, RZ, R2 ;  /* 0x000000ffff047224 */ /* 0x000fe400078e0002 */
[C---:B------:R-:W-:Y:S02]  /*274b0*/  IMAD R6, R10.reuse, UR5, R6 ;  /* 0x000000050a067c24 */ /* 0x040fe4000f8e0206 */
[----:B------:R-:W-:Y:S01]  /*274c0*/  IMAD.WIDE.U32 R2, R10, UR4, RZ ;  /* 0x000000040a027c25 */ /* 0x000fe2000f8e00ff */
[----:B------:R-:W-:-:S04]  /*274d0*/  ULDC.64 UR4, c[0x0][0x308] ;  /* 0x0000c20000047ab9 */ /* 0x000fc80000000a00 */
[----:B------:R-:W-:-:S03]  /*274e0*/  IADD3 R3, R3, R6, RZ ;  /* 0x0000000603037210 */ /* 0x000fc60007ffe0ff */
[----:B------:R-:W-:-:S04]  /*274f0*/  IMAD.WIDE.U32 R2, R7, UR6, R2 ;  /* 0x0000000607027c25 */ /* 0x000fc8000f8e0002 */
[----:B--2---:R-:W-:-:S04]  /*27500*/  IMAD R8, R8, UR6, RZ ;  /* 0x0000000608087c24 */ /* 0x004fc8000f8e02ff */
        /* <DEDUP_REMOVED lines=12> */
[----:B0-----:R-:W-:Y:S07]  /*275d0*/  BRA.DIV UR4, `(.L_x_706) ;  /* 0x0000008204c47947 */ /* 0x001fee000b800000 */
[----:B------:R-:W0:Y:S01]  /*275e0*/  S2R R3, SR_TID.X ;  /* 0x0000000000037919 */ /* 0x000e220000002100 */
[----:B-----5:R-:W-:Y:S01]  /*275f0*/  LOP3.LUT P6, RZ, R20, 0x8, RZ, 0xc0, !PT ;  /* 0x0000000814ff7812 */ /* 0x020fe200078cc0ff */
[--C-:B------:R-:W-:Y:S01]  /*27600*/  @P5 IMAD.IADD R9, R22, 0x1, R4.reuse ;  /* 0x0000000116095824 */ /* 0x100fe200078e0204 */
[----:B------:R-:W-:Y:S01]  /*27610*/  LOP3.LUT P1, RZ, R20, 0x4, RZ, 0xc0, !PT ;  /* 0x0000000414ff7812 */ /* 0x000fe2000782c0ff */
[----:B------:R-:W-:Y:S01]  /*27620*/  SHFL.IDX PT, R2, R6, RZ, 0x1c1f ;  /* 0x001c1fff06027589 */ /* 0x000fe200000e0000 */
[----:B---3--:R-:W-:-:S03]  /*27630*/  @P4 IMAD.IADD R21, R22, 0x1, R4 ;  /* 0x0000000116154824 */ /* 0x008fc600078e0204 */
[----:B------:R-:W-:Y:S01]  /*27640*/  SHFL.IDX PT, R7, R7, RZ, 0x1c1f ;  /* 0x001c1fff07077589 */ /* 0x000fe200000e0000 */
[----:B0-----:R-:W-:-:S03]  /*27650*/  IMAD.SHL.U32 R10, R3, 0x10, RZ ;  /* 0x00000010030a7824 */ /* 0x001fc600078e00ff */
[----:B------:R-:W0:Y:S02]  /*27660*/  SHFL.IDX PT, R3, R5, RZ, 0x1c1f ;  /* 0x001c1fff05037589 */ /* 0x000e2400000e0000 */
[----:B------:R-:W-:-:S04]  /*27670*/  LOP3.LUT R10, R10, 0x30, RZ, 0xc0, !PT ;  /* 0x000000300a0a7812 */ /* 0x000fc800078ec0ff */
[----:B0-----:R-:W-:-:S05]  /*27680*/  @P5 IADD3 R3, P0, R10, R3, RZ ;  /* 0x000000030a035210 */ /* 0x001fca0007f1e0ff */
[----:B------:R-:W-:Y:S01]  /*27690*/  @P5 IMAD.X R2, RZ, RZ, R2, P0 ;  /* 0x000000ffff025224 */ /* 0x000fe200000e0602 */
        /* <DEDUP_REMOVED lines=8> */
[----:B0-----:R-:W0:Y:S01]  /*27720*/  SHFL.IDX PT, R3, R5, 0x1, 0x1c1f ;  /* 0x003c1f0005037f89 */ /* 0x001e2200000e0000 */
[----:B------:R-:W-:-:S03]  /*27730*/  @P3 IMAD.IADD R9, R22, 0x1, R4 ;  /* 0x0000000116093824 */ /* 0x000fc600078e0204 */
[----:B------:R-:W1:Y:S01]  /*27740*/  SHFL.IDX PT, R2, R6, 0x1, 0x1c1f ;  /* 0x003c1f0006027f89 */ /* 0x000e6200000e0000 */
[----:B0-----:R-:W-:-:S04]  /*27750*/  @P4 IADD3 R3, P0, R10, R3, RZ ;  /* 0x000000030a034210 */ /* 0x001fc80007f1e0ff */
[----:B-1----:R-:W-:-:S04]  /*27760*/  @P4 IADD3.X R2, RZ, R2, RZ, P0, !PT ;  /* 0x00000002ff024210 */ /* 0x002fc800007fe4ff */
[----:B------:R-:W-:-:S04]  /*27770*/  @P4 LOP3.LUT R3, R3, R2, RZ, 0x3c, !PT ;  /* 0x0000000203034212 */ /* 0x000fc800078e3cff */
[----:B------:R-:W-:-:S04]  /*27780*/  @P4 LOP3.LUT R2, R3, R2, RZ, 0x3c, !PT ;  /* 0x0000000203024212 */ /* 0x000fc800078e3cff */
[----:B------:R-:W-:-:S05]  /*27790*/  @P4 LOP3.LUT R3, R3, R2, RZ, 0x3c, !PT ;  /* 0x0000000203034212 */ /* 0x000fca00078e3cff */
[----:B------:R-:W-:Y:S04]  /*277a0*/  @P4 LDGSTS.E.BYPASS.LTC128B.128 [R21+0x1ac00], desc[UR50][R2.64], !P5 ;  /* 0x1ac0000002154fae */ /* 0x000fe8000e901d72 */
[----:B------:R-:W-:Y:S04]  /*277b0*/  @P4 LDGSTS.E.BYPASS.LTC128B.128 [R21+0x1d400], desc[UR50][R2.64+0x40], !P6 ;  /* 0x1d40004002154fae */ /* 0x000fe8000f101d72 */
[----:B------:R0:W-:Y:S04]  /*277c0*/  @P4 LDGSTS.E.BYPASS.LTC128B.128 [R21+0x1fc00], desc[UR50][R2.64+0x80], !P1 ;  /* 0x1fc0008002154fae */ /* 0x0001e8000c901d72 */
[----:B0-----:R-:W0:Y:S01]  /*277d0*/  SHFL.IDX PT, R3, R5, 0x2, 0x1c1f ;  /* 0x005c1f0005037f89 */ /* 0x001e2200000e0000 */
[----:B------:R-:W-:-:S03]  /*277e0*/  @P2 IADD3 R21, R22, R4, RZ ;  /* 0x0000000416152210 */ /* 0x000fc60007ffe0ff */
[----:B------:R-:W1:Y:S04]  /*277f0*/  SHFL.IDX PT, R2, R6, 0x2, 0x1c1f ;  /* 0x005c1f0006027f89 */ /* 0x000e6800000e0000 */
[----:B------:R-:W-:Y:S01]  /*27800*/  SHFL.IDX PT, R6, R6, 0x3, 0x1c1f ;  /* 0x007c1f0006067f89 */ /* 0x000fe200000e0000 */
[----:B0-----:R-:W-:-:S05]  /*27810*/  @P3 IADD3 R3, P0, R10, R3, RZ ;  /* 0x000000030a033210 */ /* 0x001fca0007f1e0ff */
[----:B-1----:R-:W-:-:S05]  /*27820*/  @P3 IMAD.X R2, RZ, RZ, R2, P0 ;  /* 0x000000ffff023224 */ /* 0x002fca00000e0602 */
[----:B------:R-:W-:-:S04]  /*27830*/  @P3 LOP3.LUT R3, R3, R2, RZ, 0x3c, !PT ;  /* 0x0000000203033212 */ /* 0x000fc800078e3cff */
[----:B------:R-:W-:-:S04]  /*27840*/  @P3 LOP3.LUT R2, R3, R2, RZ, 0x3c, !PT ;  /* 0x0000000203023212 */ /* 0x000fc800078e3cff */
[----:B------:R-:W-:-:S05]  /*27850*/  @P3 LOP3.LUT R3, R3, R2, RZ, 0x3c, !PT ;  /* 0x0000000203033212 */ /* 0x000fca00078e3cff */
[----:B------:R-:W-:Y:S04]  /*27860*/  @P3 LDGSTS.E.BYPASS.LTC128B.128 [R9+0x1b400], desc[UR50][R2.64], !P5 ;  /* 0x1b40000002093fae */ /* 0x000fe8000e901d72 */
[----:B------:R-:W-:Y:S04]  /*27870*/  @P3 LDGSTS.E.BYPASS.LTC128B.128 [R9+0x1dc00], desc[UR50][R2.64+0x40], !P6 ;  /* 0x1dc0004002093fae */ /* 0x000fe8000f101d72 */
[----:B------:R0:W-:Y:S04]  /*27880*/  @P3 LDGSTS.E.BYPASS.LTC128B.128 [R9+0x20400], desc[UR50][R2.64+0x80], !P1 ;  /* 0x2040008002093fae */ /* 0x0001e8000c901d72 */
[----:B0-----:R-:W0:Y:S02]  /*27890*/  SHFL.IDX PT, R2, R5, 0x3, 0x1c1f ;  /* 0x007c1f0005027f89 */ /* 0x001e2400000e0000 */
[----:B0-----:R-:W-:-:S05]  /*278a0*/  @P2 IADD3 R2, P0, R10, R2, RZ ;  /* 0x000000020a022210 */ /* 0x001fca0007f1e0ff */
[----:B------:R-:W-:-:S05]  /*278b0*/  @P2 IMAD.X R3, RZ, RZ, R6, P0 ;  /* 0x000000ffff032224 */ /* 0x000fca00000e0606 */
[----:B------:R-:W-:Y:S04]  /*278c0*/  @P2 LDGSTS.E.BYPASS.LTC128B.128 [R21+0x1bc00], desc[UR50][R2.64], !P5 ;  /* 0x1bc0000002152fae */ /* 0x000fe8000e901d72 */
[----:B------:R-:W-:Y:S04]  /*278d0*/  @P2 LDGSTS.E.BYPASS.LTC128B.128 [R21+0x1e400], desc[UR50][R2.64+0x40], !P6 ;  /* 0x1e40004002152fae */ /* 0x000fe8000f101d72 */
[----:B------:R0:W-:Y:S04]  /*278e0*/  @P2 LDGSTS.E.BYPASS.LTC128B.128 [R21+0x20c00], desc[UR50][R2.64+0x80], !P1 ;  /* 0x20c0008002152fae */ /* 0x0001e8000c901d72 */
[----:B0-----:R0:W1:Y:S02]  /*278f0*/  SHFL.IDX PT, R2, R8, RZ, 0x1c1f ;  /* 0x001c1fff08027589 */ /* 0x00106400000e0000 */
.L_x_961:
[----:B------:R-:W-:Y:S01]  /*27900*/  LOP3.LUT P0, RZ, R20, 0x80, RZ, 0xc0, !PT ;  /* 0x0000008014ff7812 */ /* 0x000fe2000780c0ff */
[----:B------:R-:W-:-:S12]  /*27910*/  BSSY B0, `(.L_x_707) ;  /* 0x0000011000007945 */ /* 0x000fd80003800000 */
[----:B------:R-:W-:Y:S05]  /*27920*/  @!P0 BRA `(.L_x_708) ;  /* 0x00000000003c8947 */ /* 0x000fea0003800000 */
[----:B------:R-:W2:Y:S01]  /*27930*/  S2R R3, SR_TID.X ;  /* 0x0000000000037919 */ /* 0x000ea20000002100 */
[----:B------:R-:W-:Y:S01]  /*27940*/  LOP3.LUT P3, RZ, R20, 0x10, RZ, 0xc0, !PT ;  /* 0x0000001014ff7812 */ /* 0x000fe2000786c0ff */
[----:B------:R-:W-:Y:S01]  /*27950*/  IMAD.IADD R4, R22, 0x1, R4 ;  /* 0x0000000116047824 */ /* 0x000fe200078e0204 */
[C---:B------:R-:W-:Y:S02]  /*27960*/  LOP3.LUT P2, RZ, R20.reuse, 0x8, RZ, 0xc0, !PT ;  /* 0x0000000814ff7812 */ /* 0x040fe4000784c0ff */
[----:B------:R-:W-:Y:S01]  /*27970*/  LOP3.LUT P1, RZ, R20, 0x4, RZ, 0xc0, !PT ;  /* 0x0000000414ff7812 */ /* 0x000fe2000782c0ff */
[----:B--2---:R-:W-:-:S05]  /*27980*/  IMAD.SHL.U32 R3, R3, 0x10, RZ ;  /* 0x0000001003037824 */ /* 0x004fca00078e00ff */
[----:B------:R-:W-:-:S04]  /*27990*/  LOP3.LUT R3, R3, 0x30, RZ, 0xc0, !PT ;  /* 0x0000003003037812 */ /* 0x000fc800078ec0ff */
[----:B-1----:R-:W-:-:S05]  /*279a0*/  IADD3 R2, P0, R3, R2, RZ ;  /* 0x0000000203027210 */ /* 0x002fca0007f1e0ff */
[----:B------:R-:W-:-:S05]  /*279b0*/  IMAD.X R3, RZ, RZ, R7, P0 ;  /* 0x000000ffff037224 */ /* 0x000fca00000e0607 */
[----:B------:R-:W-:Y:S01]  /*279c0*/  @!PT LDS RZ, [RZ] ;  /* 0x00000000fffff984 */ /* 0x000fe20000000800 */
[----:B------:R-:W-:Y:S01]  /*279d0*/  @!PT LDS RZ, [RZ] ;  /* 0x00000000fffff984 */ /* 0x000fe20000000800 */
[----:B------:R-:W-:Y:S01]  /*279e0*/  @!PT LDS RZ, [RZ] ;  /* 0x00000000fffff984 */ /* 0x000fe20000000800 */
[----:B------:R2:W-:Y:S04]  /*279f0*/  LDGSTS.E.BYPASS.LTC128B.128 [R4+0x1c400], desc[UR50][R2.64], !P3 ;  /* 0x1c40000002047fae */ /* 0x0005e8000d901d72 */
[----:B------:R2:W-:Y:S04]  /*27a00*/  LDGSTS.E.BYPASS.LTC128B.128 [R4+0x1ec00], desc[UR50][R2.64+0x40], !P2 ;  /* 0x1ec0004002047fae */ /* 0x0005e8000d101d72 */
[----:B------:R2:W-:Y:S02]  /*27a10*/  LDGSTS.E.BYPASS.LTC128B.128 [R4+0x21400], desc[UR50][R2.64+0x80], !P1 ;  /* 0x2140008002047fae */ /* 0x0005e4000c901d72 */
.L_x_708:
[----:B------:R-:W-:Y:S05]  /*27a20*/  BSYNC B0 ;  /* 0x0000000000007941 */ /* 0x000fea0003800000 */
.L_x_707:
[----:B------:R-:W-:Y:S01]  /*27a30*/  NOP ;  /* 0x0000000000007918 */ /* 0x000fe20000000000 */
[----:B------:R-:W-:-:S13]  /*27a40*/  PLOP3.LUT P0, PT, PT, PT, PT, 0x80, 0x0 ;  /* 0x000000000000781c */ /* 0x000fda0003f0f070 */
.L_x_709:
[----:B------:R-:W-:Y:S02]  /*27a50*/  PLOP3.LUT P1, PT, P1, P0, PT, 0xa2, 0x0 ;  /* 0x000000000000781c */ /* 0x000fe40000f21472 */
[----:B------:R-:W-:-:S08]  /*27a60*/  @P0 R2UR P1, UR4, R0 ;  /* 0x00000000000402ca */ /* 0x000fd00000020000 */
[----:B------:R-:W-:-:S05]  /*27a70*/  @P0 PLOP3.LUT P0, PT, P1, PT, PT, 0x80, 0x0 ;  /* 0x000000000000081c */ /* 0x000fca0000f0f070 */
[----:B------:R-:W-:Y:S01]  /*27a80*/  @!P1 SYNCS.ARRIVE.TRANS64.RED.A0T1 RZ, [UR4+0x29830], RZ ;  /* 0x029830ffffff99a7 */ /* 0x000fe20008200404 */
[----:B------:R-:W-:Y:S07]  /*27a90*/  @!P1 ARRIVES.LDGSTSBAR.64.TRANSCNT [UR4+0x29830] ;  /* 0x02983000ff0099b0 */ /* 0x000fee0008000a84 */
[----:B------:R-:W-:Y:S05]  /*27aa0*/  @P0 BRA.U.ANY `(.L_x_709) ;  /* 0xfffffffd00e80947 */ /* 0x000fea000393ffff */
[----:B------:R-:W-:Y:S01]  /*27ab0*/  NOP ;  /* 0x0000000000007918 */ /* 0x000fe20000000000 */
[----:B-12---:R-:W-:-:S05]  /*27ac0*/  IMAD.U32 R2, RZ, RZ, UR39 ;  /* 0x00000027ff027e24 */ /* 0x006fca000f8e00ff */
[----:B------:R-:W-:-:S13]  /*27ad0*/  ISETP.NE.AND P2, PT, R2, 0x3, PT ;  /* 0x000000030200780c */ /* 0x000fda0003f45270 */
[----:B------:R-:W-:Y:S05]  /*27ae0*/  @!P2 BRA `(.L_x_710) ;  /* 0x000000000004a947 */ /* 0x000fea0003800000 */
[----:B------:R-:W-:Y:S01]  /*27af0*/  BPT.TRAP 0x1 ;  /* 0x000000040000795c */ /* 0x000fe20000300000 */
.L_x_710:
[----:B------:R1:W5:Y:S01]  /*27b00*/  LDL.LU R2, [R1+0x30] ;  /* 0x0000300001027983 */ /* 0x0003620000300800 */
[----:B------:R1:W-:Y:S02]  /*27b10*/  SYNCS.ARRIVE.TRANS64.A1T0 RZ, [R0+URZ+0x29830], RZ ;  /* 0x029830ff00ff79a7 */ /* 0x0003e4000810003f */
[----:B------:R-:W-:Y:S05]  /*27b20*/  WARPSYNC.ALL ;  /* 0x0000000000007948 */ /* 0x000fea0003800000 */
[----:B------:R-:W-:Y:S01]  /*27b30*/  ULDC.64 UR4, c[0x0][0xa00] ;  /* 0x0002800000047ab9 */ /* 0x000fe20000000a00 */
[----:B------:R-:W-:Y:S01]  /*27b40*/  SHF.R.S32.HI R27, RZ, 0x1f, R30 ;  /* 0x0000001fff1b7819 */ /* 0x000fe2000001141e */
[----:B------:R-:W-:Y:S01]  /*27b50*/  BSSY B6, `(.L_x_711) ;  /* 0x000001e000067945 */ /* 0x000fe20003800000 */
[----:B------:R-:W-:Y:S01]  /*27b60*/  BAR.SYNC.DEFER_BLOCKING 0x8, 0x180 ;  /* 0x0206000000007b1d */ /* 0x000fe20000010000 */
[----:B------:R-:W-:Y:S02]  /*27b70*/  ISETP.NE.U32.AND P0, PT, RZ, UR4, PT ;  /* 0x00000004ff007c0c */ /* 0x000fe4000bf05070 */
[----:B-1----:R-:W-:-:S02]  /*27b80*/  IADD3 R0, R22, 0x14400, RZ ;  /* 0x0001440016007810 */ /* 0x002fc40007ffe0ff */
[----:B------:R-:W-:Y:S01]  /*27b90*/  ISETP.NE.AND.EX P0, PT, RZ, UR5, PT, P0 ;  /* 0x00000005ff007c0c */ /* 0x000fe2000bf05300 */
[----:B------:R-:W-:Y:S02]  /*27ba0*/  ULDC.64 UR4, c[0x0][0x298] ;  /* 0x0000a60000047ab9 */ /* 0x000fe40000000a00 */
[----:B------:R-:W-:Y:S01]  /*27bb0*/  IMAD R27, R27, UR4, RZ ;  /* 0x000000041b1b7c24 */ /* 0x000fe2000f8e02ff */
[----:B------:R-:W-:Y:S01]  /*27bc0*/  SEL R26, R24, RZ, !P0 ;  /* 0x000000ff181a7207 */ /* 0x000fe20004000000 */
[----:B------:R-:W-:-:S04]  /*27bd0*/  IMAD.WIDE.U32 R24, R30, UR4, RZ ;  /* 0x000000041e187c25 */ /* 0x000fc8000f8e00ff */
[----:B------:R-:W-:-:S04]  /*27be0*/  IMAD R27, R30, UR5, R27 ;  /* 0x000000051e1b7c24 */ /* 0x000fc8000f8e021b */
[----:B------:R-:W-:Y:S01]  /*27bf0*/  IMAD.IADD R27, R25, 0x1, R27 ;  /* 0x00000001191b7824 */ /* 0x000fe200078e021b */
[----:B-----5:R-:W-:Y:S02]  /*27c00*/  SEL R31, R2, RZ, !P0 ;  /* 0x000000ff021f7207 */ /* 0x020fe40004000000 */
[----:B------:R-:W-:-:S13]  /*27c10*/  LOP3.LUT P0, RZ, R0, 0x1bf, RZ, 0xc0, !PT ;  /* 0x000001bf00ff7812 */ /* 0x000fda000780c0ff */
[----:B------:R-:W-:Y:S05]  /*27c20*/  @!P0 BRA `(.L_x_712) ;  /* 0x0000000000408947 */ /* 0x000fea0003800000 */
[----:B------:R-:W-:Y:S01]  /*27c30*/  MOV R2, 0x0 ;  /* 0x0000000000027802 */ /* 0x000fe20000000f00 */
[----:B------:R-:W-:Y:S01]  /*27c40*/  ULDC.64 UR4, c[0x4][0xc8] ;  /* 0x0100320000047ab9 */ /* 0x000fe20000000a00 */
[----:B------:R-:W-:Y:S01]  /*27c50*/  ULDC.64 UR6, c[0x4][0xd0] ;  /* 0x0100340000067ab9 */ /* 0x000fe20000000a00 */
[----:B------:R-:W-:Y:S01]  /*27c60*/  ULDC.64 UR8, c[0x4][0x28] ;  /* 0x01000a0000087ab9 */ /* 0x000fe20000000a00 */
[----:B------:R-:W-:Y:S01]  /*27c70*/  IMAD.U32 R4, RZ, RZ, UR4 ;  /* 0x00000004ff047e24 */ /* 0x000fe2000f8e00ff */
[----:B------:R-:W-:Y:S01]  /*27c80*/  MOV R7, UR7 ;  /* 0x0000000700077c02 */ /* 0x000fe20008000f00 */
[----:B------:R-:W1:Y:S01]  /*27c90*/  LDC.64 R2, c[0x4][R2] ;  /* 0x0100000002027b82 */ /* 0x000e620000000a00 */
[----:B------:R-:W-:Y:S01]  /*27ca0*/  IMAD.U32 R5, RZ, RZ, UR5 ;  /* 0x00000005ff057e24 */ /* 0x000fe2000f8e00ff */
[----:B------:R-:W-:Y:S01]  /*27cb0*/  MOV R13, RZ ;  /* 0x000000ff000d7202 */ /* 0x000fe20000000f00 */
[----:B------:R-:W-:Y:S02]  /*27cc0*/  IMAD.U32 R6, RZ, RZ, UR6 ;  /* 0x00000006ff067e24 */ /* 0x000fe4000f8e00ff */
[----:B------:R-:W-:-:S02]  /*27cd0*/  IMAD.U32 R10, RZ, RZ, UR8 ;  /* 0x00000008ff0a7e24 */ /* 0x000fc4000f8e00ff */
[----:B------:R-:W-:Y:S02]  /*27ce0*/  IMAD.U32 R11, RZ, RZ, UR9 ;  /* 0x00000009ff0b7e24 */ /* 0x000fe4000f8e00ff */
[----:B0-----:R-:W-:Y:S02]  /*27cf0*/  IMAD.MOV.U32 R8, RZ, RZ, 0x70 ;  /* 0x00000070ff087424 */ /* 0x001fe400078e00ff */
[----:B------:R-:W-:-:S07]  /*27d00*/  IMAD.MOV.U32 R12, RZ, RZ, 0x1 ;  /* 0x00000001ff0c7424 */ /* 0x000fce00078e00ff */
[----:B------:R-:W-:-:S07]  /*27d10*/  LEPC R20, `(.L_x_712) ;  /* 0x000000001014794e */ /* 0x000fce0000000000 */
[----:B-1----:R-:W-:Y:S05]  /*27d20*/  CALL.ABS.NOINC R2 ;  /* 0x0000000002007343 */ /* 0x002fea0003c00000 */
.L_x_712:
[----:B------:R-:W-:Y:S05]  /*27d30*/  BSYNC B6 ;  /* 0x0000000000067941 */ /* 0x000fea0003800000 */
.L_x_711:
[----:B------:R-:W-:Y:S01]  /*27d40*/  SHF.L.U32 R5, R17, 0x7, RZ ;  /* 0x0000000711057819 */ /* 0x000fe200000006ff */
[----:B------:R1:W5:Y:S01]  /*27d50*/  LDL R9, [R1+0x24] ;  /* 0x0000240001097983 */ /* 0x0003620000100800 */
[----:B0-----:R-:W0:Y:S01]  /*27d60*/  LDC R8, c[0x0][0x448] ;  /* 0x00011200ff087b82 */ /* 0x001e220000000800 */
[----:B------:R-:W-:Y:S01]  /*27d70*/  IMAD.MOV.U32 R2, RZ, RZ, R24 ;  /* 0x000000ffff027224 */ /* 0x000fe200078e0018 */
[----:B------:R-:W-:Y:S01]  /*27d80*/  ULDC.64 UR4, c[0x0][0x2d8] ;  /* 0x0000b60000047ab9 */ /* 0x000fe20000000a00 */
[----:B------:R1:W5:Y:S01]  /*27d90*/  LDL R17, [R1+0x34] ;  /* 0x0000340001117983 */ /* 0x0003620000100800 */
[----:B------:R-:W-:Y:S01]  /*27da0*/  IMAD.MOV.U32 R3, RZ, RZ, R27 ;  /* 0x000000ffff037224 */ /* 0x000fe200078e001b */
[----:B------:R-:W2:Y:S01]  /*27db0*/  S2R R20, SR_TID.X ;  /* 0x0000000000147919 */ /* 0x000ea20000002100 */
[----:B------:R-:W-:-:S04]  /*27dc0*/  IMAD.WIDE.U32 R2, R18, UR4, R2 ;  /* 0x0000000412027c25 */ /* 0x000fc8000f8e0002 */
[----:B------:R-:W-:Y:S01]  /*27dd0*/  IMAD R3, R18, UR5, R3 ;  /* 0x0000000512037c24 */ /* 0x000fe2000f8e0203 */
[----:B------:R-:W-:Y:S02]  /*27de0*/  ULDC.64 UR4, c[0x0][0x2e0] ;  /* 0x0000b80000047ab9 */ /* 0x000fe40000000a00 */
[----:B------:R-:W-:Y:S02]  /*27df0*/  IMAD R0, R31, UR4, RZ ;  /* 0x000000041f007c24 */ /* 0x000fe4000f8e02ff */
[----:B------:R-:W-:-:S04]  /*27e00*/  IMAD.WIDE.U32 R2, R26, UR4, R2 ;  /* 0x000000041a027c25 */ /* 0x000fc8000f8e0002 */
[----:B------:R-:W-:Y:S01]  /*27e10*/  IMAD R0, R26, UR5, R0 ;  /* 0x000000051a007c24 */ /* 0x000fe2000f8e0200 */
[----:B------:R-:W3:Y:S01]  /*27e20*/  S2R R30, SR_TID.X ;  /* 0x00000000001e7919 */ /* 0x000ee20000002100 */
[----:B------:R-:W-:Y:S01]  /*27e30*/  ULDC.64 UR4, c[0x0][0x2d0] ;  /* 0x0000b40000047ab9 */ /* 0x000fe20000000a00 */
[----:B0-----:R-:W-:Y:S01]  /*27e40*/  ISETP.NE.AND P0, PT, R8, 0x1, PT ;  /* 0x000000010800780c */ /* 0x001fe20003f05270 */
[----:B------:R-:W-:-:S12]  /*27e50*/  IMAD.IADD R3, R3, 0x1, R0 ;  /* 0x0000000103037824 */ /* 0x000fd800078e0200 */
[----:B------:R-:W0:Y:S01]  /*27e60*/  @P0 LDC R4, c[0x0][0x44c] ;  /* 0x00011300ff040b82 */ /* 0x000e220000000800 */
[C---:B--2---:R-:W-:Y:S01]  /*27e70*/  LOP3.LUT R21, R20.reuse, 0x7f, RZ, 0xc0, !PT ;  /* 0x0000007f14157812 */ /* 0x044fe200078ec0ff */
[----:B------:R-:W-:-:S03]  /*27e80*/  IMAD.SHL.U32 R20, R20, 0x20, RZ ;  /* 0x0000002014147824 */ /* 0x000fc600078e00ff */
[----:B------:R-:W-:-:S03]  /*27e90*/  SHF.R.U32.HI R21, RZ, 0x2, R21 ;  /* 0x00000002ff157819 */ /* 0x000fc60000011615 */
[----:B------:R-:W2:Y:S01]  /*27ea0*/  @P0 LDC R0, c[0x0][0x450] ;  /* 0x00011400ff000b82 */ /* 0x000ea20000000800 */
[----:B------:R-:W-:-:S04]  /*27eb0*/  LOP3.LUT R20, R21, 0x60, R20, 0xf8, !PT ;  /* 0x0000006015147812 */ /* 0x000fc800078ef814 */
[----:B------:R-:W-:-:S05]  /*27ec0*/  LOP3.LUT R6, R20, R5, RZ, 0xfc, !PT ;  /* 0x0000000514067212 */ /* 0x000fca00078efcff */
[----:B0-----:R-:W-:-:S04]  /*27ed0*/  @P0 IMAD.HI.U32 R7, R6, R4, RZ ;  /* 0x0000000406070227 */ /* 0x001fc800078e00ff */
[----:B------:R-:W-:Y:S01]  /*27ee0*/  IMAD.MOV.U32 R4, RZ, RZ, R6 ;  /* 0x000000ffff047224 */ /* 0x000fe200078e0006 */
[----:B--2---:R-:W-:-:S05]  /*27ef0*/  @P0 SHF.R.U32.HI R4, RZ, R0, R7 ;  /* 0x00000000ff040219 */ /* 0x004fca0000011607 */
[----:B------:R-:W-:-:S04]  /*27f00*/  IMAD.MOV R0, RZ, RZ, -R4 ;  /* 0x000000ffff007224 */ /* 0x000fc800078e0a04 */
[----:B------:R-:W-:Y:S01]  /*27f10*/  IMAD R0, R8, R0, R6 ;  /* 0x0000000008007224 */ /* 0x000fe200078e0206 */
[----:B------:R-:W-:Y:S01]  /*27f20*/  SHF.R.S32.HI R6, RZ, 0x1f, R4 ;  /* 0x0000001fff067819 */ /* 0x000fe20000011404 */
[----:B------:R-:W-:-:S04]  /*27f30*/  IMAD.WIDE.U32 R2, R4, UR4, R2 ;  /* 0x0000000404027c25 */ /* 0x000fc8000f8e0002 */
[----:B------:R-:W-:-:S04]  /*27f40*/  IMAD R6, R6, UR4, RZ ;  /* 0x0000000406067c24 */ /* 0x000fc8000f8e02ff */
[----:B------:R-:W-:Y:S01]  /*27f50*/  IMAD R6, R4, UR5, R6 ;  /* 0x0000000504067c24 */ /* 0x000fe2000f8e0206 */
[----:B------:R-:W-:Y:S01]  /*27f60*/  SHF.R.S32.HI R4, RZ, 0x1f, R0 ;  /* 0x0000001fff047819 */ /* 0x000fe20000011400 */
[----:B------:R-:W-:Y:S02]  /*27f70*/  ULDC.64 UR4, c[0x0][0x2c8] ;  /* 0x0000b20000047ab9 */ /* 0x000fe40000000a00 */
[----:B------:R-:W-:Y:S01]  /*27f80*/  IMAD.IADD R3, R3, 0x1, R6 ;  /* 0x0000000103037824 */ /* 0x000fe200078e0206 */
[----:B---3--:R-:W-:Y:S01]  /*27f90*/  SHF.L.U32 R21, R30, 0x4, RZ ;  /* 0x000000041e157819 */ /* 0x008fe200000006ff */
[----:B------:R-:W-:Y:S02]  /*27fa0*/  IMAD R4, R4, UR4, RZ ;  /* 0x0000000404047c24 */ /* 0x000fe4000f8e02ff */
[----:B------:R-:W-:Y:S01]  /*27fb0*/  IMAD.WIDE.U32 R2, R0, UR4, R2 ;  /* 0x0000000400027c25 */ /* 0x000fe2000f8e0002 */
[----:B------:R-:W-:-:S03]  /*27fc0*/  LOP3.LUT R21, R21, 0x30, RZ, 0xc0, !PT ;  /* 0x0000003015157812 */ /* 0x000fc600078ec0ff */
[----:B------:R-:W-:Y:S01]  /*27fd0*/  IMAD R4, R0, UR5, R4 ;  /* 0x0000000500047c24 */ /* 0x000fe2000f8e0204 */
[----:B------:R-:W-:Y:S01]  /*27fe0*/  ULDC.64 UR4, c[0x0][0x280] ;  /* 0x0000a00000047ab9 */ /* 0x000fe20000000a00 */
[----:B------:R-:W-:Y:S01]  /*27ff0*/  IMAD.SHL.U32 R20, R30, 0x10, RZ ;  /* 0x000000101e147824 */ /* 0x000fe200078e00ff */
[----:B------:R-:W-:Y:S01]  /*28000*/  IADD3 R0, P0, R2, UR4, RZ ;  /* 0x0000000402007c10 */ /* 0x000fe2000ff1e0ff */
[----:B------:R-:W-:Y:S01]  /*28010*/  ULDC UR4, c[0x0][0x2b8] ;  /* 0x0000ae0000047ab9 */ /* 0x000fe20000000800 */
[C---:B------:R-:W-:Y:S02]  /*28020*/  LOP3.LUT R32, R21.reuse, 0x40, RZ, 0xfc, !PT ;  /* 0x0000004015207812 */ /* 0x040fe400078efcff */
[----:B------:R-:W-:Y:S02]  /*28030*/  LOP3.LUT R20, R20, 0x30, RZ, 0xc0, !PT ;  /* 0x0000003014147812 */ /* 0x000fe400078ec0ff */
[----:B------:R-:W-:Y:S02]  /*28040*/  LOP3.LUT R21, R21, 0x80, RZ, 0xfc, !PT ;  /* 0x0000008015157812 */ /* 0x000fe400078efcff */
[----:B------:R-:W-:Y:S01]  /*28050*/  IADD3.X R4, R3, UR5, R4, P0, !PT ;  /* 0x0000000503047c10 */ /* 0x000fe200087fe404 */
[----:B------:R-:W-:Y:S01]  /*28060*/  UMOV UR5, 0xffffffff ;  /* 0xffffffff00057882 */ /* 0x000fe20000000000 */
[----:B------:R-:W-:-:S02]  /*28070*/  LOP3.LUT R30, R30, 0x7f, RZ, 0xc0, !PT ;  /* 0x0000007f1e1e7812 */ /* 0x000fc400078ec0ff */
[----:B------:R-:W-:Y:S02]  /*28080*/  ISETP.GE.AND P3, PT, R20, UR4, PT ;  /* 0x0000000414007c0c */ /* 0x000fe4000bf66270 */
[----:B------:R-:W-:Y:S02]  /*28090*/  ISETP.GE.AND P2, PT, R32, UR4, PT ;  /* 0x0000000420007c0c */ /* 0x000fe4000bf46270 */
[----:B------:R-:W-:Y:S02]  /*280a0*/  ISETP.GE.AND P1, PT, R21, UR4, PT ;  /* 0x0000000415007c0c */ /* 0x000fe4000bf26270 */
[----:B------:R-:W-:Y:S01]  /*280b0*/  SHF.R.U32.HI R10, RZ, 0x2, R30 ;  /* 0x00000002ff0a7819 */ /* 0x000fe2000001161e */
[----:B-1----:R-:W-:Y:S10]  /*280c0*/  BRA.DIV UR5, `(.L_x_713) ;  /* 0x0000007e05f47947 */ /* 0x002ff4000b800000 */
[----:B------:R-:W0:Y:S01]  /*280d0*/  SHFL.IDX PT, R3, R0, RZ, 0x1c1f ;  /* 0x001c1fff00037589 */ /* 0x000e2200000e0000 */
[----:B-----5:R-:W-:Y:S02]  /*280e0*/  IMAD R6, R17, R8, RZ ;  /* 0x0000000811067224 */ /* 0x020fe400078e02ff */
[----:B------:R-:W-:Y:S01]  /*280f0*/  IMAD.IADD R5, R10, 0x1, R5 ;  /* 0x000000010a057824 */ /* 0x000fe200078e0205 */
[----:B------:R-:W1:Y:S04]  /*28100*/  SHFL.IDX PT, R2, R4, RZ, 0x1c1f ;  /* 0x001c1fff04027589 */ /* 0x000e6800000e0000 */
[----:B------:R-:W-:-:S13]  /*28110*/  ISETP.GE.AND P0, PT, R5, R6, PT ;  /* 0x000000060500720c */ /* 0x000fda0003f06270 */
[----:B0-----:R-:W-:-:S05]  /*28120*/  @!P0 IADD3 R3, P4, R20, R3, RZ ;  /* 0x0000000314038210 */ /* 0x001fca0007f9e0ff */
[----:B-1----:R-:W-:-:S05]  /*28130*/  @!P0 IMAD.X R2, RZ, RZ, R2, P4 ;  /* 0x000000ffff028224 */ /* 0x002fca00020e0602 */
[----:B------:R-:W-:-:S04]  /*28140*/  @!P0 LOP3.LUT R3, R3, R2, RZ, 0x3c, !PT ;  /* 0x0000000203038212 */ /* 0x000fc800078e3cff */
[----:B------:R-:W-:-:S04]  /*28150*/  @!P0 LOP3.LUT R2, R3, R2, RZ, 0x3c, !PT ;  /* 0x0000000203028212 */ /* 0x000fc800078e3cff */
[----:B------:R-:W-:-:S05]  /*28160*/  @!P0 LOP3.LUT R3, R3, R2, RZ, 0x3c, !PT ;  /* 0x0000000203038212 */ /* 0x000fca00078e3cff */
[----:B------:R-:W-:Y:S01]  /*28170*/  @!PT LDS RZ, [RZ] ;  /* 0x00000000fffff984 */ /* 0x000fe20000000800 */
[----:B------:R-:W-:Y:S04]  /*28180*/  @!P0 LDGSTS.E.BYPASS.LTC128B.128 [R9+0x14400], desc[UR50][R2.64], !P3 ;  /* 0x1440000002098fae */ /* 0x000fe8000d901d72 */
[----:B------:R-:W-:Y:S04]  /*28190*/  @!P0 LDGSTS.E.BYPASS.LTC128B.128 [R9+0x16400], desc[UR50][R2.64+0x40], !P2 ;  /* 0x1640004002098fae */ /* 0x000fe8000d101d72 */
[----:B------:R0:W-:Y:S02]  /*281a0*/  @!P0 LDGSTS.E.BYPASS.LTC128B.128 [R9+0x18400], desc[UR50][R2.64+0x80], !P1 ;  /* 0x1840008002098fae */ /* 0x0001e4000c901d72 */
[----:B0-----:R-:W-:-:S02]  /*281b0*/  VIADD R2, R5, 0x20 ;  /* 0x0000002005027836 */ /* 0x001fc40000000000 */
[----:B------:R-:W0:Y:S03]  /*281c0*/  SHFL.IDX PT, R3, R0, 0x1, 0x1c1f ;  /* 0x003c1f0000037f89 */ /* 0x000e2600000e0000 */
[----:B------:R-:W-:Y:S02]  /*281d0*/  ISETP.GE.AND P0, PT, R2, R6, PT ;  /* 0x000000060200720c */ /* 0x000fe40003f06270 */
[----:B------:R-:W1:Y:S11]  /*281e0*/  SHFL.IDX PT, R2, R4, 0x1, 0x1c1f ;  /* 0x003c1f0004027f89 */ /* 0x000e7600000e0000 */
[----:B0-----:R-:W-:-:S05]  /*281f0*/  @!P0 IADD3 R3, P4, R20, R3, RZ ;  /* 0x0000000314038210 */ /* 0x001fca0007f9e0ff */
[----:B-1----:R-:W-:-:S05]  /*28200*/  @!P0 IMAD.X R2, RZ, RZ, R2, P4 ;  /* 0x000000ffff028224 */ /* 0x002fca00020e0602 */
[----:B------:R-:W-:-:S04]  /*28210*/  @!P0 LOP3.LUT R3, R3, R2, RZ, 0x3c, !PT ;  /* 0x0000000203038212 */ /* 0x000fc800078e3cff */
[----:B------:R-:W-:-:S04]  /*28220*/  @!P0 LOP3.LUT R2, R3, R2, RZ, 0x3c, !PT ;  /* 0x0000000203028212 */ /* 0x000fc800078e3cff */
[----:B------:R-:W-:-:S05]  /*28230*/  @!P0 LOP3.LUT R3, R3, R2, RZ, 0x3c, !PT ;  /* 0x0000000203038212 */ /* 0x000fca00078e3cff */
[----:B------:R-:W-:Y:S04]  /*28240*/  @!P0 LDGSTS.E.BYPASS.LTC128B.128 [R9+0x14c00], desc[UR50][R2.64], !P3 ;  /* 0x14c0000002098fae */ /* 0x000fe8000d901d72 */
[----:B------:R-:W-:Y:S04]  /*28250*/  @!P0 LDGSTS.E.BYPASS.LTC128B.128 [R9+0x16c00], desc[UR50][R2.64+0x40], !P2 ;  /* 0x16c0004002098fae */ /* 0x000fe8000d101d72 */
[----:B------:R0:W-:Y:S02]  /*28260*/  @!P0 LDGSTS.E.BYPASS.LTC128B.128 [R9+0x18c00], desc[UR50][R2.64+0x80], !P1 ;  /* 0x18c0008002098fae */ /* 0x0001e4000c901d72 */
[----:B0-----:R-:W-:-:S02]  /*28270*/  IADD3 R2, R5, 0x40, RZ ;  /* 0x0000004005027810 */ /* 0x001fc40007ffe0ff */
[----:B------:R-:W0:Y:S02]  /*28280*/  SHFL.IDX PT, R3, R0, 0x2, 0x1c1f ;  /* 0x005c1f0000037f89 */ /* 0x000e2400000e0000 */
[----:B------:R-:W-:Y:S02]  /*28290*/  ISETP.GE.AND P0, PT, R2, R6, PT ;  /* 0x000000060200720c */ /* 0x000fe40003f06270 */
[----:B------:R-:W-:Y:S04]  /*282a0*/  SHFL.IDX PT, R0, R0, 0x3, 0x1c1f ;  /* 0x007c1f0000007f89 */ /* 0x000fe800000e0000 */
[----:B------:R-:W1:Y:S04]  /*282b0*/  SHFL.IDX PT, R2, R4, 0x2, 0x1c1f ;  /* 0x005c1f0004027f89 */ /* 0x000e6800000e0000 */
[----:B------:R-:W2:Y:S03]  /*282c0*/  SHFL.IDX PT, R4, R4, 0x3, 0x1c1f ;  /* 0x007c1f0004047f89 */ /* 0x000ea600000e0000 */
[----:B0-----:R-:W-:-:S05]  /*282d0*/  @!P0 IADD3 R3, P4, R20, R3, RZ ;  /* 0x0000000314038210 */ /* 0x001fca0007f9e0ff */
[----:B-1----:R-:W-:-:S05]  /*282e0*/  @!P0 IMAD.X R2, RZ, RZ, R2, P4 ;  /* 0x000000ffff028224 */ /* 0x002fca00020e0602 */
[----:B------:R-:W-:-:S04]  /*282f0*/  @!P0 LOP3.LUT R3, R3, R2, RZ, 0x3c, !PT ;  /* 0x0000000203038212 */ /* 0x000fc800078e3cff */
[----:B------:R-:W-:-:S04]  /*28300*/  @!P0 LOP3.LUT R2, R3, R2, RZ, 0x3c, !PT ;  /* 0x0000000203028212 */ /* 0x000fc800078e3cff */
[----:B------:R-:W-:-:S05]  /*28310*/  @!P0 LOP3.LUT R3, R3, R2, RZ, 0x3c, !PT ;  /* 0x0000000203038212 */ /* 0x000fca00078e3cff */
[----:B------:R0:W-:Y:S04]  /*28320*/  @!P0 LDGSTS.E.BYPASS.LTC128B.128 [R9+0x15400], desc[UR50][R2.64], !P3 ;  /* 0x1540000002098fae */ /* 0x0001e8000d901d72 */
[----:B------:R0:W-:Y:S04]  /*28330*/  @!P0 LDGSTS.E.BYPASS.LTC128B.128 [R9+0x17400], desc[UR50][R2.64+0x40], !P2 ;  /* 0x1740004002098fae */ /* 0x0001e8000d101d72 */
[----:B--2---:R0:W-:Y:S02]  /*28340*/  @!P0 LDGSTS.E.BYPASS.LTC128B.128 [R9+0x19400], desc[UR50][R2.64+0x80], !P1 ;  /* 0x1940008002098fae */ /* 0x0041e4000c901d72 */
.L_x_970:
[----:B------:R-:W-:Y:S01]  /*28350*/  VIADD R5, R5, 0x60 ;  /* 0x0000006005057836 */ /* 0x000fe20000000000 */
[----:B------:R-:W-:Y:S04]  /*28360*/  BSSY B0, `(.L_x_714) ;  /* 0x000000b000007945 */ /* 0x000fe80003800000 */
[----:B------:R-:W-:-:S13]  /*28370*/  ISETP.GE.AND P0, PT, R5, R6, PT ;  /* 0x000000060500720c */ /* 0x000fda0003f06270 */
[----:B------:R-:W-:Y:S05]  /*28380*/  @P0 BRA `(.L_x_715) ;  /* 0x0000000000200947 */ /* 0x000fea0003800000 */
[----:B01----:R-:W-:-:S05]  /*28390*/  IADD3 R2, P0, R20, R0, RZ ;  /* 0x0000000014027210 */ /* 0x003fca0007f1e0ff */
[----:B------:R-:W-:-:S05]  /*283a0*/  IMAD.X R3, RZ, RZ, R4, P0 ;  /* 0x000000ffff037224 */ /* 0x000fca00000e0604 */
[----:B------:R-:W-:Y:S01]  /*283b0*/  @!PT LDS RZ, [RZ] ;  /* 0x00000000fffff984 */ /* 0x000fe20000000800 */
[----:B------:R-:W-:Y:S01]  /*283c0*/  @!PT LDS RZ, [RZ] ;  /* 0x00000000fffff984 */ /* 0x000fe20000000800 */
[----:B------:R-:W-:Y:S01]  /*283d0*/  @!PT LDS RZ, [RZ] ;  /* 0x00000000fffff984 */ /* 0x000fe20000000800 */
[----:B------:R2:W-:Y:S04]  /*283e0*/  LDGSTS.E.BYPASS.LTC128B.128 [R9+0x15c00], desc[UR50][R2.64], !P3 ;  /* 0x15c0000002097fae */ /* 0x0005e8000d901d72 */
[----:B------:R2:W-:Y:S04]  /*283f0*/  LDGSTS.E.BYPASS.LTC128B.128 [R9+0x17c00], desc[UR50][R2.64+0x40], !P2 ;  /* 0x17c0004002097fae */ /* 0x0005e8000d101d72 */
[----:B------:R2:W-:Y:S02]  /*28400*/  LDGSTS.E.BYPASS.LTC128B.128 [R9+0x19c00], desc[UR50][R2.64+0x80], !P1 ;  /* 0x19c0008002097fae */ /* 0x0005e4000c901d72 */
.L_x_715:
[----:B------:R-:W-:Y:S05]  /*28410*/  BSYNC B0 ;  /* 0x0000000000007941 */ /* 0x000fea0003800000 */
.L_x_714:
[----:B------:R-:W-:Y:S01]  /*28420*/  NOP ;  /* 0x0000000000007918 */ /* 0x000fe20000000000 */
[----:B------:R-:W-:-:S13]  /*28430*/  PLOP3.LUT P0, PT, PT, PT, PT, 0x80, 0x0 ;  /* 0x000000000000781c */ /* 0x000fda0003f0f070 */
.L_x_716:
[----:B------:R-:W-:Y:S02]  /*28440*/  PLOP3.LUT P1, PT, P1, P0, PT, 0xa2, 0x0 ;  /* 0x000000000000781c */ /* 0x000fe40000f21472 */
[----:B------:R-:W-:-:S08]  /*28450*/  @P0 R2UR P1, UR4, R22 ;  /* 0x00000000160402ca */ /* 0x000fd00000020000 */
[----:B------:R-:W-:-:S05]  /*28460*/  @P0 PLOP3.LUT P0, PT, P1, PT, PT, 0x80, 0x0 ;  /* 0x000000000000081c */ /* 0x000fca0000f0f070 */
[----:B------:R-:W-:Y:S01]  /*28470*/  @!P1 SYNCS.ARRIVE.TRANS64.RED.A0T1 RZ, [UR4+0x29800], RZ ;  /* 0x029800ffffff99a7 */ /* 0x000fe20008200404 */
[----:B------:R-:W-:Y:S07]  /*28480*/  @!P1 ARRIVES.LDGSTSBAR.64.TRANSCNT [UR4+0x29800] ;  /* 0x02980000ff0099b0 */ /* 0x000fee0008000a84 */
[----:B------:R-:W-:Y:S05]  /*28490*/  @P0 BRA.U.ANY `(.L_x_716) ;  /* 0xfffffffd00e80947 */ /* 0x000fea000393ffff */
[----:B012---:R-:W2:Y:S01]  /*284a0*/  LDL.LU R2, [R1+0x38] ;  /* 0x0000380001027983 */ /* 0x007ea20000300800 */
[----:B------:R-:W-:Y:S02]  /*284b0*/  VIADD R32, R29, 0xfffffffe ;  /* 0xfffffffe1d207836 */ /* 0x000fe40000000000 */
[----:B--2---:R-:W-:-:S05]  /*284c0*/  VIADD R2, R2, 0x1 ;  /* 0x0000000102027836 */ /* 0x004fca0000000000 */
[----:B------:R0:W-:Y:S01]  /*284d0*/  STL [R1+0x38], R2 ;  /* 0x0000380201007387 */ /* 0x0001e20000100800 */
[----:B------:R-:W-:-:S04]  /*284e0*/  LEA.HI R0, R2, R2, RZ, 0x1 ;  /* 0x0000000202007211 */ /* 0x000fc800078f08ff */
[----:B------:R-:W-:-:S04]  /*284f0*/  LOP3.LUT R0, R0, 0xfffffffe, RZ, 0xc0, !PT ;  /* 0xfffffffe00007812 */ /* 0x000fc800078ec0ff */
[----:B------:R-:W-:-:S04]  /*28500*/  IADD3 R0, R2, -R0, RZ ;  /* 0x8000000002007210 */ /* 0x000fc80007ffe0ff */
[----:B------:R-:W-:Y:S01]  /*28510*/  SHF.L.U32 R3, R0, 0x1f, RZ ;  /* 0x0000001f00037819 */ /* 0x000fe200000006ff */
[----:B------:R-:W-:Y:S01]  /*28520*/  NOP ;  /* 0x0000000000007918 */ /* 0x000fe20000000000 */
[----:B------:R0:W-:Y:S01]  /*28530*/  SYNCS.ARRIVE.TRANS64.A1T0 RZ, [R22+URZ+0x29800], RZ ;  /* 0x029800ff16ff79a7 */ /* 0x0001e2000810003f */
[----:B------:R-:W-:Y:S01]  /*28540*/  BSSY B0, `(.L_x_717) ;  /* 0x0000003000007945 */ /* 0x000fe20003800000 */
[----:B------:R-:W1:Y:S03]  /*28550*/  SYNCS.PHASECHK.TRANS64.TRYWAIT P0, [R22+URZ+0x29820], R3 ;  /* 0x02982003160075a7 */ /* 0x000e66000800017f */
[----:B01----:R-:W-:Y:S05]  /*28560*/  @!P0 BRA `(.L_x_718) ;  /* 0x0000008000288947 */ /* 0x003fea0003800000 */
.L_x_971:
[----:B------:R-:W-:Y:S05]  /*28570*/  BSYNC B0 ;  /* 0x0000000000007941 */ /* 0x000fea0003800000 */
.L_x_717:
[----:B------:R-:W2:Y:S02]  /*28580*/  LDL R0, [R1+0xc] ;  /* 0x00000c0001007983 */ /* 0x000ea40000100800 */
[----:B--2---:R-:W-:-:S13]  /*28590*/  ISETP.GE.AND P0, PT, R32, R0, PT ;  /* 0x000000002000720c */ /* 0x004fda0003f06270 */
[----:B------:R-:W-:Y:S05]  /*285a0*/  @!P0 BRA `(.L_x_719) ;  /* 0x0000001400e48947 */ /* 0x000fea0003800000 */
[----:B------:R-:W-:Y:S02]  /*285b0*/  IMAD.MOV.U32 R17, RZ, RZ, R23 ;  /* 0x000000ffff117224 */ /* 0x000fe400078e0017 */
[----:B------:R-:W-:-:S07]  /*285c0*/  IMAD.MOV.U32 R21, RZ, RZ, R34 ;  /* 0x000000ffff157224 */ /* 0x000fce00078e0022 */
.L_x_739:
[----:B------:R-:W2:Y:S01]  /*285d0*/  LDL R0, [R1+0x4] ;  /* 0x0000040001007983 */ /* 0x000ea20000100800 */
[----:B-1----:R-:W1:Y:S03]  /*285e0*/  LDC R4, c[0x0][0x430] ;  /* 0x00010c00ff047b82 */ /* 0x002e660000000800 */
[----:B------:R-:W3:Y:S01]  /*285f0*/  LDL R10, [R1+0x8] ;  /* 0x00000800010a7983 */ /* 0x000ee20000100800 */
[----:B------:R-:W0:Y:S03]  /*28600*/  S2R R2, SR_TID.X ;  /* 0x0000000000027919 */ /* 0x000e260000002100 */
[----:B------:R-:W4:Y:S01]  /*28610*/  LDL R9, [R1+0xc] ;  /* 0x00000c0001097983 */ /* 0x000f220000100800 */
[----:B-1----:R-:W-:Y:S01]  /*28620*/  ISETP.NE.AND P0, PT, R4, 0x1, PT ;  /* 0x000000010400780c */ /* 0x002fe20003f05270 */
[----:B------:R-:W1:-:S12]  /*28630*/  S2R R7, SR_TID.X ;  /* 0x0000000000077919 */ /* 0x000e580000002100 */
[----:B------:R-:W2:Y:S01]  /*28640*/  @P0 LDC R6, c[0x0][0x434] ;  /* 0x00010d00ff060b82 */ /* 0x000ea20000000800 */
[C---:B0-----:R-:W-:Y:S01]  /*28650*/  LOP3.LUT R3, R2.reuse, 0x7f, RZ, 0xc0, !PT ;  /* 0x0000007f02037812 */ /* 0x041fe200078ec0ff */
[----:B------:R-:W-:-:S03]  /*28660*/  IMAD.SHL.U32 R5, R2, 0x20, RZ ;  /* 0x0000002002057824 */ /* 0x000fc600078e00ff */
[----:B------:R-:W-:-:S04]  /*28670*/  SHF.R.U32.HI R3, RZ, 0x2, R3 ;  /* 0x00000002ff037819 */ /* 0x000fc80000011603 */
[----:B------:R-:W-:Y:S02]  /*28680*/  LOP3.LUT R5, R3, 0x60, R5, 0xf8, !PT ;  /* 0x0000006003057812 */ /* 0x000fe400078ef805 */
[----:B------:R-:W0:Y:S01]  /*28690*/  @P0 LDC R3, c[0x0][0x438] ;  /* 0x00010e00ff030b82 */ /* 0x000e220000000800 */
[----:B------:R-:W-:-:S04]  /*286a0*/  LOP3.LUT R2, R2, 0x7f, RZ, 0xc0, !PT ;  /* 0x0000007f02027812 */ /* 0x000fc800078ec0ff */
[----:B------:R-:W-:Y:S01]  /*286b0*/  SHF.R.U32.HI R8, RZ, 0x2, R2 ;  /* 0x00000002ff087819 */ /* 0x000fe20000011602 */
[----:B-1----:R-:W-:-:S05]  /*286c0*/  IMAD.SHL.U32 R7, R7, 0x20, RZ ;  /* 0x0000002007077824 */ /* 0x002fca00078e00ff */
[----:B------:R-:W-:-:S04]  /*286d0*/  LOP3.LUT R7, R8, 0x60, R7, 0xf8, !PT ;  /* 0x0000006008077812 */ /* 0x000fc800078ef807 */
[----:B------:R-:W-:Y:S01]  /*286e0*/  LOP3.LUT R7, R7, 0x80, RZ, 0xfc, !PT ;  /* 0x0000008007077812 */ /* 0x000fe200078efcff */
[----:B------:R-:W-:Y:S05]  /*286f0*/  YIELD ;  /* 0x0000000000007946 */ /* 0x000fea0003800000 */
[----:B------:R-:W-:Y:S01]  /*28700*/  ULDC.64 UR4, c[0x0][0x428] ;  /* 0x00010a0000047ab9 */ /* 0x000fe20000000a00 */
[----:B------:R-:W-:Y:S01]  /*28710*/  ULDC.64 UR6, c[0x0][0x418] ;  /* 0x0001060000067ab9 */ /* 0x000fe20000000a00 */
[----:B------:R-:W-:Y:S01]  /*28720*/  ISETP.GT.U32.AND P1, PT, R7, 0x9f, PT ;  /* 0x0000009f0700780c */ /* 0x000fe20003f24070 */
[----:B--2---:R-:W-:-:S05]  /*28730*/  IMAD R0, R32, 0xa0, R0 ;  /* 0x000000a020007824 */ /* 0x004fca00078e0200 */
[----:B------:R-:W-:-:S05]  /*28740*/  IADD3 R5, R5, R0, RZ ;  /* 0x0000000005057210 */ /* 0x000fca0007ffe0ff */
[----:B------:R-:W-:-:S04]  /*28750*/  @P0 IMAD.HI.U32 R6, R5, R6, RZ ;  /* 0x0000000605060227 */ /* 0x000fc800078e00ff */
[----:B------:R-:W-:Y:S01]  /*28760*/  IMAD.MOV.U32 R2, RZ, RZ, R5 ;  /* 0x000000ffff027224 */ /* 0x000fe200078e0005 */
[----:B0-----:R-:W-:Y:S02]  /*28770*/  @P0 SHF.R.U32.HI R2, RZ, R3, R6 ;  /* 0x00000003ff020219 */ /* 0x001fe40000011606 */
[----:B------:R-:W0:Y:S08]  /*28780*/  @P0 LDC R6, c[0x0][0x434] ;  /* 0x00010d00ff060b82 */ /* 0x000e300000000800 */
[----:B------:R-:W1:Y:S01]  /*28790*/  @P0 LDC R3, c[0x0][0x438] ;  /* 0x00010e00ff030b82 */ /* 0x000e620000000800 */
[----:B------:R-:W-:-:S04]  /*287a0*/  IMAD.IADD R0, R7, 0x1, R0 ;  /* 0x0000000107007824 */ /* 0x000fc800078e0200 */
[----:B------:R-:W-:Y:S02]  /*287b0*/  IMAD.MOV.U32 R8, RZ, RZ, R0 ;  /* 0x000000ffff087224 */ /* 0x000fe400078e0000 */
[----:B0-----:R-:W-:-:S05]  /*287c0*/  @P0 IMAD.HI.U32 R6, R0, R6, RZ ;  /* 0x0000000600060227 */ /* 0x001fca00078e00ff */
[----:B-1----:R-:W-:Y:S02]  /*287d0*/  @P0 SHF.R.U32.HI R8, RZ, R3, R6 ;  /* 0x00000003ff080219 */ /* 0x002fe40000011606 */
[----:B------:R-:W-:-:S03]  /*287e0*/  IADD3 R6, -R2, RZ, RZ ;  /* 0x000000ff02067210 */ /* 0x000fc60007ffe1ff */
[----:B------:R-:W-:Y:S02]  /*287f0*/  IMAD.MOV R3, RZ, RZ, -R8 ;  /* 0x000000ffff037224 */ /* 0x000fe400078e0a08 */
[C---:B------:R-:W-:Y:S02]  /*28800*/  IMAD R5, R4.reuse, R6, R5 ;  /* 0x0000000604057224 */ /* 0x040fe400078e0205 */
[----:B------:R-:W-:Y:S01]  /*28810*/  IMAD R4, R4, R3, R0 ;  /* 0x0000000304047224 */ /* 0x000fe200078e0200 */
[----:B------:R-:W-:Y:S01]  /*28820*/  SHF.R.S32.HI R3, RZ, 0x1f, R2 ;  /* 0x0000001fff037819 */ /* 0x000fe20000011402 */
[----:B---3--:R-:W-:-:S04]  /*28830*/  IMAD R0, R10, UR4, RZ ;  /* 0x000000040a007c24 */ /* 0x008fc8000f8e02ff */
[C---:B------:R-:W-:Y:S02]  /*28840*/  IMAD R0, R33.reuse, UR5, R0 ;  /* 0x0000000521007c24 */ /* 0x040fe4000f8e0200 */
[----:B------:R-:W-:-:S04]  /*28850*/  IMAD.WIDE.U32 R2, R33, UR4, R2 ;  /* 0x0000000421027c25 */ /* 0x000fc8000f8e0002 */
[----:B------:R-:W-:Y:S01]  /*28860*/  IMAD.IADD R3, R0, 0x1, R3 ;  /* 0x0000000100037824 */ /* 0x000fe200078e0203 */
[----:B------:R-:W-:-:S04]  /*28870*/  LEA R6, P0, R2, UR6, 0x2 ;  /* 0x0000000602067c11 */ /* 0x000fc8000f8010ff */
[----:B------:R-:W-:-:S05]  /*28880*/  LEA.HI.X R7, R2, UR7, R3, 0x2, P0 ;  /* 0x0000000702077c11 */ /* 0x000fca00080f1403 */
[----:B------:R-:W2:Y:S01]  /*28890*/  LDG.E R6, desc[UR50][R6.64] ;  /* 0x0000003206067981 */ /* 0x000ea2000c1e1900 */
[--C-:B------:R-:W-:Y:S01]  /*288a0*/  @!P1 SHF.R.S32.HI R3, RZ, 0x1f, R8.reuse ;  /* 0x0000001fff039819 */ /* 0x100fe20000011408 */
[----:B------:R-:W-:-:S04]  /*288b0*/  @!P1 IMAD.MOV.U32 R2, RZ, RZ, R8 ;  /* 0x000000ffff029224 */ /* 0x000fc800078e0008 */
[----:B------:R-:W-:-:S04]  /*288c0*/  @!P1 IMAD.WIDE.U32 R2, R33, UR4, R2 ;  /* 0x0000000421029c25 */ /* 0x000fc8000f8e0002 */
[----:B------:R-:W-:Y:S01]  /*288d0*/  @!P1 IMAD.IADD R0, R0, 0x1, R3 ;  /* 0x0000000100009824 */ /* 0x000fe200078e0203 */
[C---:B------:R-:W-:Y:S01]  /*288e0*/  @!P1 LEA R10, P0, R2.reuse, UR6, 0x2 ;  /* 0x00000006020a9c11 */ /* 0x040fe2000f8010ff */
[----:B------:R-:W-:Y:S02]  /*288f0*/  IMAD.MOV.U32 R8, RZ, RZ, RZ ;  /* 0x000000ffff087224 */ /* 0x000fe400078e00ff */
[----:B------:R-:W-:Y:S01]  /*28900*/  IMAD.U32 R12, RZ, RZ, UR39 ;  /* 0x00000027ff0c7e24 */ /* 0x000fe2000f8e00ff */
[----:B------:R-:W-:-:S05]  /*28910*/  @!P1 LEA.HI.X R11, R2, UR7, R0, 0x2, P0 ;  /* 0x00000007020b9c11 */ /* 0x000fca00080f1400 */
[----:B------:R0:W5:Y:S01]  /*28920*/  @!P1 LDG.E R8, desc[UR50][R10.64] ;  /* 0x000000320a089981 */ /* 0x000162000c1e1900 */
[----:B------:R-:W-:Y:S02]  /*28930*/  ISETP.NE.AND P1, PT, R12, 0x3, PT ;  /* 0x000000030c00780c */ /* 0x000fe40003f25270 */
[----:B------:R-:W-:Y:S01]  /*28940*/  IADD3 R23, R17, 0x1, RZ ;  /* 0x0000000111177810 */ /* 0x000fe20007ffe0ff */
[----:B------:R-:W-:-:S03]  /*28950*/  IMAD.MOV.U32 R0, RZ, RZ, R32 ;  /* 0x000000ffff007224 */ /* 0x000fc600078e0020 */
[----:B------:R-:W-:-:S04]  /*28960*/  ISETP.NE.AND P0, PT, R23, 0x2, PT ;  /* 0x000000021700780c */ /* 0x000fc80003f05270 */
[----:B------:R-:W-:Y:S01]  /*28970*/  SEL R34, RZ, 0x1, P0 ;  /* 0x00000001ff227807 */ /* 0x000fe20000000000 */
[----:B------:R-:W-:Y:S01]  /*28980*/  VIADD R32, R32, 0xffffffff ;  /* 0xffffffff20207836 */ /* 0x000fe20000000000 */
[----:B------:R-:W-:Y:S02]  /*28990*/  SEL R23, R23, RZ, P0 ;  /* 0x000000ff17177207 */ /* 0x000fe40000000000 */
[----:B------:R-:W-:Y:S02]  /*289a0*/  LOP3.LUT R34, R21, R34, RZ, 0x3c, !PT ;  /* 0x0000002215227212 */ /* 0x000fe400078e3cff */
[----:B----4-:R-:W-:Y:S02]  /*289b0*/  ISETP.GT.AND P2, PT, R0, R9, PT ;  /* 0x000000090000720c */ /* 0x010fe40003f44270 */
[----:B--2---:R-:W-:Y:S01]  /*289c0*/  SHF.R.S32.HI R30, RZ, 0x1f, R6 ;  /* 0x0000001fff1e7819 */ /* 0x004fe20000011406 */
[----:B0-----:R-:W-:Y:S10]  /*289d0*/  @!P1 BRA `(.L_x_720) ;  /* 0x0000000000049947 */ /* 0x001ff40003800000 */
[----:B------:R-:W-:Y:S01]  /*289e0*/  BPT.TRAP 0x1 ;  /* 0x000000040000795c */ /* 0x000fe20000300000 */
.L_x_720:
[----:B------:R-:W-:Y:S01]  /*289f0*/  LEA R0, R23, R22, 0x3 ;  /* 0x0000001617007211 */ /* 0x000fe200078e18ff */
[----:B------:R-:W-:Y:S01]  /*28a00*/  BSSY B0, `(.L_x_721) ;  /* 0x0000005000007945 */ /* 0x000fe20003800000 */
[----:B------:R-:W-:Y:S02]  /*28a10*/  SHF.L.U32 R31, R34, 0x1f, RZ ;  /* 0x0000001f221f7819 */ /* 0x000fe400000006ff */
[----:B------:R-:W-:Y:S02]  /*28a20*/  SHF.R.S32.HI R26, RZ, 0x1f, R5 ;  /* 0x0000001fff1a7819 */ /* 0x000fe40000011405 */
[----:B------:R-:W0:Y:S02]  /*28a30*/  SYNCS.PHASECHK.TRANS64.TRYWAIT P0, [R0+URZ+0x29880], R31 ;  /* 0x0298801f000075a7 */ /* 0x000e24000800017f */
[----:B0-----:R-:W-:Y:S05]  /*28a40*/  @!P0 BRA `(.L_x_722) ;  /* 0x0000007c00048947 */ /* 0x001fea0003800000 */
.L_x_972:
[----:B------:R-:W-:Y:S05]  /*28a50*/  BSYNC B0 ;  /* 0x0000000000007941 */ /* 0x000fea0003800000 */
.L_x_721:
[----:B------:R-:W2:Y:S01]  /*28a60*/  LDL R2, [R1] ;  /* 0x0000000001027983 */ /* 0x000ea20000100800 */
[----:B------:R-:W-:Y:S01]  /*28a70*/  ULDC.64 UR4, c[0x0][0x328] ;  /* 0x0000ca0000047ab9 */ /* 0x000fe20000000a00 */
[----:B------:R-:W-:Y:S01]  /*28a80*/  ULDC.64 UR6, c[0x0][0x338] ;  /* 0x0000ce0000067ab9 */ /* 0x000fe20000000a00 */
[----:B------:R-:W-:Y:S01]  /*28a90*/  IMAD R7, R26, UR4, RZ ;  /* 0x000000041a077c24 */ /* 0x000fe2000f8e02ff */
[----:B------:R-:W1:Y:S01]  /*28aa0*/  S2R R9, SR_TID.X ;  /* 0x0000000000097919 */ /* 0x000e620000002100 */
[----:B------:R-:W-:Y:S01]  /*28ab0*/  IMAD R10, R30, UR6, RZ ;  /* 0x000000061e0a7c24 */ /* 0x000fe2000f8e02ff */
[----:B------:R-:W-:Y:S01]  /*28ac0*/  SHF.R.S32.HI R27, RZ, 0x1f, R4 ;  /* 0x0000001fff1b7819 */ /* 0x000fe20000011404 */
[----:B------:R-:W-:Y:S01]  /*28ad0*/  IMAD R7, R5, UR5, R7 ;  /* 0x0000000505077c24 */ /* 0x000fe2000f8e0207 */
[----:B-----5:R-:W-:Y:S01]  /*28ae0*/  SHF.R.S32.HI R29, RZ, 0x1f, R8 ;  /* 0x0000001fff1d7819 */ /* 0x020fe20000011408 */
[----:B------:R-:W-:Y:S01]  /*28af0*/  IMAD R10, R6, UR7, R10 ;  /* 0x00000007060a7c24 */ /* 0x000fe2000f8e020a */
[----:B-1----:R-:W-:-:S04]  /*28b00*/  LOP3.LUT R9, R9, 0x7f, RZ, 0xc0, !PT ;  /* 0x0000007f09097812 */ /* 0x002fc800078ec0ff */
[----:B------:R-:W-:-:S05]  /*28b10*/  SHF.R.U32.HI R9, RZ, 0x5, R9 ;  /* 0x00000005ff097819 */ /* 0x000fca0000011609 */
[----:B------:R-:W-:-:S04]  /*28b20*/  IMAD.SHL.U32 R9, R9, 0x400, RZ ;  /* 0x0000040009097824 */ /* 0x000fc800078e00ff */
[----:B------:R-:W-:Y:S01]  /*28b30*/  IMAD R9, R23, 0x5000, R9 ;  /* 0x0000500017097824 */ /* 0x000fe200078e0209 */
[C---:B--2---:R-:W-:Y:S02]  /*28b40*/  LOP3.LUT P3, RZ, R2.reuse, 0x2, RZ, 0xc0, !PT ;  /* 0x0000000202ff7812 */ /* 0x044fe4000786c0ff */
[----:B------:R-:W-:Y:S01]  /*28b50*/  LOP3.LUT P1, RZ, R2, 0x1, RZ, 0xc0, !PT ;  /* 0x0000000102ff7812 */ /* 0x000fe2000782c0ff */
[----:B------:R-:W-:-:S04]  /*28b60*/  IMAD.WIDE.U32 R2, R5, UR4, RZ ;  /* 0x0000000405027c25 */ /* 0x000fc8000f8e00ff */
[----:B------:R-:W-:Y:S02]  /*28b70*/  IMAD.IADD R3, R3, 0x1, R7 ;  /* 0x0000000103037824 */ /* 0x000fe400078e0207 */
[----:B------:R-:W-:Y:S02]  /*28b80*/  IMAD R7, R27, UR4, RZ ;  /* 0x000000041b077c24 */ /* 0x000fe4000f8e02ff */
[----:B------:R-:W-:-:S04]  /*28b90*/  IMAD.WIDE.U32 R2, R6, UR6, R2 ;  /* 0x0000000606027c25 */ /* 0x000fc8000f8e0002 */
[----:B------:R-:W-:Y:S02]  /*28ba0*/  IMAD.IADD R11, R3, 0x1, R10 ;  /* 0x00000001030b7824 */ /* 0x000fe400078e020a */
[----:B------:R-:W-:Y:S02]  /*28bb0*/  IMAD.MOV.U32 R10, RZ, RZ, R2 ;  /* 0x000000ffff0a7224 */ /* 0x000fe400078e0002 */
[C---:B------:R-:W-:Y:S02]  /*28bc0*/  IMAD R7, R4.reuse, UR5, R7 ;  /* 0x0000000504077c24 */ /* 0x040fe4000f8e0207 */
[----:B------:R-:W-:Y:S01]  /*28bd0*/  IMAD.WIDE.U32 R2, R4, UR4, RZ ;  /* 0x0000000404027c25 */ /* 0x000fe2000f8e00ff */
[----:B------:R-:W-:-:S03]  /*28be0*/  ULDC.64 UR4, c[0x0][0x330] ;  /* 0x0000cc0000047ab9 */ /* 0x000fc60000000a00 */
[----:B------:R-:W-:Y:S02]  /*28bf0*/  IMAD.IADD R3, R3, 0x1, R7 ;  /* 0x0000000103037824 */ /* 0x000fe400078e0207 */
[----:B------:R-:W-:Y:S02]  /*28c00*/  IMAD R7, R29, UR6, RZ ;  /* 0x000000061d077c24 */ /* 0x000fe4000f8e02ff */
[----:B------:R-:W-:-:S04]  /*28c10*/  IMAD.WIDE.U32 R2, R8, UR6, R2 ;  /* 0x0000000608027c25 */ /* 0x000fc8000f8e0002 */
[----:B------:R-:W-:Y:S01]  /*28c20*/  IMAD R7, R8, UR7, R7 ;  /* 0x0000000708077c24 */ /* 0x000fe2000f8e0207 */
[----:B------:R-:W-:Y:S01]  /*28c30*/  ULDC.64 UR6, c[0x0][0x318] ;  /* 0x0000c60000067ab9 */ /* 0x000fe20000000a00 */
[----:B------:R-:W-:-:S03]  /*28c40*/  IMAD.WIDE.U32 R10, R18, UR4, R10 ;  /* 0x00000004120a7c25 */ /* 0x000fc6000f8e000a */
[----:B------:R-:W-:Y:S01]  /*28c50*/  IADD3 R3, R3, R7, RZ ;  /* 0x0000000703037210 */ /* 0x000fe20007ffe0ff */
[----:B------:R-:W-:Y:S01]  /*28c60*/  IMAD R24, R18, UR5, RZ ;  /* 0x0000000512187c24 */ /* 0x000fe2000f8e02ff */
[----:B------:R-:W-:Y:S01]  /*28c70*/  IADD3 R7, P0, R10, UR6, RZ ;  /* 0x000000060a077c10 */ /* 0x000fe2000ff1e0ff */
[----:B------:R-:W-:-:S03]  /*28c80*/  IMAD.WIDE.U32 R2, R18, UR4, R2 ;  /* 0x0000000412027c25 */ /* 0x000fc6000f8e0002 */
[----:B------:R-:W-:Y:S01]  /*28c90*/  IADD3.X R20, R24, UR7, R11, P0, !PT ;  /* 0x0000000718147c10 */ /* 0x000fe200087fe40b */
[----:B------:R-:W-:Y:S01]  /*28ca0*/  UMOV UR4, 0xffffffff ;  /* 0xffffffff00047882 */ /* 0x000fe20000000000 */
[----:B------:R-:W-:-:S04]  /*28cb0*/  IADD3 R25, P0, R2, UR6, RZ ;  /* 0x0000000602197c10 */ /* 0x000fc8000ff1e0ff */
[----:B------:R-:W-:Y:S01]  /*28cc0*/  IADD3.X R24, R24, UR7, R3, P0, !PT ;  /* 0x0000000718187c10 */ /* 0x000fe200087fe403 */
[----:B------:R-:W-:Y:S08]  /*28cd0*/  BRA.DIV UR4, `(.L_x_723) ;  /* 0x0000007a04747947 */ /* 0x000ff0000b800000 */
[----:B------:R-:W1:Y:S01]  /*28ce0*/  S2R R3, SR_TID.X ;  /* 0x0000000000037919 */ /* 0x000e620000002100 */
[----:B------:R-:W-:Y:S01]  /*28cf0*/  IADD3 R9, R22, R9, R36 ;  /* 0x0000000916097210 */ /* 0x000fe20007ffe024 */
[----:B------:R-:W2:Y:S04]  /*28d00*/  SHFL.IDX PT, R2, R7, RZ, 0x1c1f ;  /* 0x001c1fff07027589 */ /* 0x000ea800000e0000 */
[----:B------:R-:W-:Y:S01]  /*28d10*/  IMAD.IADD R10, R37, 0x1, R9 ;  /* 0x00000001250a7824 */ /* 0x000fe200078e0209 */
[----:B------:R-:W-:Y:S01]  /*28d20*/  SHFL.IDX PT, R24, R24, RZ, 0x1c1f ;  /* 0x001c1fff18187589 */ /* 0x000fe200000e0000 */
[----:B-1----:R-:W-:-:S03]  /*28d30*/  IMAD.SHL.U32 R11, R3, 0x10, RZ ;  /* 0x00000010030b7824 */ /* 0x002fc600078e00ff */
[----:B------:R-:W1:Y:S02]  /*28d40*/  SHFL.IDX PT, R3, R20, RZ, 0x1c1f ;  /* 0x001c1fff14037589 */ /* 0x000e6400000e0000 */
[----:B------:R-:W-:-:S04]  /*28d50*/  LOP3.LUT R11, R11, 0x30, RZ, 0xc0, !PT ;  /* 0x000000300b0b7812 */ /* 0x000fc800078ec0ff */
[----:B--2---:R-:W-:-:S05]  /*28d60*/  IADD3 R2, P0, R11, R2, RZ ;  /* 0x000000020b027210 */ /* 0x004fca0007f1e0ff */
[----:B-1----:R-:W-:-:S05]  /*28d70*/  IMAD.X R3, RZ, RZ, R3, P0 ;  /* 0x000000ffff037224 */ /* 0x002fca00000e0603 */
[----:B------:R-:W-:Y:S04]  /*28d80*/  LDGSTS.E.BYPASS.LTC128B.128 [R9+0xa400], desc[UR50][R2.64], !P3 ;  /* 0x0a40000002097fae */ /* 0x000fe8000d901d72 */
[----:B------:R1:W-:Y:S04]  /*28d90*/  LDGSTS.E.BYPASS.LTC128B.128 [R10+0xa400], desc[UR50][R2.64+0x40], !P1 ;  /* 0x0a400040020a7fae */ /* 0x0003e8000c901d72 */
[----:B-1----:R-:W1:Y:S04]  /*28da0*/  SHFL.IDX PT, R2, R7, 0x1, 0x1c1f ;  /* 0x003c1f0007027f89 */ /* 0x002e6800000e0000 */
[----:B------:R-:W2:Y:S01]  /*28db0*/  SHFL.IDX PT, R3, R20, 0x1, 0x1c1f ;  /* 0x003c1f0014037f89 */ /* 0x000ea200000e0000 */
[----:B-1----:R-:W-:-:S04]  /*28dc0*/  IADD3 R2, P0, R11, R2, RZ ;  /* 0x000000020b027210 */ /* 0x002fc80007f1e0ff */
[----:B--2---:R-:W-:-:S05]  /*28dd0*/  IADD3.X R3, RZ, R3, RZ, P0, !PT ;  /* 0x00000003ff037210 */ /* 0x004fca00007fe4ff */
        /* <DEDUP_REMOVED lines=15> */
.L_x_984:
[----:B------:R-:W3:Y:S02]  /*28ed0*/  S2R R3, SR_TID.X ;  /* 0x0000000000037919 */ /* 0x000ee40000002100 */
[----:B---3--:R-:W-:-:S05]  /*28ee0*/  IMAD.SHL.U32 R3, R3, 0x10, RZ ;  /* 0x0000001003037824 */ /* 0x008fca00078e00ff */
[----:B------:R-:W-:-:S04]  /*28ef0*/  LOP3.LUT R3, R3, 0x30, RZ, 0xc0, !PT ;  /* 0x0000003003037812 */ /* 0x000fc800078ec0ff */
        /* <DEDUP_REMOVED lines=9> */
.L_x_724:
[----:B------:R-:W-:Y:S02]  /*28f90*/  PLOP3.LUT P1, PT, P1, P0, PT, 0xa2, 0x0 ;  /* 0x000000000000781c */ /* 0x000fe40000f21472 */
[----:B------:R-:W-:-:S08]  /*28fa0*/  @P0 R2UR P1, UR4, R0 ;  /* 0x00000000000402ca */ /* 0x000fd00000020000 */
[----:B------:R-:W-:-:S05]  /*28fb0*/  @P0 PLOP3.LUT P0, PT, P1, PT, PT, 0x80, 0x0 ;  /* 0x000000000000081c */ /* 0x000fca0000f0f070 */
[----:B------:R-:W-:Y:S01]  /*28fc0*/  @!P1 SYNCS.ARRIVE.TRANS64.RED.A0T1 RZ, [UR4+0x29870], RZ ;  /* 0x029870ffffff99a7 */ /* 0x000fe20008200404 */
[----:B------:R-:W-:Y:S07]  /*28fd0*/  @!P1 ARRIVES.LDGSTSBAR.64.TRANSCNT [UR4+0x29870] ;  /* 0x02987000ff0099b0 */ /* 0x000fee0008000a84 */
[----:B------:R-:W-:Y:S05]  /*28fe0*/  @P0 BRA.U.ANY `(.L_x_724) ;  /* 0xfffffffd00e80947 */ /* 0x000fea000393ffff */
[----:B------:R-:W-:Y:S01]  /*28ff0*/  NOP ;  /* 0x0000000000007918 */ /* 0x000fe20000000000 */
[----:B--2---:R-:W-:-:S04]  /*29000*/  MOV R2, UR39 ;  /* 0x0000002700027c02 */ /* 0x004fc80008000f00 */
[----:B------:R-:W-:-:S13]  /*29010*/  ISETP.NE.AND P3, PT, R2, 0x3, PT ;  /* 0x000000030200780c */ /* 0x000fda0003f65270 */
[----:B------:R-:W-:Y:S05]  /*29020*/  @!P3 BRA `(.L_x_725) ;  /* 0x000000000004b947 */ /* 0x000fea0003800000 */
[----:B------:R-:W-:Y:S01]  /*29030*/  BPT.TRAP 0x1 ;  /* 0x000000040000795c */ /* 0x000fe20000300000 */
.L_x_725:
[----:B------:R2:W-:Y:S01]  /*29040*/  SYNCS.ARRIVE.TRANS64.A1T0 RZ, [R0+URZ+0x29870], RZ ;  /* 0x029870ff00ff79a7 */ /* 0x0005e2000810003f */
[----:B------:R-:W-:Y:S05]  /*29050*/  @!P3 BRA `(.L_x_726) ;  /* 0x000000000004b947 */ /* 0x000fea0003800000 */
[----:B------:R-:W-:Y:S01]  /*29060*/  BPT.TRAP 0x1 ;  /* 0x000000040000795c */ /* 0x000fe20000300000 */
.L_x_726:
[----:B------:R-:W3:Y:S01]  /*29070*/  SYNCS.PHASECHK.TRANS64.TRYWAIT P0, [R0+URZ+0x29840], R31 ;  /* 0x0298401f000075a7 */ /* 0x000ee2000800017f */
[----:B------:R-:W-:Y:S04]  /*29080*/  BSSY B0, `(.L_x_727) ;  /* 0x0000002000007945 */ /* 0x000fe80003800000 */
[----:B---3--:R-:W-:Y:S05]  /*29090*/  @!P0 BRA `(.L_x_728) ;  /* 0x0000007c00308947 */ /* 0x008fea0003800000 */
.L_x_985:
[----:B------:R-:W-:Y:S05]  /*290a0*/  BSYNC B0 ;  /* 0x0000000000007941 */ /* 0x000fea0003800000 */
.L_x_727:
[----:B------:R-:W4:Y:S01]  /*290b0*/  LDL R2, [R1] ;  /* 0x0000000001027983 */ /* 0x000f220000100800 */
[----:B------:R-:W-:Y:S01]  /*290c0*/  ULDC.64 UR4, c[0x0][0x300] ;  /* 0x0000c00000047ab9 */ /* 0x000fe20000000a00 */
[----:B------:R-:W-:Y:S02]  /*290d0*/  ULDC.64 UR6, c[0x0][0x310] ;  /* 0x0000c40000067ab9 */ /* 0x000fe40000000a00 */
[----:B------:R-:W5:Y:S01]  /*290e0*/  LDL R10, [R1+0x14] ;  /* 0x00001400010a7983 */ /* 0x000f620000100800 */
[----:B------:R-:W-:-:S04]  /*290f0*/  IMAD R7, R26, UR4, RZ ;  /* 0x000000041a077c24 */ /* 0x000fc8000f8e02ff */
[C---:B------:R-:W-:Y:S02]  /*29100*/  IMAD R7, R5.reuse, UR5, R7 ;  /* 0x0000000505077c24 */ /* 0x040fe4000f8e0207 */
[----:B------:R-:W-:Y:S01]  /*29110*/  IMAD R30, R30, UR6, RZ ;  /* 0x000000061e1e7c24 */ /* 0x000fe2000f8e02ff */
[----:B------:R-:W0:Y:S01]  /*29120*/  S2R R9, SR_TID.X ;  /* 0x0000000000097919 */ /* 0x000e220000002100 */
[C---:B----4-:R-:W-:Y:S02]  /*29130*/  LOP3.LUT P4, RZ, R2.reuse, 0x10, RZ, 0xc0, !PT ;  /* 0x0000001002ff7812 */ /* 0x050fe4000788c0ff */
[C---:B------:R-:W-:Y:S02]  /*29140*/  LOP3.LUT P3, RZ, R2.reuse, 0x8, RZ, 0xc0, !PT ;  /* 0x0000000802ff7812 */ /* 0x040fe4000786c0ff */
[----:B------:R-:W-:Y:S01]  /*29150*/  LOP3.LUT P1, RZ, R2, 0x4, RZ, 0xc0, !PT ;  /* 0x0000000402ff7812 */ /* 0x000fe2000782c0ff */
[----:B------:R-:W-:-:S04]  /*29160*/  IMAD.WIDE.U32 R2, R5, UR4, RZ ;  /* 0x0000000405027c25 */ /* 0x000fc8000f8e00ff */
[----:B------:R-:W-:Y:S02]  /*29170*/  IMAD.IADD R3, R3, 0x1, R7 ;  /* 0x0000000103037824 */ /* 0x000fe400078e0207 */
[----:B------:R-:W-:-:S04]  /*29180*/  IMAD.WIDE.U32 R2, R6, UR6, R2 ;  /* 0x0000000606027c25 */ /* 0x000fc8000f8e0002 */
[----:B------:R-:W-:Y:S02]  /*29190*/  IMAD R6, R6, UR7, R30 ;  /* 0x0000000706067c24 */ /* 0x000fe4000f8e021e */
[----:B------:R-:W-:Y:S02]  /*291a0*/  IMAD R5, R27, UR4, RZ ;  /* 0x000000041b057c24 */ /* 0x000fe4000f8e02ff */
        /* <DEDUP_REMOVED lines=17> */
[----:B-----5:R-:W-:Y:S01]  /*292c0*/  IMAD R7, R23, 0x7800, R10 ;  /* 0x0000780017077824 */ /* 0x020fe200078e020a */
[----:B------:R-:W-:Y:S01]  /*292d0*/  IADD3 R5, P0, R2, UR6, RZ ;  /* 0x0000000602057c10 */ /* 0x000fe2000ff1e0ff */
[----:B0-----:R-:W-:-:S03]  /*292e0*/  IMAD.SHL.U32 R10, R9, 0x10, RZ ;  /* 0x00000010090a7824 */ /* 0x001fc600078e00ff */
[----:B------:R-:W-:Y:S02]  /*292f0*/  IADD3.X R8, R8, UR7, R3, P0, !PT ;  /* 0x0000000708087c10 */ /* 0x000fe400087fe403 */
[----:B------:R-:W-:Y:S01]  /*29300*/  LOP3.LUT R10, R10, 0x30, RZ, 0xc0, !PT ;  /* 0x000000300a0a7812 */ /* 0x000fe200078ec0ff */
[----:B------:R-:W-:Y:S06]  /*29310*/  BRA.DIV UR4, `(.L_x_729) ;  /* 0x0000007a04a47947 */ /* 0x000fec000b800000 */
[----:B------:R-:W0:Y:S01]  /*29320*/  SHFL.IDX PT, R2, R4, RZ, 0x1c1f ;  /* 0x001c1fff04027589 */ /* 0x000e2200000e0000 */
[----:B------:R-:W-:-:S03]  /*29330*/  IMAD.IADD R7, R22, 0x1, R7 ;  /* 0x0000000116077824 */ /* 0x000fc600078e0207 */
[----:B------:R-:W4:Y:S04]  /*29340*/  SHFL.IDX PT, R3, R6, RZ, 0x1c1f ;  /* 0x001c1fff06037589 */ /* 0x000f2800000e0000 */
[----:B------:R-:W-:Y:S04]  /*29350*/  SHFL.IDX PT, R9, R6, 0x2, 0x1c1f ;  /* 0x005c1f0006097f89 */ /* 0x000fe800000e0000 */
[----:B------:R-:W-:Y:S01]  /*29360*/  SHFL.IDX PT, R8, R8, RZ, 0x1c1f ;  /* 0x001c1fff08087589 */ /* 0x000fe200000e0000 */
[----:B0-----:R-:W-:-:S05]  /*29370*/  IADD3 R2, P0, R10, R2, RZ ;  /* 0x000000020a027210 */ /* 0x001fca0007f1e0ff */
[----:B----4-:R-:W-:-:S05]  /*29380*/  IMAD.X R3, RZ, RZ, R3, P0 ;  /* 0x000000ffff037224 */ /* 0x010fca00000e0603 */
[----:B------:R-:W-:Y:S04]  /*29390*/  LDGSTS.E.BYPASS.LTC128B.128 [R7+0x1a400], desc[UR50][R2.64], !P4 ;  /* 0x1a40000002077fae */ /* 0x000fe8000e101d72 */
[----:B------:R-:W-:Y:S04]  /*293a0*/  LDGSTS.E.BYPASS.LTC128B.128 [R7+0x1cc00], desc[UR50][R2.64+0x40], !P3 ;  /* 0x1cc0004002077fae */ /* 0x000fe8000d901d72 */
[----:B------:R0:W-:Y:S04]  /*293b0*/  LDGSTS.E.BYPASS.LTC128B.128 [R7+0x1f400], desc[UR50][R2.64+0x80], !P1 ;  /* 0x1f40008002077fae */ /* 0x0001e8000c901d72 */
[----:B0-----:R-:W0:Y:S04]  /*293c0*/  SHFL.IDX PT, R2, R4, 0x1, 0x1c1f ;  /* 0x003c1f0004027f89 */ /* 0x001e2800000e0000 */
[----:B------:R-:W4:Y:S01]  /*293d0*/  SHFL.IDX PT, R3, R6, 0x1, 0x1c1f ;  /* 0x003c1f0006037f89 */ /* 0x000f2200000e0000 */
[----:B0-----:R-:W-:-:S05]  /*293e0*/  IADD3 R2, P0, R10, R2, RZ ;  /* 0x000000020a027210 */ /* 0x001fca0007f1e0ff */
[----:B----4-:R-:W-:-:S05]  /*293f0*/  IMAD.X R3, RZ, RZ, R3, P0 ;  /* 0x000000ffff037224 */ /* 0x010fca00000e0603 */
[----:B------:R-:W-:Y:S04]  /*29400*/  LDGSTS.E.BYPASS.LTC128B.128 [R7+0x1ac00], desc[UR50][R2.64], !P4 ;  /* 0x1ac0000002077fae */ /* 0x000fe8000e101d72 */
[----:B------:R-:W-:Y:S04]  /*29410*/  LDGSTS.E.BYPASS.LTC128B.128 [R7+0x1d400], desc[UR50][R2.64+0x40], !P3 ;  /* 0x1d40004002077fae */ /* 0x000fe8000d901d72 */
[----:B------:R0:W-:Y:S04]  /*29420*/  LDGSTS.E.BYPASS.LTC128B.128 [R7+0x1fc00], desc[UR50][R2.64+0x80], !P1 ;  /* 0x1fc0008002077fae */ /* 0x0001e8000c901d72 */
[----:B0-----:R-:W0:Y:S02]  /*29430*/  SHFL.IDX PT, R2, R4, 0x2, 0x1c1f ;  /* 0x005c1f0004027f89 */ /* 0x001e2400000e0000 */
[----:B0-----:R-:W-:-:S04]  /*29440*/  IADD3 R2, P0, R10, R2, RZ ;  /* 0x000000020a027210 */ /* 0x001fc80007f1e0ff */
[----:B------:R-:W-:Y:S02]  /*29450*/  IADD3.X R3, RZ, R9, RZ, P0, !PT ;  /* 0x00000009ff037210 */ /* 0x000fe400007fe4ff */
[----:B------:R-:W-:Y:S04]  /*29460*/  SHFL.IDX PT, R9, R6, 0x3, 0x1c1f ;  /* 0x007c1f0006097f89 */ /* 0x000fe800000e0000 */
[----:B------:R-:W-:Y:S04]  /*29470*/  LDGSTS.E.BYPASS.LTC128B.128 [R7+0x1b400], desc[UR50][R2.64], !P4 ;  /* 0x1b40000002077fae */ /* 0x000fe8000e101d72 */
[----:B------:R-:W-:Y:S04]  /*29480*/  LDGSTS.E.BYPASS.LTC128B.128 [R7+0x1dc00], desc[UR50][R2.64+0x40], !P3 ;  /* 0x1dc0004002077fae */ /* 0x000fe8000d901d72 */
[----:B------:R0:W-:Y:S04]  /*29490*/  LDGSTS.E.BYPASS.LTC128B.128 [R7+0x20400], desc[UR50][R2.64+0x80], !P1 ;  /* 0x2040008002077fae */ /* 0x0001e8000c901d72 */
[----:B0-----:R-:W0:Y:S02]  /*294a0*/  SHFL.IDX PT, R2, R4, 0x3, 0x1c1f ;  /* 0x007c1f0004027f89 */ /* 0x001e2400000e0000 */
[----:B0-----:R-:W-:-:S05]  /*294b0*/  IADD3 R2, P0, R10, R2, RZ ;  /* 0x000000020a027210 */ /* 0x001fca0007f1e0ff */
[----:B------:R-:W-:-:S05]  /*294c0*/  IMAD.X R3, RZ, RZ, R9, P0 ;  /* 0x000000ffff037224 */ /* 0x000fca00000e0609 */
[----:B------:R-:W-:Y:S04]  /*294d0*/  LDGSTS.E.BYPASS.LTC128B.128 [R7+0x1bc00], desc[UR50][R2.64], !P4 ;  /* 0x1bc0000002077fae */ /* 0x000fe8000e101d72 */
[----:B------:R-:W-:Y:S04]  /*294e0*/  LDGSTS.E.BYPASS.LTC128B.128 [R7+0x1e400], desc[UR50][R2.64+0x40], !P3 ;  /* 0x1e40004002077fae */ /* 0x000fe8000d901d72 */
[----:B------:R0:W-:Y:S04]  /*294f0*/  LDGSTS.E.BYPASS.LTC128B.128 [R7+0x20c00], desc[UR50][R2.64+0x80], !P1 ;  /* 0x20c0008002077fae */ /* 0x0001e8000c901d72 */
[----:B0-----:R0:W4:Y:S02]  /*29500*/  SHFL.IDX PT, R2, R5, RZ, 0x1c1f ;  /* 0x001c1fff05027589 */ /* 0x00112400000e0000 */
.L_x_997:
[----:B----4-:R-:W-:-:S05]  /*29510*/  IADD3 R2, P0, R10, R2, RZ ;  /* 0x000000020a027210 */ /* 0x010fca0007f1e0ff */
        /* <DEDUP_REMOVED lines=9> */
.L_x_730:
        /* <DEDUP_REMOVED lines=11> */
.L_x_731:
[----:B------:R2:W-:Y:S02]  /*29660*/  SYNCS.ARRIVE.TRANS64.A1T0 RZ, [R0+URZ+0x29830], RZ ;  /* 0x029830ff00ff79a7 */ /* 0x0005e4000810003f */
[----:B--23--:R-:W-:-:S05]  /*29670*/  IMAD.U32 R0, RZ, RZ, UR37 ;  /* 0x00000025ff007e24 */ /* 0x00cfca000f8e00ff */
[----:B------:R-:W-:-:S13]  /*29680*/  ISETP.NE.AND P1, PT, R0, 0x3, PT ;  /* 0x000000030000780c */ /* 0x000fda0003f25270 */
[----:B------:R-:W-:Y:S05]  /*29690*/  @!P1 BRA `(.L_x_732) ;  /* 0x0000000000049947 */ /* 0x000fea0003800000 */
[----:B------:R-:W-:Y:S01]  /*296a0*/  BPT.TRAP 0x1 ;  /* 0x000000040000795c */ /* 0x000fe20000300000 */
.L_x_732:
[----:B------:R-:W-:Y:S01]  /*296b0*/  LOP3.LUT R0, R21, 0x1, RZ, 0x3c, !PT ;  /* 0x0000000115007812 */ /* 0x000fe200078e3cff */
[----:B------:R-:W-:Y:S01]  /*296c0*/  BSSY B0, `(.L_x_733) ;  /* 0x0000005000007945 */ /* 0x000fe20003800000 */
[----:B------:R-:W-:Y:S02]  /*296d0*/  LEA R3, R17, R22, 0x3 ;  /* 0x0000001611037211 */ /* 0x000fe400078e18ff */
[----:B------:R-:W-:-:S04]  /*296e0*/  SHF.L.U32 R0, R0, 0x1f, RZ ;  /* 0x0000001f00007819 */ /* 0x000fc800000006ff */
[----:B------:R-:W2:Y:S02]  /*296f0*/  SYNCS.PHASECHK.TRANS64.TRYWAIT P0, [R3+URZ+0x29870], R0 ;  /* 0x02987000030075a7 */ /* 0x000ea4000800017f */
[----:B--2---:R-:W-:Y:S05]  /*29700*/  @!P0 BRA `(.L_x_734) ;  /* 0x0000007c00288947 */ /* 0x004fea0003800000 */
.L_x_998:
[----:B------:R-:W-:Y:S05]  /*29710*/  BSYNC B0 ;  /* 0x0000000000007941 */ /* 0x000fea0003800000 */
.L_x_733:
[----:B------:R-:W-:-:S05]  /*29720*/  IMAD.U32 R2, RZ, RZ, UR39 ;  /* 0x00000027ff027e24 */ /* 0x000fca000f8e00ff */
[----:B------:R-:W-:-:S13]  /*29730*/  ISETP.NE.AND P0, PT, R2, 0x3, PT ;  /* 0x000000030200780c */ /* 0x000fda0003f05270 */
[----:B------:R-:W-:Y:S05]  /*29740*/  @!P0 BRA `(.L_x_735) ;  /* 0x0000000000048947 */ /* 0x000fea0003800000 */
[----:B------:R-:W-:Y:S01]  /*29750*/  BPT.TRAP 0x1 ;  /* 0x000000040000795c */ /* 0x000fe20000300000 */
.L_x_735:
[----:B--2---:R-:W-:Y:S01]  /*29760*/  SHF.L.U32 R0, R21, 0x1f, RZ ;  /* 0x0000001f15007819 */ /* 0x004fe200000006ff */
[----:B------:R-:W-:-:S03]  /*29770*/  IMAD R12, R17, 0x5000, RZ ;  /* 0x00005000110c7824 */ /* 0x000fc600078e02ff */
[----:B------:R-:W2:Y:S02]  /*29780*/  SYNCS.PHASECHK.TRANS64.TRYWAIT P0, [R3+URZ+0x29860], R0 ;  /* 0x02986000030075a7 */ /* 0x000ea4000800017f */
[----:B--2---:R-:W-:Y:S05]  /*29790*/  @!P0 BRA `(.L_x_736) ;  /* 0x0000007c00188947 */ /* 0x004fea0003800000 */
.L_x_999:
[----:B------:R-:W0:Y:S04]  /*297a0*/  LDL R4, [R1+0x1c] ;  /* 0x00001c0001047983 */ /* 0x000e280000100800 */
[----:B------:R-:W3:Y:S04]  /*297b0*/  LDL R2, [R1+0x20] ;  /* 0x0000200001027983 */ /* 0x000ee80000100800 */
[----:B------:R-:W4:Y:S01]  /*297c0*/  LDL R13, [R1+0x18] ;  /* 0x00001800010d7983 */ /* 0x000f220000100800 */
[----:B------:R-:W-:Y:S05]  /*297d0*/  WARPSYNC.ALL ;  /* 0x0000000000007948 */ /* 0x000fea0003800000 */
[----:B------:R-:W-:-:S04]  /*297e0*/  MOV R20, UR39 ;  /* 0x0000002700147c02 */ /* 0x000fc80008000f00 */
[----:B------:R-:W-:Y:S02]  /*297f0*/  ISETP.NE.AND P0, PT, R20, 0x3, PT ;  /* 0x000000031400780c */ /* 0x000fe40003f05270 */
[----:B0-----:R-:W-:-:S05]  /*29800*/  LOP3.LUT R5, R12, R4, RZ, 0xfc, !PT ;  /* 0x000000040c057212 */ /* 0x001fca00078efcff */
[----:B--2---:R-:W-:Y:S01]  /*29810*/  IMAD.IADD R0, R22, 0x1, R5 ;  /* 0x0000000116007824 */ /* 0x004fe200078e0205 */
[----:B----4-:R-:W-:-:S03]  /*29820*/  LOP3.LUT R17, R12, R13, RZ, 0xfc, !PT ;  /* 0x0000000d0c117212 */ /* 0x010fc600078efcff */
[----:B---3--:R-:W-:Y:S01]  /*29830*/  IMAD.IADD R2, R2, 0x1, R0 ;  /* 0x0000000102027824 */ /* 0x008fe200078e0200 */
[----:B------:R-:W0:Y:S01]  /*29840*/  LDSM.16.MT88.4 R4, [R0+0xa400] ;  /* 0x00a400000004783b */ /* 0x000e220000004200 */
        /* <DEDUP_REMOVED lines=20> */
[----:B-1----:R-:W-:Y:S02]  /*29990*/  PRMT R25, R8, 0x7531, R9 ;  /* 0x0000753108197816 */ /* 0x002fe40000000009 */
        /* <DEDUP_REMOVED lines=47> */
.L_x_737:
[----:B-1----:R1:W-:Y:S01]  /*29c90*/  SYNCS.ARRIVE.TRANS64.A1T0 RZ, [R3+URZ+0x29850], RZ ;  /* 0x029850ff03ff79a7 */ /* 0x0023e2000810003f */
[----:B------:R-:W-:Y:S06]  /*29ca0*/  BAR.SYNC.DEFER_BLOCKING 0x2, 0x80 ;  /* 0x0082000000007b1d */ /* 0x000fec0000010000 */
[----:B------:R-:W-:Y:S05]  /*29cb0*/  @!P1 BRA `(.L_x_738) ;  /* 0x0000000000049947 */ /* 0x000fea0003800000 */
[----:B------:R-:W-:Y:S01]  /*29cc0*/  BPT.TRAP 0x1 ;  /* 0x000000040000795c */ /* 0x000fe20000300000 */
.L_x_738:
[----:B------:R-:W2:Y:S01]  /*29cd0*/  LDL R0, [R1+0x10] ;  /* 0x0000100001007983 */ /* 0x000ea20000100800 */
[----:B-1----:R-:W-:Y:S02]  /*29ce0*/  VIADD R3, R3, 0x29880 ;  /* 0x0002988003037836 */ /* 0x002fe40000000000 */
[----:B0-----:R-:W-:Y:S02]  /*29cf0*/  IMAD.MOV.U32 R17, RZ, RZ, R23 ;  /* 0x000000ffff117224 */ /* 0x001fe400078e0017 */
[----:B------:R-:W-:Y:S01]  /*29d00*/  IMAD.MOV.U32 R21, RZ, RZ, R34 ;  /* 0x000000ffff157224 */ /* 0x000fe200078e0022 */
[----:B--2---:R-:W-:-:S04]  /*29d10*/  PRMT R3, R0, 0x654, R3 ;  /* 0x0000065400037816 */ /* 0x004fc80000000003 */
[----:B------:R1:W-:Y:S01]  /*29d20*/  SYNCS.ARRIVE.TRANS64.RED.A1T0 RZ, [R3+URZ], RZ ;  /* 0x000000ff03ff79a7 */ /* 0x0003e2000810043f */
[----:B------:R-:W-:Y:S05]  /*29d30*/  @P2 BRA `(.L_x_739) ;  /* 0xffffffe800242947 */ /* 0x000fea000383ffff */
.L_x_719:
[----:B------:R-:W2:Y:S01]  /*29d40*/  S2R R0, SR_TID.X ;  /* 0x0000000000007919 */ /* 0x000ea20000002100 */
        /* <DEDUP_REMOVED lines=8> */
[----:B01----:R-:W0:Y:S01]  /*29dd0*/  LDC.64 R2, c[0x0][0xc60] ;  /* 0x00031800ff027b82 */ /* 0x003e220000000a00 */
        /* <DEDUP_REMOVED lines=8> */
[----:B0-----:R-:W-:-:S07]  /*29e60*/  IADD3 R16, R0, UR38, R7 ;  /* 0x0000002600107c10 */ /* 0x001fce000fffe007 */
.L_x_741:
[----:B------:R-:W-:Y:S05]  /*29e70*/  BSYNC B0 ;  /* 0x0000000000007941 */ /* 0x000fea0003800000 */
.L_x_740:
[----:B------:R-:W-:Y:S05]  /*29e80*/  @!P0 BRA `(.L_x_742) ;  /* 0x0000000000048947 */ /* 0x000fea0003800000 */
[----:B------:R-:W-:Y:S01]  /*29e90*/  BPT.TRAP 0x1 ;  /* 0x000000040000795c */ /* 0x000fe20000300000 */
.L_x_742:
[----:B------:R-:W-:Y:S01]  /*29ea0*/  LOP3.LUT R0, R34, 0x1, RZ, 0x3c, !PT ;  /* 0x0000000122007812 */ /* 0x000fe200078e3cff */
[----:B------:R-:W-:Y:S01]  /*29eb0*/  BSSY B0, `(.L_x_743) ;  /* 0x0000005000007945 */ /* 0x000fe20003800000 */
[----:B------:R-:W-:Y:S02]  /*29ec0*/  LEA R17, R23, R22, 0x3 ;  /* 0x0000001617117211 */ /* 0x000fe400078e18ff */
[----:B------:R-:W-:-:S04]  /*29ed0*/  SHF.L.U32 R0, R0, 0x1f, RZ ;  /* 0x0000001f00007819 */ /* 0x000fc800000006ff */
[----:B------:R-:W2:Y:S02]  /*29ee0*/  SYNCS.PHASECHK.TRANS64.TRYWAIT P1, [R17+URZ+0x29870], R0 ;  /* 0x02987000110075a7 */ /* 0x000ea4000802017f */
[----:B--2---:R-:W-:Y:S05]  /*29ef0*/  @!P1 BRA `(.L_x_744) ;  /* 0x0000007400549947 */ /* 0x004fea0003800000 */
.L_x_1000:
[----:B------:R-:W-:Y:S05]  /*29f00*/  BSYNC B0 ;  /* 0x0000000000007941 */ /* 0x000fea0003800000 */
.L_x_743:
[----:B------:R-:W-:-:S05]  /*29f10*/  IMAD.U32 R2, RZ, RZ, UR39 ;  /* 0x00000027ff027e24 */ /* 0x000fca000f8e00ff */
[----:B------:R-:W-:-:S13]  /*29f20*/  ISETP.NE.AND P1, PT, R2, 0x3, PT ;  /* 0x000000030200780c */ /* 0x000fda0003f25270 */
[----:B------:R-:W-:Y:S05]  /*29f30*/  @!P1 BRA `(.L_x_745) ;  /* 0x0000000000049947 */ /* 0x000fea0003800000 */
[----:B------:R-:W-:Y:S01]  /*29f40*/  BPT.TRAP 0x1 ;  /* 0x000000040000795c */ /* 0x000fe20000300000 */
.L_x_745:
[----:B--2---:R-:W-:-:S04]  /*29f50*/  SHF.L.U32 R0, R34, 0x1f, RZ ;  /* 0x0000001f22007819 */ /* 0x004fc800000006ff */
[----:B------:R-:W2:Y:S02]  /*29f60*/  SYNCS.PHASECHK.TRANS64.TRYWAIT P1, [R17+URZ+0x29860], R0 ;  /* 0x02986000110075a7 */ /* 0x000ea4000802017f */
[----:B--2---:R-:W-:Y:S05]  /*29f70*/  @!P1 BRA `(.L_x_746) ;  /* 0x0000007400489947 */ /* 0x004fea0003800000 */
.L_x_1001:
[----:B------:R-:W0:Y:S04]  /*29f80*/  LDL R2, [R1+0x1c] ;  /* 0x00001c0001027983 */ /* 0x000e280000100800 */
[----:B------:R-:W3:Y:S04]  /*29f90*/  LDL R13, [R1+0x20] ;  /* 0x00002000010d7983 */ /* 0x000ee80000100800 */
[----:B------:R-:W4:Y:S01]  /*29fa0*/  LDL R12, [R1+0x18] ;  /* 0x00001800010c7983 */ /* 0x000f220000100800 */
[----:B--2---:R-:W-:Y:S01]  /*29fb0*/  IMAD R0, R23, 0x5000, RZ ;  /* 0x0000500017007824 */ /* 0x004fe200078e02ff */
[----:B------:R-:W-:Y:S05]  /*29fc0*/  WARPSYNC.ALL ;  /* 0x0000000000007948 */ /* 0x000fea0003800000 */
[----:B------:R-:W-:-:S04]  /*29fd0*/  MOV R18, UR39 ;  /* 0x0000002700127c02 */ /* 0x000fc80008000f00 */
[----:B------:R-:W-:Y:S02]  /*29fe0*/  ISETP.NE.AND P1, PT, R18, 0x3, PT ;  /* 0x000000031200780c */ /* 0x000fe40003f25270 */
[----:B01----:R-:W-:-:S05]  /*29ff0*/  LOP3.LUT R3, R0, R2, RZ, 0xfc, !PT ;  /* 0x0000000200037212 */ /* 0x003fca00078efcff */
[----:B------:R-:W-:Y:S01]  /*2a000*/  IMAD.IADD R2, R22, 0x1, R3 ;  /* 0x0000000116027824 */ /* 0x000fe200078e0203 */
        /* <DEDUP_REMOVED lines=9> */
[----:B------:R0:W-:Y:S02]  /*2a0a0*/  STSM.16.M88.4 [R0+0x400], R8 ;  /* 0x0004000800007844 */ /* 0x0001e40000000200 */
        /* <DEDUP_REMOVED lines=47> */
[----:B------:R1:W-:Y:S01]  /*2a3a0*/  STSM.16.M88.4 [R0+0x4400], R12 ;  /* 0x0044000c00007844 */ /* 0x0003e20000000200 */
[C-C-:B0-----:R-:W-:Y:S02]  /*2a3b0*/  PRMT R8, R4.reuse, 0x6420, R5.reuse ;  /* 0x0000642004087816 */ /* 0x141fe40000000005 */
[----:B------:R-:W-:Y:S02]  /*2a3c0*/  PRMT R9, R4, 0x7531, R5 ;  /* 0x0000753104097816 */ /* 0x000fe40000000005 */
[----:B------:R-:W-:-:S02]  /*2a3d0*/  PRMT R10, R6, 0x6420, R7 ;  /* 0x00006420060a7816 */ /* 0x000fc40000000007 */
[----:B------:R-:W-:-:S05]  /*2a3e0*/  PRMT R11, R6, 0x7531, R7 ;  /* 0x00007531060b7816 */ /* 0x000fca0000000007 */
[----:B------:R1:W-:Y:S01]  /*2a3f0*/  STSM.16.M88.4 [R0+0x4c00], R8 ;  /* 0x004c000800007844 */ /* 0x0003e20000000200 */
[----:B------:R-:W-:Y:S01]  /*2a400*/  @!PT LDS RZ, [RZ] ;  /* 0x00000000fffff984 */ /* 0x000fe20000000800 */
[----:B------:R-:W-:Y:S01]  /*2a410*/  @!PT LDS RZ, [RZ] ;  /* 0x00000000fffff984 */ /* 0x000fe20000000800 */
[----:B------:R-:W-:Y:S01]  /*2a420*/  @!PT LDS RZ, [RZ] ;  /* 0x00000000fffff984 */ /* 0x000fe20000000800 */
[----:B------:R-:W-:Y:S01]  /*2a430*/  @!PT LDS RZ, [RZ] ;  /* 0x00000000fffff984 */ /* 0x000fe20000000800 */
[----:B------:R0:W-:Y:S06]  /*2a440*/  MEMBAR.ALL.CTA ;  /* 0x0000000000007992 */ /* 0x0001ec0000008000 */
[----:B0-----:R-:W0:Y:S01]  /*2a450*/  FENCE.VIEW.ASYNC.S ;  /* 0x00000000000073c6 */ /* 0x001e220000000000 */
[----:B------:R-:W-:Y:S05]  /*2a460*/  @!P1 BRA `(.L_x_747) ;  /* 0x0000000000049947 */ /* 0x000fea0003800000 */
[----:B------:R-:W-:Y:S01]  /*2a470*/  BPT.TRAP 0x1 ;  /* 0x000000040000795c */ /* 0x000fe20000300000 */
.L_x_747:
[----:B0-----:R0:W-:Y:S01]  /*2a480*/  SYNCS.ARRIVE.TRANS64.A1T0 RZ, [R17+URZ+0x29850], RZ ;  /* 0x029850ff11ff79a7 */ /* 0x0011e2000810003f */
[----:B------:R-:W-:Y:S06]  /*2a490*/  BAR.SYNC.DEFER_BLOCKING 0x2, 0x80 ;  /* 0x0082000000007b1d */ /* 0x000fec0000010000 */
[----:B------:R-:W-:Y:S05]  /*2a4a0*/  @!P0 BRA `(.L_x_748) ;  /* 0x0000000000048947 */ /* 0x000fea0003800000 */
[----:B------:R-:W-:Y:S01]  /*2a4b0*/  BPT.TRAP 0x1 ;  /* 0x000000040000795c */ /* 0x000fe20000300000 */
.L_x_748:
[----:B-1----:R-:W2:Y:S01]  /*2a4c0*/  LDL R0, [R1+0x10] ;  /* 0x0000100001007983 */ /* 0x002ea20000100800 */
[----:B0-----:R-:W-:Y:S02]  /*2a4d0*/  VIADD R17, R17, 0x29880 ;  /* 0x0002988011117836 */ /* 0x001fe40000000000 */
[----:B------:R-:W-:-:S05]  /*2a4e0*/  VIADD R23, R23, 0x1 ;  /* 0x0000000117177836 */ /* 0x000fca0000000000 */
[----:B------:R-:W-:-:S04]  /*2a4f0*/  ISETP.NE.AND P0, PT, R23, 0x2, PT ;  /* 0x000000021700780c */ /* 0x000fc80003f05270 */
[----:B------:R-:W-:Y:S02]  /*2a500*/  SEL R3, RZ, 0x1, P0 ;  /* 0x00000001ff037807 */ /* 0x000fe40000000000 */
[----:B------:R-:W-:Y:S02]  /*2a510*/  SEL R23, R23, RZ, P0 ;  /* 0x000000ff17177207 */ /* 0x000fe40000000000 */
[----:B------:R-:W-:Y:S02]  /*2a520*/  LOP3.LUT R34, R34, R3, RZ, 0x3c, !PT ;  /* 0x0000000322227212 */ /* 0x000fe400078e3cff */
[----:B--2---:R-:W-:-:S04]  /*2a530*/  PRMT R17, R0, 0x654, R17 ;  /* 0x0000065400117816 */ /* 0x004fc80000000011 */
[----:B------:R0:W-:Y:S03]  /*2a540*/  SYNCS.ARRIVE.TRANS64.RED.A1T0 RZ, [R17+URZ], RZ ;  /* 0x000000ff11ff79a7 */ /* 0x0001e6000810043f */
.L_x_687:
[----:B------:R-:W2:Y:S02]  /*2a550*/  LDL R0, [R1] ;  /* 0x0000000001007983 */ /* 0x000ea40000100800 */
[----:B--2---:R-:W-:-:S13]  /*2a560*/  LOP3.LUT P0, RZ, R0, 0x100, RZ, 0xc0, !PT ;  /* 0x0000010000ff7812 */ /* 0x004fda000780c0ff */
[----:B------:R-:W-:Y:S05]  /*2a570*/  @!P0 BRA `(.L_x_749) ;  /* 0x0000000000288947 */ /* 0x000fea0003800000 */
[----:B------:R-:W-:Y:S05]  /*2a580*/  WARPSYNC.ALL ;  /* 0x0000000000007948 */ /* 0x000fea0003800000 */
[----:B------:R-:W1:Y:S08]  /*2a590*/  S2UR UR4, SR_CgaCtaId ;  /* 0x00000000000479c3 */ /* 0x000e700000008800 */
[----:B------:R-:W-:Y:S01]  /*2a5a0*/  BAR.SYNC.DEFER_BLOCKING 0x5, 0x180 ;  /* 0x0146000000007b1d */ /* 0x000fe20000010000 */
[----:B0-----:R-:W-:Y:S01]  /*2a5b0*/  MOV R22, 0x400 ;  /* 0x0000040000167802 */ /* 0x001fe20000000f00 */
[----:B-1----:R-:W-:-:S05]  /*2a5c0*/  IMAD.U32 R0, RZ, RZ, UR4 ;  /* 0x00000004ff007e24 */ /* 0x002fca000f8e00ff */
[----:B------:R-:W-:Y:S01]  /*2a5d0*/  LEA R22, R0, R22, 0x18 ;  /* 0x0000001600167211 */ /* 0x000fe200078ec0ff */
[----:B------:R3:W-:Y:S04]  /*2a5e0*/  STL [R1+0x10], R0 ;  /* 0x0000100001007387 */ /* 0x0007e80000100800 */
[----:B------:R3:W4:Y:S01]  /*2a5f0*/  LDS.128 R16, [R22+0x298d0] ;  /* 0x0298d00016107984 */ /* 0x0007220000000c00 */
[----:B------:R-:W-:Y:S06]  /*2a600*/  BAR.ARV 0x4, 0x180 ;  /* 0x0106000000007b1d */ /* 0x000fec0000002000 */
[----:B------:R-:W-:Y:S05]  /*2a610*/  BRA `(.L_x_750) ;  /* 0x0000000800d87947 */ /* 0x000fea0003800000 */
.L_x_749:
[----:B------:R-:W1:Y:S01]  /*2a620*/  S2R R0, SR_TID.X ;  /* 0x0000000000007919 */ /* 0x000e620000002100 */
[----:B------:R-:W-:Y:S01]  /*2a630*/  UMOV UR4, 0xffffffff ;  /* 0xffffffff00047882 */ /* 0x000fe20000000000 */
[----:B-1----:R-:W-:-:S04]  /*2a640*/  LOP3.LUT R9, R0, 0x1f, RZ, 0xc0, !PT ;  /* 0x0000001f00097812 */ /* 0x002fc800078ec0ff */
[----:B------:R-:W-:Y:S01]  /*2a650*/  ISETP.NE.AND P0, PT, R9, 0x1f, PT ;  /* 0x0000001f0900780c */ /* 0x000fe20003f05270 */
[----:B------:R-:W-:-:S12]  /*2a660*/  BRA.DIV UR4, `(.L_x_751) ;  /* 0x0000006e04a07947 */ /* 0x000fd8000b800000 */
[----:B0-----:R-:W-:Y:S01]  /*2a670*/  IMAD.IADD R7, R19, 0x1, R9 ;  /* 0x0000000113077824 */ /* 0x001fe200078e0209 */
[----:B------:R-:W-:-:S04]  /*2a680*/  ULDC UR4, c[0x0][0xc3c] ;  /* 0x00030f0000047ab9 */ /* 0x000fc80000000800 */
[----:B------:R-:W-:-:S13]  /*2a690*/  ISETP.GE.OR P1, PT, R7, UR4, !P0 ;  /* 0x0000000407007c0c */ /* 0x000fda000c726670 */
[----:B------:R-:W0:Y:S08]  /*2a6a0*/  @!P1 LDC.64 R2, c[0x0][0xc80] ;  /* 0x00032000ff029b82 */ /* 0x000e300000000a00 */
[----:B------:R-:W1:Y:S01]  /*2a6b0*/  @!P1 LDC.64 R4, c[0x0][0xc78] ;  /* 0x00031e00ff049b82 */ /* 0x000e620000000a00 */
[----:B0-----:R-:W-:-:S05]  /*2a6c0*/  @!P1 IMAD.WIDE R2, R7, 0x4, R2 ;  /* 0x0000000407029825 */ /* 0x001fca00078e0202 */
[----:B------:R1:W2:Y:S02]  /*2a6d0*/  @!P1 LDG.E R8, desc[UR50][R2.64] ;  /* 0x0000003202089981 */ /* 0x0002a4000c1e1900 */
[----:B-1----:R-:W-:-:S05]  /*2a6e0*/  @!P1 IMAD.WIDE R2, R7, 0x4, R4 ;  /* 0x0000000407029825 */ /* 0x002fca00078e0204 */
[----:B------:R-:W3:Y:S01]  /*2a6f0*/  @!P1 LDG.E R5, desc[UR50][R2.64] ;  /* 0x0000003202059981 */ /* 0x000ee2000c1e1900 */
[----:B------:R-:W-:Y:S01]  /*2a700*/  MOV R7, RZ ;  /* 0x000000ff00077202 */ /* 0x000fe20000000f00 */
[----:B------:R-:W-:Y:S01]  /*2a710*/  IMAD.MOV.U32 R4, RZ, RZ, RZ ;  /* 0x000000ffff047224 */ /* 0x000fe200078e00ff */
[C---:B------:R-:W-:Y:S01]  /*2a720*/  ISETP.GE.U32.AND P2, PT, R9.reuse, 0x2, PT ;  /* 0x000000020900780c */ /* 0x040fe20003f46070 */
[----:B------:R-:W-:Y:S01]  /*2a730*/  SHFL.IDX PT, R0, R16, RZ, 0x1f ;  /* 0x00001fff10007589 */ /* 0x000fe200000e0000 */
[C---:B------:R-:W-:Y:S02]  /*2a740*/  ISETP.GE.U32.AND P3, PT, R9.reuse, 0x4, PT ;  /* 0x000000040900780c */ /* 0x040fe40003f66070 */
[C---:B------:R-:W-:Y:S01]  /*2a750*/  ISETP.GE.U32.AND P4, PT, R9.reuse, 0x8, PT ;  /* 0x000000080900780c */ /* 0x040fe20003f86070 */
[----:B------:R0:W-:Y:S01]  /*2a760*/  SHFL.IDX PT, R6, R16, 0x1, 0x1f ;  /* 0x00201f0010067f89 */ /* 0x0001e200000e0000 */
[----:B------:R-:W-:Y:S01]  /*2a770*/  ISETP.GE.U32.AND P5, PT, R9, 0x10, PT ;  /* 0x000000100900780c */ /* 0x000fe20003fa6070 */
[----:B0-----:R-:W-:-:S02]  /*2a780*/  IMAD.MOV.U32 R16, RZ, RZ, RZ ;  /* 0x000000ffff107224 */ /* 0x001fc400078e00ff */
[----:B--2---:R-:W-:Y:S02]  /*2a790*/  @!P1 IMAD.MOV.U32 R7, RZ, RZ, R8 ;  /* 0x000000ffff079224 */ /* 0x004fe400078e0008 */
[----:B---3--:R-:W-:Y:S01]  /*2a7a0*/  @!P1 IMAD.MOV.U32 R4, RZ, RZ, R5 ;  /* 0x000000ffff049224 */ /* 0x008fe200078e0005 */
[----:B------:R-:W-:-:S03]  /*2a7b0*/  ISETP.NE.AND P1, PT, R9, RZ, PT ;  /* 0x000000ff0900720c */ /* 0x000fc60003f25270 */
[----:B------:R-:W-:-:S05]  /*2a7c0*/  IMAD R13, R4, R7, RZ ;  /* 0x00000007040d7224 */ /* 0x000fca00078e02ff */
        /* <DEDUP_REMOVED lines=15> */
[----:B------:R0:W1:Y:S02]  /*2a8c0*/  SHFL.IDX PT, R14, R3, 0x1f, 0x1f ;  /* 0x03e01f00030e7f89 */ /* 0x00006400000e0000 */
.L_x_1011:
[----:B------:R-:W-:Y:S02]  /*2a8d0*/  ULDC UR4, c[0x0][0xc38] ;  /* 0x00030e0000047ab9 */ /* 0x000fe40000000800 */
[----:B------:R-:W-:-:S05]  /*2a8e0*/  MOV R2, UR4 ;  /* 0x0000000400027c02 */ /* 0x000fca0008000f00 */
[----:B-1----:R-:W-:-:S04]  /*2a8f0*/  IMAD R5, R14, R2, RZ ;  /* 0x000000020e057224 */ /* 0x002fc800078e02ff */
[----:B------:R-:W-:-:S05]  /*2a900*/  IMAD.IADD R6, R6, 0x1, R5 ;  /* 0x0000000106067824 */ /* 0x000fca00078e0205 */
[----:B------:R-:W-:-:S13]  /*2a910*/  ISETP.GT.AND P6, PT, R6, R0, PT ;  /* 0x000000000600720c */ /* 0x000fda0003fc4270 */
[----:B------:R-:W-:Y:S05]  /*2a920*/  @P6 BRA `(.L_x_752) ;  /* 0x0000000000a46947 */ /* 0x000fea0003800000 */
.L_x_755:
[----:B------:R-:W1:Y:S01]  /*2a930*/  LDC R2, c[0x0][0xc3c] ;  /* 0x00030f00ff027b82 */ /* 0x000e620000000800 */
[----:B------:R-:W-:-:S05]  /*2a940*/  VIADD R19, R19, 0x1f ;  /* 0x0000001f13137836 */ /* 0x000fca0000000000 */
[----:B-1----:R-:W-:-:S13]  /*2a950*/  ISETP.GE.AND P6, PT, R19, R2, PT ;  /* 0x000000021300720c */ /* 0x002fda0003fc6270 */
[----:B------:R-:W-:Y:S05]  /*2a960*/  @P6 BRA `(.L_x_753) ;  /* 0x0000000400b86947 */ /* 0x000fea0003800000 */
[----:B0-----:R-:W0:Y:S01]  /*2a970*/  S2R R3, SR_TID.X ;  /* 0x0000000000037919 */ /* 0x001e220000002100 */
[----:B------:R-:W-:Y:S01]  /*2a980*/  IMAD.MOV.U32 R7, RZ, RZ, RZ ;  /* 0x000000ffff077224 */ /* 0x000fe200078e00ff */
[----:B0-----:R-:W-:-:S05]  /*2a990*/  LOP3.LUT R3, R3, 0x1f, RZ, 0xc0, !PT ;  /* 0x0000001f03037812 */ /* 0x001fca00078ec0ff */
[----:B------:R-:W-:-:S05]  /*2a9a0*/  IMAD.IADD R9, R19, 0x1, R3 ;  /* 0x0000000113097824 */ /* 0x000fca00078e0203 */
[----:B------:R-:W-:-:S13]  /*2a9b0*/  ISETP.GE.OR P6, PT, R9, R2, !P0 ;  /* 0x000000020900720c */ /* 0x000fda00047c6670 */
[----:B------:R-:W0:Y:S08]  /*2a9c0*/  @!P6 LDC.64 R2, c[0x0][0xc80] ;  /* 0x00032000ff02eb82 */ /* 0x000e300000000a00 */
[----:B------:R-:W1:Y:S01]  /*2a9d0*/  @!P6 LDC.64 R4, c[0x0][0xc78] ;  /* 0x00031e00ff04eb82 */ /* 0x000e620000000a00 */
[----:B0-----:R-:W-:-:S05]  /*2a9e0*/  @!P6 IMAD.WIDE R2, R9, 0x4, R2 ;  /* 0x000000040902e825 */ /* 0x001fca00078e0202 */
[----:B------:R1:W2:Y:S02]  /*2a9f0*/  @!P6 LDG.E R7, desc[UR50][R2.64] ;  /* 0x000000320207e981 */ /* 0x0002a4000c1e1900 */
[----:B-1----:R-:W-:Y:S01]  /*2aa00*/  @!P6 IMAD.WIDE R2, R9, 0x4, R4 ;  /* 0x000000040902e825 */ /* 0x002fe200078e0204 */
[----:B------:R-:W-:-:S06]  /*2aa10*/  MOV R4, RZ ;  /* 0x000000ff00047202 */ /* 0x000fcc0000000f00 */
[----:B------:R-:W2:Y:S01]  /*2aa20*/  @!P6 LDG.E R4, desc[UR50][R2.64] ;  /* 0x000000320204e981 */ /* 0x000ea2000c1e1900 */
[----:B------:R-:W-:Y:S01]  /*2aa30*/  UMOV UR4, 0xffffffff ;  /* 0xffffffff00047882 */ /* 0x000fe20000000000 */
[----:B--2---:R-:W-:Y:S02]  /*2aa40*/  IMAD R13, R4, R7, RZ ;  /* 0x00000007040d7224 */ /* 0x004fe400078e02ff */
[----:B------:R-:W-:Y:S05]  /*2aa50*/  BRA.DIV UR4, `(.L_x_754) ;  /* 0x0000006e04e07947 */ /* 0x000fea000b800000 */
        /* <DEDUP_REMOVED lines=15> */
[----:B------:R0:W1:Y:S02]  /*2ab50*/  SHFL.IDX PT, R14, R3, 0x1f, 0x1f ;  /* 0x03e01f00030e7f89 */ /* 0x00006400000e0000 */
.L_x_1019:
[----:B------:R-:W-:Y:S02]  /*2ab60*/  ULDC UR4, c[0x0][0xc38] ;  /* 0x00030e0000047ab9 */ /* 0x000fe40000000800 */
[----:B------:R-:W-:-:S04]  /*2ab70*/  IMAD.U32 R2, RZ, RZ, UR4 ;  /* 0x00000004ff027e24 */ /* 0x000fc8000f8e00ff */
[----:B-1----:R-:W-:-:S04]  /*2ab80*/  IMAD R5, R14, R2, RZ ;  /* 0x000000020e057224 */ /* 0x002fc800078e02ff */
[----:B------:R-:W-:-:S05]  /*2ab90*/  IMAD.IADD R6, R5, 0x1, R6 ;  /* 0x0000000105067824 */ /* 0x000fca00078e0206 */
[----:B------:R-:W-:-:S13]  /*2aba0*/  ISETP.GT.AND P6, PT, R6, R0, PT ;  /* 0x000000000600720c */ /* 0x000fda0003fc4270 */
[----:B------:R-:W-:Y:S05]  /*2abb0*/  @!P6 BRA `(.L_x_755) ;  /* 0xfffffffc005ce947 */ /* 0x000fea000383ffff */
.L_x_752:
[----:B------:R-:W-:Y:S01]  /*2abc0*/  IMAD.IADD R6, R6, 0x1, -R5 ;  /* 0x0000000106067824 */ /* 0x000fe200078e0a05 */
[----:B------:R-:W-:-:S03]  /*2abd0*/  UMOV UR4, 0xffffffff ;  /* 0xffffffff00047882 */ /* 0x000fc60000000000 */
[----:B------:R-:W-:-:S05]  /*2abe0*/  IMAD R5, R3, R2, R6 ;  /* 0x0000000203057224 */ /* 0x000fca00078e0206 */
[----:B------:R-:W-:Y:S01]  /*2abf0*/  ISETP.GT.AND P6, PT, R5, R0, PT ;  /* 0x000000000500720c */ /* 0x000fe20003fc4270 */
[----:B------:R-:W-:-:S12]  /*2ac00*/  BRA.DIV UR4, `(.L_x_756) ;  /* 0x00000072042c7947 */ /* 0x000fd8000b800000 */
[----:B------:R-:W-:-:S04]  /*2ac10*/  VOTE.ANY R8, PT, !P6 ;  /* 0x0000000000087806 */ /* 0x000fc800070e0100 */
[----:B------:R-:W1:Y:S02]  /*2ac20*/  POPC R5, R8 ;  /* 0x0000000800057309 */ /* 0x000e640000000000 */
[----:B-1----:R1:W2:Y:S04]  /*2ac30*/  SHFL.IDX PT, R7, R7, R5, 0x1f ;  /* 0x00001f0507077589 */ /* 0x0022a800000e0000 */
[----:B------:R1:W3:Y:S02]  /*2ac40*/  SHFL.IDX PT, R4, R4, R5, 0x1f ;  /* 0x00001f0504047589 */ /* 0x0002e400000e0000 */
.L_x_1024:
[----:B------:R-:W-:-:S13]  /*2ac50*/  ISETP.NE.AND P0, PT, R8, RZ, PT ;  /* 0x000000ff0800720c */ /* 0x000fda0003f05270 */
[----:B------:R-:W-:Y:S05]  /*2ac60*/  @!P0 BRA `(.L_x_757) ;  /* 0x0000000000108947 */ /* 0x000fea0003800000 */
[----:B------:R-:W-:Y:S01]  /*2ac70*/  UMOV UR4, 0xffffffff ;  /* 0xffffffff00047882 */ /* 0x000fe20000000000 */
[----:B------:R-:W-:Y:S02]  /*2ac80*/  VIADD R12, R5, 0xffffffff ;  /* 0xffffffff050c7836 */ /* 0x000fe40000000000 */
[----:B------:R-:W-:Y:S05]  /*2ac90*/  BRA.DIV UR4, `(.L_x_758) ;  /* 0x0000007204647947 */ /* 0x000fea000b800000 */
[----:B------:R4:W0:Y:S02]  /*2aca0*/  SHFL.IDX PT, R16, R3, R12, 0x1f ;  /* 0x00001f0c03107589 */ /* 0x00082400000e0000 */
.L_x_757:
[-C--:B--2---:R-:W-:Y:S01]  /*2acb0*/  IABS R8, R7.reuse ;  /* 0x0000000700087213 */ /* 0x084fe20000000000 */
[----:B0-----:R-:W-:Y:S01]  /*2acc0*/  IMAD R16, R16, R2, R6 ;  /* 0x0000000210107224 */ /* 0x001fe200078e0206 */
[----:B------:R-:W-:Y:S01]  /*2acd0*/  IABS R6, R7 ;  /* 0x0000000700067213 */ /* 0x000fe20000000000 */
[----:B------:R-:W-:Y:S01]  /*2ace0*/  IMAD.MOV.U32 R2, RZ, RZ, RZ ;  /* 0x000000ffff027224 */ /* 0x000fe200078e00ff */
[----:B------:R-:W0:Y:S01]  /*2acf0*/  I2F.RP R9, R8 ;  /* 0x0000000800097306 */ /* 0x000e220000209400 */
[----:B------:R-:W-:Y:S02]  /*2ad00*/  IMAD.IADD R0, R0, 0x1, -R16 ;  /* 0x0000000100007824 */ /* 0x000fe400078e0a10 */
[----:B------:R-:W-:Y:S02]  /*2ad10*/  IMAD.MOV R6, RZ, RZ, -R6 ;  /* 0x000000ffff067224 */ /* 0x000fe400078e0a06 */
[----:B------:R-:W-:-:S03]  /*2ad20*/  IMAD.IADD R19, R5, 0x1, R19 ;  /* 0x0000000105137824 */ /* 0x000fc600078e0213 */
[----:B0-----:R-:W4:Y:S02]  /*2ad30*/  MUFU.RCP R9, R9 ;  /* 0x0000000900097308 */ /* 0x001f240000001000 */
[----:B----4-:R-:W-:-:S06]  /*2ad40*/  IADD3 R3, R9, 0xffffffe, RZ ;  /* 0x0ffffffe09037810 */ /* 0x010fcc0007ffe0ff */
[----:B------:R-:W0:Y:S02]  /*2ad50*/  F2I.FTZ.U32.TRUNC.NTZ R3, R3 ;  /* 0x0000000300037305 */ /* 0x000e24000021f000 */
[----:B0-----:R-:W-:-:S04]  /*2ad60*/  IMAD.MOV R11, RZ, RZ, -R3 ;  /* 0x000000ffff0b7224 */ /* 0x001fc800078e0a03 */
[----:B------:R-:W-:-:S04]  /*2ad70*/  IMAD R11, R11, R8, RZ ;  /* 0x000000080b0b7224 */ /* 0x000fc800078e02ff */
[----:B------:R-:W-:Y:S01]  /*2ad80*/  IMAD.HI.U32 R2, R3, R11, R2 ;  /* 0x0000000b03027227 */ /* 0x000fe200078e0002 */
[----:B------:R-:W-:-:S05]  /*2ad90*/  IABS R3, R0 ;  /* 0x0000000000037213 */ /* 0x000fca0000000000 */
[----:B------:R-:W-:-:S04]  /*2ada0*/  IMAD.HI.U32 R9, R2, R3, RZ ;  /* 0x0000000302097227 */ /* 0x000fc800078e00ff */
[----:B------:R-:W-:Y:S01]  /*2adb0*/  IMAD R3, R9, R6, R3 ;  /* 0x0000000609037224 */ /* 0x000fe200078e0203 */
[----:B---3--:R-:W-:Y:S01]  /*2adc0*/  IABS R6, R4 ;  /* 0x0000000400067213 */ /* 0x008fe20000000000 */
[----:B------:R-:W-:-:S03]  /*2add0*/  IMAD.MOV.U32 R2, RZ, RZ, RZ ;  /* 0x000000ffff027224 */ /* 0x000fc600078e00ff */
[----:B------:R-:W-:-:S13]  /*2ade0*/  ISETP.GT.U32.AND P1, PT, R8, R3, PT ;  /* 0x000000030800720c */ /* 0x000fda0003f24070 */
[-C--:B------:R-:W-:Y:S01]  /*2adf0*/  @!P1 IADD3 R3, R3, -R8.reuse, RZ ;  /* 0x8000000803039210 */ /* 0x080fe20007ffe0ff */
[----:B------:R-:W-:Y:S01]  /*2ae00*/  @!P1 VIADD R9, R9, 0x1 ;  /* 0x0000000109099836 */ /* 0x000fe20000000000 */
[----:B------:R-:W-:Y:S02]  /*2ae10*/  ISETP.NE.AND P1, PT, R7, RZ, PT ;  /* 0x000000ff0700720c */ /* 0x000fe40003f25270 */
[----:B------:R-:W-:Y:S02]  /*2ae20*/  ISETP.GE.U32.AND P0, PT, R3, R8, PT ;  /* 0x000000080300720c */ /* 0x000fe40003f06070 */
[----:B------:R-:W0:Y:S11]  /*2ae30*/  I2F.RP R8, R6 ;  /* 0x0000000600087306 */ /* 0x000e360000209400 */
[----:B------:R-:W-:Y:S01]  /*2ae40*/  @P0 IADD3 R9, R9, 0x1, RZ ;  /* 0x0000000109090810 */ /* 0x000fe20007ffe0ff */
        /* <DEDUP_REMOVED lines=8> */
[----:B------:R-:W-:-:S04]  /*2aed0*/  LOP3.LUT R3, R0, R7, RZ, 0x3c, !PT ;  /* 0x0000000700037212 */ /* 0x000fc800078e3cff */
[----:B------:R-:W-:-:S13]  /*2aee0*/  ISETP.GE.AND P2, PT, R3, RZ, PT ;  /* 0x000000ff0300720c */ /* 0x000fda0003f46270 */
[----:B------:R-:W-:Y:S01]  /*2aef0*/  @!P2 IMAD.MOV R9, RZ, RZ, -R9 ;  /* 0x000000ffff09a224 */ /* 0x000fe200078e0a09 */
[----:B------:R-:W-:-:S04]  /*2af00*/  @!P1 LOP3.LUT R9, RZ, R7, RZ, 0x33, !PT ;  /* 0x00000007ff099212 */ /* 0x000fc800078e33ff */
[-C--:B------:R-:W-:Y:S01]  /*2af10*/  IABS R3, R9.reuse ;  /* 0x0000000900037213 */ /* 0x080fe20000000000 */
[----:B------:R-:W-:-:S04]  /*2af20*/  IMAD R7, R7, R9, RZ ;  /* 0x0000000907077224 */ /* 0x000fc800078e02ff */
[----:B------:R-:W-:Y:S01]  /*2af30*/  IMAD.HI.U32 R2, R2, R3, RZ ;  /* 0x0000000302027227 */ /* 0x000fe200078e00ff */
[----:B------:R-:W-:-:S03]  /*2af40*/  IADD3 R17, R0, -R7, RZ ;  /* 0x8000000700117210 */ /* 0x000fc60007ffe0ff */
        /* <DEDUP_REMOVED lines=8> */
[----:B------:R-:W-:-:S06]  /*2afd0*/  @P0 IADD3 R2, R2, 0x1, RZ ;  /* 0x0000000102020810 */ /* 0x000fcc0007ffe0ff */
[----:B------:R-:W-:Y:S01]  /*2afe0*/  @!P2 IMAD.MOV R2, RZ, RZ, -R2 ;  /* 0x000000ffff02a224 */ /* 0x000fe200078e0a02 */
[----:B------:R-:W-:-:S05]  /*2aff0*/  @!P1 LOP3.LUT R2, RZ, R4, RZ, 0x33, !PT ;  /* 0x00000004ff029212 */ /* 0x000fca00078e33ff */
[--C-:B------:R-:W-:Y:S02]  /*2b000*/  IMAD.MOV R3, RZ, RZ, -R2.reuse ;  /* 0x000000ffff037224 */ /* 0x100fe400078e0a02 */
[C---:B------:R-:W-:Y:S02]  /*2b010*/  IMAD R2, R4.reuse, 0x1000000, R2 ;  /* 0x0100000004027824 */ /* 0x040fe400078e0202 */
[----:B------:R-:W-:-:S04]  /*2b020*/  IMAD R9, R4, R3, R9 ;  /* 0x0000000304097224 */ /* 0x000fc800078e0209 */
[----:B------:R-:W-:Y:S01]  /*2b030*/  IMAD R18, R9, 0x10000, R2 ;  /* 0x0001000009127824 */ /* 0x000fe200078e0202 */
[----:B------:R-:W-:Y:S06]  /*2b040*/  BRA `(.L_x_759) ;  /* 0x00000000001c7947 */ /* 0x000fec0003800000 */
.L_x_753:
[----:B------:R-:W-:Y:S01]  /*2b050*/  UMOV UR4, URZ ;  /* 0x0000003f00047c82 */ /* 0x000fe20008000000 */
[----:B------:R-:W-:Y:S01]  /*2b060*/  UMOV UR5, URZ ;  /* 0x0000003f00057c82 */ /* 0x000fe20008000000 */
[----:B------:R-:W-:Y:S01]  /*2b070*/  ULDC UR6, c[0x0][0xc3c] ;  /* 0x00030f0000067ab9 */ /* 0x000fe20000000800 */
[----:B------:R-:W-:Y:S01]  /*2b080*/  IMAD.MOV.U32 R16, RZ, RZ, R0 ;  /* 0x000000ffff107224 */ /* 0x000fe200078e0000 */
[----:B------:R-:W-:Y:S01]  /*2b090*/  MOV R19, UR6 ;  /* 0x0000000600137c02 */ /* 0x000fe20008000f00 */
[----:B------:R-:W-:Y:S02]  /*2b0a0*/  IMAD.U32 R17, RZ, RZ, UR4 ;  /* 0x00000004ff117e24 */ /* 0x000fe4000f8e00ff */
[----:B------:R-:W-:-:S07]  /*2b0b0*/  IMAD.U32 R18, RZ, RZ, UR5 ;  /* 0x00000005ff127e24 */ /* 0x000fce000f8e00ff */
.L_x_759:
[----:B------:R2:W3:Y:S01]  /*2b0c0*/  LDL R2, [R1+0x10] ;  /* 0x0000100001027983 */ /* 0x0004e20000100800 */
[----:B------:R-:W4:Y:S01]  /*2b0d0*/  S2R R0, SR_TID.X ;  /* 0x0000000000007919 */ /* 0x000f220000002100 */
[----:B------:R-:W-:Y:S05]  /*2b0e0*/  WARPSYNC.ALL ;  /* 0x0000000000007948 */ /* 0x000fea0003800000 */
[----:B----4-:R-:W-:Y:S01]  /*2b0f0*/  LOP3.LUT R0, R0, 0x1f, RZ, 0xc0, !PT ;  /* 0x0000001f00007812 */ /* 0x010fe200078ec0ff */
[----:B------:R-:W-:Y:S03]  /*2b100*/  BAR.SYNC.DEFER_BLOCKING 0x4, 0x180 ;  /* 0x0106000000007b1d */ /* 0x000fe60000010000 */
[----:B------:R-:W-:-:S13]  /*2b110*/  ISETP.NE.AND P0, PT, R0, RZ, PT ;  /* 0x000000ff0000720c */ /* 0x000fda0003f05270 */
[----:B------:R-:W-:Y:S01]  /*2b120*/  @!P0 MOV R0, 0x400 ;  /* 0x0000040000008802 */ /* 0x000fe20000000f00 */
[----:B---3--:R-:W3:Y:S03]  /*2b130*/  @!P0 S2R R2, SR_CgaCtaId ;  /* 0x0000000000028919 */ /* 0x008ee60000008800 */
[----:B---3--:R-:W-:Y:S01]  /*2b140*/  @!P0 LEA R22, R2, R0, 0x18 ;  /* 0x0000000002168211 */ /* 0x008fe200078ec0ff */
[----:B------:R2:W-:Y:S04]  /*2b150*/  @!P0 STL [R1+0x10], R2 ;  /* 0x0000100201008387 */ /* 0x0005e80000100800 */
[----:B------:R2:W-:Y:S01]  /*2b160*/  @!P0 STS.128 [R22+0x298d0], R16 ;  /* 0x0298d01016008388 */ /* 0x0005e20000000c00 */
[----:B------:R-:W-:Y:S06]  /*2b170*/  BAR.ARV 0x5, 0x180 ;  /* 0x0146000000007b1d */ /* 0x000fec0000002000 */
.L_x_750:
[----:B------:R-:W-:Y:S02]  /*2b180*/  ULDC UR4, c[0x0][0xc3c] ;  /* 0x00030f0000047ab9 */ /* 0x000fe40000000800 */
[----:B----4-:R-:W-:-:S13]  /*2b190*/  ISETP.GE.AND P0, PT, R19, UR4, PT ;  /* 0x0000000413007c0c */ /* 0x010fda000bf06270 */
[----:B------:R-:W-:Y:S05]  /*2b1a0*/  @!P0 BRA `(.L_x_760) ;  /* 0xffffff9000348947 */ /* 0x000fea000383ffff */
[----:B------:R-:W-:Y:S05]  /*2b1b0*/  BSYNC B7 ;  /* 0x0000000000077941 */ /* 0x000fea0003800000 */
.L_x_642:
[----:B--23--:R-:W2:Y:S01]  /*2b1c0*/  LDL.LU R0, [R1+0x38] ;  /* 0x0000380001007983 */ /* 0x00cea20000300800 */
[----:B------:R-:W-:Y:S01]  /*2b1d0*/  BSSY B0, `(.L_x_761) ;  /* 0x000000b000007945 */ /* 0x000fe20003800000 */
[----:B-1----:R-:W1:Y:S01]  /*2b1e0*/  S2R R5, SR_CgaCtaId ;  /* 0x0000000000057919 */ /* 0x002e620000008800 */
[----:B--2---:R-:W-:-:S05]  /*2b1f0*/  VIADD R0, R0, 0x1 ;  /* 0x0000000100007836 */ /* 0x004fca0000000000 */
[----:B0-----:R-:W-:-:S04]  /*2b200*/  LEA.HI R2, R0, R0, RZ, 0x1 ;  /* 0x0000000000027211 */ /* 0x001fc800078f08ff */
[----:B------:R-:W-:Y:S02]  /*2b210*/  LOP3.LUT R3, R2, 0xfffffffe, RZ, 0xc0, !PT ;  /* 0xfffffffe02037812 */ /* 0x000fe400078ec0ff */
[----:B------:R-:W-:-:S03]  /*2b220*/  MOV R2, 0x400 ;  /* 0x0000040000027802 */ /* 0x000fc60000000f00 */
[----:B------:R-:W-:Y:S01]  /*2b230*/  IMAD.IADD R0, R0, 0x1, -R3 ;  /* 0x0000000100007824 */ /* 0x000fe200078e0a03 */
[----:B-1----:R-:W-:-:S04]  /*2b240*/  LEA R4, R5, R2, 0x18 ;  /* 0x0000000205047211 */ /* 0x002fc800078ec0ff */
[----:B------:R-:W-:-:S04]  /*2b250*/  SHF.L.U32 R0, R0, 0x1f, RZ ;  /* 0x0000001f00007819 */ /* 0x000fc800000006ff */
[----:B------:R-:W0:Y:S02]  /*2b260*/  SYNCS.PHASECHK.TRANS64.TRYWAIT P0, [R4+URZ+0x29820], R0 ;  /* 0x02982000040075a7 */ /* 0x000e24000800017f */
[----:B0-----:R-:W-:Y:S05]  /*2b270*/  @!P0 BRA `(.L_x_762) ;  /* 0x0000006c00148947 */ /* 0x001fea0003800000 */
.L_x_1027:
[----:B------:R-:W-:Y:S05]  /*2b280*/  BSYNC B0 ;  /* 0x0000000000007941 */ /* 0x000fea0003800000 */
.L_x_761:
[----:B------:R-:W-:-:S03]  /*2b290*/  UMOV UR4, 0xffffffff ;  /* 0xffffffff00047882 */ /* 0x000fc60000000000 */
[----:B------:R-:W-:Y:S05]  /*2b2a0*/  BRA.DIV UR4, `(.L_x_763) ;  /* 0x0000006e041c7947 */ /* 0x000fea000b800000 */
[----:B0-----:R-:W0:Y:S02]  /*2b2b0*/  S2R R0, SR_TID.X ;  /* 0x0000000000007919 */ /* 0x001e240000002100 */
[----:B0-----:R-:W-:-:S04]  /*2b2c0*/  SHF.R.U32.HI R0, RZ, 0x5, R0 ;  /* 0x00000005ff007819 */ /* 0x001fc80000011600 */
[----:B------:R-:W-:-:S05]  /*2b2d0*/  LOP3.LUT R0, R0, 0x3, RZ, 0xc0, !PT ;  /* 0x0000000300007812 */ /* 0x000fca00078ec0ff */
[----:B------:R0:W1:Y:S02]  /*2b2e0*/  SHFL.IDX PT, R14, R0, RZ, 0x1f ;  /* 0x00001fff000e7589 */ /* 0x00006400000e0000 */
.L_x_1030:
[----:B-1----:R-:W-:-:S13]  /*2b2f0*/  ISETP.NE.AND P0, PT, R14, RZ, PT ;  /* 0x000000ff0e00720c */ /* 0x002fda0003f05270 */
[----:B------:R-:W-:Y:S05]  /*2b300*/  @P0 BRA `(.L_x_423) ;  /* 0x0000000000a80947 */ /* 0x000fea0003800000 */
[----:B------:R-:W-:-:S03]  /*2b310*/  UMOV UR4, 0xffffffff ;  /* 0xffffffff00047882 */ /* 0x000fc60000000000 */
[----:B------:R-:W-:Y:S05]  /*2b320*/  BRA.DIV UR4, `(.L_x_764) ;  /* 0x0000006e04307947 */ /* 0x000fea000b800000 */
[----:B------:R-:W-:-:S13]  /*2b330*/  ELECT P6, URZ, PT ;  /* 0x00000000003f782f */ /* 0x000fda00038c0000 */
.L_x_1033:
[----:B------:R-:W-:Y:S05]  /*2b340*/  @!P6 BRA `(.L_x_423) ;  /* 0x000000000098e947 */ /* 0x000fea0003800000 */
[----:B------:R-:W-:-:S06]  /*2b350*/  ULOP3.LUT UR4, UR36, 0x2, URZ, 0xfc, !UPT ;  /* 0x0000000224047892 */ /* 0x000fcc000f8efc3f */
[----:B0-----:R-:W-:-:S05]  /*2b360*/  IMAD.U32 R0, RZ, RZ, UR4 ;  /* 0x00000004ff007e24 */ /* 0x001fca000f8e00ff */
[----:B------:R-:W-:-:S13]  /*2b370*/  ISETP.NE.AND P0, PT, R0, 0x3, PT ;  /* 0x000000030000780c */ /* 0x000fda0003f05270 */
[----:B------:R-:W-:Y:S05]  /*2b380*/  @!P0 BRA `(.L_x_765) ;  /* 0x0000000000048947 */ /* 0x000fea0003800000 */
[----:B------:R-:W-:Y:S01]  /*2b390*/  BPT.TRAP 0x1 ;  /* 0x000000040000795c */ /* 0x000fe20000300000 */
.L_x_765:
[C---:B------:R-:W-:Y:S01]  /*2b3a0*/  IMAD R5, R23.reuse, 0x8, R4 ;  /* 0x0000000817057824 */ /* 0x040fe200078e0204 */
[----:B------:R-:W-:Y:S02]  /*2b3b0*/  SHF.L.U32 R0, R34, 0x1f, RZ ;  /* 0x0000001f22007819 */ /* 0x000fe400000006ff */
[----:B------:R-:W-:Y:S02]  /*2b3c0*/  IADD3 R23, R23, 0x1, RZ ;  /* 0x0000000117177810 */ /* 0x000fe40007ffe0ff */
[----:B------:R-:W0:Y:S02]  /*2b3d0*/  SYNCS.PHASECHK.TRANS64.TRYWAIT P1, [R5+URZ+0x29840], R0 ;  /* 0x02984000050075a7 */ /* 0x000e24000802017f */
[----:B------:R-:W-:-:S04]  /*2b3e0*/  ISETP.NE.AND P2, PT, R23, 0x2, PT ;  /* 0x000000021700780c */ /* 0x000fc80003f45270 */
[----:B------:R-:W-:Y:S01]  /*2b3f0*/  SEL R3, RZ, 0x1, P2 ;  /* 0x00000001ff037807 */ /* 0x000fe20001000000 */
[----:B0-----:R-:W-:Y:S08]  /*2b400*/  @!P1 BRA `(.L_x_766) ;  /* 0x0000006c00189947 */ /* 0x001ff00003800000 */
.L_x_1034:
[----:B------:R-:W-:Y:S02]  /*2b410*/  SEL R23, R23, RZ, P2 ;  /* 0x000000ff17177207 */ /* 0x000fe40001000000 */
[----:B------:R-:W-:Y:S01]  /*2b420*/  LOP3.LUT R2, R34, R3, RZ, 0x3c, !PT ;  /* 0x0000000322027212 */ /* 0x000fe200078e3cff */
[----:B------:R-:W-:Y:S06]  /*2b430*/  @!P0 BRA `(.L_x_767) ;  /* 0x0000000000048947 */ /* 0x000fec0003800000 */
[----:B------:R-:W-:Y:S01]  /*2b440*/  BPT.TRAP 0x1 ;  /* 0x000000040000795c */ /* 0x000fe20000300000 */
.L_x_767:
[----:B------:R-:W-:Y:S01]  /*2b450*/  IMAD R23, R23, 0x8, R4 ;  /* 0x0000000817177824 */ /* 0x000fe200078e0204 */
[----:B------:R-:W-:-:S04]  /*2b460*/  SHF.L.U32 R2, R2, 0x1f, RZ ;  /* 0x0000001f02027819 */ /* 0x000fc800000006ff */
[----:B------:R-:W1:Y:S02]  /*2b470*/  SYNCS.PHASECHK.TRANS64.TRYWAIT P1, [R23+URZ+0x29840], R2 ;  /* 0x02984002170075a7 */ /* 0x000e64000802017f */
[----:B-1----:R-:W-:Y:S05]  /*2b480*/  @!P1 BRA `(.L_x_768) ;  /* 0x0000006c000c9947 */ /* 0x002fea0003800000 */
.L_x_1035:
[----:B------:R-:W-:Y:S05]  /*2b490*/  @!P0 BRA `(.L_x_769) ;  /* 0x0000000000048947 */ /* 0x000fea0003800000 */
[----:B------:R-:W-:Y:S01]  /*2b4a0*/  BPT.TRAP 0x1 ;  /* 0x000000040000795c */ /* 0x000fe20000300000 */
.L_x_769:
[----:B------:R-:W2:Y:S02]  /*2b4b0*/  SYNCS.PHASECHK.TRANS64.TRYWAIT P1, [R5+URZ+0x29860], R0 ;  /* 0x02986000050075a7 */ /* 0x000ea4000802017f */
[----:B--2---:R-:W-:Y:S05]  /*2b4c0*/  @!P1 BRA `(.L_x_770) ;  /* 0x0000006c00109947 */ /* 0x004fea0003800000 */
.L_x_1036:
[----:B------:R-:W-:Y:S05]  /*2b4d0*/  @!P0 BRA `(.L_x_771) ;  /* 0x0000000000048947 */ /* 0x000fea0003800000 */
[----:B------:R-:W-:Y:S01]  /*2b4e0*/  BPT.TRAP 0x1 ;  /* 0x000000040000795c */ /* 0x000fe20000300000 */
.L_x_771:
[----:B------:R-:W3:Y:S02]  /*2b4f0*/  SYNCS.PHASECHK.TRANS64.TRYWAIT P1, [R23+URZ+0x29860], R2 ;  /* 0x02986002170075a7 */ /* 0x000ee4000802017f */
[----:B---3--:R-:W-:Y:S05]  /*2b500*/  @!P1 BRA `(.L_x_772) ;  /* 0x0000006c00149947 */ /* 0x008fea0003800000 */
.L_x_1037:
[----:B------:R-:W-:Y:S05]  /*2b510*/  @!P0 BRA `(.L_x_773) ;  /* 0x0000000000048947 */ /* 0x000fea0003800000 */
[----:B------:R-:W-:Y:S01]  /*2b520*/  BPT.TRAP 0x1 ;  /* 0x000000040000795c */ /* 0x000fe20000300000 */
.L_x_773:
[----:B------:R-:W4:Y:S02]  /*2b530*/  SYNCS.PHASECHK.TRANS64.TRYWAIT P1, [R5+URZ+0x29880], R0 ;  /* 0x02988000050075a7 */ /* 0x000f24000802017f */
[----:B----4-:R-:W-:Y:S05]  /*2b540*/  @!P1 BRA `(.L_x_774) ;  /* 0x0000006c00189947 */ /* 0x010fea0003800000 */
.L_x_1038:
[----:B------:R-:W-:Y:S05]  /*2b550*/  @!P0 BRA `(.L_x_775) ;  /* 0x0000000000048947 */ /* 0x000fea0003800000 */
[----:B------:R-:W-:Y:S01]  /*2b560*/  BPT.TRAP 0x1 ;  /* 0x000000040000795c */ /* 0x000fe20000300000 */
.L_x_775:
[----:B------:R0:W0:Y:S02]  /*2b570*/  SYNCS.PHASECHK.TRANS64.TRYWAIT P0, [R23+URZ+0x29880], R2 ;  /* 0x02988002170075a7 */ /* 0x000024000800017f */
[----:B0-----:R-:W-:Y:S05]  /*2b580*/  @!P0 NANOSLEEP.SYNCS 0x989680 ;  /* 0x009896800000895d */ /* 0x001fea0003900000 */
[----:B------:R-:W0:Y:S02]  /*2b590*/  @!P0 SYNCS.PHASECHK.TRANS64 P0, [R23+URZ+0x29880], R2 ;  /* 0x02988002170085a7 */ /* 0x000e24000800007f */
[----:B0-----:R-:W-:Y:S05]  /*2b5a0*/  @!P0 BRA `(.L_x_775) ;  /* 0xfffffffc00f08947 */ /* 0x001fea000383ffff */
.L_x_423:
[----:B------:R-:W-:Y:S05]  /*2b5b0*/  BSYNC B8 ;  /* 0x0000000000087941 */ /* 0x000fea0003800000 */
.L_x_420:
[----:B------:R-:W-:Y:S05]  /*2b5c0*/  EXIT ;  /* 0x000000000000794d */ /* 0x000fea0003800000 */
.L_x_443:
[----:B-1----:R1:W2:Y:S02]  /*2b5d0*/  SYNCS.PHASECHK.TRANS64.TRYWAIT P5, [R91+URZ+0x29890], R92 ;  /* 0x0298905c5b0075a7 */ /* 0x0022a400080a017f */
[----:B--2---:R-:W-:Y:S05]  /*2b5e0*/  @!P5 NANOSLEEP.SYNCS 0x989680 ;  /* 0x009896800000d95d */ /* 0x004fea0003900000 */
[----:B------:R-:W2:Y:S02]  /*2b5f0*/  @!P5 SYNCS.PHASECHK.TRANS64 P5, [R91+URZ+0x29890], R92 ;  /* 0x0298905c5b00d5a7 */ /* 0x000ea400080a007f */
[----:B--2---:R-:W-:Y:S05]  /*2b600*/  @!P5 BRA `(.L_x_443) ;  /* 0xfffffffc00f0d947 */ /* 0x004fea000383ffff */
[----:B------:R-:W-:Y:S05]  /*2b610*/  BRA `(.L_x_776) ;  /* 0xfffffd8000bc7947 */ /* 0x000fea000383ffff */
.L_x_444:
[----:B------:R-:W-:Y:S01]  /*2b620*/  BSSY B1, `(.L_x_777) ;  /* 0x0000008000017945 */ /* 0x000fe20003800000 */
[----:B0-----:R-:W-:Y:S01]  /*2b630*/  IMAD.MOV.U32 R13, RZ, RZ, R120 ;  /* 0x000000ffff0d7224 */ /* 0x001fe200078e0078 */
[----:B------:R-:W-:Y:S01]  /*2b640*/  MOV R15, 0xffffffff ;  /* 0xffffffff000f7802 */ /* 0x000fe20000000f00 */
[----:B------:R-:W-:Y:S02]  /*2b650*/  IMAD.MOV.U32 R12, RZ, RZ, RZ ;  /* 0x000000ffff0c7224 */ /* 0x000fe400078e00ff */
[----:B------:R-:W-:-:S07]  /*2b660*/  IMAD.MOV.U32 R11, RZ, RZ, 0x1e1f ;  /* 0x00001e1fff0b7424 */ /* 0x000fce00078e00ff */
[----:B-1----:R-:W-:Y:S05]  /*2b670*/  WARPSYNC.COLLECTIVE R15, `(.L_x_778) ;  /* 0x000000000f087348 */ /* 0x002fea0003c00000 */
[----:B------:R0:W2:Y:S02]  /*2b680*/  SHFL.IDX P6, R14, R13, R12, R11 ;  /* 0x0000000c0d0e7389 */ /* 0x0000a400000c000b */
[----:B012---:R-:W-:Y:S01]  /*2b690*/  ENDCOLLECTIVE ;  /* 0x000000000000791b */ /* 0x007fe20003800000 */
.L_x_778:
[----:B------:R-:W-:Y:S05]  /*2b6a0*/  BSYNC B1 ;  /* 0x0000000000017941 */ /* 0x000fea0003800000 */
.L_x_777:
[----:B------:R-:W-:Y:S01]  /*2b6b0*/  IMAD.MOV.U32 R13, RZ, RZ, R121 ;  /* 0x000000ffff0d7224 */ /* 0x000fe200078e0079 */
[----:B------:R-:W-:Y:S01]  /*2b6c0*/  MOV R15, 0xffffffff ;  /* 0xffffffff000f7802 */ /* 0x000fe20000000f00 */
[----:B------:R-:W-:Y:S02]  /*2b6d0*/  IMAD.MOV.U32 R12, RZ, RZ, RZ ;  /* 0x000000ffff0c7224 */ /* 0x000fe400078e00ff */
[----:B------:R-:W-:Y:S02]  /*2b6e0*/  IMAD.MOV.U32 R11, RZ, RZ, 0x1e1f ;  /* 0x00001e1fff0b7424 */ /* 0x000fe400078e00ff */
[----:B------:R-:W-:-:S07]  /*2b6f0*/  IMAD.MOV.U32 R151, RZ, RZ, R14 ;  /* 0x000000ffff977224 */ /* 0x000fce00078e000e */
[----:B------:R-:W-:Y:S05]  /*2b700*/  WARPSYNC.COLLECTIVE R15, `(.L_x_779) ;  /* 0x000000000f087348 */ /* 0x000fea0003c00000 */
[----:B------:R0:W1:Y:S02]  /*2b710*/  SHFL.IDX P6, R14, R13, R12, R11 ;  /* 0x0000000c0d0e7389 */ /* 0x00006400000c000b */
[----:B01----:R-:W-:Y:S01]  /*2b720*/  ENDCOLLECTIVE ;  /* 0x000000000000791b */ /* 0x003fe20003800000 */
.L_x_779:
[----:B------:R-:W-:Y:S01]  /*2b730*/  IMAD.MOV.U32 R11, RZ, RZ, R14 ;  /* 0x000000ffff0b7224 */ /* 0x000fe200078e000e */
[----:B------:R-:W-:Y:S06]  /*2b740*/  BRA `(.L_x_780) ;  /* 0xfffffd8000847947 */ /* 0x000fec000383ffff */
.L_x_469:
[----:B------:R-:W-:Y:S01]  /*2b750*/  BSSY B1, `(.L_x_781) ;  /* 0x0000008000017945 */ /* 0x000fe20003800000 */
[----:B0-----:R-:W-:Y:S01]  /*2b760*/  IMAD.MOV.U32 R13, RZ, RZ, R120 ;  /* 0x000000ffff0d7224 */ /* 0x001fe200078e0078 */
[----:B------:R-:W-:Y:S01]  /*2b770*/  MOV R15, 0xffffffff ;  /* 0xffffffff000f7802 */ /* 0x000fe20000000f00 */
[----:B------:R-:W-:Y:S02]  /*2b780*/  IMAD.MOV.U32 R12, RZ, RZ, 0x1 ;  /* 0x00000001ff0c7424 */ /* 0x000fe400078e00ff */
[----:B----4-:R-:W-:-:S07]  /*2b790*/  IMAD.MOV.U32 R11, RZ, RZ, 0x1e1f ;  /* 0x00001e1fff0b7424 */ /* 0x010fce00078e00ff */
[----:B-123--:R-:W-:Y:S05]  /*2b7a0*/  WARPSYNC.COLLECTIVE R15, `(.L_x_782) ;  /* 0x000000000f087348 */ /* 0x00efea0003c00000 */
[----:B------:R0:W4:Y:S02]  /*2b7b0*/  SHFL.IDX P6, R14, R13, R12, R11 ;  /* 0x0000000c0d0e7389 */ /* 0x00012400000c000b */
[----:B01234-:R-:W-:Y:S01]  /*2b7c0*/  ENDCOLLECTIVE ;  /* 0x000000000000791b */ /* 0x01ffe20003800000 */
.L_x_782:
[----:B------:R-:W-:Y:S05]  /*2b7d0*/  BSYNC B1 ;  /* 0x0000000000017941 */ /* 0x000fea0003800000 */
.L_x_781:
[----:B------:R-:W-:Y:S01]  /*2b7e0*/  IMAD.MOV.U32 R13, RZ, RZ, R121 ;  /* 0x000000ffff0d7224 */ /* 0x000fe200078e0079 */
[----:B------:R-:W-:Y:S01]  /*2b7f0*/  MOV R15, 0xffffffff ;  /* 0xffffffff000f7802 */ /* 0x000fe20000000f00 */
[----:B------:R-:W-:Y:S02]  /*2b800*/  IMAD.MOV.U32 R12, RZ, RZ, 0x1 ;  /* 0x00000001ff0c7424 */ /* 0x000fe400078e00ff */
[----:B------:R-:W-:Y:S02]  /*2b810*/  IMAD.MOV.U32 R11, RZ, RZ, 0x1e1f ;  /* 0x00001e1fff0b7424 */ /* 0x000fe400078e00ff */
[----:B------:R-:W-:-:S07]  /*2b820*/  IMAD.MOV.U32 R65, RZ, RZ, R14 ;  /* 0x000000ffff417224 */ /* 0x000fce00078e000e */
[----:B------:R-:W-:Y:S05]  /*2b830*/  WARPSYNC.COLLECTIVE R15, `(.L_x_783) ;  /* 0x000000000f087348 */ /* 0x000fea0003c00000 */
[----:B------:R0:W1:Y:S02]  /*2b840*/  SHFL.IDX P6, R14, R13, R12, R11 ;  /* 0x0000000c0d0e7389 */ /* 0x00006400000c000b */
[----:B01----:R-:W-:Y:S01]  /*2b850*/  ENDCOLLECTIVE ;  /* 0x000000000000791b */ /* 0x003fe20003800000 */
.L_x_783:
[----:B------:R-:W-:Y:S01]  /*2b860*/  IMAD.MOV.U32 R121, RZ, RZ, R14 ;  /* 0x000000ffff797224 */ /* 0x000fe200078e000e */
[----:B------:R-:W-:Y:S06]  /*2b870*/  BRA `(.L_x_784) ;  /* 0xfffffdac00487947 */ /* 0x000fec000383ffff */
.L_x_499:
[----:B--2---:R2:W3:Y:S02]  /*2b880*/  SYNCS.PHASECHK.TRANS64.TRYWAIT P5, [R91+URZ+0x29890], R92 ;  /* 0x0298905c5b0075a7 */ /* 0x0044e400080a017f */
[----:B---3--:R-:W-:Y:S05]  /*2b890*/  @!P5 NANOSLEEP.SYNCS 0x989680 ;  /* 0x009896800000d95d */ /* 0x008fea0003900000 */
[----:B------:R-:W3:Y:S02]  /*2b8a0*/  @!P5 SYNCS.PHASECHK.TRANS64 P5, [R91+URZ+0x29890], R92 ;  /* 0x0298905c5b00d5a7 */ /* 0x000ee400080a007f */
[----:B---3--:R-:W-:Y:S05]  /*2b8b0*/  @!P5 BRA `(.L_x_499) ;  /* 0xfffffffc00f0d947 */ /* 0x008fea000383ffff */
[----:B------:R-:W-:Y:S05]  /*2b8c0*/  BRA `(.L_x_785) ;  /* 0xfffffde000087947 */ /* 0x000fea000383ffff */
.L_x_500:
[----:B------:R-:W-:Y:S01]  /*2b8d0*/  BSSY B1, `(.L_x_786) ;  /* 0x0000008000017945 */ /* 0x000fe20003800000 */
[----:B0-----:R-:W-:Y:S01]  /*2b8e0*/  IMAD.MOV.U32 R13, RZ, RZ, R120 ;  /* 0x000000ffff0d7224 */ /* 0x001fe200078e0078 */
[----:B------:R-:W-:Y:S01]  /*2b8f0*/  MOV R15, 0xffffffff ;  /* 0xffffffff000f7802 */ /* 0x000fe20000000f00 */
[----:B------:R-:W-:Y:S02]  /*2b900*/  IMAD.MOV.U32 R12, RZ, RZ, RZ ;  /* 0x000000ffff0c7224 */ /* 0x000fe400078e00ff */
[----:B------:R-:W-:-:S07]  /*2b910*/  IMAD.MOV.U32 R11, RZ, RZ, 0x1e1f ;  /* 0x00001e1fff0b7424 */ /* 0x000fce00078e00ff */
[----:B--2---:R-:W-:Y:S05]  /*2b920*/  WARPSYNC.COLLECTIVE R15, `(.L_x_787) ;  /* 0x000000000f087348 */ /* 0x004fea0003c00000 */
[----:B------:R0:W1:Y:S02]  /*2b930*/  SHFL.IDX P6, R14, R13, R12, R11 ;  /* 0x0000000c0d0e7389 */ /* 0x00006400000c000b */
[----:B012---:R-:W-:Y:S01]  /*2b940*/  ENDCOLLECTIVE ;  /* 0x000000000000791b */ /* 0x007fe20003800000 */
.L_x_787:
[----:B------:R-:W-:Y:S05]  /*2b950*/  BSYNC B1 ;  /* 0x0000000000017941 */ /* 0x000fea0003800000 */
.L_x_786:
        /* <DEDUP_REMOVED lines=8> */
.L_x_788:
[----:B------:R-:W-:Y:S01]  /*2b9e0*/  IMAD.MOV.U32 R11, RZ, RZ, R14 ;  /* 0x000000ffff0b7224 */ /* 0x000fe200078e000e */
[----:B------:R-:W-:Y:S06]  /*2b9f0*/  BRA `(.L_x_789) ;  /* 0xfffffddc00d47947 */ /* 0x000fec000383ffff */
.L_x_513:
        /* <DEDUP_REMOVED lines=8> */
.L_x_791:
[----:B------:R-:W-:Y:S05]  /*2ba80*/  BSYNC B1 ;  /* 0x0000000000017941 */ /* 0x000fea0003800000 */
.L_x_790:
        /* <DEDUP_REMOVED lines=8> */
.L_x_792:
[----:B------:R-:W-:Y:S01]  /*2bb10*/  IMAD.MOV.U32 R44, RZ, RZ, R14 ;  /* 0x000000ffff2c7224 */ /* 0x000fe200078e000e */
[----:B------:R-:W-:Y:S06]  /*2bb20*/  BRA `(.L_x_793) ;  /* 0xfffffe0c00087947 */ /* 0x000fec000383ffff */
.L_x_526:
[----:B-1----:R1:W2:Y:S02]  /*2bb30*/  SYNCS.PHASECHK.TRANS64.TRYWAIT P2, [R91+URZ+0x29890], R92 ;  /* 0x0298905c5b0075a7 */ /* 0x0022a4000804017f */
[----:B--2---:R-:W-:Y:S05]  /*2bb40*/  @!P2 NANOSLEEP.SYNCS 0x989680 ;  /* 0x009896800000a95d */ /* 0x004fea0003900000 */
[----:B------:R-:W2:Y:S02]  /*2bb50*/  @!P2 SYNCS.PHASECHK.TRANS64 P2, [R91+URZ+0x29890], R92 ;  /* 0x0298905c5b00a5a7 */ /* 0x000ea4000804007f */
[----:B--2---:R-:W-:Y:S05]  /*2bb60*/  @!P2 BRA `(.L_x_526) ;  /* 0xfffffffc00f0a947 */ /* 0x004fea000383ffff */
[----:B------:R-:W-:Y:S05]  /*2bb70*/  BRA `(.L_x_794) ;  /* 0xfffffe3800a47947 */ /* 0x000fea000383ffff */
.L_x_527:
[----:B------:R-:W-:Y:S01]  /*2bb80*/  BSSY B1, `(.L_x_795) ;  /* 0x0000008000017945 */ /* 0x000fe20003800000 */
[----:B------:R-:W-:Y:S01]  /*2bb90*/  IMAD.MOV.U32 R13, RZ, RZ, R46 ;  /* 0x000000ffff0d7224 */ /* 0x000fe200078e002e */
[----:B------:R-:W-:Y:S01]  /*2bba0*/  MOV R15, 0xffffffff ;  /* 0xffffffff000f7802 */ /* 0x000fe20000000f00 */
[----:B------:R-:W-:Y:S02]  /*2bbb0*/  IMAD.MOV.U32 R12, RZ, RZ, RZ ;  /* 0x000000ffff0c7224 */ /* 0x000fe400078e00ff */
[----:B------:R-:W-:-:S07]  /*2bbc0*/  IMAD.MOV.U32 R11, RZ, RZ, 0x1e1f ;  /* 0x00001e1fff0b7424 */ /* 0x000fce00078e00ff */
[----:B-1----:R-:W-:Y:S05]  /*2bbd0*/  WARPSYNC.COLLECTIVE R15, `(.L_x_796) ;  /* 0x000000000f087348 */ /* 0x002fea0003c00000 */
[----:B------:R0:W2:Y:S02]  /*2bbe0*/  SHFL.IDX P6, R14, R13, R12, R11 ;  /* 0x0000000c0d0e7389 */ /* 0x0000a400000c000b */
[----:B012---:R-:W-:Y:S01]  /*2bbf0*/  ENDCOLLECTIVE ;  /* 0x000000000000791b */ /* 0x007fe20003800000 */
.L_x_796:
[----:B------:R-:W-:Y:S05]  /*2bc00*/  BSYNC B1 ;  /* 0x0000000000017941 */ /* 0x000fea0003800000 */
.L_x_795:
        /* <DEDUP_REMOVED lines=8> */
.L_x_797:
[----:B------:R-:W-:Y:S01]  /*2bc90*/  IMAD.MOV.U32 R47, RZ, RZ, R14 ;  /* 0x000000ffff2f7224 */ /* 0x000fe200078e000e */
[----:B------:R-:W-:Y:S06]  /*2bca0*/  BRA `(.L_x_798) ;  /* 0xfffffe3800c07947 */ /* 0x000fec000383ffff */
.L_x_530:
[----:B------:R-:W-:Y:S01]  /*2bcb0*/  BSSY B1, `(.L_x_799) ;  /* 0x0000008000017945 */ /* 0x000fe20003800000 */
[----:B----4-:R-:W-:Y:S01]  /*2bcc0*/  IMAD.MOV.U32 R13, RZ, RZ, R46 ;  /* 0x000000ffff0d7224 */ /* 0x010fe200078e002e */
[----:B------:R-:W-:Y:S01]  /*2bcd0*/  MOV R15, 0xffffffff ;  /* 0xffffffff000f7802 */ /* 0x000fe20000000f00 */
[----:B------:R-:W-:Y:S02]  /*2bce0*/  IMAD.MOV.U32 R12, RZ, RZ, 0x1 ;  /* 0x00000001ff0c7424 */ /* 0x000fe400078e00ff */
[----:B------:R-:W-:-:S07]  /*2bcf0*/  IMAD.MOV.U32 R11, RZ, RZ, 0x1e1f ;  /* 0x00001e1fff0b7424 */ /* 0x000fce00078e00ff */
[----:B0123--:R-:W-:Y:S05]  /*2bd00*/  WARPSYNC.COLLECTIVE R15, `(.L_x_800) ;  /* 0x000000000f087348 */ /* 0x00ffea0003c00000 */
[----:B------:R4:W0:Y:S02]  /*2bd10*/  SHFL.IDX P6, R14, R13, R12, R11 ;  /* 0x0000000c0d0e7389 */ /* 0x00082400000c000b */
[----:B01234-:R-:W-:Y:S01]  /*2bd20*/  ENDCOLLECTIVE ;  /* 0x000000000000791b */ /* 0x01ffe20003800000 */
.L_x_800:
[----:B------:R-:W-:Y:S05]  /*2bd30*/  BSYNC B1 ;  /* 0x0000000000017941 */ /* 0x000fea0003800000 */
.L_x_799:
        /* <DEDUP_REMOVED lines=8> */
.L_x_801:
[----:B------:R-:W-:Y:S01]  /*2bdc0*/  IMAD.MOV.U32 R47, RZ, RZ, R14 ;  /* 0x000000ffff2f7224 */ /* 0x000fe200078e000e */
[----:B------:R-:W-:Y:S06]  /*2bdd0*/  BRA `(.L_x_802) ;  /* 0xfffffe3c00147947 */ /* 0x000fec000383ffff */
.L_x_534:
[----:B------:R0:W0:Y:S02]  /*2bde0*/  SYNCS.PHASECHK.TRANS64.TRYWAIT P1, [R91+URZ+0x298b0], R92 ;  /* 0x0298b05c5b0075a7 */ /* 0x000024000802017f */
[----:B0-----:R-:W-:Y:S05]  /*2bdf0*/  @!P1 NANOSLEEP.SYNCS 0x989680 ;  /* 0x009896800000995d */ /* 0x001fea0003900000 */
[----:B------:R-:W0:Y:S02]  /*2be00*/  @!P1 SYNCS.PHASECHK.TRANS64 P1, [R91+URZ+0x298b0], R92 ;  /* 0x0298b05c5b0095a7 */ /* 0x000e24000802007f */
[----:B0-----:R-:W-:Y:S05]  /*2be10*/  @!P1 BRA `(.L_x_534) ;  /* 0xfffffffc00f09947 */ /* 0x001fea000383ffff */
[----:B------:R-:W-:Y:S05]  /*2be20*/  BRA `(.L_x_803) ;  /* 0xfffffe3c00e07947 */ /* 0x000fea000383ffff */
.L_x_544:
[----:B------:R-:W0:Y:S01]  /*2be30*/  S2R R3, SR_TID.X ;  /* 0x0000000000037919 */ /* 0x000e220000002100 */
[----:B------:R-:W-:Y:S01]  /*2be40*/  BSSY B0, `(.L_x_804) ;  /* 0x000000c000007945 */ /* 0x000fe20003800000 */
[----:B------:R-:W-:Y:S01]  /*2be50*/  IMAD.MOV.U32 R12, RZ, RZ, RZ ;  /* 0x000000ffff0c7224 */ /* 0x000fe200078e00ff */
[----:B------:R-:W-:Y:S01]  /*2be60*/  MOV R11, 0x1f ;  /* 0x0000001f000b7802 */ /* 0x000fe20000000f00 */
[----:B------:R-:W-:Y:S02]  /*2be70*/  IMAD.MOV.U32 R15, RZ, RZ, -0x1 ;  /* 0xffffffffff0f7424 */ /* 0x000fe400078e00ff */
[----:B0-----:R-:W-:-:S05]  /*2be80*/  VIADD R5, R3, 0xffffff80 ;  /* 0xffffff8003057836 */ /* 0x001fca0000000000 */
[----:B------:R-:W-:-:S04]  /*2be90*/  SHF.R.S32.HI R3, RZ, 0x1f, R5 ;  /* 0x0000001fff037819 */ /* 0x000fc80000011405 */
[----:B------:R-:W-:-:S04]  /*2bea0*/  LEA.HI R3, R3, R5, RZ, 0x7 ;  /* 0x0000000503037211 */ /* 0x000fc800078f38ff */
[----:B------:R-:W-:-:S05]  /*2beb0*/  SHF.R.S32.HI R3, RZ, 0x7, R3 ;  /* 0x00000007ff037819 */ /* 0x000fca0000011403 */
[----:B------:R-:W-:-:S07]  /*2bec0*/  IMAD.MOV.U32 R13, RZ, RZ, R3 ;  /* 0x000000ffff0d7224 */ /* 0x000fce00078e0003 */
[----:B-----5:R-:W-:Y:S05]  /*2bed0*/  WARPSYNC.COLLECTIVE R15, `(.L_x_805) ;  /* 0x000000000f087348 */ /* 0x020fea0003c00000 */
[----:B------:R0:W1:Y:S02]  /*2bee0*/  SHFL.IDX P6, R14, R13, R12, R11 ;  /* 0x0000000c0d0e7389 */ /* 0x00006400000c000b */
[----:B01---5:R-:W-:Y:S01]  /*2bef0*/  ENDCOLLECTIVE ;  /* 0x000000000000791b */ /* 0x023fe20003800000 */
.L_x_805:
[----:B------:R-:W-:Y:S05]  /*2bf00*/  BSYNC B0 ;  /* 0x0000000000007941 */ /* 0x000fea0003800000 */
.L_x_804:
[----:B------:R-:W-:Y:S01]  /*2bf10*/  IMAD.MOV.U32 R212, RZ, RZ, R14 ;  /* 0x000000ffffd47224 */ /* 0x000fe200078e000e */
[----:B------:R-:W-:Y:S06]  /*2bf20*/  BRA `(.L_x_806) ;  /* 0xfffffe4c00387947 */ /* 0x000fec000383ffff */
.L_x_554:
[----:B------:R-:W-:Y:S01]  /*2bf30*/  BSSY B1, `(.L_x_807) ;  /* 0x0000008000017945 */ /* 0x000fe20003800000 */
[----:B------:R-:W-:Y:S01]  /*2bf40*/  IMAD.MOV.U32 R13, RZ, RZ, R26 ;  /* 0x000000ffff0d7224 */ /* 0x000fe200078e001a */
[----:B------:R-:W-:Y:S01]  /*2bf50*/  MOV R11, 0x1e1f ;  /* 0x00001e1f000b7802 */ /* 0x000fe20000000f00 */
[----:B------:R-:W-:Y:S02]  /*2bf60*/  IMAD.MOV.U32 R12, RZ, RZ, RZ ;  /* 0x000000ffff0c7224 */ /* 0x000fe400078e00ff */
[----:B------:R-:W-:-:S07]  /*2bf70*/  IMAD.MOV.U32 R15, RZ, RZ, -0x1 ;  /* 0xffffffffff0f7424 */ /* 0x000fce00078e00ff */
[----:B------:R-:W-:Y:S05]  /*2bf80*/  WARPSYNC.COLLECTIVE R15, `(.L_x_808) ;  /* 0x000000000f087348 */ /* 0x000fea0003c00000 */
[----:B------:R0:W1:Y:S02]  /*2bf90*/  SHFL.IDX P6, R14, R13, R12, R11 ;  /* 0x0000000c0d0e7389 */ /* 0x00006400000c000b */
[----:B01----:R-:W-:Y:S01]  /*2bfa0*/  ENDCOLLECTIVE ;  /* 0x000000000000791b */ /* 0x003fe20003800000 */
.L_x_808:
[----:B------:R-:W-:Y:S05]  /*2bfb0*/  BSYNC B1 ;  /* 0x0000000000017941 */ /* 0x000fea0003800000 */
.L_x_807:
[----:B------:R-:W-:Y:S01]  /*2bfc0*/  IMAD.MOV.U32 R13, RZ, RZ, R24 ;  /* 0x000000ffff0d7224 */ /* 0x000fe200078e0018 */
[----:B------:R-:W-:Y:S01]  /*2bfd0*/  MOV R11, 0x1e1f ;  /* 0x00001e1f000b7802 */ /* 0x000fe20000000f00 */
[----:B------:R-:W-:Y:S02]  /*2bfe0*/  IMAD.MOV.U32 R12, RZ, RZ, RZ ;  /* 0x000000ffff0c7224 */ /* 0x000fe400078e00ff */
[----:B------:R-:W-:Y:S02]  /*2bff0*/  IMAD.MOV.U32 R15, RZ, RZ, -0x1 ;  /* 0xffffffffff0f7424 */ /* 0x000fe400078e00ff */
[----:B------:R-:W-:-:S07]  /*2c000*/  IMAD.MOV.U32 R0, RZ, RZ, R14 ;  /* 0x000000ffff007224 */ /* 0x000fce00078e000e */
[----:B------:R-:W-:Y:S05]  /*2c010*/  WARPSYNC.COLLECTIVE R15, `(.L_x_809) ;  /* 0x000000000f087348 */ /* 0x000fea0003c00000 */
[----:B------:R0:W1:Y:S02]  /*2c020*/  SHFL.IDX P6, R14, R13, R12, R11 ;  /* 0x0000000c0d0e7389 */ /* 0x00006400000c000b */
[----:B01----:R-:W-:Y:S01]  /*2c030*/  ENDCOLLECTIVE ;  /* 0x000000000000791b */ /* 0x003fe20003800000 */
.L_x_809:
[----:B------:R-:W-:Y:S02]  /*2c040*/  IMAD.MOV.U32 R13, RZ, RZ, R37 ;  /* 0x000000ffff0d7224 */ /* 0x000fe400078e0025 */
[----:B------:R-:W-:-:S07]  /*2c050*/  IMAD.MOV.U32 R3, RZ, RZ, R14 ;  /* 0x000000ffff037224 */ /* 0x000fce00078e000e */
[----:B------:R-:W-:Y:S05]  /*2c060*/  WARPSYNC.COLLECTIVE R15, `(.L_x_810) ;  /* 0x000000000f087348 */ /* 0x000fea0003c00000 */
[----:B------:R0:W1:Y:S02]  /*2c070*/  SHFL.IDX P6, R14, R13, R12, R11 ;  /* 0x0000000c0d0e7389 */ /* 0x00006400000c000b */
[----:B01----:R-:W-:Y:S01]  /*2c080*/  ENDCOLLECTIVE ;  /* 0x000000000000791b */ /* 0x003fe20003800000 */
.L_x_810:
[----:B------:R-:W-:Y:S01]  /*2c090*/  MOV R13, R138 ;  /* 0x0000008a000d7202 */ /* 0x000fe20000000f00 */
[----:B------:R-:W-:-:S07]  /*2c0a0*/  IMAD.MOV.U32 R4, RZ, RZ, R14 ;  /* 0x000000ffff047224 */ /* 0x000fce00078e000e */
[----:B------:R-:W-:Y:S05]  /*2c0b0*/  WARPSYNC.COLLECTIVE R15, `(.L_x_811) ;  /* 0x000000000f087348 */ /* 0x000fea0003c00000 */
[----:B------:R0:W1:Y:S02]  /*2c0c0*/  SHFL.IDX P6, R14, R13, R12, R11 ;  /* 0x0000000c0d0e7389 */ /* 0x00006400000c000b */
[----:B01----:R-:W-:Y:S01]  /*2c0d0*/  ENDCOLLECTIVE ;  /* 0x000000000000791b */ /* 0x003fe20003800000 */
.L_x_811:
[----:B------:R-:W-:Y:S05]  /*2c0e0*/  BRA `(.L_x_812) ;  /* 0xfffffe5000247947 */ /* 0x000fea000383ffff */
.L_x_558:
[----:B-1----:R1:W3:Y:S02]  /*2c0f0*/  SYNCS.PHASECHK.TRANS64.TRYWAIT P0, [R18+URZ+0x29800], R3 ;  /* 0x02980003120075a7 */ /* 0x0022e4000800017f */
[----:B---3--:R-:W-:Y:S05]  /*2c100*/  @!P0 NANOSLEEP.SYNCS 0x989680 ;  /* 0x009896800000895d */ /* 0x008fea0003900000 */
[----:B------:R-:W3:Y:S02]  /*2c110*/  @!P0 SYNCS.PHASECHK.TRANS64 P0, [R18+URZ+0x29800], R3 ;  /* 0x02980003120085a7 */ /* 0x000ee4000800007f */
[----:B---3--:R-:W-:Y:S05]  /*2c120*/  @!P0 BRA `(.L_x_558) ;  /* 0xfffffffc00f08947 */ /* 0x008fea000383ffff */
[----:B------:R-:W-:Y:S05]  /*2c130*/  BRA `(.L_x_813) ;  /* 0xfffffe5400787947 */ /* 0x000fea000383ffff */
.L_x_570:
        /* <DEDUP_REMOVED lines=8> */
.L_x_815:
[----:B------:R-:W-:Y:S05]  /*2c1c0*/  BSYNC B1 ;  /* 0x0000000000017941 */ /* 0x000fea0003800000 */
.L_x_814:
[----:B------:R-:W-:Y:S01]  /*2c1d0*/  IMAD.MOV.U32 R13, RZ, RZ, R24 ;  /* 0x000000ffff0d7224 */ /* 0x000fe200078e0018 */
[----:B------:R-:W-:Y:S01]  /*2c1e0*/  MOV R3, R14 ;  /* 0x0000000e00037202 */ /* 0x000fe20000000f00 */
[----:B------:R-:W-:Y:S02]  /*2c1f0*/  IMAD.MOV.U32 R12, RZ, RZ, RZ ;  /* 0x000000ffff0c7224 */ /* 0x000fe400078e00ff */
[----:B------:R-:W-:Y:S02]  /*2c200*/  IMAD.MOV.U32 R11, RZ, RZ, 0x1e1f ;  /* 0x00001e1fff0b7424 */ /* 0x000fe400078e00ff */
[----:B------:R-:W-:-:S07]  /*2c210*/  IMAD.MOV.U32 R15, RZ, RZ, -0x1 ;  /* 0xffffffffff0f7424 */ /* 0x000fce00078e00ff */
[----:B------:R-:W-:Y:S05]  /*2c220*/  WARPSYNC.COLLECTIVE R15, `(.L_x_816) ;  /* 0x000000000f087348 */ /* 0x000fea0003c00000 */
[----:B------:R0:W1:Y:S02]  /*2c230*/  SHFL.IDX P6, R14, R13, R12, R11 ;  /* 0x0000000c0d0e7389 */ /* 0x00006400000c000b */
[----:B01----:R-:W-:Y:S01]  /*2c240*/  ENDCOLLECTIVE ;  /* 0x000000000000791b */ /* 0x003fe20003800000 */
.L_x_816:
[----:B------:R-:W-:Y:S01]  /*2c250*/  IMAD.MOV.U32 R13, RZ, RZ, R37 ;  /* 0x000000ffff0d7224 */ /* 0x000fe200078e0025 */
[----:B------:R-:W-:-:S07]  /*2c260*/  MOV R21, R14 ;  /* 0x0000000e00157202 */ /* 0x000fce0000000f00 */
[----:B------:R-:W-:Y:S05]  /*2c270*/  WARPSYNC.COLLECTIVE R15, `(.L_x_817) ;  /* 0x000000000f087348 */ /* 0x000fea0003c00000 */
[----:B------:R0:W1:Y:S02]  /*2c280*/  SHFL.IDX P6, R14, R13, R12, R11 ;  /* 0x0000000c0d0e7389 */ /* 0x00006400000c000b */
[----:B01----:R-:W-:Y:S01]  /*2c290*/  ENDCOLLECTIVE ;  /* 0x000000000000791b */ /* 0x003fe20003800000 */
.L_x_817:
[----:B------:R-:W-:Y:S02]  /*2c2a0*/  IMAD.MOV.U32 R13, RZ, RZ, R138 ;  /* 0x000000ffff0d7224 */ /* 0x000fe400078e008a */
[----:B------:R-:W-:-:S07]  /*2c2b0*/  IMAD.MOV.U32 R37, RZ, RZ, R14 ;  /* 0x000000ffff257224 */ /* 0x000fce00078e000e */
[----:B------:R-:W-:Y:S05]  /*2c2c0*/  WARPSYNC.COLLECTIVE R15, `(.L_x_818) ;  /* 0x000000000f087348 */ /* 0x000fea0003c00000 */
[----:B------:R0:W1:Y:S02]  /*2c2d0*/  SHFL.IDX P6, R14, R13, R12, R11 ;  /* 0x0000000c0d0e7389 */ /* 0x00006400000c000b */
[----:B01----:R-:W-:Y:S01]  /*2c2e0*/  ENDCOLLECTIVE ;  /* 0x000000000000791b */ /* 0x003fe20003800000 */
.L_x_818:
[----:B------:R-:W-:Y:S01]  /*2c2f0*/  IMAD.MOV.U32 R39, RZ, RZ, R14 ;  /* 0x000000ffff277224 */ /* 0x000fe200078e000e */
[----:B------:R-:W-:Y:S06]  /*2c300*/  BRA `(.L_x_819) ;  /* 0xfffffe8000d47947 */ /* 0x000fec000383ffff */
.L_x_574:
[----:B---3--:R3:W0:Y:S02]  /*2c310*/  SYNCS.PHASECHK.TRANS64.TRYWAIT P0, [R18+URZ+0x29800], R3 ;  /* 0x02980003120075a7 */ /* 0x008624000800017f */
[----:B0-----:R-:W-:Y:S05]  /*2c320*/  @!P0 NANOSLEEP.SYNCS 0x989680 ;  /* 0x009896800000895d */ /* 0x001fea0003900000 */
[----:B------:R-:W0:Y:S02]  /*2c330*/  @!P0 SYNCS.PHASECHK.TRANS64 P0, [R18+URZ+0x29800], R3 ;  /* 0x02980003120085a7 */ /* 0x000e24000800007f */
[----:B0-----:R-:W-:Y:S05]  /*2c340*/  @!P0 BRA `(.L_x_574) ;  /* 0xfffffffc00f08947 */ /* 0x001fea000383ffff */
[----:B------:R-:W-:Y:S05]  /*2c350*/  BRA `(.L_x_820) ;  /* 0xfffffe8400d47947 */ /* 0x000fea000383ffff */
.L_x_582:
[----:B-1----:R1:W3:Y:S02]  /*2c360*/  SYNCS.PHASECHK.TRANS64.TRYWAIT P1, [R0+URZ+0x29830], R3 ;  /* 0x02983003000075a7 */ /* 0x0022e4000802017f */
[----:B---3--:R-:W-:Y:S05]  /*2c370*/  @!P1 NANOSLEEP.SYNCS 0x989680 ;  /* 0x009896800000995d */ /* 0x008fea0003900000 */
[----:B------:R-:W3:Y:S02]  /*2c380*/  @!P1 SYNCS.PHASECHK.TRANS64 P1, [R0+URZ+0x29830], R3 ;  /* 0x02983003000095a7 */ /* 0x000ee4000802007f */
[----:B---3--:R-:W-:Y:S05]  /*2c390*/  @!P1 BRA `(.L_x_582) ;  /* 0xfffffffc00f09947 */ /* 0x008fea000383ffff */
[----:B------:R-:W-:Y:S05]  /*2c3a0*/  BRA `(.L_x_581) ;  /* 0xfffffeb8001c7947 */ /* 0x000fea000383ffff */
.L_x_589:
[----:B-1----:R1:W2:Y:S02]  /*2c3b0*/  SYNCS.PHASECHK.TRANS64.TRYWAIT P2, [R11+URZ+0x29830], R10 ;  /* 0x0298300a0b0075a7 */ /* 0x0022a4000804017f */
[----:B--2---:R-:W-:Y:S05]  /*2c3c0*/  @!P2 NANOSLEEP.SYNCS 0x989680 ;  /* 0x009896800000a95d */ /* 0x004fea0003900000 */
[----:B------:R-:W2:Y:S02]  /*2c3d0*/  @!P2 SYNCS.PHASECHK.TRANS64 P2, [R11+URZ+0x29830], R10 ;  /* 0x0298300a0b00a5a7 */ /* 0x000ea4000804007f */
[----:B--2---:R-:W-:Y:S05]  /*2c3e0*/  @!P2 BRA `(.L_x_589) ;  /* 0xfffffffc00f0a947 */ /* 0x004fea000383ffff */
[----:B------:R-:W-:Y:S05]  /*2c3f0*/  BRA `(.L_x_588) ;  /* 0xfffffef000287947 */ /* 0x000fea000383ffff */
.L_x_593:
[----:B-1----:R1:W2:Y:S02]  /*2c400*/  SYNCS.PHASECHK.TRANS64.TRYWAIT P1, [R10+URZ+0x29850], R7 ;  /* 0x029850070a0075a7 */ /* 0x0022a4000802017f */
[----:B--2---:R-:W-:Y:S05]  /*2c410*/  @!P1 NANOSLEEP.SYNCS 0x989680 ;  /* 0x009896800000995d */ /* 0x004fea0003900000 */
[----:B------:R-:W2:Y:S02]  /*2c420*/  @!P1 SYNCS.PHASECHK.TRANS64 P1, [R10+URZ+0x29850], R7 ;  /* 0x029850070a0095a7 */ /* 0x000ea4000802007f */
[----:B--2---:R-:W-:Y:S05]  /*2c430*/  @!P1 BRA `(.L_x_593) ;  /* 0xfffffffc00f09947 */ /* 0x004fea000383ffff */
[----:B------:R-:W-:Y:S05]  /*2c440*/  BRA `(.L_x_590) ;  /* 0xffffff0000647947 */ /* 0x000fea000383ffff */
.L_x_600:
[----:B-1----:R1:W2:Y:S02]  /*2c450*/  SYNCS.PHASECHK.TRANS64.TRYWAIT P1, [R15+URZ+0x29850], R4 ;  /* 0x029850040f0075a7 */ /* 0x0022a4000802017f */
[----:B--2---:R-:W-:Y:S05]  /*2c460*/  @!P1 NANOSLEEP.SYNCS 0x989680 ;  /* 0x009896800000995d */ /* 0x004fea0003900000 */
[----:B------:R-:W2:Y:S02]  /*2c470*/  @!P1 SYNCS.PHASECHK.TRANS64 P1, [R15+URZ+0x29850], R4 ;  /* 0x029850040f0095a7 */ /* 0x000ea4000802007f */
[----:B--2---:R-:W-:Y:S05]  /*2c480*/  @!P1 BRA `(.L_x_600) ;  /* 0xfffffffc00f09947 */ /* 0x004fea000383ffff */
[----:B------:R-:W-:Y:S05]  /*2c490*/  BRA `(.L_x_599) ;  /* 0xffffff2000747947 */ /* 0x000fea000383ffff */
.L_x_604:
[----:B------:R-:W-:Y:S01]  /*2c4a0*/  SEL R42, R12, R77, P0 ;  /* 0x0000004d0c2a7207 */ /* 0x000fe20000000000 */
[----:B------:R-:W-:Y:S01]  /*2c4b0*/  IMAD.MOV.U32 R11, RZ, RZ, 0x1c1f ;  /* 0x00001c1fff0b7424 */ /* 0x000fe200078e00ff */
[----:B------:R-:W-:Y:S01]  /*2c4c0*/  SEL R87, R77, R12, P0 ;  /* 0x0000000c4d577207 */ /* 0x000fe20000000000 */
[----:B------:R-:W-:Y:S01]  /*2c4d0*/  IMAD.MOV.U32 R15, RZ, RZ, -0x1 ;  /* 0xffffffffff0f7424 */ /* 0x000fe200078e00ff */
[----:B-----5:R-:W-:Y:S02]  /*2c4e0*/  MOV R12, R5 ;  /* 0x00000005000c7202 */ /* 0x020fe40000000f00 */
[----:B------:R-:W-:Y:S02]  /*2c4f0*/  SEL R46, R48, R91, P0 ;  /* 0x0000005b302e7207 */ /* 0x000fe40000000000 */
[----:B------:R-:W-:-:S07]  /*2c500*/  SEL R91, R91, R48, P0 ;  /* 0x000000305b5b7207 */ /* 0x000fce0000000000 */
[----:B-12---:R-:W-:Y:S05]  /*2c510*/  WARPSYNC.COLLECTIVE R15, `(.L_x_821) ;  /* 0x000000000f087348 */ /* 0x006fea0003c00000 */
[----:B------:R0:W3:Y:S02]  /*2c520*/  SHFL.IDX P6, R14, R13, R12, R11 ;  /* 0x0000000c0d0e7389 */ /* 0x0000e400000c000b */
[----:B0123--:R-:W-:Y:S01]  /*2c530*/  ENDCOLLECTIVE ;  /* 0x000000000000791b */ /* 0x00ffe20003800000 */
.L_x_821:
[----:B------:R-:W-:Y:S02]  /*2c540*/  SEL R48, R73, R6, P0 ;  /* 0x0000000649307207 */ /* 0x000fe40000000000 */
[----:B------:R-:W-:Y:S02]  /*2c550*/  SEL R73, R6, R73, P0 ;  /* 0x0000004906497207 */ /* 0x000fe40000000000 */
[----:B------:R-:W-:Y:S02]  /*2c560*/  LOP3.LUT R6, R5, 0x2, RZ, 0x3c, !PT ;  /* 0x0000000205067812 */ /* 0x000fe400078e3cff */
[----:B------:R-:W-:Y:S02]  /*2c570*/  SEL R34, R36, R119, P0 ;  /* 0x0000007724227207 */ /* 0x000fe40000000000 */
[----:B------:R-:W-:Y:S02]  /*2c580*/  SEL R20, R115, R112, P0 ;  /* 0x0000007073147207 */ /* 0x000fe40000000000 */
[----:B------:R-:W-:-:S02]  /*2c590*/  SEL R119, R119, R36, P0 ;  /* 0x0000002477777207 */ /* 0x000fc40000000000 */
[----:B------:R-:W-:Y:S01]  /*2c5a0*/  SEL R115, R112, R115, P0 ;  /* 0x0000007370737207 */ /* 0x000fe20000000000 */
[----:B------:R-:W-:Y:S01]  /*2c5b0*/  IMAD.MOV.U32 R13, RZ, RZ, R96 ;  /* 0x000000ffff0d7224 */ /* 0x000fe200078e0060 */
[----:B------:R-:W-:Y:S02]  /*2c5c0*/  SEL R36, R117, R0, P0 ;  /* 0x0000000075247207 */ /* 0x000fe40000000000 */
[----:B------:R-:W-:Y:S02]  /*2c5d0*/  SEL R117, R0, R117, P0 ;  /* 0x0000007500757207 */ /* 0x000fe40000000000 */
[----:B------:R-:W-:Y:S02]  /*2c5e0*/  SEL R0, R85, R40, P0 ;  /* 0x0000002855007207 */ /* 0x000fe40000000000 */
[----:B------:R-:W-:Y:S02]  /*2c5f0*/  SEL R65, R40, R85, P0 ;  /* 0x0000005528417207 */ /* 0x000fe40000000000 */
[----:B------:R-:W-:Y:S01]  /*2c600*/  SEL R70, R44, R121, P0 ;  /* 0x000000792c467207 */ /* 0x000fe20000000000 */
[----:B------:R-:W-:Y:S01]  /*2c610*/  IMAD.MOV.U32 R95, RZ, RZ, R14 ;  /* 0x000000ffff5f7224 */ /* 0x000fe200078e000e */
[----:B------:R-:W-:-:S07]  /*2c620*/  SEL R32, R113, R92, P0 ;  /* 0x0000005c71207207 */ /* 0x000fce0000000000 */
[----:B------:R-:W-:Y:S05]  /*2c630*/  WARPSYNC.COLLECTIVE R15, `(.L_x_822) ;  /* 0x000000000f087348 */ /* 0x000fea0003c00000 */
[----:B------:R0:W1:Y:S02]  /*2c640*/  SHFL.IDX P6, R14, R13, R12, R11 ;  /* 0x0000000c0d0e7389 */ /* 0x00006400000c000b */
[----:B01----:R-:W-:Y:S01]  /*2c650*/  ENDCOLLECTIVE ;  /* 0x000000000000791b */ /* 0x003fe20003800000 */
.L_x_822:
[----:B------:R-:W-:Y:S02]  /*2c660*/  SEL R121, R121, R44, P0 ;  /* 0x0000002c79797207 */ /* 0x000fe40000000000 */
[----:B------:R-:W-:Y:S02]  /*2c670*/  SEL R26, R24, R43, P0 ;  /* 0x0000002b181a7207 */ /* 0x000fe40000000000 */
[----:B------:R-:W-:Y:S02]  /*2c680*/  SEL R31, R43, R24, P0 ;  /* 0x000000182b1f7207 */ /* 0x000fe40000000000 */
[----:B------:R-:W-:Y:S02]  /*2c690*/  SEL R24, R80, R37, P0 ;  /* 0x0000002550187207 */ /* 0x000fe40000000000 */
[----:B------:R-:W-:Y:S02]  /*2c6a0*/  SEL R33, R37, R80, P0 ;  /* 0x0000005025217207 */ /* 0x000fe40000000000 */
[----:B------:R-:W-:-:S02]  /*2c6b0*/  SEL R113, R92, R113, P0 ;  /* 0x000000715c717207 */ /* 0x000fc40000000000 */
[----:B------:R-:W-:Y:S01]  /*2c6c0*/  SEL R68, R60, R111, P0 ;  /* 0x0000006f3c447207 */ /* 0x000fe20000000000 */
[----:B------:R-:W-:Y:S01]  /*2c6d0*/  IMAD.MOV.U32 R13, RZ, RZ, R99 ;  /* 0x000000ffff0d7224 */ /* 0x000fe200078e0063 */
[----:B------:R-:W-:Y:S01]  /*2c6e0*/  SEL R66, R109, R90, P0 ;  /* 0x0000005a6d427207 */ /* 0x000fe20000000000 */
[----:B------:R-:W-:Y:S01]  /*2c6f0*/  IMAD.MOV.U32 R12, RZ, RZ, R6 ;  /* 0x000000ffff0c7224 */ /* 0x000fe200078e0006 */
[----:B------:R-:W-:Y:S02]  /*2c700*/  SEL R28, R82, R39, P0 ;  /* 0x00000027521c7207 */ /* 0x000fe40000000000 */
[----:B------:R-:W-:Y:S02]  /*2c710*/  SEL R29, R39, R82, P0 ;  /* 0x00000052271d7207 */ /* 0x000fe40000000000 */
[----:B------:R-:W-:Y:S02]  /*2c720*/  SEL R111, R111, R60, P0 ;  /* 0x0000003c6f6f7207 */ /* 0x000fe40000000000 */
[----:B------:R-:W-:-:S02]  /*2c730*/  SEL R30, R41, R94, P0 ;  /* 0x0000005e291e7207 */ /* 0x000fc40000000000 */
[----:B------:R-:W-:-:S07]  /*2c740*/  MOV R96, R14 ;  /* 0x0000000e00607202 */ /* 0x000fce0000000f00 */
[----:B------:R-:W-:Y:S05]  /*2c750*/  WARPSYNC.COLLECTIVE R15, `(.L_x_823) ;  /* 0x000000000f087348 */ /* 0x000fea0003c00000 */
[----:B------:R0:W1:Y:S02]  /*2c760*/  SHFL.IDX P6, R14, R13, R12, R11 ;  /* 0x0000000c0d0e7389 */ /* 0x00006400000c000b */
[----:B01----:R-:W-:Y:S01]  /*2c770*/  ENDCOLLECTIVE ;  /* 0x000000000000791b */ /* 0x003fe20003800000 */
.L_x_823:
        /* <DEDUP_REMOVED lines=18> */
.L_x_824:
        /* <DEDUP_REMOVED lines=18> */
.L_x_825:
        /* <DEDUP_REMOVED lines=11> */
[----:B------:R-:W-:Y:S01]  /*2ca70*/  SEL R96, R67, R96, P0 ;  /* 0x0000006043607207 */ /* 0x000fe20000000000 */
[----:B------:R-:W-:-:S07]  /*2ca80*/  IMAD.MOV.U32 R75, RZ, RZ, R14 ;  /* 0x000000ffff4b7224 */ /* 0x000fce00078e000e */
[----:B------:R-:W-:Y:S05]  /*2ca90*/  WARPSYNC.COLLECTIVE R15, `(.L_x_826) ;  /* 0x000000000f087348 */ /* 0x000fea0003c00000 */
[----:B------:R0:W1:Y:S02]  /*2caa0*/  SHFL.IDX P6, R14, R13, R12, R11 ;  /* 0x0000000c0d0e7389 */ /* 0x00006400000c000b */
[----:B01----:R-:W-:Y:S01]  /*2cab0*/  ENDCOLLECTIVE ;  /* 0x000000000000791b */ /* 0x003fe20003800000 */
.L_x_826:
[----:B------:R-:W-:Y:S02]  /*2cac0*/  IMAD.MOV.U32 R13, RZ, RZ, R119 ;  /* 0x000000ffff0d7224 */ /* 0x000fe400078e0077 */
[----:B------:R-:W-:Y:S01]  /*2cad0*/  IMAD.MOV.U32 R12, RZ, RZ, R6 ;  /* 0x000000ffff0c7224 */ /* 0x000fe200078e0006 */
[----:B------:R-:W-:-:S07]  /*2cae0*/  MOV R77, R14 ;  /* 0x0000000e004d7202 */ /* 0x000fce0000000f00 */
[----:B------:R-:W-:Y:S05]  /*2caf0*/  WARPSYNC.COLLECTIVE R15, `(.L_x_827) ;  /* 0x000000000f087348 */ /* 0x000fea0003c00000 */
[----:B------:R0:W1:Y:S02]  /*2cb00*/  SHFL.IDX P6, R14, R13, R12, R11 ;  /* 0x0000000c0d0e7389 */ /* 0x00006400000c000b */
[----:B01----:R-:W-:Y:S01]  /*2cb10*/  ENDCOLLECTIVE ;  /* 0x000000000000791b */ /* 0x003fe20003800000 */
.L_x_827:
[----:B------:R-:W-:Y:S02]  /*2cb20*/  IMAD.MOV.U32 R13, RZ, RZ, R115 ;  /* 0x000000ffff0d7224 */ /* 0x000fe400078e0073 */
[----:B------:R-:W-:-:S07]  /*2cb30*/  IMAD.MOV.U32 R20, RZ, RZ, R14 ;  /* 0x000000ffff147224 */ /* 0x000fce00078e000e */
[----:B------:R-:W-:Y:S05]  /*2cb40*/  WARPSYNC.COLLECTIVE R15, `(.L_x_828) ;  /* 0x000000000f087348 */ /* 0x000fea0003c00000 */
[----:B------:R0:W1:Y:S02]  /*2cb50*/  SHFL.IDX P6, R14, R13, R12, R11 ;  /* 0x0000000c0d0e7389 */ /* 0x00006400000c000b */
[----:B01----:R-:W-:Y:S01]  /*2cb60*/  ENDCOLLECTIVE ;  /* 0x000000000000791b */ /* 0x003fe20003800000 */
.L_x_828:
[----:B------:R-:W-:Y:S02]  /*2cb70*/  SEL R74, R75, R20, P0 ;  /* 0x000000144b4a7207 */ /* 0x000fe40000000000 */
[----:B------:R-:W-:Y:S01]  /*2cb80*/  SEL R75, R20, R75, P0 ;  /* 0x0000004b144b7207 */ /* 0x000fe20000000000 */
[----:B------:R-:W-:Y:S02]  /*2cb90*/  IMAD.MOV.U32 R13, RZ, RZ, R0 ;  /* 0x000000ffff0d7224 */ /* 0x000fe400078e0000 */
[----:B------:R-:W-:Y:S01]  /*2cba0*/  IMAD.MOV.U32 R12, RZ, RZ, R5 ;  /* 0x000000ffff0c7224 */ /* 0x000fe200078e0005 */
[----:B------:R-:W-:-:S07]  /*2cbb0*/  MOV R34, R14 ;  /* 0x0000000e00227202 */ /* 0x000fce0000000f00 */
[----:B------:R-:W-:Y:S05]  /*2cbc0*/  WARPSYNC.COLLECTIVE R15, `(.L_x_829) ;  /* 0x000000000f087348 */ /* 0x000fea0003c00000 */
[----:B------:R0:W1:Y:S02]  /*2cbd0*/  SHFL.IDX P6, R14, R13, R12, R11 ;  /* 0x0000000c0d0e7389 */ /* 0x00006400000c000b */
[----:B01----:R-:W-:Y:S01]  /*2cbe0*/  ENDCOLLECTIVE ;  /* 0x000000000000791b */ /* 0x003fe20003800000 */
.L_x_829:
[----:B------:R-:W-:Y:S02]  /*2cbf0*/  SEL R76, R77, R34, P0 ;  /* 0x000000224d4c7207 */ /* 0x000fe40000000000 */
[----:B------:R-:W-:Y:S01]  /*2cc00*/  SEL R77, R34, R77, P0 ;  /* 0x0000004d224d7207 */ /* 0x000fe20000000000 */
[----:B------:R-:W-:Y:S02]  /*2cc10*/  IMAD.MOV.U32 R13, RZ, RZ, R36 ;  /* 0x000000ffff0d7224 */ /* 0x000fe400078e0024 */
[----:B------:R-:W-:-:S07]  /*2cc20*/  IMAD.MOV.U32 R0, RZ, RZ, R14 ;  /* 0x000000ffff007224 */ /* 0x000fce00078e000e */
[----:B------:R-:W-:Y:S05]  /*2cc30*/  WARPSYNC.COLLECTIVE R15, `(.L_x_830) ;  /* 0x000000000f087348 */ /* 0x000fea0003c00000 */
[----:B------:R0:W1:Y:S02]  /*2cc40*/  SHFL.IDX P6, R14, R13, R12, R11 ;  /* 0x0000000c0d0e7389 */ /* 0x00006400000c000b */
[----:B01----:R-:W-:Y:S01]  /*2cc50*/  ENDCOLLECTIVE ;  /* 0x000000000000791b */ /* 0x003fe20003800000 */
.L_x_830:
[----:B------:R-:W-:Y:S02]  /*2cc60*/  IMAD.MOV.U32 R13, RZ, RZ, R65 ;  /* 0x000000ffff0d7224 */ /* 0x000fe400078e0041 */
[----:B------:R-:W-:Y:S01]  /*2cc70*/  IMAD.MOV.U32 R12, RZ, RZ, R6 ;  /* 0x000000ffff0c7224 */ /* 0x000fe200078e0006 */
[----:B------:R-:W-:-:S07]  /*2cc80*/  MOV R3, R14 ;  /* 0x0000000e00037202 */ /* 0x000fce0000000f00 */
[----:B------:R-:W-:Y:S05]  /*2cc90*/  WARPSYNC.COLLECTIVE R15, `(.L_x_831) ;  /* 0x000000000f087348 */ /* 0x000fea0003c00000 */
[----:B------:R0:W1:Y:S02]  /*2cca0*/  SHFL.IDX P6, R14, R13, R12, R11 ;  /* 0x0000000c0d0e7389 */ /* 0x00006400000c000b */
[----:B01----:R-:W-:Y:S01]  /*2ccb0*/  ENDCOLLECTIVE ;  /* 0x000000000000791b */ /* 0x003fe20003800000 */
.L_x_831:
[----:B------:R-:W-:Y:S02]  /*2ccc0*/  IMAD.MOV.U32 R13, RZ, RZ, R117 ;  /* 0x000000ffff0d7224 */ /* 0x000fe400078e0075 */
[----:B------:R-:W-:-:S07]  /*2ccd0*/  IMAD.MOV.U32 R65, RZ, RZ, R14 ;  /* 0x000000ffff417224 */ /* 0x000fce00078e000e */
[----:B------:R-:W-:Y:S05]  /*2cce0*/  WARPSYNC.COLLECTIVE R15, `(.L_x_832) ;  /* 0x000000000f087348 */ /* 0x000fea0003c00000 */
[----:B------:R0:W1:Y:S02]  /*2ccf0*/  SHFL.IDX P6, R14, R13, R12, R11 ;  /* 0x0000000c0d0e7389 */ /* 0x00006400000c000b */
[----:B01----:R-:W-:Y:S01]  /*2cd00*/  ENDCOLLECTIVE ;  /* 0x000000000000791b */ /* 0x003fe20003800000 */
.L_x_832:
        /* <DEDUP_REMOVED lines=8> */
.L_x_833:
[----:B------:R-:W-:Y:S02]  /*2cd90*/  SEL R2, R3, R36, P0 ;  /* 0x0000002403027207 */ /* 0x000fe40000000000 */
[----:B------:R-:W-:Y:S01]  /*2cda0*/  SEL R3, R36, R3, P0 ;  /* 0x0000000324037207 */ /* 0x000fe20000000000 */
[----:B------:R-:W-:Y:S02]  /*2cdb0*/  IMAD.MOV.U32 R13, RZ, RZ, R32 ;  /* 0x000000ffff0d7224 */ /* 0x000fe400078e0020 */
[----:B------:R-:W-:-:S07]  /*2cdc0*/  IMAD.MOV.U32 R21, RZ, RZ, R14 ;  /* 0x000000ffff157224 */ /* 0x000fce00078e000e */
[----:B------:R-:W-:Y:S05]  /*2cdd0*/  WARPSYNC.COLLECTIVE R15, `(.L_x_834) ;  /* 0x000000000f087348 */ /* 0x000fea0003c00000 */
[----:B------:R0:W1:Y:S02]  /*2cde0*/  SHFL.IDX P6, R14, R13, R12, R11 ;  /* 0x0000000c0d0e7389 */ /* 0x00006400000c000b */
[----:B01----:R-:W-:Y:S01]  /*2cdf0*/  ENDCOLLECTIVE ;  /* 0x000000000000791b */ /* 0x003fe20003800000 */
.L_x_834:
[----:B------:R-:W-:Y:S02]  /*2ce00*/  IMAD.MOV.U32 R13, RZ, RZ, R121 ;  /* 0x000000ffff0d7224 */ /* 0x000fe400078e0079 */
[----:B------:R-:W-:Y:S01]  /*2ce10*/  IMAD.MOV.U32 R12, RZ, RZ, R6 ;  /* 0x000000ffff0c7224 */ /* 0x000fe200078e0006 */
[----:B------:R-:W-:-:S07]  /*2ce20*/  MOV R37, R14 ;  /* 0x0000000e00257202 */ /* 0x000fce0000000f00 */
[----:B------:R-:W-:Y:S05]  /*2ce30*/  WARPSYNC.COLLECTIVE R15, `(.L_x_835) ;  /* 0x000000000f087348 */ /* 0x000fea0003c00000 */
[----:B------:R0:W1:Y:S02]  /*2ce40*/  SHFL.IDX P6, R14, R13, R12, R11 ;  /* 0x0000000c0d0e7389 */ /* 0x00006400000c000b */
[----:B01----:R-:W-:Y:S01]  /*2ce50*/  ENDCOLLECTIVE ;  /* 0x000000000000791b */ /* 0x003fe20003800000 */
.L_x_835:
[----:B------:R-:W-:Y:S02]  /*2ce60*/  IMAD.MOV.U32 R13, RZ, RZ, R113 ;  /* 0x000000ffff0d7224 */ /* 0x000fe400078e0071 */
[----:B------:R-:W-:-:S07]  /*2ce70*/  IMAD.MOV.U32 R32, RZ, RZ, R14 ;  /* 0x000000ffff207224 */ /* 0x000fce00078e000e */
[----:B------:R-:W-:Y:S05]  /*2ce80*/  WARPSYNC.COLLECTIVE R15, `(.L_x_836) ;  /* 0x000000000f087348 */ /* 0x000fea0003c00000 */
[----:B------:R0:W1:Y:S02]  /*2ce90*/  SHFL.IDX P6, R14, R13, R12, R11 ;  /* 0x0000000c0d0e7389 */ /* 0x00006400000c000b */
[----:B01----:R-:W-:Y:S01]  /*2cea0*/  ENDCOLLECTIVE ;  /* 0x000000000000791b */ /* 0x003fe20003800000 */
.L_x_836:
        /* <DEDUP_REMOVED lines=8> */
.L_x_837:
[----:B------:R-:W-:Y:S02]  /*2cf30*/  SEL R36, R37, R80, P0 ;  /* 0x0000005025247207 */ /* 0x000fe40000000000 */
[----:B------:R-:W-:Y:S01]  /*2cf40*/  SEL R37, R80, R37, P0 ;  /* 0x0000002550257207 */ /* 0x000fe20000000000 */
[----:B------:R-:W-:Y:S02]  /*2cf50*/  IMAD.MOV.U32 R13, RZ, RZ, R66 ;  /* 0x000000ffff0d7224 */ /* 0x000fe400078e0042 */
[----:B------:R-:W-:-:S07]  /*2cf60*/  IMAD.MOV.U32 R39, RZ, RZ, R14 ;  /* 0x000000ffff277224 */ /* 0x000fce00078e000e */
[----:B------:R-:W-:Y:S05]  /*2cf70*/  WARPSYNC.COLLECTIVE R15, `(.L_x_838) ;  /* 0x000000000f087348 */ /* 0x000fea0003c00000 */
[----:B------:R0:W1:Y:S02]  /*2cf80*/  SHFL.IDX P6, R14, R13, R12, R11 ;  /* 0x0000000c0d0e7389 */ /* 0x00006400000c000b */
[----:B01----:R-:W-:Y:S01]  /*2cf90*/  ENDCOLLECTIVE ;  /* 0x000000000000791b */ /* 0x003fe20003800000 */
.L_x_838:
[----:B------:R-:W-:Y:S02]  /*2cfa0*/  IMAD.MOV.U32 R13, RZ, RZ, R111 ;  /* 0x000000ffff0d7224 */ /* 0x000fe400078e006f */
[----:B------:R-:W-:Y:S01]  /*2cfb0*/  IMAD.MOV.U32 R12, RZ, RZ, R6 ;  /* 0x000000ffff0c7224 */ /* 0x000fe200078e0006 */
[----:B------:R-:W-:-:S07]  /*2cfc0*/  MOV R41, R14 ;  /* 0x0000000e00297202 */ /* 0x000fce0000000f00 */
[----:B------:R-:W-:Y:S05]  /*2cfd0*/  WARPSYNC.COLLECTIVE R15, `(.L_x_839) ;  /* 0x000000000f087348 */ /* 0x000fea0003c00000 */
[----:B------:R0:W1:Y:S02]  /*2cfe0*/  SHFL.IDX P6, R14, R13, R12, R11 ;  /* 0x0000000c0d0e7389 */ /* 0x00006400000c000b */
[----:B01----:R-:W-:Y:S01]  /*2cff0*/  ENDCOLLECTIVE ;  /* 0x000000000000791b */ /* 0x003fe20003800000 */
.L_x_839:
[----:B------:R-:W-:Y:S02]  /*2d000*/  IMAD.MOV.U32 R13, RZ, RZ, R109 ;  /* 0x000000ffff0d7224 */ /* 0x000fe400078e006d */
[----:B------:R-:W-:-:S07]  /*2d010*/  IMAD.MOV.U32 R82, RZ, RZ, R14 ;  /* 0x000000ffff527224 */ /* 0x000fce00078e000e */
[----:B------:R-:W-:Y:S05]  /*2d020*/  WARPSYNC.COLLECTIVE R15, `(.L_x_840) ;  /* 0x000000000f087348 */ /* 0x000fea0003c00000 */
[----:B------:R0:W1:Y:S02]  /*2d030*/  SHFL.IDX P6, R14, R13, R12, R11 ;  /* 0x0000000c0d0e7389 */ /* 0x00006400000c000b */
[----:B01----:R-:W-:Y:S01]  /*2d040*/  ENDCOLLECTIVE ;  /* 0x000000000000791b */ /* 0x003fe20003800000 */
.L_x_840:
[----:B------:R-:W-:Y:S02]  /*2d050*/  IMAD.MOV.U32 R13, RZ, RZ, R60 ;  /* 0x000000ffff0d7224 */ /* 0x000fe400078e003c */
[----:B------:R-:W-:Y:S01]  /*2d060*/  IMAD.MOV.U32 R12, RZ, RZ, R5 ;  /* 0x000000ffff0c7224 */ /* 0x000fe200078e0005 */
[----:B------:R-:W-:-:S07]  /*2d070*/  MOV R84, R14 ;  /* 0x0000000e00547202 */ /* 0x000fce0000000f00 */
[----:B------:R-:W-:Y:S05]  /*2d080*/  WARPSYNC.COLLECTIVE R15, `(.L_x_841) ;  /* 0x000000000f087348 */ /* 0x000fea0003c00000 */
[----:B------:R0:W1:Y:S02]  /*2d090*/  SHFL.IDX P6, R14, R13, R12, R11 ;  /* 0x0000000c0d0e7389 */ /* 0x00006400000c000b */
[----:B01----:R-:W-:Y:S01]  /*2d0a0*/  ENDCOLLECTIVE ;  /* 0x000000000000791b */ /* 0x003fe20003800000 */
.L_x_841:
[----:B------:R-:W-:Y:S02]  /*2d0b0*/  IMAD.MOV.U32 R13, RZ, RZ, R44 ;  /* 0x000000ffff0d7224 */ /* 0x000fe400078e002c */
[----:B------:R-:W-:-:S07]  /*2d0c0*/  IMAD.MOV.U32 R43, RZ, RZ, R14 ;  /* 0x000000ffff2b7224 */ /* 0x000fce00078e000e */
[----:B------:R-:W-:Y:S05]  /*2d0d0*/  WARPSYNC.COLLECTIVE R15, `(.L_x_842) ;  /* 0x000000000f087348 */ /* 0x000fea0003c00000 */
[----:B------:R0:W1:Y:S02]  /*2d0e0*/  SHFL.IDX P6, R14, R13, R12, R11 ;  /* 0x0000000c0d0e7389 */ /* 0x00006400000c000b */
[----:B01----:R-:W-:Y:S01]  /*2d0f0*/  ENDCOLLECTIVE ;  /* 0x000000000000791b */ /* 0x003fe20003800000 */
.L_x_842:
[----:B------:R-:W-:Y:S02]  /*2d100*/  IMAD.MOV.U32 R13, RZ, RZ, R97 ;  /* 0x000000ffff0d7224 */ /* 0x000fe400078e0061 */
[----:B------:R-:W-:Y:S01]  /*2d110*/  IMAD.MOV.U32 R12, RZ, RZ, R6 ;  /* 0x000000ffff0c7224 */ /* 0x000fe200078e0006 */
[----:B------:R-:W-:-:S07]  /*2d120*/  MOV R45, R14 ;  /* 0x0000000e002d7202 */ /* 0x000fce0000000f00 */
[----:B------:R-:W-:Y:S05]  /*2d130*/  WARPSYNC.COLLECTIVE R15, `(.L_x_843) ;  /* 0x000000000f087348 */ /* 0x000fea0003c00000 */
[----:B------:R0:W1:Y:S02]  /*2d140*/  SHFL.IDX P6, R14, R13, R12, R11 ;  /* 0x0000000c0d0e7389 */ /* 0x00006400000c000b */
[----:B01----:R-:W-:Y:S01]  /*2d150*/  ENDCOLLECTIVE ;  /* 0x000000000000791b */ /* 0x003fe20003800000 */
.L_x_843:
[----:B------:R-:W-:Y:S02]  /*2d160*/  IMAD.MOV.U32 R13, RZ, RZ, R93 ;  /* 0x000000ffff0d7224 */ /* 0x000fe400078e005d */
[----:B------:R-:W-:-:S07]  /*2d170*/  IMAD.MOV.U32 R60, RZ, RZ, R14 ;  /* 0x000000ffff3c7224 */ /* 0x000fce00078e000e */
[----:B------:R-:W-:Y:S05]  /*2d180*/  WARPSYNC.COLLECTIVE R15, `(.L_x_844) ;  /* 0x000000000f087348 */ /* 0x000fea0003c00000 */
[----:B------:R0:W1:Y:S02]  /*2d190*/  SHFL.IDX P6, R14, R13, R12, R11 ;  /* 0x0000000c0d0e7389 */ /* 0x00006400000c000b */
[----:B01----:R-:W-:Y:S01]  /*2d1a0*/  ENDCOLLECTIVE ;  /* 0x000000000000791b */ /* 0x003fe20003800000 */
.L_x_844:
[----:B------:R-:W-:Y:S02]  /*2d1b0*/  IMAD.MOV.U32 R13, RZ, RZ, R46 ;  /* 0x000000ffff0d7224 */ /* 0x000fe400078e002e */
[----:B------:R-:W-:Y:S01]  /*2d1c0*/  IMAD.MOV.U32 R12, RZ, RZ, R5 ;  /* 0x000000ffff0c7224 */ /* 0x000fe200078e0005 */
[----:B------:R-:W-:-:S07]  /*2d1d0*/  MOV R108, R14 ;  /* 0x0000000e006c7202 */ /* 0x000fce0000000f00 */
[----:B------:R-:W-:Y:S05]  /*2d1e0*/  WARPSYNC.COLLECTIVE R15, `(.L_x_845) ;  /* 0x000000000f087348 */ /* 0x000fea0003c00000 */
[----:B------:R0:W1:Y:S02]  /*2d1f0*/  SHFL.IDX P6, R14, R13, R12, R11 ;  /* 0x0000000c0d0e7389 */ /* 0x00006400000c000b */
[----:B01----:R-:W-:Y:S01]  /*2d200*/  ENDCOLLECTIVE ;  /* 0x000000000000791b */ /* 0x003fe20003800000 */
.L_x_845:
[----:B------:R-:W-:Y:S02]  /*2d210*/  SEL R44, R45, R108, P0 ;  /* 0x0000006c2d2c7207 */ /* 0x000fe40000000000 */
[----:B------:R-:W-:Y:S01]  /*2d220*/  SEL R45, R108, R45, P0 ;  /* 0x0000002d6c2d7207 */ /* 0x000fe20000000000 */
[----:B------:R-:W-:Y:S01]  /*2d230*/  IMAD.MOV.U32 R13, RZ, RZ, R42 ;  /* 0x000000ffff0d7224 */ /* 0x000fe200078e002a */
[----:B------:R-:W-:Y:S02]  /*2d240*/  SEL R42, R43, R60, P0 ;  /* 0x0000003c2b2a7207 */ /* 0x000fe40000000000 */
[----:B------:R-:W-:Y:S01]  /*2d250*/  SEL R43, R60, R43, P0 ;  /* 0x0000002b3c2b7207 */ /* 0x000fe20000000000 */
[----:B------:R-:W-:-:S07]  /*2d260*/  IMAD.MOV.U32 R47, RZ, RZ, R14 ;  /* 0x000000ffff2f7224 */ /* 0x000fce00078e000e */
[----:B------:R-:W-:Y:S05]  /*2d270*/  WARPSYNC.COLLECTIVE R15, `(.L_x_846) ;  /* 0x000000000f087348 */ /* 0x000fea0003c00000 */
[----:B------:R0:W1:Y:S02]  /*2d280*/  SHFL.IDX P6, R14, R13, R12, R11 ;  /* 0x0000000c0d0e7389 */ /* 0x00006400000c000b */
[----:B01----:R-:W-:Y:S01]  /*2d290*/  ENDCOLLECTIVE ;  /* 0x000000000000791b */ /* 0x003fe20003800000 */
.L_x_846:
[----:B------:R-:W-:Y:S02]  /*2d2a0*/  IMAD.MOV.U32 R13, RZ, RZ, R91 ;  /* 0x000000ffff0d7224 */ /* 0x000fe400078e005b */
[----:B------:R-:W-:Y:S01]  /*2d2b0*/  IMAD.MOV.U32 R12, RZ, RZ, R6 ;  /* 0x000000ffff0c7224 */ /* 0x000fe200078e0006 */
[----:B------:R-:W-:-:S07]  /*2d2c0*/  MOV R79, R14 ;  /* 0x0000000e004f7202 */ /* 0x000fce0000000f00 */
[----:B------:R-:W-:Y:S05]  /*2d2d0*/  WARPSYNC.COLLECTIVE R15, `(.L_x_847) ;  /* 0x000000000f087348 */ /* 0x000fea0003c00000 */
[----:B------:R0:W1:Y:S02]  /*2d2e0*/  SHFL.IDX P6, R14, R13, R12, R11 ;  /* 0x0000000c0d0e7389 */ /* 0x00006400000c000b */
[----:B01----:R-:W-:Y:S01]  /*2d2f0*/  ENDCOLLECTIVE ;  /* 0x000000000000791b */ /* 0x003fe20003800000 */
.L_x_847:
[----:B------:R-:W-:Y:S02]  /*2d300*/  IMAD.MOV.U32 R13, RZ, RZ, R87 ;  /* 0x000000ffff0d7224 */ /* 0x000fe400078e0057 */
[----:B------:R-:W-:-:S07]  /*2d310*/  IMAD.MOV.U32 R110, RZ, RZ, R14 ;  /* 0x000000ffff6e7224 */ /* 0x000fce00078e000e */
[----:B------:R-:W-:Y:S05]  /*2d320*/  WARPSYNC.COLLECTIVE R15, `(.L_x_848) ;  /* 0x000000000f087348 */ /* 0x000fea0003c00000 */
[----:B------:R0:W1:Y:S02]  /*2d330*/  SHFL.IDX P6, R14, R13, R12, R11 ;  /* 0x0000000c0d0e7389 */ /* 0x00006400000c000b */
[----:B01----:R-:W-:Y:S01]  /*2d340*/  ENDCOLLECTIVE ;  /* 0x000000000000791b */ /* 0x003fe20003800000 */
.L_x_848:
        /* <DEDUP_REMOVED lines=8> */
.L_x_849:
        /* <DEDUP_REMOVED lines=9> */
.L_x_850:
[----:B------:R-:W-:Y:S02]  /*2d460*/  IMAD.MOV.U32 R13, RZ, RZ, R73 ;  /* 0x000000ffff0d7224 */ /* 0x000fe400078e0049 */
[----:B------:R-:W-:Y:S01]  /*2d470*/  IMAD.MOV.U32 R12, RZ, RZ, R6 ;  /* 0x000000ffff0c7224 */ /* 0x000fe200078e0006 */
[----:B------:R-:W-:-:S07]  /*2d480*/  MOV R83, R14 ;  /* 0x0000000e00537202 */ /* 0x000fce0000000f00 */
[----:B------:R-:W-:Y:S05]  /*2d490*/  WARPSYNC.COLLECTIVE R15, `(.L_x_851) ;  /* 0x000000000f087348 */ /* 0x000fea0003c00000 */
[----:B------:R0:W1:Y:S02]  /*2d4a0*/  SHFL.IDX P6, R14, R13, R12, R11 ;  /* 0x0000000c0d0e7389 */ /* 0x00006400000c000b */
[----:B01----:R-:W-:Y:S01]  /*2d4b0*/  ENDCOLLECTIVE ;  /* 0x000000000000791b */ /* 0x003fe20003800000 */
.L_x_851:
[----:B------:R-:W-:Y:S02]  /*2d4c0*/  IMAD.MOV.U32 R13, RZ, RZ, R71 ;  /* 0x000000ffff0d7224 */ /* 0x000fe400078e0047 */
[----:B------:R-:W-:-:S07]  /*2d4d0*/  IMAD.MOV.U32 R114, RZ, RZ, R14 ;  /* 0x000000ffff727224 */ /* 0x000fce00078e000e */
[----:B------:R-:W-:Y:S05]  /*2d4e0*/  WARPSYNC.COLLECTIVE R15, `(.L_x_852) ;  /* 0x000000000f087348 */ /* 0x000fea0003c00000 */
[----:B------:R0:W1:Y:S02]  /*2d4f0*/  SHFL.IDX P6, R14, R13, R12, R11 ;  /* 0x0000000c0d0e7389 */ /* 0x00006400000c000b */
[----:B01----:R-:W-:Y:S01]  /*2d500*/  ENDCOLLECTIVE ;  /* 0x000000000000791b */ /* 0x003fe20003800000 */
.L_x_852:
[----:B------:R-:W-:Y:S02]  /*2d510*/  SEL R80, R81, R114, P0 ;  /* 0x0000007251507207 */ /* 0x000fe40000000000 */
[----:B------:R-:W-:Y:S01]  /*2d520*/  SEL R81, R114, R81, P0 ;  /* 0x0000005172517207 */ /* 0x000fe20000000000 */
[----:B------:R-:W-:Y:S01]  /*2d530*/  IMAD.MOV.U32 R13, RZ, RZ, R38 ;  /* 0x000000ffff0d7224 */ /* 0x000fe200078e0026 */
[----:B------:R-:W-:Y:S01]  /*2d540*/  SEL R38, R39, R82, P0 ;  /* 0x0000005227267207 */ /* 0x000fe20000000000 */
[----:B------:R-:W-:Y:S01]  /*2d550*/  IMAD.MOV.U32 R12, RZ, RZ, R5 ;  /* 0x000000ffff0c7224 */ /* 0x000fe200078e0005 */
[----:B------:R-:W-:Y:S02]  /*2d560*/  SEL R39, R82, R39, P0 ;  /* 0x0000002752277207 */ /* 0x000fe40000000000 */
[----:B------:R-:W-:-:S07]  /*2d570*/  MOV R116, R14 ;  /* 0x0000000e00747202 */ /* 0x000fce0000000f00 */
[----:B------:R-:W-:Y:S05]  /*2d580*/  WARPSYNC.COLLECTIVE R15, `(.L_x_853) ;  /* 0x000000000f087348 */ /* 0x000fea0003c00000 */
[----:B------:R0:W1:Y:S02]  /*2d590*/  SHFL.IDX P6, R14, R13, R12, R11 ;  /* 0x0000000c0d0e7389 */ /* 0x00006400000c000b */
[----:B01----:R-:W-:Y:S01]  /*2d5a0*/  ENDCOLLECTIVE ;  /* 0x000000000000791b */ /* 0x003fe20003800000 */
.L_x_853:
[----:B------:R-:W-:Y:S02]  /*2d5b0*/  SEL R82, R83, R116, P0 ;  /* 0x0000007453527207 */ /* 0x000fe40000000000 */
[----:B------:R-:W-:Y:S01]  /*2d5c0*/  SEL R83, R116, R83, P0 ;  /* 0x0000005374537207 */ /* 0x000fe20000000000 */
[----:B------:R-:W-:Y:S02]  /*2d5d0*/  IMAD.MOV.U32 R13, RZ, RZ, R50 ;  /* 0x000000ffff0d7224 */ /* 0x000fe400078e0032 */
[----:B------:R-:W-:-:S07]  /*2d5e0*/  IMAD.MOV.U32 R85, RZ, RZ, R14 ;  /* 0x000000ffff557224 */ /* 0x000fce00078e000e */
[----:B------:R-:W-:Y:S05]  /*2d5f0*/  WARPSYNC.COLLECTIVE R15, `(.L_x_854) ;  /* 0x000000000f087348 */ /* 0x000fea0003c00000 */
[----:B------:R0:W1:Y:S02]  /*2d600*/  SHFL.IDX P6, R14, R13, R12, R11 ;  /* 0x0000000c0d0e7389 */ /* 0x00006400000c000b */
[----:B01----:R-:W-:Y:S01]  /*2d610*/  ENDCOLLECTIVE ;  /* 0x000000000000791b */ /* 0x003fe20003800000 */
.L_x_854:
[----:B------:R-:W-:Y:S02]  /*2d620*/  IMAD.MOV.U32 R13, RZ, RZ, R69 ;  /* 0x000000ffff0d7224 */ /* 0x000fe400078e0045 */
[----:B------:R-:W-:Y:S01]  /*2d630*/  IMAD.MOV.U32 R12, RZ, RZ, R6 ;  /* 0x000000ffff0c7224 */ /* 0x000fe200078e0006 */
[----:B------:R-:W-:-:S07]  /*2d640*/  MOV R50, R14 ;  /* 0x0000000e00327202 */ /* 0x000fce0000000f00 */
[----:B------:R-:W-:Y:S05]  /*2d650*/  WARPSYNC.COLLECTIVE R15, `(.L_x_855) ;  /* 0x000000000f087348 */ /* 0x000fea0003c00000 */
[----:B------:R0:W1:Y:S02]  /*2d660*/  SHFL.IDX P6, R14, R13, R12, R11 ;  /* 0x0000000c0d0e7389 */ /* 0x00006400000c000b */
[----:B01----:R-:W-:Y:S01]  /*2d670*/  ENDCOLLECTIVE ;  /* 0x000000000000791b */ /* 0x003fe20003800000 */
.L_x_855:
[----:B------:R-:W-:Y:S02]  /*2d680*/  IMAD.MOV.U32 R13, RZ, RZ, R63 ;  /* 0x000000ffff0d7224 */ /* 0x000fe400078e003f */
[----:B------:R-:W-:-:S07]  /*2d690*/  IMAD.MOV.U32 R118, RZ, RZ, R14 ;  /* 0x000000ffff767224 */ /* 0x000fce00078e000e */
[----:B------:R-:W-:Y:S05]  /*2d6a0*/  WARPSYNC.COLLECTIVE R15, `(.L_x_856) ;  /* 0x000000000f087348 */ /* 0x000fea0003c00000 */
[----:B------:R0:W1:Y:S02]  /*2d6b0*/  SHFL.IDX P6, R14, R13, R12, R11 ;  /* 0x0000000c0d0e7389 */ /* 0x00006400000c000b */
[----:B01----:R-:W-:Y:S01]  /*2d6c0*/  ENDCOLLECTIVE ;  /* 0x000000000000791b */ /* 0x003fe20003800000 */
.L_x_856:
        /* <DEDUP_REMOVED lines=8> */
.L_x_857:
[----:B------:R-:W-:Y:S02]  /*2d750*/  IMAD.MOV.U32 R13, RZ, RZ, R54 ;  /* 0x000000ffff0d7224 */ /* 0x000fe400078e0036 */
[----:B------:R-:W-:-:S07]  /*2d760*/  IMAD.MOV.U32 R52, RZ, RZ, R14 ;  /* 0x000000ffff347224 */ /* 0x000fce00078e000e */
[----:B------:R-:W-:Y:S05]  /*2d770*/  WARPSYNC.COLLECTIVE R15, `(.L_x_858) ;  /* 0x000000000f087348 */ /* 0x000fea0003c00000 */
[----:B------:R0:W1:Y:S02]  /*2d780*/  SHFL.IDX P6, R14, R13, R12, R11 ;  /* 0x0000000c0d0e7389 */ /* 0x00006400000c000b */
[----:B01----:R-:W-:Y:S01]  /*2d790*/  ENDCOLLECTIVE ;  /* 0x000000000000791b */ /* 0x003fe20003800000 */
.L_x_858:
[----:B------:R-:W-:Y:S02]  /*2d7a0*/  IMAD.MOV.U32 R13, RZ, RZ, R61 ;  /* 0x000000ffff0d7224 */ /* 0x000fe400078e003d */
[----:B------:R-:W-:Y:S01]  /*2d7b0*/  IMAD.MOV.U32 R12, RZ, RZ, R6 ;  /* 0x000000ffff0c7224 */ /* 0x000fe200078e0006 */
[----:B------:R-:W-:-:S07]  /*2d7c0*/  MOV R54, R14 ;  /* 0x0000000e00367202 */ /* 0x000fce0000000f00 */
[----:B------:R-:W-:Y:S05]  /*2d7d0*/  WARPSYNC.COLLECTIVE R15, `(.L_x_859) ;  /* 0x000000000f087348 */ /* 0x000fea0003c00000 */
[----:B------:R0:W1:Y:S02]  /*2d7e0*/  SHFL.IDX P6, R14, R13, R12, R11 ;  /* 0x0000000c0d0e7389 */ /* 0x00006400000c000b */
[----:B01----:R-:W-:Y:S01]  /*2d7f0*/  ENDCOLLECTIVE ;  /* 0x000000000000791b */ /* 0x003fe20003800000 */
.L_x_859:
[----:B------:R-:W-:Y:S02]  /*2d800*/  IMAD.MOV.U32 R13, RZ, RZ, R57 ;  /* 0x000000ffff0d7224 */ /* 0x000fe400078e0039 */
[----:B------:R-:W-:-:S07]  /*2d810*/  IMAD.MOV.U32 R61, RZ, RZ, R14 ;  /* 0x000000ffff3d7224 */ /* 0x000fce00078e000e */
[----:B------:R-:W-:Y:S05]  /*2d820*/  WARPSYNC.COLLECTIVE R15, `(.L_x_860) ;  /* 0x000000000f087348 */ /* 0x000fea0003c00000 */
[----:B------:R0:W1:Y:S02]  /*2d830*/  SHFL.IDX P6, R14, R13, R12, R11 ;  /* 0x0000000c0d0e7389 */ /* 0x00006400000c000b */
[----:B01----:R-:W-:Y:S01]  /*2d840*/  ENDCOLLECTIVE ;  /* 0x000000000000791b */ /* 0x003fe20003800000 */
.L_x_860:
[----:B------:R-:W-:Y:S02]  /*2d850*/  IMAD.MOV.U32 R13, RZ, RZ, R56 ;  /* 0x000000ffff0d7224 */ /* 0x000fe400078e0038 */
[----:B------:R-:W-:Y:S01]  /*2d860*/  IMAD.MOV.U32 R12, RZ, RZ, R5 ;  /* 0x000000ffff0c7224 */ /* 0x000fe200078e0005 */
[----:B------:R-:W-:-:S07]  /*2d870*/  MOV R57, R14 ;  /* 0x0000000e00397202 */ /* 0x000fce0000000f00 */
[----:B------:R-:W-:Y:S05]  /*2d880*/  WARPSYNC.COLLECTIVE R15, `(.L_x_861) ;  /* 0x000000000f087348 */ /* 0x000fea0003c00000 */
[----:B------:R0:W1:Y:S02]  /*2d890*/  SHFL.IDX P6, R14, R13, R12, R11 ;  /* 0x0000000c0d0e7389 */ /* 0x00006400000c000b */
[----:B01----:R-:W-:Y:S01]  /*2d8a0*/  ENDCOLLECTIVE ;  /* 0x000000000000791b */ /* 0x003fe20003800000 */
.L_x_861:
[----:B------:R-:W-:Y:S02]  /*2d8b0*/  IMAD.MOV.U32 R13, RZ, RZ, R64 ;  /* 0x000000ffff0d7224 */ /* 0x000fe400078e0040 */
[----:B------:R-:W-:-:S07]  /*2d8c0*/  IMAD.MOV.U32 R56, RZ, RZ, R14 ;  /* 0x000000ffff387224 */ /* 0x000fce00078e000e */
[----:B------:R-:W-:Y:S05]  /*2d8d0*/  WARPSYNC.COLLECTIVE R15, `(.L_x_862) ;  /* 0x000000000f087348 */ /* 0x000fea0003c00000 */
[----:B------:R0:W1:Y:S02]  /*2d8e0*/  SHFL.IDX P6, R14, R13, R12, R11 ;  /* 0x0000000c0d0e7389 */ /* 0x00006400000c000b */
[----:B01----:R-:W-:Y:S01]  /*2d8f0*/  ENDCOLLECTIVE ;  /* 0x000000000000791b */ /* 0x003fe20003800000 */
.L_x_862:
        /* <DEDUP_REMOVED lines=8> */
.L_x_863:
[----:B------:R-:W-:Y:S01]  /*2d980*/  IMAD.MOV.U32 R13, RZ, RZ, R51 ;  /* 0x000000ffff0d7224 */ /* 0x000fe200078e0033 */
[----:B------:R-:W-:Y:S02]  /*2d990*/  SEL R51, R52, R61, P0 ;  /* 0x0000003d34337207 */ /* 0x000fe40000000000 */
[----:B------:R-:W-:Y:S01]  /*2d9a0*/  SEL R52, R61, R52, P0 ;  /* 0x000000343d347207 */ /* 0x000fe20000000000 */
[----:B------:R-:W-:-:S07]  /*2d9b0*/  IMAD.MOV.U32 R109, RZ, RZ, R14 ;  /* 0x000000ffff6d7224 */ /* 0x000fce00078e000e */
[----:B------:R-:W-:Y:S05]  /*2d9c0*/  WARPSYNC.COLLECTIVE R15, `(.L_x_864) ;  /* 0x000000000f087348 */ /* 0x000fea0003c00000 */
[----:B------:R0:W1:Y:S02]  /*2d9d0*/  SHFL.IDX P6, R14, R13, R12, R11 ;  /* 0x0000000c0d0e7389 */ /* 0x00006400000c000b */
[----:B01----:R-:W-:Y:S01]  /*2d9e0*/  ENDCOLLECTIVE ;  /* 0x000000000000791b */ /* 0x003fe20003800000 */
.L_x_864:
[----:B------:R-:W-:Y:S02]  /*2d9f0*/  IMAD.MOV.U32 R13, RZ, RZ, R28 ;  /* 0x000000ffff0d7224 */ /* 0x000fe400078e001c */
[----:B------:R-:W-:Y:S01]  /*2da00*/  IMAD.MOV.U32 R12, RZ, RZ, R5 ;  /* 0x000000ffff0c7224 */ /* 0x000fe200078e0005 */
[----:B------:R-:W-:-:S07]  /*2da10*/  MOV R97, R14 ;  /* 0x0000000e00617202 */ /* 0x000fce0000000f00 */
[----:B------:R-:W-:Y:S05]  /*2da20*/  WARPSYNC.COLLECTIVE R15, `(.L_x_865) ;  /* 0x000000000f087348 */ /* 0x000fea0003c00000 */
[----:B------:R0:W1:Y:S02]  /*2da30*/  SHFL.IDX P6, R14, R13, R12, R11 ;  /* 0x0000000c0d0e7389 */ /* 0x00006400000c000b */
[----:B01----:R-:W-:Y:S01]  /*2da40*/  ENDCOLLECTIVE ;  /* 0x000000000000791b */ /* 0x003fe20003800000 */
.L_x_865:
[----:B------:R-:W-:Y:S02]  /*2da50*/  IMAD.MOV.U32 R13, RZ, RZ, R30 ;  /* 0x000000ffff0d7224 */ /* 0x000fe400078e001e */
[----:B------:R-:W-:-:S07]  /*2da60*/  IMAD.MOV.U32 R66, RZ, RZ, R14 ;  /* 0x000000ffff427224 */ /* 0x000fce00078e000e */
[----:B------:R-:W-:Y:S05]  /*2da70*/  WARPSYNC.COLLECTIVE R15, `(.L_x_866) ;  /* 0x000000000f087348 */ /* 0x000fea0003c00000 */
[----:B------:R0:W1:Y:S02]  /*2da80*/  SHFL.IDX P6, R14, R13, R12, R11 ;  /* 0x0000000c0d0e7389 */ /* 0x00006400000c000b */
[----:B01----:R-:W-:Y:S01]  /*2da90*/  ENDCOLLECTIVE ;  /* 0x000000000000791b */ /* 0x003fe20003800000 */
.L_x_866:
[----:B------:R-:W-:Y:S02]  /*2daa0*/  IMAD.MOV.U32 R13, RZ, RZ, R29 ;  /* 0x000000ffff0d7224 */ /* 0x000fe400078e001d */
[----:B------:R-:W-:Y:S01]  /*2dab0*/  IMAD.MOV.U32 R12, RZ, RZ, R6 ;  /* 0x000000ffff0c7224 */ /* 0x000fe200078e0006 */
[----:B------:R-:W-:-:S07]  /*2dac0*/  MOV R68, R14 ;  /* 0x0000000e00447202 */ /* 0x000fce0000000f00 */
[----:B------:R-:W-:Y:S05]  /*2dad0*/  WARPSYNC.COLLECTIVE R15, `(.L_x_867) ;  /* 0x000000000f087348 */ /* 0x000fea0003c00000 */
[----:B------:R0:W1:Y:S02]  /*2dae0*/  SHFL.IDX P6, R14, R13, R12, R11 ;  /* 0x0000000c0d0e7389 */ /* 0x00006400000c000b */
[----:B01----:R-:W-:Y:S01]  /*2daf0*/  ENDCOLLECTIVE ;  /* 0x000000000000791b */ /* 0x003fe20003800000 */
.L_x_867:
[----:B------:R-:W-:Y:S02]  /*2db00*/  IMAD.MOV.U32 R13, RZ, RZ, R27 ;  /* 0x000000ffff0d7224 */ /* 0x000fe400078e001b */
[----:B------:R-:W-:-:S07]  /*2db10*/  IMAD.MOV.U32 R29, RZ, RZ, R14 ;  /* 0x000000ffff1d7224 */ /* 0x000fce00078e000e */
[----:B------:R-:W-:Y:S05]  /*2db20*/  WARPSYNC.COLLECTIVE R15, `(.L_x_868) ;  /* 0x000000000f087348 */ /* 0x000fea0003c00000 */
[----:B------:R0:W1:Y:S02]  /*2db30*/  SHFL.IDX P6, R14, R13, R12, R11 ;  /* 0x0000000c0d0e7389 */ /* 0x00006400000c000b */
[----:B01----:R-:W-:Y:S01]  /*2db40*/  ENDCOLLECTIVE ;  /* 0x000000000000791b */ /* 0x003fe20003800000 */
.L_x_868:
        /* <DEDUP_REMOVED lines=8> */
.L_x_869:
[----:B------:R-:W-:Y:S02]  /*2dbd0*/  SEL R67, R68, R27, P0 ;  /* 0x0000001b44437207 */ /* 0x000fe40000000000 */
[----:B------:R-:W-:Y:S01]  /*2dbe0*/  SEL R68, R27, R68, P0 ;  /* 0x000000441b447207 */ /* 0x000fe20000000000 */
[----:B------:R-:W-:Y:S02]  /*2dbf0*/  IMAD.MOV.U32 R13, RZ, RZ, R26 ;  /* 0x000000ffff0d7224 */ /* 0x000fe400078e001a */
[----:B------:R-:W-:-:S07]  /*2dc00*/  IMAD.MOV.U32 R70, RZ, RZ, R14 ;  /* 0x000000ffff467224 */ /* 0x000fce00078e000e */
[----:B------:R-:W-:Y:S05]  /*2dc10*/  WARPSYNC.COLLECTIVE R15, `(.L_x_870) ;  /* 0x000000000f087348 */ /* 0x000fea0003c00000 */
[----:B------:R0:W1:Y:S02]  /*2dc20*/  SHFL.IDX P6, R14, R13, R12, R11 ;  /* 0x0000000c0d0e7389 */ /* 0x00006400000c000b */
[----:B01----:R-:W-:Y:S01]  /*2dc30*/  ENDCOLLECTIVE ;  /* 0x000000000000791b */ /* 0x003fe20003800000 */
.L_x_870:
[----:B------:R-:W-:Y:S02]  /*2dc40*/  IMAD.MOV.U32 R13, RZ, RZ, R33 ;  /* 0x000000ffff0d7224 */ /* 0x000fe400078e0021 */
[----:B------:R-:W-:Y:S01]  /*2dc50*/  IMAD.MOV.U32 R12, RZ, RZ, R6 ;  /* 0x000000ffff0c7224 */ /* 0x000fe200078e0006 */
[----:B------:R-:W-:-:S07]  /*2dc60*/  MOV R72, R14 ;  /* 0x0000000e00487202 */ /* 0x000fce0000000f00 */
[----:B------:R-:W-:Y:S05]  /*2dc70*/  WARPSYNC.COLLECTIVE R15, `(.L_x_871) ;  /* 0x000000000f087348 */ /* 0x000fea0003c00000 */
[----:B------:R0:W1:Y:S02]  /*2dc80*/  SHFL.IDX P6, R14, R13, R12, R11 ;  /* 0x0000000c0d0e7389 */ /* 0x00006400000c000b */
[----:B01----:R-:W-:Y:S01]  /*2dc90*/  ENDCOLLECTIVE ;  /* 0x000000000000791b */ /* 0x003fe20003800000 */
.L_x_871:
[----:B------:R-:W-:Y:S02]  /*2dca0*/  IMAD.MOV.U32 R13, RZ, RZ, R31 ;  /* 0x000000ffff0d7224 */ /* 0x000fe400078e001f */
[----:B------:R-:W-:-:S07]  /*2dcb0*/  IMAD.MOV.U32 R33, RZ, RZ, R14 ;  /* 0x000000ffff217224 */ /* 0x000fce00078e000e */
[----:B------:R-:W-:Y:S05]  /*2dcc0*/  WARPSYNC.COLLECTIVE R15, `(.L_x_872) ;  /* 0x000000000f087348 */ /* 0x000fea0003c00000 */
[----:B------:R0:W1:Y:S02]  /*2dcd0*/  SHFL.IDX P6, R14, R13, R12, R11 ;  /* 0x0000000c0d0e7389 */ /* 0x00006400000c000b */
[----:B01----:R-:W-:Y:S01]  /*2dce0*/  ENDCOLLECTIVE ;  /* 0x000000000000791b */ /* 0x003fe20003800000 */
.L_x_872:
        /* <DEDUP_REMOVED lines=8> */
.L_x_873:
[----:B------:R-:W-:Y:S02]  /*2dd70*/  SEL R71, R72, R31, P0 ;  /* 0x0000001f48477207 */ /* 0x000fe40000000000 */
[----:B------:R-:W-:Y:S01]  /*2dd80*/  SEL R72, R31, R72, P0 ;  /* 0x000000481f487207 */ /* 0x000fe20000000000 */
[----:B------:R-:W-:Y:S02]  /*2dd90*/  IMAD.MOV.U32 R13, RZ, RZ, R10 ;  /* 0x000000ffff0d7224 */ /* 0x000fe400078e000a */
[----:B------:R-:W-:-:S07]  /*2dda0*/  IMAD.MOV.U32 R86, RZ, RZ, R14 ;  /* 0x000000ffff567224 */ /* 0x000fce00078e000e */
[----:B------:R-:W-:Y:S05]  /*2ddb0*/  WARPSYNC.COLLECTIVE R15, `(.L_x_874) ;  /* 0x000000000f087348 */ /* 0x000fea0003c00000 */
[----:B------:R0:W1:Y:S02]  /*2ddc0*/  SHFL.IDX P6, R14, R13, R12, R11 ;  /* 0x0000000c0d0e7389 */ /* 0x00006400000c000b */
[----:B01----:R-:W-:Y:S01]  /*2ddd0*/  ENDCOLLECTIVE ;  /* 0x000000000000791b */ /* 0x003fe20003800000 */
.L_x_874:
[----:B------:R-:W-:Y:S01]  /*2dde0*/  IMAD.MOV.U32 R13, RZ, RZ, R53 ;  /* 0x000000ffff0d7224 */ /* 0x000fe200078e0035 */
[----:B------:R-:W-:Y:S01]  /*2ddf0*/  SEL R53, R54, R57, P0 ;  /* 0x0000003936357207 */ /* 0x000fe20000000000 */
[----:B------:R-:W-:Y:S01]  /*2de00*/  IMAD.MOV.U32 R12, RZ, RZ, R6 ;  /* 0x000000ffff0c7224 */ /* 0x000fe200078e0006 */
[----:B------:R-:W-:Y:S02]  /*2de10*/  SEL R54, R57, R54, P0 ;  /* 0x0000003639367207 */ /* 0x000fe40000000000 */
[----:B------:R-:W-:Y:S02]  /*2de20*/  SEL R57, R64, R97, P0 ;  /* 0x0000006140397207 */ /* 0x000fe40000000000 */
[----:B------:R-:W-:Y:S02]  /*2de30*/  SEL R64, R97, R64, P0 ;  /* 0x0000004061407207 */ /* 0x000fe40000000000 */
[----:B------:R-:W-:Y:S02]  /*2de40*/  MOV R97, RZ ;  /* 0x000000ff00617202 */ /* 0x000fe40000000f00 */
[----:B------:R-:W-:-:S07]  /*2de50*/  MOV R90, R14 ;  /* 0x0000000e005a7202 */ /* 0x000fce0000000f00 */
[----:B------:R-:W-:Y:S05]  /*2de60*/  WARPSYNC.COLLECTIVE R15, `(.L_x_875) ;  /* 0x000000000f087348 */ /* 0x000fea0003c00000 */
[----:B------:R0:W1:Y:S02]  /*2de70*/  SHFL.IDX P6, R14, R13, R12, R11 ;  /* 0x0000000c0d0e7389 */ /* 0x00006400000c000b */
[----:B01----:R-:W-:Y:S01]  /*2de80*/  ENDCOLLECTIVE ;  /* 0x000000000000791b */ /* 0x003fe20003800000 */
.L_x_875:
[----:B------:R-:W-:Y:S02]  /*2de90*/  IMAD.MOV.U32 R13, RZ, RZ, R35 ;  /* 0x000000ffff0d7224 */ /* 0x000fe400078e0023 */
[----:B------:R-:W-:-:S07]  /*2dea0*/  IMAD.MOV.U32 R91, RZ, RZ, R14 ;  /* 0x000000ffff5b7224 */ /* 0x000fce00078e000e */
[----:B------:R-:W-:Y:S05]  /*2deb0*/  WARPSYNC.COLLECTIVE R15, `(.L_x_876) ;  /* 0x000000000f087348 */ /* 0x000fea0003c00000 */
[----:B------:R0:W1:Y:S02]  /*2dec0*/  SHFL.IDX P6, R14, R13, R12, R11 ;  /* 0x0000000c0d0e7389 */ /* 0x00006400000c000b */
[----:B01----:R-:W-:Y:S01]  /*2ded0*/  ENDCOLLECTIVE ;  /* 0x000000000000791b */ /* 0x003fe20003800000 */
.L_x_876:
        /* <DEDUP_REMOVED lines=8> */
.L_x_877:
[----:B------:R-:W-:Y:S02]  /*2df60*/  SEL R87, R90, R35, P0 ;  /* 0x000000235a577207 */ /* 0x000fe40000000000 */
[----:B------:R-:W-:Y:S01]  /*2df70*/  SEL R90, R35, R90, P0 ;  /* 0x0000005a235a7207 */ /* 0x000fe20000000000 */
[----:B------:R-:W-:Y:S02]  /*2df80*/  IMAD.MOV.U32 R13, RZ, RZ, R94 ;  /* 0x000000ffff0d7224 */ /* 0x000fe400078e005e */
[----:B------:R-:W-:-:S07]  /*2df90*/  IMAD.MOV.U32 R92, RZ, RZ, R14 ;  /* 0x000000ffff5c7224 */ /* 0x000fce00078e000e */
[----:B------:R-:W-:Y:S05]  /*2dfa0*/  WARPSYNC.COLLECTIVE R15, `(.L_x_878) ;  /* 0x000000000f087348 */ /* 0x000fea0003c00000 */
[----:B------:R0:W1:Y:S02]  /*2dfb0*/  SHFL.IDX P6, R14, R13, R12, R11 ;  /* 0x0000000c0d0e7389 */ /* 0x00006400000c000b */
[----:B01----:R-:W-:Y:S01]  /*2dfc0*/  ENDCOLLECTIVE ;  /* 0x000000000000791b */ /* 0x003fe20003800000 */
.L_x_878:
        /* <DEDUP_REMOVED lines=8> */
.L_x_879:
[----:B------:R-:W-:Y:S02]  /*2e050*/  IMAD.MOV.U32 R13, RZ, RZ, R25 ;  /* 0x000000ffff0d7224 */ /* 0x000fe400078e0019 */
[----:B------:R-:W-:-:S07]  /*2e060*/  IMAD.MOV.U32 R111, RZ, RZ, R14 ;  /* 0x000000ffff6f7224 */ /* 0x000fce00078e000e */
[----:B------:R-:W-:Y:S05]  /*2e070*/  WARPSYNC.COLLECTIVE R15, `(.L_x_880) ;  /* 0x000000000f087348 */ /* 0x000fea0003c00000 */
[----:B------:R0:W1:Y:S02]  /*2e080*/  SHFL.IDX P6, R14, R13, R12, R11 ;  /* 0x0000000c0d0e7389 */ /* 0x00006400000c000b */
[----:B01----:R-:W-:Y:S01]  /*2e090*/  ENDCOLLECTIVE ;  /* 0x000000000000791b */ /* 0x003fe20003800000 */
.L_x_880:
        /* <DEDUP_REMOVED lines=8> */
.L_x_881:
[----:B------:R-:W-:Y:S02]  /*2e120*/  SEL R93, R94, R25, P0 ;  /* 0x000000195e5d7207 */ /* 0x000fe40000000000 */
[----:B------:R-:W-:Y:S01]  /*2e130*/  SEL R94, R25, R94, P0 ;  /* 0x0000005e195e7207 */ /* 0x000fe20000000000 */
[----:B------:R-:W-:Y:S02]  /*2e140*/  IMAD.MOV.U32 R13, RZ, RZ, R62 ;  /* 0x000000ffff0d7224 */ /* 0x000fe400078e003e */
[----:B------:R-:W-:-:S07]  /*2e150*/  IMAD.MOV.U32 R4, RZ, RZ, R14 ;  /* 0x000000ffff047224 */ /* 0x000fce00078e000e */
[----:B------:R-:W-:Y:S05]  /*2e160*/  WARPSYNC.COLLECTIVE R15, `(.L_x_882) ;  /* 0x000000000f087348 */ /* 0x000fea0003c00000 */
[----:B------:R0:W1:Y:S02]  /*2e170*/  SHFL.IDX P6, R14, R13, R12, R11 ;  /* 0x0000000c0d0e7389 */ /* 0x00006400000c000b */
[----:B01----:R-:W-:Y:S01]  /*2e180*/  ENDCOLLECTIVE ;  /* 0x000000000000791b */ /* 0x003fe20003800000 */
.L_x_882:
[----:B------:R-:W-:Y:S02]  /*2e190*/  IMAD.MOV.U32 R13, RZ, RZ, R9 ;  /* 0x000000ffff0d7224 */ /* 0x000fe400078e0009 */
[----:B------:R-:W-:Y:S01]  /*2e1a0*/  IMAD.MOV.U32 R12, RZ, RZ, R6 ;  /* 0x000000ffff0c7224 */ /* 0x000fe200078e0006 */
[----:B------:R-:W-:-:S07]  /*2e1b0*/  MOV R62, R14 ;  /* 0x0000000e003e7202 */ /* 0x000fce0000000f00 */
[----:B------:R-:W-:Y:S05]  /*2e1c0*/  WARPSYNC.COLLECTIVE R15, `(.L_x_883) ;  /* 0x000000000f087348 */ /* 0x000fea0003c00000 */
[----:B------:R0:W1:Y:S02]  /*2e1d0*/  SHFL.IDX P6, R14, R13, R12, R11 ;  /* 0x0000000c0d0e7389 */ /* 0x00006400000c000b */
[----:B01----:R-:W-:Y:S01]  /*2e1e0*/  ENDCOLLECTIVE ;  /* 0x000000000000791b */ /* 0x003fe20003800000 */
.L_x_883:
[----:B------:R-:W-:Y:S02]  /*2e1f0*/  IMAD.MOV.U32 R13, RZ, RZ, R7 ;  /* 0x000000ffff0d7224 */ /* 0x000fe400078e0007 */
[----:B------:R-:W-:-:S07]  /*2e200*/  IMAD.MOV.U32 R9, RZ, RZ, R14 ;  /* 0x000000ffff097224 */ /* 0x000fce00078e000e */
[----:B------:R-:W-:Y:S05]  /*2e210*/  WARPSYNC.COLLECTIVE R15, `(.L_x_884) ;  /* 0x000000000f087348 */ /* 0x000fea0003c00000 */
[----:B------:R0:W1:Y:S02]  /*2e220*/  SHFL.IDX P6, R14, R13, R12, R11 ;  /* 0x0000000c0d0e7389 */ /* 0x00006400000c000b */
[----:B01----:R-:W-:Y:S01]  /*2e230*/  ENDCOLLECTIVE ;  /* 0x000000000000791b */ /* 0x003fe20003800000 */
.L_x_884:
[----:B------:R-:W-:Y:S05]  /*2e240*/  BRA `(.L_x_885) ;  /* 0xffffff1c00a07947 */ /* 0x000fea000383ffff */
.L_x_607:
[----:B------:R-:W-:Y:S02]  /*2e250*/  IMAD.MOV.U32 R13, RZ, RZ, R3 ;  /* 0x000000ffff0d7224 */ /* 0x000fe400078e0003 */
[----:B------:R-:W-:Y:S02]  /*2e260*/  IMAD.MOV.U32 R12, RZ, RZ, RZ ;  /* 0x000000ffff0c7224 */ /* 0x000fe400078e00ff */
[----:B------:R-:W-:Y:S02]  /*2e270*/  IMAD.MOV.U32 R11, RZ, RZ, 0x181f ;  /* 0x0000181fff0b7424 */ /* 0x000fe400078e00ff */
[----:B------:R-:W-:-:S07]  /*2e280*/  IMAD.MOV.U32 R15, RZ, RZ, -0x1 ;  /* 0xffffffffff0f7424 */ /* 0x000fce00078e00ff */
[----:B0----5:R-:W-:Y:S05]  /*2e290*/  WARPSYNC.COLLECTIVE R15, `(.L_x_886) ;  /* 0x000000000f087348 */ /* 0x021fea0003c00000 */
[----:B------:R1:W2:Y:S02]  /*2e2a0*/  SHFL.IDX P6, R14, R13, R12, R11 ;  /* 0x0000000c0d0e7389 */ /* 0x0002a400000c000b */
[----:B012--5:R-:W-:Y:S01]  /*2e2b0*/  ENDCOLLECTIVE ;  /* 0x000000000000791b */ /* 0x027fe20003800000 */
.L_x_886:
[----:B------:R-:W-:Y:S01]  /*2e2c0*/  IMAD.MOV.U32 R13, RZ, RZ, R2 ;  /* 0x000000ffff0d7224 */ /* 0x000fe200078e0002 */
[----:B------:R-:W-:-:S07]  /*2e2d0*/  MOV R0, R14 ;  /* 0x0000000e00007202 */ /* 0x000fce0000000f00 */
[----:B------:R-:W-:Y:S05]  /*2e2e0*/  WARPSYNC.COLLECTIVE R15, `(.L_x_887) ;  /* 0x000000000f087348 */ /* 0x000fea0003c00000 */
[----:B------:R0:W1:Y:S02]  /*2e2f0*/  SHFL.IDX P6, R14, R13, R12, R11 ;  /* 0x0000000c0d0e7389 */ /* 0x00006400000c000b */
[----:B01----:R-:W-:Y:S01]  /*2e300*/  ENDCOLLECTIVE ;  /* 0x000000000000791b */ /* 0x003fe20003800000 */
.L_x_887:
[----:B------:R-:W-:Y:S05]  /*2e310*/  BRA `(.L_x_888) ;  /* 0xffffff2c00387947 */ /* 0x000fea000383ffff */
.L_x_610:
[----:B------:R-:W-:Y:S01]  /*2e320*/  BSSY B1, `(.L_x_889) ;  /* 0x0000008000017945 */ /* 0x000fe20003800000 */
[----:B------:R-:W-:Y:S01]  /*2e330*/  IMAD.MOV.U32 R13, RZ, RZ, R3 ;  /* 0x000000ffff0d7224 */ /* 0x000fe200078e0003 */
[----:B---3--:R-:W-:Y:S01]  /*2e340*/  MOV R15, 0xffffffff ;  /* 0xffffffff000f7802 */ /* 0x008fe20000000f00 */
[----:B------:R-:W-:Y:S02]  /*2e350*/  IMAD.MOV.U32 R12, RZ, RZ, 0x1 ;  /* 0x00000001ff0c7424 */ /* 0x000fe400078e00ff */
[----:B------:R-:W-:-:S07]  /*2e360*/  IMAD.MOV.U32 R11, RZ, RZ, 0x181f ;  /* 0x0000181fff0b7424 */ /* 0x000fce00078e00ff */
[----:B012--5:R-:W-:Y:S05]  /*2e370*/  WARPSYNC.COLLECTIVE R15, `(.L_x_890) ;  /* 0x000000000f087348 */ /* 0x027fea0003c00000 */
[----:B--2---:R2:W3:Y:S02]  /*2e380*/  SHFL.IDX P6, R14, R13, R12, R11 ;  /* 0x0000000c0d0e7389 */ /* 0x0044e400000c000b */
[----:B0123-5:R-:W-:Y:S01]  /*2e390*/  ENDCOLLECTIVE ;  /* 0x000000000000791b */ /* 0x02ffe20003800000 */
.L_x_890:
[----:B------:R-:W-:Y:S05]  /*2e3a0*/  BSYNC B1 ;  /* 0x0000000000017941 */ /* 0x000fea0003800000 */
.L_x_889:
        /* <DEDUP_REMOVED lines=8> */
.L_x_891:
[----:B------:R-:W-:Y:S05]  /*2e430*/  BRA `(.L_x_892) ;  /* 0xffffff2c00387947 */ /* 0x000fea000383ffff */
.L_x_613:
[----:B------:R-:W-:Y:S01]  /*2e440*/  BSSY B1, `(.L_x_893) ;  /* 0x0000008000017945 */ /* 0x000fe20003800000 */
[----:B------:R-:W-:Y:S02]  /*2e450*/  IMAD.MOV.U32 R13, RZ, RZ, R3 ;  /* 0x000000ffff0d7224 */ /* 0x000fe400078e0003 */
[----:B------:R-:W-:Y:S02]  /*2e460*/  IMAD.MOV.U32 R12, RZ, RZ, 0x2 ;  /* 0x00000002ff0c7424 */ /* 0x000fe400078e00ff */
[----:B------:R-:W-:Y:S02]  /*2e470*/  IMAD.MOV.U32 R11, RZ, RZ, 0x181f ;  /* 0x0000181fff0b7424 */ /* 0x000fe400078e00ff */
[----:B---3--:R-:W-:-:S07]  /*2e480*/  IMAD.MOV.U32 R15, RZ, RZ, -0x1 ;  /* 0xffffffffff0f7424 */ /* 0x008fce00078e00ff */
[----:B012-4-:R-:W-:Y:S05]  /*2e490*/  WARPSYNC.COLLECTIVE R15, `(.L_x_894) ;  /* 0x000000000f087348 */ /* 0x017fea0003c00000 */
[----:B--2---:R2:W3:Y:S02]  /*2e4a0*/  SHFL.IDX P6, R14, R13, R12, R11 ;  /* 0x0000000c0d0e7389 */ /* 0x0044e400000c000b */
[----:B01234-:R-:W-:Y:S01]  /*2e4b0*/  ENDCOLLECTIVE ;  /* 0x000000000000791b */ /* 0x01ffe20003800000 */
.L_x_894:
[----:B------:R-:W-:Y:S05]  /*2e4c0*/  BSYNC B1 ;  /* 0x0000000000017941 */ /* 0x000fea0003800000 */
.L_x_893:
[----:B------:R-:W-:Y:S01]  /*2e4d0*/  IMAD.MOV.U32 R13, RZ, RZ, R2 ;  /* 0x000000ffff0d7224 */ /* 0x000fe200078e0002 */
[----:B------:R-:W-:Y:S01]  /*2e4e0*/  MOV R0, R14 ;  /* 0x0000000e00007202 */ /* 0x000fe20000000f00 */
[----:B------:R-:W-:Y:S02]  /*2e4f0*/  IMAD.MOV.U32 R12, RZ, RZ, 0x2 ;  /* 0x00000002ff0c7424 */ /* 0x000fe400078e00ff */
[----:B------:R-:W-:Y:S02]  /*2e500*/  IMAD.MOV.U32 R11, RZ, RZ, 0x181f ;  /* 0x0000181fff0b7424 */ /* 0x000fe400078e00ff */
[----:B------:R-:W-:-:S07]  /*2e510*/  IMAD.MOV.U32 R15, RZ, RZ, -0x1 ;  /* 0xffffffffff0f7424 */ /* 0x000fce00078e00ff */
[----:B------:R-:W-:Y:S05]  /*2e520*/  WARPSYNC.COLLECTIVE R15, `(.L_x_895) ;  /* 0x000000000f087348 */ /* 0x000fea0003c00000 */
[----:B------:R0:W1:Y:S02]  /*2e530*/  SHFL.IDX P6, R14, R13, R12, R11 ;  /* 0x0000000c0d0e7389 */ /* 0x00006400000c000b */
[----:B01----:R-:W-:Y:S01]  /*2e540*/  ENDCOLLECTIVE ;  /* 0x000000000000791b */ /* 0x003fe20003800000 */
.L_x_895:
[----:B------:R-:W-:Y:S05]  /*2e550*/  BRA `(.L_x_896) ;  /* 0xffffff2c00387947 */ /* 0x000fea000383ffff */
.L_x_616:
[----:B------:R-:W-:Y:S01]  /*2e560*/  BSSY B1, `(.L_x_897) ;  /* 0x0000008000017945 */ /* 0x000fe20003800000 */
[----:B------:R-:W-:Y:S01]  /*2e570*/  MOV R13, R3 ;  /* 0x00000003000d7202 */ /* 0x000fe20000000f00 */
[----:B------:R-:W-:Y:S02]  /*2e580*/  IMAD.MOV.U32 R12, RZ, RZ, 0x3 ;  /* 0x00000003ff0c7424 */ /* 0x000fe400078e00ff */
[----:B------:R-:W-:Y:S02]  /*2e590*/  IMAD.MOV.U32 R11, RZ, RZ, 0x181f ;  /* 0x0000181fff0b7424 */ /* 0x000fe400078e00ff */
[----:B---3--:R-:W-:-:S07]  /*2e5a0*/  IMAD.MOV.U32 R15, RZ, RZ, -0x1 ;  /* 0xffffffffff0f7424 */ /* 0x008fce00078e00ff */
[----:B012-4-:R-:W-:Y:S05]  /*2e5b0*/  WARPSYNC.COLLECTIVE R15, `(.L_x_898) ;  /* 0x000000000f087348 */ /* 0x017fea0003c00000 */
[----:B--2---:R2:W3:Y:S02]  /*2e5c0*/  SHFL.IDX P6, R14, R13, R12, R11 ;  /* 0x0000000c0d0e7389 */ /* 0x0044e400000c000b */
[----:B01234-:R-:W-:Y:S01]  /*2e5d0*/  ENDCOLLECTIVE ;  /* 0x000000000000791b */ /* 0x01ffe20003800000 */
.L_x_898:
[----:B------:R-:W-:Y:S05]  /*2e5e0*/  BSYNC B1 ;  /* 0x0000000000017941 */ /* 0x000fea0003800000 */
.L_x_897:
[----:B------:R-:W-:Y:S01]  /*2e5f0*/  MOV R13, R2 ;  /* 0x00000002000d7202 */ /* 0x000fe20000000f00 */
[----:B------:R-:W-:Y:S02]  /*2e600*/  IMAD.MOV.U32 R12, RZ, RZ, 0x3 ;  /* 0x00000003ff0c7424 */ /* 0x000fe400078e00ff */
[----:B------:R-:W-:Y:S02]  /*2e610*/  IMAD.MOV.U32 R11, RZ, RZ, 0x181f ;  /* 0x0000181fff0b7424 */ /* 0x000fe400078e00ff */
[----:B------:R-:W-:Y:S02]  /*2e620*/  IMAD.MOV.U32 R15, RZ, RZ, -0x1 ;  /* 0xffffffffff0f7424 */ /* 0x000fe400078e00ff */
[----:B------:R-:W-:-:S07]  /*2e630*/  IMAD.MOV.U32 R0, RZ, RZ, R14 ;  /* 0x000000ffff007224 */ /* 0x000fce00078e000e */
[----:B------:R-:W-:Y:S05]  /*2e640*/  WARPSYNC.COLLECTIVE R15, `(.L_x_899) ;  /* 0x000000000f087348 */ /* 0x000fea0003c00000 */
[----:B------:R0:W1:Y:S02]  /*2e650*/  SHFL.IDX P6, R14, R13, R12, R11 ;  /* 0x0000000c0d0e7389 */ /* 0x00006400000c000b */
[----:B01----:R-:W-:Y:S01]  /*2e660*/  ENDCOLLECTIVE ;  /* 0x000000000000791b */ /* 0x003fe20003800000 */
.L_x_899:
[----:B------:R-:W-:Y:S05]  /*2e670*/  BRA `(.L_x_900) ;  /* 0xffffff2c00387947 */ /* 0x000fea000383ffff */
.L_x_618:
[----:B------:R-:W-:Y:S01]  /*2e680*/  IMAD.MOV.U32 R13, RZ, RZ, R32 ;  /* 0x000000ffff0d7224 */ /* 0x000fe200078e0020 */
[----:B------:R-:W-:Y:S01]  /*2e690*/  MOV R12, RZ ;  /* 0x000000ff000c7202 */ /* 0x000fe20000000f00 */
[----:B------:R-:W-:Y:S01]  /*2e6a0*/  IMAD.MOV.U32 R11, RZ, RZ, 0x1c1f ;  /* 0x00001c1fff0b7424 */ /* 0x000fe200078e00ff */
[C---:B------:R-:W-:Y:S01]  /*2e6b0*/  IADD3 R29, R218.reuse, 0x10, RZ ;  /* 0x00000010da1d7810 */ /* 0x040fe20007ffe0ff */
[----:B------:R-:W-:Y:S02]  /*2e6c0*/  IMAD.MOV.U32 R15, RZ, RZ, -0x1 ;  /* 0xffffffffff0f7424 */ /* 0x000fe400078e00ff */
[C---:B------:R-:W-:Y:S02]  /*2e6d0*/  VIADD R28, R218.reuse, 0x18 ;  /* 0x00000018da1c7836 */ /* 0x040fe40000000000 */
[----:B------:R-:W-:-:S07]  /*2e6e0*/  VIADD R26, R218, 0x20 ;  /* 0x00000020da1a7836 */ /* 0x000fce0000000000 */
[----:B------:R-:W-:Y:S05]  /*2e6f0*/  WARPSYNC.COLLECTIVE R15, `(.L_x_901) ;  /* 0x000000000f087348 */ /* 0x000fea0003c00000 */
[----:B------:R0:W1:Y:S02]  /*2e700*/  SHFL.IDX P6, R14, R13, R12, R11 ;  /* 0x0000000c0d0e7389 */ /* 0x00006400000c000b */
[----:B01----:R-:W-:Y:S01]  /*2e710*/  ENDCOLLECTIVE ;  /* 0x000000000000791b */ /* 0x003fe20003800000 */
.L_x_901:
[C---:B------:R-:W-:Y:S02]  /*2e720*/  VIADD R25, R218.reuse, 0x28 ;  /* 0x00000028da197836 */ /* 0x040fe40000000000 */
[----:B------:R-:W-:Y:S02]  /*2e730*/  VIADD R24, R218, 0x30 ;  /* 0x00000030da187836 */ /* 0x000fe40000000000 */
[----:B------:R-:W-:Y:S02]  /*2e740*/  IMAD.MOV.U32 R13, RZ, RZ, R30 ;  /* 0x000000ffff0d7224 */ /* 0x000fe400078e001e */
[----:B------:R-:W-:-:S07]  /*2e750*/  IMAD.MOV.U32 R31, RZ, RZ, R14 ;  /* 0x000000ffff1f7224 */ /* 0x000fce00078e000e */
[----:B------:R-:W-:Y:S05]  /*2e760*/  WARPSYNC.COLLECTIVE R15, `(.L_x_902) ;  /* 0x000000000f087348 */ /* 0x000fea0003c00000 */
[----:B------:R0:W1:Y:S02]  /*2e770*/  SHFL.IDX P6, R14, R13, R12, R11 ;  /* 0x0000000c0d0e7389 */ /* 0x00006400000c000b */
[----:B01----:R-:W-:Y:S01]  /*2e780*/  ENDCOLLECTIVE ;  /* 0x000000000000791b */ /* 0x003fe20003800000 */
.L_x_902:
[----:B------:R-:W-:Y:S05]  /*2e790*/  BRA `(.L_x_903) ;  /* 0xffffff2c00f47947 */ /* 0x000fea000383ffff */
.L_x_621:
[----:B------:R-:W-:Y:S01]  /*2e7a0*/  BSSY B1, `(.L_x_904) ;  /* 0x0000008000017945 */ /* 0x000fe20003800000 */
[----:B---3--:R-:W-:Y:S01]  /*2e7b0*/  MOV R13, R32 ;  /* 0x00000020000d7202 */ /* 0x008fe20000000f00 */
[----:B------:R-:W-:Y:S02]  /*2e7c0*/  IMAD.MOV.U32 R12, RZ, RZ, 0x1 ;  /* 0x00000001ff0c7424 */ /* 0x000fe400078e00ff */
[----:B------:R-:W-:Y:S02]  /*2e7d0*/  IMAD.MOV.U32 R11, RZ, RZ, 0x1c1f ;  /* 0x00001c1fff0b7424 */ /* 0x000fe400078e00ff */
[----:B------:R-:W-:-:S07]  /*2e7e0*/  IMAD.MOV.U32 R15, RZ, RZ, -0x1 ;  /* 0xffffffffff0f7424 */ /* 0x000fce00078e00ff */
[----:B012---:R-:W-:Y:S05]  /*2e7f0*/  WARPSYNC.COLLECTIVE R15, `(.L_x_905) ;  /* 0x000000000f087348 */ /* 0x007fea0003c00000 */
[----:B--2---:R2:W3:Y:S02]  /*2e800*/  SHFL.IDX P6, R14, R13, R12, R11 ;  /* 0x0000000c0d0e7389 */ /* 0x0044e400000c000b */
[----:B0123--:R-:W-:Y:S01]  /*2e810*/  ENDCOLLECTIVE ;  /* 0x000000000000791b */ /* 0x00ffe20003800000 */
.L_x_905:
[----:B------:R-:W-:Y:S05]  /*2e820*/  BSYNC B1 ;  /* 0x0000000000017941 */ /* 0x000fea0003800000 */
.L_x_904:
        /* <DEDUP_REMOVED lines=8> */
.L_x_906:
[----:B------:R-:W-:Y:S05]  /*2e8b0*/  BRA `(.L_x_907) ;  /* 0xffffff3400a87947 */ /* 0x000fea000383ffff */
.L_x_625:
[----:B------:R-:W-:Y:S01]  /*2e8c0*/  IMAD.MOV.U32 R13, RZ, RZ, R3 ;  /* 0x000000ffff0d7224 */ /* 0x000fe200078e0003 */
[----:B------:R-:W-:Y:S01]  /*2e8d0*/  MOV R12, RZ ;  /* 0x000000ff000c7202 */ /* 0x000fe20000000f00 */
[----:B------:R-:W-:Y:S02]  /*2e8e0*/  IMAD.MOV.U32 R11, RZ, RZ, 0x181f ;  /* 0x0000181fff0b7424 */ /* 0x000fe400078e00ff */
[----:B------:R-:W-:-:S07]  /*2e8f0*/  IMAD.MOV.U32 R15, RZ, RZ, -0x1 ;  /* 0xffffffffff0f7424 */ /* 0x000fce00078e00ff */
[----:B0-2---:R-:W-:Y:S05]  /*2e900*/  WARPSYNC.COLLECTIVE R15, `(.L_x_908) ;  /* 0x000000000f087348 */ /* 0x005fea0003c00000 */
[----:B------:R1:W3:Y:S02]  /*2e910*/  SHFL.IDX P6, R14, R13, R12, R11 ;  /* 0x0000000c0d0e7389 */ /* 0x0002e400000c000b */
[----:B0123--:R-:W-:Y:S01]  /*2e920*/  ENDCOLLECTIVE ;  /* 0x000000000000791b */ /* 0x00ffe20003800000 */
.L_x_908:
[----:B------:R-:W-:Y:S02]  /*2e930*/  IMAD.MOV.U32 R13, RZ, RZ, R2 ;  /* 0x000000ffff0d7224 */ /* 0x000fe400078e0002 */
[----:B------:R-:W-:-:S07]  /*2e940*/  IMAD.MOV.U32 R0, RZ, RZ, R14 ;  /* 0x000000ffff007224 */ /* 0x000fce00078e000e */
[----:B------:R-:W-:Y:S05]  /*2e950*/  WARPSYNC.COLLECTIVE R15, `(.L_x_909) ;  /* 0x000000000f087348 */ /* 0x000fea0003c00000 */
[----:B------:R0:W1:Y:S02]  /*2e960*/  SHFL.IDX P6, R14, R13, R12, R11 ;  /* 0x0000000c0d0e7389 */ /* 0x00006400000c000b */
[----:B01----:R-:W-:Y:S01]  /*2e970*/  ENDCOLLECTIVE ;  /* 0x000000000000791b */ /* 0x003fe20003800000 */
.L_x_909:
[----:B------:R-:W-:Y:S05]  /*2e980*/  BRA `(.L_x_910) ;  /* 0xffffff4400447947 */ /* 0x000fea000383ffff */
.L_x_628:
[----:B------:R-:W-:Y:S01]  /*2e990*/  BSSY B1, `(.L_x_911) ;  /* 0x0000008000017945 */ /* 0x000fe20003800000 */
[----:B------:R-:W-:Y:S01]  /*2e9a0*/  MOV R13, R3 ;  /* 0x00000003000d7202 */ /* 0x000fe20000000f00 */
[----:B------:R-:W-:Y:S02]  /*2e9b0*/  IMAD.MOV.U32 R12, RZ, RZ, 0x1 ;  /* 0x00000001ff0c7424 */ /* 0x000fe400078e00ff */
[----:B---3--:R-:W-:Y:S02]  /*2e9c0*/  IMAD.MOV.U32 R11, RZ, RZ, 0x181f ;  /* 0x0000181fff0b7424 */ /* 0x008fe400078e00ff */
[----:B------:R-:W-:-:S07]  /*2e9d0*/  IMAD.MOV.U32 R15, RZ, RZ, -0x1 ;  /* 0xffffffffff0f7424 */ /* 0x000fce00078e00ff */
[----:B012-4-:R-:W-:Y:S05]  /*2e9e0*/  WARPSYNC.COLLECTIVE R15, `(.L_x_912) ;  /* 0x000000000f087348 */ /* 0x017fea0003c00000 */
[----:B----4-:R3:W4:Y:S02]  /*2e9f0*/  SHFL.IDX P6, R14, R13, R12, R11 ;  /* 0x0000000c0d0e7389 */ /* 0x01072400000c000b */
[----:B01234-:R-:W-:Y:S01]  /*2ea00*/  ENDCOLLECTIVE ;  /* 0x000000000000791b */ /* 0x01ffe20003800000 */
.L_x_912:
[----:B------:R-:W-:Y:S05]  /*2ea10*/  BSYNC B1 ;  /* 0x0000000000017941 */ /* 0x000fea0003800000 */
.L_x_911:
        /* <DEDUP_REMOVED lines=8> */
.L_x_913:
[----:B------:R-:W-:Y:S05]  /*2eaa0*/  BRA `(.L_x_914) ;  /* 0xffffff4400487947 */ /* 0x000fea000383ffff */
.L_x_631:
[----:B------:R-:W-:Y:S01]  /*2eab0*/  BSSY B1, `(.L_x_915) ;  /* 0x0000008000017945 */ /* 0x000fe20003800000 */
[----:B------:R-:W-:Y:S01]  /*2eac0*/  IMAD.MOV.U32 R13, RZ, RZ, R3 ;  /* 0x000000ffff0d7224 */ /* 0x000fe200078e0003 */
[----:B------:R-:W-:Y:S01]  /*2ead0*/  MOV R12, 0x2 ;  /* 0x00000002000c7802 */ /* 0x000fe20000000f00 */
[----:B0-----:R-:W-:Y:S02]  /*2eae0*/  IMAD.MOV.U32 R11, RZ, RZ, 0x181f ;  /* 0x0000181fff0b7424 */ /* 0x001fe400078e00ff */
[----:B------:R-:W-:-:S07]  /*2eaf0*/  IMAD.MOV.U32 R15, RZ, RZ, -0x1 ;  /* 0xffffffffff0f7424 */ /* 0x000fce00078e00ff */
[----:B-1234-:R-:W-:Y:S05]  /*2eb00*/  WARPSYNC.COLLECTIVE R15, `(.L_x_916) ;  /* 0x000000000f087348 */ /* 0x01efea0003c00000 */
[----:B----4-:R0:W4:Y:S02]  /*2eb10*/  SHFL.IDX P6, R14, R13, R12, R11 ;  /* 0x0000000c0d0e7389 */ /* 0x01012400000c000b */
[----:B01234-:R-:W-:Y:S01]  /*2eb20*/  ENDCOLLECTIVE ;  /* 0x000000000000791b */ /* 0x01ffe20003800000 */
.L_x_916:
[----:B------:R-:W-:Y:S05]  /*2eb30*/  BSYNC B1 ;  /* 0x0000000000017941 */ /* 0x000fea0003800000 */
.L_x_915:
[----:B------:R-:W-:Y:S01]  /*2eb40*/  IMAD.MOV.U32 R13, RZ, RZ, R2 ;  /* 0x000000ffff0d7224 */ /* 0x000fe200078e0002 */
[----:B------:R-:W-:Y:S01]  /*2eb50*/  MOV R12, 0x2 ;  /* 0x00000002000c7802 */ /* 0x000fe20000000f00 */
[----:B------:R-:W-:Y:S02]  /*2eb60*/  IMAD.MOV.U32 R11, RZ, RZ, 0x181f ;  /* 0x0000181fff0b7424 */ /* 0x000fe400078e00ff */
[----:B------:R-:W-:Y:S02]  /*2eb70*/  IMAD.MOV.U32 R15, RZ, RZ, -0x1 ;  /* 0xffffffffff0f7424 */ /* 0x000fe400078e00ff */
[----:B------:R-:W-:-:S07]  /*2eb80*/  IMAD.MOV.U32 R0, RZ, RZ, R14 ;  /* 0x000000ffff007224 */ /* 0x000fce00078e000e */
[----:B------:R-:W-:Y:S05]  /*2eb90*/  WARPSYNC.COLLECTIVE R15, `(.L_x_917) ;  /* 0x000000000f087348 */ /* 0x000fea0003c00000 */
[----:B------:R0:W1:Y:S02]  /*2eba0*/  SHFL.IDX P6, R14, R13, R12, R11 ;  /* 0x0000000c0d0e7389 */ /* 0x00006400000c000b */
[----:B01----:R-:W-:Y:S01]  /*2ebb0*/  ENDCOLLECTIVE ;  /* 0x000000000000791b */ /* 0x003fe20003800000 */
.L_x_917:
[----:B------:R-:W-:Y:S05]  /*2ebc0*/  BRA `(.L_x_918) ;  /* 0xffffff4400487947 */ /* 0x000fea000383ffff */
.L_x_634:
[----:B------:R-:W-:Y:S01]  /*2ebd0*/  BSSY B1, `(.L_x_919) ;  /* 0x0000008000017945 */ /* 0x000fe20003800000 */
[----:B------:R-:W-:Y:S01]  /*2ebe0*/  IMAD.MOV.U32 R13, RZ, RZ, R3 ;  /* 0x000000ffff0d7224 */ /* 0x000fe200078e0003 */
[----:B0-----:R-:W-:Y:S01]  /*2ebf0*/  MOV R11, 0x181f ;  /* 0x0000181f000b7802 */ /* 0x001fe20000000f00 */
[----:B------:R-:W-:Y:S02]  /*2ec00*/  IMAD.MOV.U32 R12, RZ, RZ, 0x3 ;  /* 0x00000003ff0c7424 */ /* 0x000fe400078e00ff */
[----:B------:R-:W-:-:S07]  /*2ec10*/  IMAD.MOV.U32 R15, RZ, RZ, -0x1 ;  /* 0xffffffffff0f7424 */ /* 0x000fce00078e00ff */
[----:B-1234-:R-:W-:Y:S05]  /*2ec20*/  WARPSYNC.COLLECTIVE R15, `(.L_x_920) ;  /* 0x000000000f087348 */ /* 0x01efea0003c00000 */
[----:B------:R0:W0:Y:S02]  /*2ec30*/  SHFL.IDX P6, R14, R13, R12, R11 ;  /* 0x0000000c0d0e7389 */ /* 0x00002400000c000b */
[----:B01234-:R-:W-:Y:S01]  /*2ec40*/  ENDCOLLECTIVE ;  /* 0x000000000000791b */ /* 0x01ffe20003800000 */
.L_x_920:
[----:B------:R-:W-:Y:S05]  /*2ec50*/  BSYNC B1 ;  /* 0x0000000000017941 */ /* 0x000fea0003800000 */
.L_x_919:
        /* <DEDUP_REMOVED lines=8> */
.L_x_921:
[----:B------:R-:W-:Y:S05]  /*2ece0*/  BRA `(.L_x_922) ;  /* 0xffffff4400487947 */ /* 0x000fea000383ffff */
.L_x_650:
[----:B------:R-:W0:Y:S01]  /*2ecf0*/  S2R R9, SR_TID.X ;  /* 0x0000000000097919 */ /* 0x000e220000002100 */
[----:B------:R-:W-:Y:S01]  /*2ed00*/  BSSY B1, `(.L_x_923) ;  /* 0x000000a000017945 */ /* 0x000fe20003800000 */
[----:B------:R-:W-:Y:S01]  /*2ed10*/  IMAD.MOV.U32 R12, RZ, RZ, RZ ;  /* 0x000000ffff0c7224 */ /* 0x000fe200078e00ff */
[----:B------:R-:W-:Y:S01]  /*2ed20*/  MOV R15, 0xffffffff ;  /* 0xffffffff000f7802 */ /* 0x000fe20000000f00 */
[----:B------:R-:W-:Y:S01]  /*2ed30*/  IMAD.MOV.U32 R11, RZ, RZ, 0x1f ;  /* 0x0000001fff0b7424 */ /* 0x000fe200078e00ff */
[----:B0-----:R-:W-:-:S04]  /*2ed40*/  SHF.R.U32.HI R9, RZ, 0x5, R9 ;  /* 0x00000005ff097819 */ /* 0x001fc80000011609 */
[----:B------:R-:W-:-:S05]  /*2ed50*/  LOP3.LUT R9, R9, 0x3, RZ, 0xc0, !PT ;  /* 0x0000000309097812 */ /* 0x000fca00078ec0ff */
[----:B------:R-:W-:-:S07]  /*2ed60*/  IMAD.MOV.U32 R13, RZ, RZ, R9 ;  /* 0x000000ffff0d7224 */ /* 0x000fce00078e0009 */
[----:B------:R-:W-:Y:S05]  /*2ed70*/  WARPSYNC.COLLECTIVE R15, `(.L_x_924) ;  /* 0x000000000f087348 */ /* 0x000fea0003c00000 */
[----:B------:R0:W1:Y:S02]  /*2ed80*/  SHFL.IDX P6, R14, R13, R12, R11 ;  /* 0x0000000c0d0e7389 */ /* 0x00006400000c000b */
[----:B01----:R-:W-:Y:S01]  /*2ed90*/  ENDCOLLECTIVE ;  /* 0x000000000000791b */ /* 0x003fe20003800000 */
.L_x_924:
[----:B------:R-:W-:Y:S05]  /*2eda0*/  BSYNC B1 ;  /* 0x0000000000017941 */ /* 0x000fea0003800000 */
.L_x_923:
[----:B------:R-:W-:Y:S05]  /*2edb0*/  BRA `(.L_x_925) ;  /* 0xffffff5c00847947 */ /* 0x000fea000383ffff */
.L_x_652:
[----:B------:R-:W-:Y:S01]  /*2edc0*/  BSSY B1, `(.L_x_926) ;  /* 0x0000006000017945 */ /* 0x000fe20003800000 */
[----:B------:R-:W-:-:S07]  /*2edd0*/  IMAD.MOV.U32 R15, RZ, RZ, -0x1 ;  /* 0xffffffffff0f7424 */ /* 0x000fce00078e00ff */
[----:B0-----:R-:W-:Y:S05]  /*2ede0*/  WARPSYNC.COLLECTIVE R15, `(.L_x_927) ;  /* 0x000000000f0c7348 */ /* 0x001fea0003c00000 */
[----:B------:R-:W-:Y:S02]  /*2edf0*/  ELECT P6, UR62, PT ;  /* 0x00000000003e782f */ /* 0x000fe400038c0000 */
[----:B------:R-:W-:Y:S01]  /*2ee00*/  MOV R14, UR62 ;  /* 0x0000003e000e7c02 */ /* 0x000fe20008000f00 */
[----:B0-----:R-:W-:Y:S10]  /*2ee10*/  ENDCOLLECTIVE ;  /* 0x000000000000791b */ /* 0x001ff40003800000 */
.L_x_927:
[----:B------:R-:W-:Y:S05]  /*2ee20*/  BSYNC B1 ;  /* 0x0000000000017941 */ /* 0x000fea0003800000 */
.L_x_926:
[----:B------:R-:W-:Y:S05]  /*2ee30*/  BRA `(.L_x_651) ;  /* 0xffffff5c007c7947 */ /* 0x000fea000383ffff */
.L_x_654:
[----:B0-----:R0:W1:Y:S02]  /*2ee40*/  SYNCS.PHASECHK.TRANS64.TRYWAIT P0, [R22+URZ+0x29820], R7 ;  /* 0x02982007160075a7 */ /* 0x001064000800017f */
[----:B-1----:R-:W-:Y:S05]  /*2ee50*/  @!P0 NANOSLEEP.SYNCS 0x989680 ;  /* 0x009896800000895d */ /* 0x002fea0003900000 */
[----:B------:R-:W1:Y:S02]  /*2ee60*/  @!P0 SYNCS.PHASECHK.TRANS64 P0, [R22+URZ+0x29820], R7 ;  /* 0x02982007160085a7 */ /* 0x000e64000800007f */
[----:B-1----:R-:W-:Y:S05]  /*2ee70*/  @!P0 BRA `(.L_x_654) ;  /* 0xfffffffc00f08947 */ /* 0x002fea000383ffff */
[----:B------:R-:W-:Y:S05]  /*2ee80*/  BRA `(.L_x_928) ;  /* 0xffffff5c008c7947 */ /* 0x000fea000383ffff */
.L_x_658:
[----:B-1----:R1:W2:Y:S02]  /*2ee90*/  SYNCS.PHASECHK.TRANS64.TRYWAIT P0, [R10+URZ+0x298a0], R12 ;  /* 0x0298a00c0a0075a7 */ /* 0x0022a4000800017f */
[----:B--2---:R-:W-:Y:S05]  /*2eea0*/  @!P0 NANOSLEEP.SYNCS 0x989680 ;  /* 0x009896800000895d */ /* 0x004fea0003900000 */
[----:B------:R-:W2:Y:S02]  /*2eeb0*/  @!P0 SYNCS.PHASECHK.TRANS64 P0, [R10+URZ+0x298a0], R12 ;  /* 0x0298a00c0a0085a7 */ /* 0x000ea4000800007f */
[----:B--2---:R-:W-:Y:S05]  /*2eec0*/  @!P0 BRA `(.L_x_658) ;  /* 0xfffffffc00f08947 */ /* 0x004fea000383ffff */
[----:B------:R-:W-:Y:S05]  /*2eed0*/  BRA `(.L_x_929) ;  /* 0xffffff5c00a47947 */ /* 0x000fea000383ffff */
.L_x_665:
[----:B0-----:R0:W2:Y:S02]  /*2eee0*/  SYNCS.PHASECHK.TRANS64.TRYWAIT P0, [R10+URZ+0x298c0], R12 ;  /* 0x0298c00c0a0075a7 */ /* 0x0010a4000800017f */
[----:B--2---:R-:W-:Y:S05]  /*2eef0*/  @!P0 NANOSLEEP.SYNCS 0x989680 ;  /* 0x009896800000895d */ /* 0x004fea0003900000 */
[----:B------:R-:W2:Y:S02]  /*2ef00*/  @!P0 SYNCS.PHASECHK.TRANS64 P0, [R10+URZ+0x298c0], R12 ;  /* 0x0298c00c0a0085a7 */ /* 0x000ea4000800007f */
[----:B--2---:R-:W-:Y:S05]  /*2ef10*/  @!P0 BRA `(.L_x_665) ;  /* 0xfffffffc00f08947 */ /* 0x004fea000383ffff */
[----:B------:R-:W-:Y:S05]  /*2ef20*/  BRA `(.L_x_930) ;  /* 0xffffff6000987947 */ /* 0x000fea000383ffff */
.L_x_672:
[----:B-1----:R1:W2:Y:S02]  /*2ef30*/  SYNCS.PHASECHK.TRANS64.TRYWAIT P2, [R10+URZ+0x298a0], R9 ;  /* 0x0298a0090a0075a7 */ /* 0x0022a4000804017f */
[----:B--2---:R-:W-:Y:S05]  /*2ef40*/  @!P2 NANOSLEEP.SYNCS 0x989680 ;  /* 0x009896800000a95d */ /* 0x004fea0003900000 */
[----:B------:R-:W2:Y:S02]  /*2ef50*/  @!P2 SYNCS.PHASECHK.TRANS64 P2, [R10+URZ+0x298a0], R9 ;  /* 0x0298a0090a00a5a7 */ /* 0x000ea4000804007f */
[----:B--2---:R-:W-:Y:S05]  /*2ef60*/  @!P2 BRA `(.L_x_672) ;  /* 0xfffffffc00f0a947 */ /* 0x004fea000383ffff */
[----:B------:R-:W-:Y:S05]  /*2ef70*/  BRA `(.L_x_931) ;  /* 0xffffff6400587947 */ /* 0x000fea000383ffff */
.L_x_679:
[----:B0-----:R0:W2:Y:S02]  /*2ef80*/  SYNCS.PHASECHK.TRANS64.TRYWAIT P2, [R10+URZ+0x298c0], R9 ;  /* 0x0298c0090a0075a7 */ /* 0x0010a4000804017f */
[----:B--2---:R-:W-:Y:S05]  /*2ef90*/  @!P2 NANOSLEEP.SYNCS 0x989680 ;  /* 0x009896800000a95d */ /* 0x004fea0003900000 */
[----:B------:R-:W2:Y:S02]  /*2efa0*/  @!P2 SYNCS.PHASECHK.TRANS64 P2, [R10+URZ+0x298c0], R9 ;  /* 0x0298c0090a00a5a7 */ /* 0x000ea4000804007f */
[----:B--2---:R-:W-:Y:S05]  /*2efb0*/  @!P2 BRA `(.L_x_679) ;  /* 0xfffffffc00f0a947 */ /* 0x004fea000383ffff */
[----:B------:R-:W-:Y:S05]  /*2efc0*/  BRA `(.L_x_932) ;  /* 0xffffff6800487947 */ /* 0x000fea000383ffff */
.L_x_696:
[----:B------:R-:W-:Y:S01]  /*2efd0*/  SHF.R.U32.HI R8, RZ, 0x5, R21 ;  /* 0x00000005ff087819 */ /* 0x000fe20000011615 */
[----:B------:R-:W-:Y:S01]  /*2efe0*/  BSSY B0, `(.L_x_933) ;  /* 0x0000009000007945 */ /* 0x000fe20003800000 */
[----:B-1----:R-:W-:Y:S01]  /*2eff0*/  IMAD.MOV.U32 R12, RZ, RZ, RZ ;  /* 0x000000ffff0c7224 */ /* 0x002fe200078e00ff */
[----:B------:R-:W-:Y:S01]  /*2f000*/  MOV R15, 0xffffffff ;  /* 0xffffffff000f7802 */ /* 0x000fe20000000f00 */
[----:B------:R-:W-:Y:S01]  /*2f010*/  IMAD.MOV.U32 R11, RZ, RZ, 0x1f ;  /* 0x0000001fff0b7424 */ /* 0x000fe200078e00ff */
[----:B------:R-:W-:-:S05]  /*2f020*/  LOP3.LUT R8, R8, 0x3, RZ, 0xc0, !PT ;  /* 0x0000000308087812 */ /* 0x000fca00078ec0ff */
[----:B------:R-:W-:-:S07]  /*2f030*/  IMAD.MOV.U32 R13, RZ, RZ, R8 ;  /* 0x000000ffff0d7224 */ /* 0x000fce00078e0008 */
[----:B-----5:R-:W-:Y:S05]  /*2f040*/  WARPSYNC.COLLECTIVE R15, `(.L_x_934) ;  /* 0x000000000f087348 */ /* 0x020fea0003c00000 */
[----:B------:R0:W1:Y:S02]  /*2f050*/  SHFL.IDX P6, R14, R13, R12, R11 ;  /* 0x0000000c0d0e7389 */ /* 0x00006400000c000b */
[----:B01---5:R-:W-:Y:S01]  /*2f060*/  ENDCOLLECTIVE ;  /* 0x000000000000791b */ /* 0x023fe20003800000 */
.L_x_934:
[----:B------:R-:W-:Y:S05]  /*2f070*/  BSYNC B0 ;  /* 0x0000000000007941 */ /* 0x000fea0003800000 */
.L_x_933:
[----:B------:R-:W-:Y:S05]  /*2f080*/  BRA `(.L_x_935) ;  /* 0xffffff7800887947 */ /* 0x000fea000383ffff */
.L_x_699:
[----:B0-----:R-:W2:Y:S02]  /*2f090*/  LDL R2, [R1+0x2c] ;  /* 0x00002c0001027983 */ /* 0x001ea40000100800 */
[----:B--2---:R0:W1:Y:S02]  /*2f0a0*/  SYNCS.PHASECHK.TRANS64.TRYWAIT P0, [R0+URZ+0x29880], R2 ;  /* 0x02988002000075a7 */ /* 0x004064000800017f */
[----:B-1----:R-:W-:Y:S05]  /*2f0b0*/  @!P0 NANOSLEEP.SYNCS 0x989680 ;  /* 0x009896800000895d */ /* 0x002fea0003900000 */
[----:B------:R-:W1:Y:S02]  /*2f0c0*/  @!P0 SYNCS.PHASECHK.TRANS64 P0, [R0+URZ+0x29880], R2 ;  /* 0x02988002000085a7 */ /* 0x000e64000800007f */
[----:B-1----:R-:W-:Y:S05]  /*2f0d0*/  @!P0 BRA `(.L_x_699) ;  /* 0xfffffffc00ec8947 */ /* 0x002fea000383ffff */
[----:B------:R-:W-:Y:S05]  /*2f0e0*/  BRA `(.L_x_936) ;  /* 0xffffff7800ac7947 */ /* 0x000fea000383ffff */
.L_x_700:
        /* <DEDUP_REMOVED lines=8> */
.L_x_938:
[----:B------:R-:W-:Y:S05]  /*2f170*/  BSYNC B0 ;  /* 0x0000000000007941 */ /* 0x000fea0003800000 */
.L_x_937:
[----:B------:R-:W-:Y:S01]  /*2f180*/  LOP3.LUT P2, RZ, R20, 0x2, RZ, 0xc0, !PT ;  /* 0x0000000214ff7812 */ /* 0x000fe2000784c0ff */
[----:B------:R-:W-:Y:S01]  /*2f190*/  IMAD.MOV.U32 R13, RZ, RZ, R2 ;  /* 0x000000ffff0d7224 */ /* 0x000fe200078e0002 */
[----:B------:R-:W0:Y:S01]  /*2f1a0*/  S2R R20, SR_TID.X ;  /* 0x0000000000147919 */ /* 0x000e220000002100 */
[----:B------:R-:W-:Y:S01]  /*2f1b0*/  IMAD.MOV.U32 R12, RZ, RZ, RZ ;  /* 0x000000ffff0c7224 */ /* 0x000fe200078e00ff */
[----:B------:R-:W-:Y:S01]  /*2f1c0*/  MOV R15, 0xffffffff ;  /* 0xffffffff000f7802 */ /* 0x000fe20000000f00 */
[----:B------:R-:W-:Y:S01]  /*2f1d0*/  IMAD.MOV.U32 R11, RZ, RZ, 0x1c1f ;  /* 0x00001c1fff0b7424 */ /* 0x000fe200078e00ff */
[----:B------:R-:W-:-:S07]  /*2f1e0*/  MOV R4, R14 ;  /* 0x0000000e00047202 */ /* 0x000fce0000000f00 */
[----:B0-----:R-:W-:Y:S05]  /*2f1f0*/  WARPSYNC.COLLECTIVE R15, `(.L_x_939) ;  /* 0x000000000f087348 */ /* 0x001fea0003c00000 */
[----:B------:R1:W2:Y:S02]  /*2f200*/  SHFL.IDX P6, R14, R13, R12, R11 ;  /* 0x0000000c0d0e7389 */ /* 0x0002a400000c000b */
[----:B012---:R-:W-:Y:S01]  /*2f210*/  ENDCOLLECTIVE ;  /* 0x000000000000791b */ /* 0x007fe20003800000 */
.L_x_939:
[----:B------:R-:W-:Y:S02]  /*2f220*/  IMAD.MOV.U32 R13, RZ, RZ, R3 ;  /* 0x000000ffff0d7224 */ /* 0x000fe400078e0003 */
[----:B------:R-:W-:Y:S02]  /*2f230*/  IMAD.SHL.U32 R20, R20, 0x10, RZ ;  /* 0x0000001014147824 */ /* 0x000fe400078e00ff */
[----:B------:R-:W-:-:S03]  /*2f240*/  IMAD.MOV.U32 R12, RZ, RZ, R14 ;  /* 0x000000ffff0c7224 */ /* 0x000fc600078e000e */
[----:B------:R-:W-:-:S04]  /*2f250*/  LOP3.LUT R20, R20, 0x30, RZ, 0xc0, !PT ;  /* 0x0000003014147812 */ /* 0x000fc800078ec0ff */
[----:B------:R-:W-:Y:S02]  /*2f260*/  IADD3 R20, P0, R20, R12, RZ ;  /* 0x0000000c14147210 */ /* 0x000fe40007f1e0ff */
[----:B------:R-:W-:-:S03]  /*2f270*/  MOV R12, 0x1 ;  /* 0x00000001000c7802 */ /* 0x000fc60000000f00 */
[----:B------:R-:W-:Y:S01]  /*2f280*/  IMAD.X R21, RZ, RZ, R4, P0 ;  /* 0x000000ffff157224 */ /* 0x000fe200000e0604 */
[----:B------:R-:W-:-:S13]  /*2f290*/  ISETP.LT.OR P0, PT, R8, 0x1, P2 ;  /* 0x000000010800780c */ /* 0x000fda0001701670 */
[----:B------:R-:W-:Y:S05]  /*2f2a0*/  WARPSYNC.COLLECTIVE R15, `(.L_x_940) ;  /* 0x000000000f087348 */ /* 0x000fea0003c00000 */
[----:B------:R0:W1:Y:S02]  /*2f2b0*/  SHFL.IDX P6, R14, R13, R12, R11 ;  /* 0x0000000c0d0e7389 */ /* 0x00006400000c000b */
[----:B01----:R-:W-:Y:S01]  /*2f2c0*/  ENDCOLLECTIVE ;  /* 0x000000000000791b */ /* 0x003fe20003800000 */
.L_x_940:
        /* <DEDUP_REMOVED lines=9> */
[----:B0-----:R-:W0:Y:S01]  /*2f360*/  S2R R20, SR_TID.X ;  /* 0x0000000000147919 */ /* 0x001e220000002100 */
[----:B------:R-:W-:-:S07]  /*2f370*/  IMAD.MOV.U32 R21, RZ, RZ, R14 ;  /* 0x000000ffff157224 */ /* 0x000fce00078e000e */
[----:B0-----:R-:W-:Y:S05]  /*2f380*/  WARPSYNC.COLLECTIVE R15, `(.L_x_941) ;  /* 0x000000000f087348 */ /* 0x001fea0003c00000 */
[----:B------:R1:W2:Y:S02]  /*2f390*/  SHFL.IDX P6, R14, R13, R12, R11 ;  /* 0x0000000c0d0e7389 */ /* 0x0002a400000c000b */
[----:B012---:R-:W-:Y:S01]  /*2f3a0*/  ENDCOLLECTIVE ;  /* 0x000000000000791b */ /* 0x007fe20003800000 */
.L_x_941:
[----:B------:R-:W-:Y:S02]  /*2f3b0*/  IMAD.MOV.U32 R13, RZ, RZ, R3 ;  /* 0x000000ffff0d7224 */ /* 0x000fe400078e0003 */
[----:B------:R-:W-:Y:S02]  /*2f3c0*/  IMAD.MOV.U32 R12, RZ, RZ, R14 ;  /* 0x000000ffff0c7224 */ /* 0x000fe400078e000e */
[----:B------:R-:W-:-:S05]  /*2f3d0*/  IMAD.SHL.U32 R20, R20, 0x10, RZ ;  /* 0x0000001014147824 */ /* 0x000fca00078e00ff */
[----:B------:R-:W-:-:S04]  /*2f3e0*/  LOP3.LUT R20, R20, 0x30, RZ, 0xc0, !PT ;  /* 0x0000003014147812 */ /* 0x000fc800078ec0ff */
[----:B------:R-:W-:Y:S01]  /*2f3f0*/  IADD3 R20, P0, R20, R12, RZ ;  /* 0x0000000c14147210 */ /* 0x000fe20007f1e0ff */
[----:B------:R-:W-:-:S03]  /*2f400*/  IMAD.MOV.U32 R12, RZ, RZ, 0x2 ;  /* 0x00000002ff0c7424 */ /* 0x000fc600078e00ff */
[----:B------:R-:W-:Y:S02]  /*2f410*/  IADD3.X R21, RZ, R21, RZ, P0, !PT ;  /* 0x00000015ff157210 */ /* 0x000fe400007fe4ff */
[----:B------:R-:W-:-:S13]  /*2f420*/  ISETP.LT.OR P0, PT, R8, 0x21, P2 ;  /* 0x000000210800780c */ /* 0x000fda0001701670 */
[----:B------:R-:W-:Y:S05]  /*2f430*/  WARPSYNC.COLLECTIVE R15, `(.L_x_942) ;  /* 0x000000000f087348 */ /* 0x000fea0003c00000 */
[----:B------:R0:W1:Y:S02]  /*2f440*/  SHFL.IDX P6, R14, R13, R12, R11 ;  /* 0x0000000c0d0e7389 */ /* 0x00006400000c000b */
[----:B01----:R-:W-:Y:S01]  /*2f450*/  ENDCOLLECTIVE ;  /* 0x000000000000791b */ /* 0x003fe20003800000 */
.L_x_942:
        /* <DEDUP_REMOVED lines=12> */
.L_x_943:
[----:B------:R-:W-:Y:S01]  /*2f520*/  IMAD.MOV.U32 R12, RZ, RZ, R14 ;  /* 0x000000ffff0c7224 */ /* 0x000fe200078e000e */
[----:B------:R-:W-:-:S04]  /*2f530*/  SHF.L.U32 R20, R20, 0x4, RZ ;  /* 0x0000000414147819 */ /* 0x000fc800000006ff */
[----:B------:R-:W-:-:S04]  /*2f540*/  LOP3.LUT R20, R20, 0x30, RZ, 0xc0, !PT ;  /* 0x0000003014147812 */ /* 0x000fc800078ec0ff */
[----:B------:R-:W-:-:S05]  /*2f550*/  IADD3 R20, P0, R20, R12, RZ ;  /* 0x0000000c14147210 */ /* 0x000fca0007f1e0ff */
[----:B------:R-:W-:Y:S01]  /*2f560*/  IMAD.X R21, RZ, RZ, R21, P0 ;  /* 0x000000ffff157224 */ /* 0x000fe200000e0615 */
[----:B------:R-:W-:-:S13]  /*2f570*/  ISETP.LT.OR P0, PT, R8, 0x41, P2 ;  /* 0x000000410800780c */ /* 0x000fda0001701670 */
[----:B------:R-:W-:Y:S01]  /*2f580*/  @!PT LDS RZ, [RZ] ;  /* 0x00000000fffff984 */ /* 0x000fe20000000800 */
[----:B------:R-:W-:Y:S01]  /*2f590*/  @!PT LDS RZ, [RZ] ;  /* 0x00000000fffff984 */ /* 0x000fe20000000800 */
[----:B------:R-:W-:Y:S01]  /*2f5a0*/  @!PT LDS RZ, [RZ] ;  /* 0x00000000fffff984 */ /* 0x000fe20000000800 */
[----:B------:R-:W-:Y:S01]  /*2f5b0*/  LDGSTS.E.BYPASS.LTC128B.128 [R4+0xc400], desc[UR50][R20.64], !P0 ;  /* 0x0c40000014047fae */ /* 0x000fe2000c101d72 */
[----:B------:R-:W-:-:S13]  /*2f5c0*/  ISETP.LT.OR P0, PT, R8, 0x41, P1 ;  /* 0x000000410800780c */ /* 0x000fda0000f01670 */
[----:B------:R0:W-:Y:S04]  /*2f5d0*/  LDGSTS.E.BYPASS.LTC128B.128 [R5+0xc400], desc[UR50][R20.64+0x40], !P0 ;  /* 0x0c40004014057fae */ /* 0x0001e8000c101d72 */
[----:B------:R1:W5:Y:S01]  /*2f5e0*/  LDL.LU R21, [R1] ;  /* 0x0000000001157983 */ /* 0x0003620000300800 */
[----:B------:R-:W-:Y:S01]  /*2f5f0*/  IMAD.MOV.U32 R13, RZ, RZ, R3 ;  /* 0x000000ffff0d7224 */ /* 0x000fe200078e0003 */
[C---:B------:R-:W-:Y:S01]  /*2f600*/  ISETP.GE.AND P4, PT, R8.reuse, 0x21, PT ;  /* 0x000000210800780c */ /* 0x040fe20003f86270 */
[----:B------:R-:W-:Y:S01]  /*2f610*/  IMAD.MOV.U32 R12, RZ, RZ, 0x3 ;  /* 0x00000003ff0c7424 */ /* 0x000fe200078e00ff */
[----:B0-----:R-:W0:Y:S01]  /*2f620*/  S2R R20, SR_TID.X ;  /* 0x0000000000147919 */ /* 0x001e220000002100 */
[----:B------:R-:W-:-:S13]  /*2f630*/  ISETP.GE.AND P3, PT, R8, 0x41, PT ;  /* 0x000000410800780c */ /* 0x000fda0003f66270 */
[----:B01---5:R-:W-:Y:S05]  /*2f640*/  WARPSYNC.COLLECTIVE R15, `(.L_x_944) ;  /* 0x000000000f087348 */ /* 0x023fea0003c00000 */
[----:B------:R2:W3:Y:S02]  /*2f650*/  SHFL.IDX P6, R14, R13, R12, R11 ;  /* 0x0000000c0d0e7389 */ /* 0x0004e400000c000b */
[----:B0123-5:R-:W-:Y:S01]  /*2f660*/  ENDCOLLECTIVE ;  /* 0x000000000000791b */ /* 0x02ffe20003800000 */
.L_x_944:
[----:B------:R-:W-:Y:S01]  /*2f670*/  IMAD.MOV.U32 R13, RZ, RZ, R2 ;  /* 0x000000ffff0d7224 */ /* 0x000fe200078e0002 */
[----:B------:R-:W-:-:S07]  /*2f680*/  MOV R3, R14 ;  /* 0x0000000e00037202 */ /* 0x000fce0000000f00 */
[----:B------:R-:W-:Y:S05]  /*2f690*/  WARPSYNC.COLLECTIVE R15, `(.L_x_945) ;  /* 0x000000000f087348 */ /* 0x000fea0003c00000 */
[----:B------:R0:W1:Y:S02]  /*2f6a0*/  SHFL.IDX P6, R14, R13, R12, R11 ;  /* 0x0000000c0d0e7389 */ /* 0x00006400000c000b */
[----:B01----:R-:W-:Y:S01]  /*2f6b0*/  ENDCOLLECTIVE ;  /* 0x000000000000791b */ /* 0x003fe20003800000 */
.L_x_945:
[----:B------:R-:W-:-:S05]  /*2f6c0*/  IMAD.SHL.U32 R20, R20, 0x10, RZ ;  /* 0x0000001014147824 */ /* 0x000fca00078e00ff */
[----:B------:R-:W-:Y:S02]  /*2f6d0*/  LOP3.LUT R20, R20, 0x30, RZ, 0xc0, !PT ;  /* 0x0000003014147812 */ /* 0x000fe400078ec0ff */
[----:B------:R-:W-:Y:S01]  /*2f6e0*/  MOV R13, R25 ;  /* 0x00000019000d7202 */ /* 0x000fe20000000f00 */
[----:B------:R-:W-:Y:S02]  /*2f6f0*/  IMAD.MOV.U32 R12, RZ, RZ, RZ ;  /* 0x000000ffff0c7224 */ /* 0x000fe400078e00ff */
[----:B------:R-:W-:-:S07]  /*2f700*/  IMAD.MOV.U32 R2, RZ, RZ, R14 ;  /* 0x000000ffff027224 */ /* 0x000fce00078e000e */
[----:B------:R-:W-:Y:S05]  /*2f710*/  WARPSYNC.COLLECTIVE R15, `(.L_x_946) ;  /* 0x000000000f087348 */ /* 0x000fea0003c00000 */
[----:B------:R0:W1:Y:S02]  /*2f720*/  SHFL.IDX P6, R14, R13, R12, R11 ;  /* 0x0000000c0d0e7389 */ /* 0x00006400000c000b */
[----:B01----:R-:W-:Y:S01]  /*2f730*/  ENDCOLLECTIVE ;  /* 0x000000000000791b */ /* 0x003fe20003800000 */
.L_x_946:
        /* <DEDUP_REMOVED lines=16> */
.L_x_947:
[----:B------:R-:W-:Y:S01]  /*2f840*/  IMAD.MOV.U32 R2, RZ, RZ, R14 ;  /* 0x000000ffff027224 */ /* 0x000fe200078e000e */
[----:B------:R-:W-:-:S04]  /*2f850*/  LOP3.LUT R21, R21, 0xffffff7f, RZ, 0xc0, !PT ;  /* 0xffffff7f15157812 */ /* 0x000fc800078ec0ff */
[----:B------:R-:W-:-:S05]  /*2f860*/  @P0 LOP3.LUT R21, R21, 0x80, RZ, 0xfc, !PT ;  /* 0x0000008015150812 */ /* 0x000fca00078efcff */
[----:B------:R3:W-:Y:S01]  /*2f870*/  STL [R1], R21 ;  /* 0x0000001501007387 */ /* 0x0007e20000100800 */
[----:B------:R-:W-:Y:S05]  /*2f880*/  BRA `(.L_x_948) ;  /* 0xffffff7800407947 */ /* 0x000fea000383ffff */
.L_x_705:
[----:B-1----:R-:W2:Y:S02]  /*2f890*/  LDL R2, [R1+0x2c] ;  /* 0x00002c0001027983 */ /* 0x002ea40000100800 */
[----:B--2---:R1:W2:Y:S02]  /*2f8a0*/  SYNCS.PHASECHK.TRANS64.TRYWAIT P0, [R0+URZ+0x29840], R2 ;  /* 0x02984002000075a7 */ /* 0x0042a4000800017f */
[----:B--2---:R-:W-:Y:S05]  /*2f8b0*/  @!P0 NANOSLEEP.SYNCS 0x989680 ;  /* 0x009896800000895d */ /* 0x004fea0003900000 */
[----:B------:R-:W2:Y:S02]  /*2f8c0*/  @!P0 SYNCS.PHASECHK.TRANS64 P0, [R0+URZ+0x29840], R2 ;  /* 0x02984002000085a7 */ /* 0x000ea4000800007f */
[----:B--2---:R-:W-:Y:S05]  /*2f8d0*/  @!P0 BRA `(.L_x_705) ;  /* 0xfffffffc00ec8947 */ /* 0x004fea000383ffff */
[----:B------:R-:W-:Y:S05]  /*2f8e0*/  BRA `(.L_x_949) ;  /* 0xffffff7800b07947 */ /* 0x000fea000383ffff */
.L_x_706:
[----:B------:R-:W-:Y:S01]  /*2f8f0*/  BSSY B0, `(.L_x_950) ;  /* 0x0000008000007945 */ /* 0x000fe20003800000 */
[----:B------:R-:W-:Y:S01]  /*2f900*/  MOV R13, R6 ;  /* 0x00000006000d7202 */ /* 0x000fe20000000f00 */
[----:B------:R-:W-:Y:S02]  /*2f910*/  IMAD.MOV.U32 R12, RZ, RZ, RZ ;  /* 0x000000ffff0c7224 */ /* 0x000fe400078e00ff */
[----:B------:R-:W-:Y:S02]  /*2f920*/  IMAD.MOV.U32 R11, RZ, RZ, 0x1c1f ;  /* 0x00001c1fff0b7424 */ /* 0x000fe400078e00ff */
[----:B------:R-:W-:-:S07]  /*2f930*/  IMAD.MOV.U32 R15, RZ, RZ, -0x1 ;  /* 0xffffffffff0f7424 */ /* 0x000fce00078e00ff */
[----:B---3-5:R-:W-:Y:S05]  /*2f940*/  WARPSYNC.COLLECTIVE R15, `(.L_x_951) ;  /* 0x000000000f087348 */ /* 0x028fea0003c00000 */
[----:B------:R0:W1:Y:S02]  /*2f950*/  SHFL.IDX P6, R14, R13, R12, R11 ;  /* 0x0000000c0d0e7389 */ /* 0x00006400000c000b */
[----:B01-3-5:R-:W-:Y:S01]  /*2f960*/  ENDCOLLECTIVE ;  /* 0x000000000000791b */ /* 0x02bfe20003800000 */
.L_x_951:
[----:B------:R-:W-:Y:S05]  /*2f970*/  BSYNC B0 ;  /* 0x0000000000007941 */ /* 0x000fea0003800000 */
.L_x_950:
[----:B------:R-:W0:Y:S01]  /*2f980*/  S2R R21, SR_TID.X ;  /* 0x0000000000157919 */ /* 0x000e220000002100 */
[----:B------:R-:W-:Y:S01]  /*2f990*/  MOV R13, R5 ;  /* 0x00000005000d7202 */ /* 0x000fe20000000f00 */
[----:B------:R-:W-:Y:S01]  /*2f9a0*/  IMAD.MOV.U32 R12, RZ, RZ, RZ ;  /* 0x000000ffff0c7224 */ /* 0x000fe200078e00ff */
[----:B------:R-:W-:Y:S01]  /*2f9b0*/  LOP3.LUT P1, RZ, R20, 0x4, RZ, 0xc0, !PT ;  /* 0x0000000414ff7812 */ /* 0x000fe2000782c0ff */
[----:B------:R-:W-:Y:S02]  /*2f9c0*/  IMAD.MOV.U32 R11, RZ, RZ, 0x1c1f ;  /* 0x00001c1fff0b7424 */ /* 0x000fe400078e00ff */
[----:B------:R-:W-:Y:S02]  /*2f9d0*/  IMAD.MOV.U32 R15, RZ, RZ, -0x1 ;  /* 0xffffffffff0f7424 */ /* 0x000fe400078e00ff */
[----:B------:R-:W-:Y:S02]  /*2f9e0*/  IMAD.MOV.U32 R2, RZ, RZ, R14 ;  /* 0x000000ffff027224 */ /* 0x000fe400078e000e */
[----:B------:R-:W-:-:S07]  /*2f9f0*/  @P5 IMAD.IADD R9, R22, 0x1, R4 ;  /* 0x0000000116095824 */ /* 0x000fce00078e0204 */
[----:B0-----:R-:W-:Y:S05]  /*2fa00*/  WARPSYNC.COLLECTIVE R15, `(.L_x_952) ;  /* 0x000000000f087348 */ /* 0x001fea0003c00000 */
[----:B------:R1:W2:Y:S02]  /*2fa10*/  SHFL.IDX P6, R14, R13, R12, R11 ;  /* 0x0000000c0d0e7389 */ /* 0x0002a400000c000b */
[----:B012---:R-:W-:Y:S01]  /*2fa20*/  ENDCOLLECTIVE ;  /* 0x000000000000791b */ /* 0x007fe20003800000 */
.L_x_952:
[----:B------:R-:W-:Y:S02]  /*2fa30*/  IMAD.MOV.U32 R13, RZ, RZ, R6 ;  /* 0x000000ffff0d7224 */ /* 0x000fe400078e0006 */
[----:B------:R-:W-:Y:S02]  /*2fa40*/  IMAD.MOV.U32 R12, RZ, RZ, 0x1 ;  /* 0x00000001ff0c7424 */ /* 0x000fe400078e00ff */
[----:B------:R-:W-:Y:S01]  /*2fa50*/  IMAD.SHL.U32 R10, R21, 0x10, RZ ;  /* 0x00000010150a7824 */ /* 0x000fe200078e00ff */
[----:B------:R-:W-:Y:S02]  /*2fa60*/  @P4 IADD3 R21, R22, R4, RZ ;  /* 0x0000000416154210 */ /* 0x000fe40007ffe0ff */
[----:B------:R-:W-:Y:S02]  /*2fa70*/  MOV R3, R14 ;  /* 0x0000000e00037202 */ /* 0x000fe40000000f00 */
[----:B------:R-:W-:Y:S02]  /*2fa80*/  LOP3.LUT R10, R10, 0x30, RZ, 0xc0, !PT ;  /* 0x000000300a0a7812 */ /* 0x000fe400078ec0ff */
[----:B------:R-:W-:-:S02]  /*2fa90*/  LOP3.LUT P6, RZ, R20, 0x8, RZ, 0xc0, !PT ;  /* 0x0000000814ff7812 */ /* 0x000fc400078cc0ff */
        /* <DEDUP_REMOVED lines=14> */
.L_x_953:
[----:B------:R-:W-:Y:S01]  /*2fb80*/  @!PT LDS RZ, [RZ] ;  /* 0x00000000fffff984 */ /* 0x000fe20000000800 */
[----:B------:R-:W-:Y:S01]  /*2fb90*/  @!PT LDS RZ, [RZ] ;  /* 0x00000000fffff984 */ /* 0x000fe20000000800 */
[----:B------:R-:W-:Y:S01]  /*2fba0*/  @!PT LDS RZ, [RZ] ;  /* 0x00000000fffff984 */ /* 0x000fe20000000800 */
[----:B------:R0:W-:Y:S01]  /*2fbb0*/  @P5 LDGSTS.E.BYPASS.LTC128B.128 [R9+0x1f400], desc[UR50][R2.64+0x80], !P1 ;  /* 0x1f40008002095fae */ /* 0x0001e2000c901d72 */
[----:B------:R-:W-:Y:S01]  /*2fbc0*/  LOP3.LUT P5, RZ, R20, 0x8, RZ, 0xc0, !PT ;  /* 0x0000000814ff7812 */ /* 0x000fe200078ac0ff */
[----:B------:R-:W-:Y:S02]  /*2fbd0*/  IMAD.MOV.U32 R13, RZ, RZ, R5 ;  /* 0x000000ffff0d7224 */ /* 0x000fe400078e0005 */
[----:B0-----:R-:W-:Y:S01]  /*2fbe0*/  @P3 IMAD.IADD R9, R22, 0x1, R4 ;  /* 0x0000000116093824 */ /* 0x001fe200078e0204 */
[----:B------:R-:W-:-:S09]  /*2fbf0*/  MOV R2, R14 ;  /* 0x0000000e00027202 */ /* 0x000fd20000000f00 */
[----:B------:R-:W-:Y:S05]  /*2fc00*/  WARPSYNC.COLLECTIVE R15, `(.L_x_954) ;  /* 0x000000000f087348 */ /* 0x000fea0003c00000 */
[----:B------:R0:W1:Y:S02]  /*2fc10*/  SHFL.IDX P6, R14, R13, R12, R11 ;  /* 0x0000000c0d0e7389 */ /* 0x00006400000c000b */
[----:B01----:R-:W-:Y:S01]  /*2fc20*/  ENDCOLLECTIVE ;  /* 0x000000000000791b */ /* 0x003fe20003800000 */
.L_x_954:
        /* <DEDUP_REMOVED lines=16> */
.L_x_955:
[----:B------:R-:W-:Y:S01]  /*2fd30*/  @!PT LDS RZ, [RZ] ;  /* 0x00000000fffff984 */ /* 0x000fe20000000800 */
[----:B------:R-:W-:Y:S01]  /*2fd40*/  @!PT LDS RZ, [RZ] ;  /* 0x00000000fffff984 */ /* 0x000fe20000000800 */
[----:B------:R-:W-:Y:S01]  /*2fd50*/  @!PT LDS RZ, [RZ] ;  /* 0x00000000fffff984 */ /* 0x000fe20000000800 */
[----:B------:R-:W-:Y:S04]  /*2fd60*/  @P4 LDGSTS.E.BYPASS.LTC128B.128 [R21+0x1d400], desc[UR50][R2.64+0x40], !P5 ;  /* 0x1d40004002154fae */ /* 0x000fe8000e901d72 */
[----:B------:R0:W-:Y:S01]  /*2fd70*/  @P4 LDGSTS.E.BYPASS.LTC128B.128 [R21+0x1fc00], desc[UR50][R2.64+0x80], !P1 ;  /* 0x1fc0008002154fae */ /* 0x0001e2000c901d72 */
[----:B------:R-:W-:Y:S02]  /*2fd80*/  LOP3.LUT P4, RZ, R20, 0x10, RZ, 0xc0, !PT ;  /* 0x0000001014ff7812 */ /* 0x000fe4000788c0ff */
[----:B------:R-:W-:Y:S01]  /*2fd90*/  MOV R13, R5 ;  /* 0x00000005000d7202 */ /* 0x000fe20000000f00 */
[----:B0-----:R-:W-:Y:S02]  /*2fda0*/  @P2 IMAD.IADD R21, R22, 0x1, R4 ;  /* 0x0000000116152824 */ /* 0x001fe400078e0204 */
[----:B------:R-:W-:-:S08]  /*2fdb0*/  IMAD.MOV.U32 R2, RZ, RZ, R14 ;  /* 0x000000ffff027224 */ /* 0x000fd000078e000e */
[----:B------:R-:W-:Y:S05]  /*2fdc0*/  WARPSYNC.COLLECTIVE R15, `(.L_x_956) ;  /* 0x000000000f087348 */ /* 0x000fea0003c00000 */
[----:B------:R0:W1:Y:S02]  /*2fdd0*/  SHFL.IDX P6, R14, R13, R12, R11 ;  /* 0x0000000c0d0e7389 */ /* 0x00006400000c000b */
[----:B01----:R-:W-:Y:S01]  /*2fde0*/  ENDCOLLECTIVE ;  /* 0x000000000000791b */ /* 0x003fe20003800000 */
.L_x_956:
[----:B------:R-:W-:Y:S01]  /*2fdf0*/  MOV R13, R6 ;  /* 0x00000006000d7202 */ /* 0x000fe20000000f00 */
[----:B------:R-:W-:Y:S02]  /*2fe00*/  IMAD.MOV.U32 R12, RZ, RZ, 0x3 ;  /* 0x00000003ff0c7424 */ /* 0x000fe400078e00ff */
[----:B------:R-:W-:-:S07]  /*2fe10*/  IMAD.MOV.U32 R3, RZ, RZ, R14 ;  /* 0x000000ffff037224 */ /* 0x000fce00078e000e */
[----:B------:R-:W-:Y:S05]  /*2fe20*/  WARPSYNC.COLLECTIVE R15, `(.L_x_957) ;  /* 0x000000000f087348 */ /* 0x000fea0003c00000 */
[----:B------:R0:W1:Y:S02]  /*2fe30*/  SHFL.IDX P6, R14, R13, R12, R11 ;  /* 0x0000000c0d0e7389 */ /* 0x00006400000c000b */
[----:B01----:R-:W-:Y:S01]  /*2fe40*/  ENDCOLLECTIVE ;  /* 0x000000000000791b */ /* 0x003fe20003800000 */
.L_x_957:
        /* <DEDUP_REMOVED lines=10> */
.L_x_958:
[----:B------:R-:W-:Y:S01]  /*2fef0*/  @!PT LDS RZ, [RZ] ;  /* 0x00000000fffff984 */ /* 0x000fe20000000800 */
[----:B------:R-:W-:Y:S01]  /*2ff00*/  @!PT LDS RZ, [RZ] ;  /* 0x00000000fffff984 */ /* 0x000fe20000000800 */
[----:B------:R-:W-:Y:S01]  /*2ff10*/  @!PT LDS RZ, [RZ] ;  /* 0x00000000fffff984 */ /* 0x000fe20000000800 */
[----:B------:R-:W-:Y:S04]  /*2ff20*/  @P3 LDGSTS.E.BYPASS.LTC128B.128 [R9+0x1b400], desc[UR50][R2.64], !P4 ;  /* 0x1b40000002093fae */ /* 0x000fe8000e101d72 */
[----:B------:R-:W-:Y:S04]  /*2ff30*/  @P3 LDGSTS.E.BYPASS.LTC128B.128 [R9+0x1dc00], desc[UR50][R2.64+0x40], !P5 ;  /* 0x1dc0004002093fae */ /* 0x000fe8000e901d72 */
[----:B------:R0:W-:Y:S01]  /*2ff40*/  @P3 LDGSTS.E.BYPASS.LTC128B.128 [R9+0x20400], desc[UR50][R2.64+0x80], !P1 ;  /* 0x2040008002093fae */ /* 0x0001e2000c901d72 */
[----:B------:R-:W-:Y:S01]  /*2ff50*/  IMAD.MOV.U32 R13, RZ, RZ, R7 ;  /* 0x000000ffff0d7224 */ /* 0x000fe200078e0007 */
[----:B------:R-:W-:-:S02]  /*2ff60*/  MOV R12, RZ ;  /* 0x000000ff000c7202 */ /* 0x000fc40000000f00 */
[----:B0-----:R-:W-:-:S07]  /*2ff70*/  MOV R2, R14 ;  /* 0x0000000e00027202 */ /* 0x001fce0000000f00 */
[----:B------:R-:W-:Y:S05]  /*2ff80*/  WARPSYNC.COLLECTIVE R15, `(.L_x_959) ;  /* 0x000000000f087348 */ /* 0x000fea0003c00000 */
[----:B------:R0:W1:Y:S02]  /*2ff90*/  SHFL.IDX P6, R14, R13, R12, R11 ;  /* 0x0000000c0d0e7389 */ /* 0x00006400000c000b */
[----:B01----:R-:W-:Y:S01]  /*2ffa0*/  ENDCOLLECTIVE ;  /* 0x000000000000791b */ /* 0x003fe20003800000 */
.L_x_959:
        /* <DEDUP_REMOVED lines=13> */
.L_x_960:
[----:B------:R-:W-:Y:S01]  /*30080*/  IMAD.MOV.U32 R2, RZ, RZ, R14 ;  /* 0x000000ffff027224 */ /* 0x000fe200078e000e */
[----:B------:R-:W-:Y:S06]  /*30090*/  BRA `(.L_x_961) ;  /* 0xffffff7800187947 */ /* 0x000fec000383ffff */
.L_x_713:
[----:B------:R-:W-:Y:S01]  /*300a0*/  MOV R13, R4 ;  /* 0x00000004000d7202 */ /* 0x000fe20000000f00 */
[----:B------:R-:W-:Y:S02]  /*300b0*/  IMAD.MOV.U32 R12, RZ, RZ, RZ ;  /* 0x000000ffff0c7224 */ /* 0x000fe400078e00ff */
[----:B------:R-:W-:Y:S02]  /*300c0*/  IMAD.MOV.U32 R11, RZ, RZ, 0x1c1f ;  /* 0x00001c1fff0b7424 */ /* 0x000fe400078e00ff */
[----:B------:R-:W-:Y:S02]  /*300d0*/  IMAD.MOV.U32 R15, RZ, RZ, -0x1 ;  /* 0xffffffffff0f7424 */ /* 0x000fe400078e00ff */
[----:B-----5:R-:W-:Y:S02]  /*300e0*/  IMAD R6, R17, R8, RZ ;  /* 0x0000000811067224 */ /* 0x020fe400078e02ff */
[----:B------:R-:W-:-:S07]  /*300f0*/  IMAD.IADD R5, R10, 0x1, R5 ;  /* 0x000000010a057824 */ /* 0x000fce00078e0205 */
[----:B------:R-:W-:Y:S05]  /*30100*/  WARPSYNC.COLLECTIVE R15, `(.L_x_962) ;  /* 0x000000000f087348 */ /* 0x000fea0003c00000 */
[----:B------:R0:W1:Y:S02]  /*30110*/  SHFL.IDX P6, R14, R13, R12, R11 ;  /* 0x0000000c0d0e7389 */ /* 0x00006400000c000b */
[----:B01----:R-:W-:Y:S01]  /*30120*/  ENDCOLLECTIVE ;  /* 0x000000000000791b */ /* 0x003fe20003800000 */
.L_x_962:
[C---:B------:R-:W-:Y:S01]  /*30130*/  VIADD R7, R5.reuse, 0x20 ;  /* 0x0000002005077836 */ /* 0x040fe20000000000 */
[----:B------:R-:W-:Y:S01]  /*30140*/  ISETP.GE.AND P0, PT, R5, R6, PT ;  /* 0x000000060500720c */ /* 0x000fe20003f06270 */
[----:B------:R-:W-:Y:S01]  /*30150*/  IMAD.MOV.U32 R13, RZ, RZ, R0 ;  /* 0x000000ffff0d7224 */ /* 0x000fe200078e0000 */
[----:B------:R-:W-:-:S11]  /*30160*/  MOV R2, R14 ;  /* 0x0000000e00027202 */ /* 0x000fd60000000f00 */
[----:B------:R-:W-:Y:S05]  /*30170*/  WARPSYNC.COLLECTIVE R15, `(.L_x_963) ;  /* 0x000000000f087348 */ /* 0x000fea0003c00000 */
[----:B------:R0:W1:Y:S02]  /*30180*/  SHFL.IDX P6, R14, R13, R12, R11 ;  /* 0x0000000c0d0e7389 */ /* 0x00006400000c000b */
[----:B01----:R-:W-:Y:S01]  /*30190*/  ENDCOLLECTIVE ;  /* 0x000000000000791b */ /* 0x003fe20003800000 */
.L_x_963:
[----:B------:R-:W-:Y:S02]  /*301a0*/  IMAD.MOV.U32 R13, RZ, RZ, R4 ;  /* 0x000000ffff0d7224 */ /* 0x000fe400078e0004 */
[----:B------:R-:W-:Y:S02]  /*301b0*/  IMAD.MOV.U32 R12, RZ, RZ, 0x1 ;  /* 0x00000001ff0c7424 */ /* 0x000fe400078e00ff */
[----:B------:R-:W-:-:S07]  /*301c0*/  IMAD.MOV.U32 R3, RZ, RZ, R14 ;  /* 0x000000ffff037224 */ /* 0x000fce00078e000e */
[----:B------:R-:W-:Y:S05]  /*301d0*/  WARPSYNC.COLLECTIVE R15, `(.L_x_964) ;  /* 0x000000000f087348 */ /* 0x000fea0003c00000 */
[----:B------:R0:W1:Y:S02]  /*301e0*/  SHFL.IDX P6, R14, R13, R12, R11 ;  /* 0x0000000c0d0e7389 */ /* 0x00006400000c000b */
[----:B01----:R-:W-:Y:S01]  /*301f0*/  ENDCOLLECTIVE ;  /* 0x000000000000791b */ /* 0x003fe20003800000 */
.L_x_964:
[----:B------:R-:W-:-:S04]  /*30200*/  @!P0 IADD3 R3, P4, R20, R3, RZ ;  /* 0x0000000314038210 */ /* 0x000fc80007f9e0ff */
[----:B------:R-:W-:-:S04]  /*30210*/  @!P0 IADD3.X R2, RZ, R2, RZ, P4, !PT ;  /* 0x00000002ff028210 */ /* 0x000fc800027fe4ff */
[----:B------:R-:W-:Y:S01]  /*30220*/  @!P0 LOP3.LUT R3, R3, R2, RZ, 0x3c, !PT ;  /* 0x0000000203038212 */ /* 0x000fe200078e3cff */
[----:B------:R-:W-:-:S03]  /*30230*/  IMAD.MOV.U32 R13, RZ, RZ, R0 ;  /* 0x000000ffff0d7224 */ /* 0x000fc600078e0000 */
[----:B------:R-:W-:-:S04]  /*30240*/  @!P0 LOP3.LUT R2, R3, R2, RZ, 0x3c, !PT ;  /* 0x0000000203028212 */ /* 0x000fc800078e3cff */
[----:B------:R-:W-:-:S05]  /*30250*/  @!P0 LOP3.LUT R3, R3, R2, RZ, 0x3c, !PT ;  /* 0x0000000203038212 */ /* 0x000fca00078e3cff */
[----:B------:R-:W-:Y:S01]  /*30260*/  @!PT LDS RZ, [RZ] ;  /* 0x00000000fffff984 */ /* 0x000fe20000000800 */
[----:B------:R-:W-:Y:S01]  /*30270*/  @!PT LDS RZ, [RZ] ;  /* 0x00000000fffff984 */ /* 0x000fe20000000800 */
[----:B------:R-:W-:Y:S01]  /*30280*/  @!PT LDS RZ, [RZ] ;  /* 0x00000000fffff984 */ /* 0x000fe20000000800 */
[----:B------:R-:W-:Y:S04]  /*30290*/  @!P0 LDGSTS.E.BYPASS.LTC128B.128 [R9+0x14400], desc[UR50][R2.64], !P3 ;  /* 0x1440000002098fae */ /* 0x000fe8000d901d72 */
[----:B------:R-:W-:Y:S04]  /*302a0*/  @!P0 LDGSTS.E.BYPASS.LTC128B.128 [R9+0x16400], desc[UR50][R2.64+0x40], !P2 ;  /* 0x1640004002098fae */ /* 0x000fe8000d101d72 */
[----:B------:R0:W-:Y:S01]  /*302b0*/  @!P0 LDGSTS.E.BYPASS.LTC128B.128 [R9+0x18400], desc[UR50][R2.64+0x80], !P1 ;  /* 0x1840008002098fae */ /* 0x0001e2000c901d72 */
[----:B------:R-:W-:Y:S02]  /*302c0*/  ISETP.GE.AND P0, PT, R7, R6, PT ;  /* 0x000000060700720c */ /* 0x000fe40003f06270 */
[----:B0-----:R-:W-:-:S11]  /*302d0*/  MOV R2, R14 ;  /* 0x0000000e00027202 */ /* 0x001fd60000000f00 */
[----:B------:R-:W-:Y:S05]  /*302e0*/  WARPSYNC.COLLECTIVE R15, `(.L_x_965) ;  /* 0x000000000f087348 */ /* 0x000fea0003c00000 */
[----:B------:R0:W1:Y:S02]  /*302f0*/  SHFL.IDX P6, R14, R13, R12, R11 ;  /* 0x0000000c0d0e7389 */ /* 0x00006400000c000b */
[----:B01----:R-:W-:Y:S01]  /*30300*/  ENDCOLLECTIVE ;  /* 0x000000000000791b */ /* 0x003fe20003800000 */
.L_x_965:
[----:B------:R-:W-:Y:S02]  /*30310*/  IMAD.MOV.U32 R13, RZ, RZ, R4 ;  /* 0x000000ffff0d7224 */ /* 0x000fe400078e0004 */
[----:B------:R-:W-:Y:S02]  /*30320*/  IMAD.MOV.U32 R12, RZ, RZ, 0x2 ;  /* 0x00000002ff0c7424 */ /* 0x000fe400078e00ff */
[----:B------:R-:W-:-:S07]  /*30330*/  IMAD.MOV.U32 R3, RZ, RZ, R14 ;  /* 0x000000ffff037224 */ /* 0x000fce00078e000e */
[----:B------:R-:W-:Y:S05]  /*30340*/  WARPSYNC.COLLECTIVE R15, `(.L_x_966) ;  /* 0x000000000f087348 */ /* 0x000fea0003c00000 */
[----:B------:R0:W1:Y:S02]  /*30350*/  SHFL.IDX P6, R14, R13, R12, R11 ;  /* 0x0000000c0d0e7389 */ /* 0x00006400000c000b */
[----:B01----:R-:W-:Y:S01]  /*30360*/  ENDCOLLECTIVE ;  /* 0x000000000000791b */ /* 0x003fe20003800000 */
.L_x_966:
[----:B------:R-:W-:-:S05]  /*30370*/  @!P0 IADD3 R3, P4, R20, R3, RZ ;  /* 0x0000000314038210 */ /* 0x000fca0007f9e0ff */
[----:B------:R-:W-:-:S05]  /*30380*/  @!P0 IMAD.X R2, RZ, RZ, R2, P4 ;  /* 0x000000ffff028224 */ /* 0x000fca00020e0602 */
[----:B------:R-:W-:Y:S02]  /*30390*/  @!P0 LOP3.LUT R3, R3, R2, RZ, 0x3c, !PT ;  /* 0x0000000203038212 */ /* 0x000fe400078e3cff */
[----:B------:R-:W-:Y:S02]  /*303a0*/  MOV R13, R0 ;  /* 0x00000000000d7202 */ /* 0x000fe40000000f00 */
[----:B------:R-:W-:-:S04]  /*303b0*/  @!P0 LOP3.LUT R2, R3, R2, RZ, 0x3c, !PT ;  /* 0x0000000203028212 */ /* 0x000fc800078e3cff */
[----:B------:R-:W-:-:S05]  /*303c0*/  @!P0 LOP3.LUT R3, R3, R2, RZ, 0x3c, !PT ;  /* 0x0000000203038212 */ /* 0x000fca00078e3cff */
[----:B------:R-:W-:Y:S01]  /*303d0*/  @!PT LDS RZ, [RZ] ;  /* 0x00000000fffff984 */ /* 0x000fe20000000800 */
[----:B------:R-:W-:Y:S01]  /*303e0*/  @!PT LDS RZ, [RZ] ;  /* 0x00000000fffff984 */ /* 0x000fe20000000800 */
[----:B------:R-:W-:Y:S01]  /*303f0*/  @!PT LDS RZ, [RZ] ;  /* 0x00000000fffff984 */ /* 0x000fe20000000800 */
[----:B------:R-:W-:Y:S04]  /*30400*/  @!P0 LDGSTS.E.BYPASS.LTC128B.128 [R9+0x14c00], desc[UR50][R2.64], !P3 ;  /* 0x14c0000002098fae */ /* 0x000fe8000d901d72 */
[----:B------:R-:W-:Y:S04]  /*30410*/  @!P0 LDGSTS.E.BYPASS.LTC128B.128 [R9+0x16c00], desc[UR50][R2.64+0x40], !P2 ;  /* 0x16c0004002098fae */ /* 0x000fe8000d101d72 */
[----:B------:R0:W-:Y:S02]  /*30420*/  @!P0 LDGSTS.E.BYPASS.LTC128B.128 [R9+0x18c00], desc[UR50][R2.64+0x80], !P1 ;  /* 0x18c0008002098fae */ /* 0x0001e4000c901d72 */
[----:B0-----:R-:W-:-:S04]  /*30430*/  IADD3 R2, R5, 0x40, RZ ;  /* 0x0000004005027810 */ /* 0x001fc80007ffe0ff */
[----:B------:R-:W-:Y:S01]  /*30440*/  ISETP.GE.AND P0, PT, R2, R6, PT ;  /* 0x000000060200720c */ /* 0x000fe20003f06270 */
[----:B------:R-:W-:-:S12]  /*30450*/  IMAD.MOV.U32 R2, RZ, RZ, R14 ;  /* 0x000000ffff027224 */ /* 0x000fd800078e000e */
[----:B------:R-:W-:Y:S05]  /*30460*/  WARPSYNC.COLLECTIVE R15, `(.L_x_967) ;  /* 0x000000000f087348 */ /* 0x000fea0003c00000 */
[----:B------:R0:W1:Y:S02]  /*30470*/  SHFL.IDX P6, R14, R13, R12, R11 ;  /* 0x0000000c0d0e7389 */ /* 0x00006400000c000b */
[----:B01----:R-:W-:Y:S01]  /*30480*/  ENDCOLLECTIVE ;  /* 0x000000000000791b */ /* 0x003fe20003800000 */
.L_x_967:
[----:B------:R-:W-:Y:S01]  /*30490*/  IMAD.MOV.U32 R13, RZ, RZ, R4 ;  /* 0x000000ffff0d7224 */ /* 0x000fe200078e0004 */
[----:B------:R-:W-:Y:S01]  /*304a0*/  MOV R12, 0x3 ;  /* 0x00000003000c7802 */ /* 0x000fe20000000f00 */
[----:B------:R-:W-:-:S07]  /*304b0*/  IMAD.MOV.U32 R3, RZ, RZ, R14 ;  /* 0x000000ffff037224 */ /* 0x000fce00078e000e */
[----:B------:R-:W-:Y:S05]  /*304c0*/  WARPSYNC.COLLECTIVE R15, `(.L_x_968) ;  /* 0x000000000f087348 */ /* 0x000fea0003c00000 */
[----:B------:R0:W1:Y:S02]  /*304d0*/  SHFL.IDX P6, R14, R13, R12, R11 ;  /* 0x0000000c0d0e7389 */ /* 0x00006400000c000b */
[----:B01----:R-:W-:Y:S01]  /*304e0*/  ENDCOLLECTIVE ;  /* 0x000000000000791b */ /* 0x003fe20003800000 */
.L_x_968:
[----:B------:R-:W-:-:S05]  /*304f0*/  @!P0 IADD3 R3, P4, R20, R3, RZ ;  /* 0x0000000314038210 */ /* 0x000fca0007f9e0ff */
[----:B------:R-:W-:-:S05]  /*30500*/  @!P0 IMAD.X R2, RZ, RZ, R2, P4 ;  /* 0x000000ffff028224 */ /* 0x000fca00020e0602 */
[----:B------:R-:W-:Y:S01]  /*30510*/  @!P0 LOP3.LUT R3, R3, R2, RZ, 0x3c, !PT ;  /* 0x0000000203038212 */ /* 0x000fe200078e3cff */
[----:B------:R-:W-:-:S03]  /*30520*/  IMAD.MOV.U32 R13, RZ, RZ, R0 ;  /* 0x000000ffff0d7224 */ /* 0x000fc600078e0000 */
[----:B------:R-:W-:-:S04]  /*30530*/  @!P0 LOP3.LUT R2, R3, R2, RZ, 0x3c, !PT ;  /* 0x0000000203028212 */ /* 0x000fc800078e3cff */
[----:B------:R-:W-:Y:S01]  /*30540*/  @!P0 LOP3.LUT R3, R3, R2, RZ, 0x3c, !PT ;  /* 0x0000000203038212 */ /* 0x000fe200078e3cff */
[----:B------:R-:W-:-:S07]  /*30550*/  IMAD.MOV.U32 R4, RZ, RZ, R14 ;  /* 0x000000ffff047224 */ /* 0x000fce00078e000e */
[----:B------:R-:W-:Y:S05]  /*30560*/  WARPSYNC.COLLECTIVE R15, `(.L_x_969) ;  /* 0x000000000f087348 */ /* 0x000fea0003c00000 */
[----:B------:R0:W1:Y:S02]  /*30570*/  SHFL.IDX P6, R14, R13, R12, R11 ;  /* 0x0000000c0d0e7389 */ /* 0x00006400000c000b */
[----:B01----:R-:W-:Y:S01]  /*30580*/  ENDCOLLECTIVE ;  /* 0x000000000000791b */ /* 0x003fe20003800000 */
.L_x_969:
[----:B------:R-:W-:Y:S01]  /*30590*/  @!PT LDS RZ, [RZ] ;  /* 0x00000000fffff984 */ /* 0x000fe20000000800 */
[----:B------:R-:W-:Y:S01]  /*305a0*/  @!PT LDS RZ, [RZ] ;  /* 0x00000000fffff984 */ /* 0x000fe20000000800 */
[----:B------:R-:W-:Y:S01]  /*305b0*/  @!PT LDS RZ, [RZ] ;  /* 0x00000000fffff984 */ /* 0x000fe20000000800 */
[----:B------:R1:W-:Y:S04]  /*305c0*/  @!P0 LDGSTS.E.BYPASS.LTC128B.128 [R9+0x15400], desc[UR50][R2.64], !P3 ;  /* 0x1540000002098fae */ /* 0x0003e8000d901d72 */
[----:B------:R1:W-:Y:S04]  /*305d0*/  @!P0 LDGSTS.E.BYPASS.LTC128B.128 [R9+0x17400], desc[UR50][R2.64+0x40], !P2 ;  /* 0x1740004002098fae */ /* 0x0003e8000d101d72 */
[----:B------:R1:W-:Y:S01]  /*305e0*/  @!P0 LDGSTS.E.BYPASS.LTC128B.128 [R9+0x19400], desc[UR50][R2.64+0x80], !P1 ;  /* 0x1940008002098fae */ /* 0x0003e2000c901d72 */
[----:B------:R-:W-:Y:S01]  /*305f0*/  IMAD.MOV.U32 R0, RZ, RZ, R14 ;  /* 0x000000ffff007224 */ /* 0x000fe200078e000e */
[----:B------:R-:W-:Y:S06]  /*30600*/  BRA `(.L_x_970) ;  /* 0xffffff7c00507947 */ /* 0x000fec000383ffff */
.L_x_718:
[----:B0-----:R0:W1:Y:S02]  /*30610*/  SYNCS.PHASECHK.TRANS64.TRYWAIT P0, [R22+URZ+0x29820], R3 ;  /* 0x02982003160075a7 */ /* 0x001064000800017f */
[----:B-1----:R-:W-:Y:S05]  /*30620*/  @!P0 NANOSLEEP.SYNCS 0x989680 ;  /* 0x009896800000895d */ /* 0x002fea0003900000 */
[----:B------:R-:W1:Y:S02]  /*30630*/  @!P0 SYNCS.PHASECHK.TRANS64 P0, [R22+URZ+0x29820], R3 ;  /* 0x02982003160085a7 */ /* 0x000e64000800007f */
[----:B-1----:R-:W-:Y:S05]  /*30640*/  @!P0 BRA `(.L_x_718) ;  /* 0xfffffffc00f08947 */ /* 0x002fea000383ffff */
[----:B------:R-:W-:Y:S05]  /*30650*/  BRA `(.L_x_971) ;  /* 0xffffff7c00c47947 */ /* 0x000fea000383ffff */
.L_x_722:
[----:B0-----:R0:W1:Y:S02]  /*30660*/  SYNCS.PHASECHK.TRANS64.TRYWAIT P0, [R0+URZ+0x29880], R31 ;  /* 0x0298801f000075a7 */ /* 0x001064000800017f */
[----:B-1----:R-:W-:Y:S05]  /*30670*/  @!P0 NANOSLEEP.SYNCS 0x989680 ;  /* 0x009896800000895d */ /* 0x002fea0003900000 */
[----:B------:R-:W1:Y:S02]  /*30680*/  @!P0 SYNCS.PHASECHK.TRANS64 P0, [R0+URZ+0x29880], R31 ;  /* 0x0298801f000085a7 */ /* 0x000e64000800007f */
[----:B-1----:R-:W-:Y:S05]  /*30690*/  @!P0 BRA `(.L_x_722) ;  /* 0xfffffffc00f08947 */ /* 0x002fea000383ffff */
[----:B------:R-:W-:Y:S05]  /*306a0*/  BRA `(.L_x_972) ;  /* 0xffffff8000e87947 */ /* 0x000fea000383ffff */
.L_x_723:
[----:B------:R-:W-:Y:S01]  /*306b0*/  BSSY B0, `(.L_x_973) ;  /* 0x0000008000007945 */ /* 0x000fe20003800000 */
[----:B------:R-:W-:Y:S01]  /*306c0*/  MOV R13, R20 ;  /* 0x00000014000d7202 */ /* 0x000fe20000000f00 */
[----:B------:R-:W-:Y:S02]  /*306d0*/  IMAD.MOV.U32 R12, RZ, RZ, RZ ;  /* 0x000000ffff0c7224 */ /* 0x000fe400078e00ff */
[----:B------:R-:W-:Y:S02]  /*306e0*/  IMAD.MOV.U32 R11, RZ, RZ, 0x1c1f ;  /* 0x00001c1fff0b7424 */ /* 0x000fe400078e00ff */
[----:B------:R-:W-:-:S07]  /*306f0*/  IMAD.MOV.U32 R15, RZ, RZ, -0x1 ;  /* 0xffffffffff0f7424 */ /* 0x000fce00078e00ff */
[----:B0-----:R-:W-:Y:S05]  /*30700*/  WARPSYNC.COLLECTIVE R15, `(.L_x_974) ;  /* 0x000000000f087348 */ /* 0x001fea0003c00000 */
[----:B------:R1:W2:Y:S02]  /*30710*/  SHFL.IDX P6, R14, R13, R12, R11 ;  /* 0x0000000c0d0e7389 */ /* 0x0002a400000c000b */
[----:B012---:R-:W-:Y:S01]  /*30720*/  ENDCOLLECTIVE ;  /* 0x000000000000791b */ /* 0x007fe20003800000 */
.L_x_974:
[----:B------:R-:W-:Y:S05]  /*30730*/  BSYNC B0 ;  /* 0x0000000000007941 */ /* 0x000fea0003800000 */
.L_x_973:
[----:B------:R-:W0:Y:S01]  /*30740*/  S2R R10, SR_TID.X ;  /* 0x00000000000a7919 */ /* 0x000e220000002100 */
[----:B------:R-:W-:Y:S01]  /*30750*/  IMAD.MOV.U32 R13, RZ, RZ, R7 ;  /* 0x000000ffff0d7224 */ /* 0x000fe200078e0007 */
[----:B------:R-:W-:Y:S01]  /*30760*/  MOV R3, R14 ;  /* 0x0000000e00037202 */ /* 0x000fe20000000f00 */
[----:B------:R-:W-:Y:S01]  /*30770*/  IMAD.MOV.U32 R12, RZ, RZ, RZ ;  /* 0x000000ffff0c7224 */ /* 0x000fe200078e00ff */
[----:B------:R-:W-:Y:S01]  /*30780*/  IADD3 R9, R22, R9, R36 ;  /* 0x0000000916097210 */ /* 0x000fe20007ffe024 */
[----:B------:R-:W-:Y:S02]  /*30790*/  IMAD.MOV.U32 R11, RZ, RZ, 0x1c1f ;  /* 0x00001c1fff0b7424 */ /* 0x000fe400078e00ff */
[----:B------:R-:W-:-:S07]  /*307a0*/  IMAD.MOV.U32 R15, RZ, RZ, -0x1 ;  /* 0xffffffffff0f7424 */ /* 0x000fce00078e00ff */
[----:B0-----:R-:W-:Y:S05]  /*307b0*/  WARPSYNC.COLLECTIVE R15, `(.L_x_975) ;  /* 0x000000000f087348 */ /* 0x001fea0003c00000 */
[----:B------:R1:W2:Y:S02]  /*307c0*/  SHFL.IDX P6, R14, R13, R12, R11 ;  /* 0x0000000c0d0e7389 */ /* 0x0002a400000c000b */
[----:B012---:R-:W-:Y:S01]  /*307d0*/  ENDCOLLECTIVE ;  /* 0x000000000000791b */ /* 0x007fe20003800000 */
.L_x_975:
[----:B------:R-:W-:Y:S02]  /*307e0*/  IMAD.MOV.U32 R13, RZ, RZ, R20 ;  /* 0x000000ffff0d7224 */ /* 0x000fe400078e0014 */
[----:B------:R-:W-:Y:S01]  /*307f0*/  IMAD.MOV.U32 R12, RZ, RZ, 0x1 ;  /* 0x00000001ff0c7424 */ /* 0x000fe200078e00ff */
[----:B------:R-:W-:Y:S01]  /*30800*/  SHF.L.U32 R10, R10, 0x4, RZ ;  /* 0x000000040a0a7819 */ /* 0x000fe200000006ff */
[----:B------:R-:W-:-:S03]  /*30810*/  IMAD.MOV.U32 R2, RZ, RZ, R14 ;  /* 0x000000ffff027224 */ /* 0x000fc600078e000e */
[----:B------:R-:W-:-:S07]  /*30820*/  LOP3.LUT R10, R10, 0x30, RZ, 0xc0, !PT ;  /* 0x000000300a0a7812 */ /* 0x000fce00078ec0ff */
[----:B------:R-:W-:Y:S05]  /*30830*/  WARPSYNC.COLLECTIVE R15, `(.L_x_976) ;  /* 0x000000000f087348 */ /* 0x000fea0003c00000 */
[----:B------:R0:W1:Y:S02]  /*30840*/  SHFL.IDX P6, R14, R13, R12, R11 ;  /* 0x0000000c0d0e7389 */ /* 0x00006400000c000b */
[----:B01----:R-:W-:Y:S01]  /*30850*/  ENDCOLLECTIVE ;  /* 0x000000000000791b */ /* 0x003fe20003800000 */
.L_x_976:
[----:B------:R-:W-:Y:S02]  /*30860*/  IADD3 R2, P0, R10, R2, RZ ;  /* 0x000000020a027210 */ /* 0x000fe40007f1e0ff */
[----:B------:R-:W-:-:S03]  /*30870*/  IADD3 R10, R37, R9, RZ ;  /* 0x00000009250a7210 */ /* 0x000fc60007ffe0ff */
[----:B------:R-:W-:-:S05]  /*30880*/  IMAD.X R3, RZ, RZ, R3, P0 ;  /* 0x000000ffff037224 */ /* 0x000fca00000e0603 */
[----:B------:R-:W-:Y:S01]  /*30890*/  @!PT LDS RZ, [RZ] ;  /* 0x00000000fffff984 */ /* 0x000fe20000000800 */
[----:B------:R-:W-:Y:S01]  /*308a0*/  @!PT LDS RZ, [RZ] ;  /* 0x00000000fffff984 */ /* 0x000fe20000000800 */
[----:B------:R-:W-:Y:S01]  /*308b0*/  @!PT LDS RZ, [RZ] ;  /* 0x00000000fffff984 */ /* 0x000fe20000000800 */
[----:B------:R-:W-:Y:S01]  /*308c0*/  LDGSTS.E.BYPASS.LTC128B.128 [R9+0xa400], desc[UR50][R2.64], !P3 ;  /* 0x0a40000002097fae */ /* 0x000fe2000d901d72 */
[----:B------:R-:W-:-:S03]  /*308d0*/  MOV R13, R7 ;  /* 0x00000007000d7202 */ /* 0x000fc60000000f00 */
[----:B------:R0:W-:Y:S02]  /*308e0*/  LDGSTS.E.BYPASS.LTC128B.128 [R10+0xa400], desc[UR50][R2.64+0x40], !P1 ;  /* 0x0a400040020a7fae */ /* 0x0001e4000c901d72 */
[----:B0-----:R-:W0:Y:S01]  /*308f0*/  S2R R2, SR_TID.X ;  /* 0x0000000000027919 */ /* 0x001e220000002100 */
[----:B------:R-:W-:-:S07]  /*30900*/  IMAD.MOV.U32 R3, RZ, RZ, R14 ;  /* 0x000000ffff037224 */ /* 0x000fce00078e000e */
[----:B0-----:R-:W-:Y:S05]  /*30910*/  WARPSYNC.COLLECTIVE R15, `(.L_x_977) ;  /* 0x000000000f087348 */ /* 0x001fea0003c00000 */
[----:B------:R1:W2:Y:S02]  /*30920*/  SHFL.IDX P6, R14, R13, R12, R11 ;  /* 0x0000000c0d0e7389 */ /* 0x0002a400000c000b */
[----:B012---:R-:W-:Y:S01]  /*30930*/  ENDCOLLECTIVE ;  /* 0x000000000000791b */ /* 0x007fe20003800000 */
.L_x_977:
[----:B------:R-:W-:Y:S01]  /*30940*/  MOV R13, R20 ;  /* 0x00000014000d7202 */ /* 0x000fe20000000f00 */
[----:B------:R-:W-:Y:S02]  /*30950*/  IMAD.MOV.U32 R12, RZ, RZ, 0x2 ;  /* 0x00000002ff0c7424 */ /* 0x000fe400078e00ff */
[----:B------:R-:W-:Y:S02]  /*30960*/  IMAD.SHL.U32 R15, R2, 0x10, RZ ;  /* 0x00000010020f7824 */ /* 0x000fe400078e00ff */
[----:B------:R-:W-:-:S03]  /*30970*/  IMAD.MOV.U32 R2, RZ, RZ, R14 ;  /* 0x000000ffff027224 */ /* 0x000fc600078e000e */
[----:B------:R-:W-:-:S04]  /*30980*/  LOP3.LUT R15, R15, 0x30, RZ, 0xc0, !PT ;  /* 0x000000300f0f7812 */ /* 0x000fc800078ec0ff */
[----:B------:R-:W-:Y:S01]  /*30990*/  IADD3 R2, P0, R15, R2, RZ ;  /* 0x000000020f027210 */ /* 0x000fe20007f1e0ff */
[----:B------:R-:W-:-:S04]  /*309a0*/  IMAD.MOV.U32 R15, RZ, RZ, -0x1 ;  /* 0xffffffffff0f7424 */ /* 0x000fc800078e00ff */
[----:B------:R-:W-:-:S08]  /*309b0*/  IMAD.X R3, RZ, RZ, R3, P0 ;  /* 0x000000ffff037224 */ /* 0x000fd000000e0603 */
[----:B------:R-:W-:Y:S05]  /*309c0*/  WARPSYNC.COLLECTIVE R15, `(.L_x_978) ;  /* 0x000000000f087348 */ /* 0x000fea0003c00000 */
[----:B------:R0:W1:Y:S02]  /*309d0*/  SHFL.IDX P6, R14, R13, R12, R11 ;  /* 0x0000000c0d0e7389 */ /* 0x00006400000c000b */
[----:B01----:R-:W-:Y:S01]  /*309e0*/  ENDCOLLECTIVE ;  /* 0x000000000000791b */ /* 0x003fe20003800000 */
.L_x_978:
[----:B------:R-:W-:Y:S01]  /*309f0*/  @!PT LDS RZ, [RZ] ;  /* 0x00000000fffff984 */ /* 0x000fe20000000800 */
[----:B------:R-:W-:Y:S01]  /*30a00*/  @!PT LDS RZ, [RZ] ;  /* 0x00000000fffff984 */ /* 0x000fe20000000800 */
[----:B------:R-:W-:Y:S01]  /*30a10*/  @!PT LDS RZ, [RZ] ;  /* 0x00000000fffff984 */ /* 0x000fe20000000800 */
[----:B------:R-:W-:Y:S04]  /*30a20*/  LDGSTS.E.BYPASS.LTC128B.128 [R9+0xb400], desc[UR50][R2.64], !P3 ;  /* 0x0b40000002097fae */ /* 0x000fe8000d901d72 */
[----:B------:R0:W-:Y:S01]  /*30a30*/  LDGSTS.E.BYPASS.LTC128B.128 [R10+0xb400], desc[UR50][R2.64+0x40], !P1 ;  /* 0x0b400040020a7fae */ /* 0x0001e2000c901d72 */
[----:B------:R-:W-:Y:S01]  /*30a40*/  MOV R13, R7 ;  /* 0x00000007000d7202 */ /* 0x000fe20000000f00 */
[----:B0-----:R-:W0:Y:S01]  /*30a50*/  S2R R2, SR_TID.X ;  /* 0x0000000000027919 */ /* 0x001e220000002100 */
[----:B------:R-:W-:-:S07]  /*30a60*/  IMAD.MOV.U32 R3, RZ, RZ, R14 ;  /* 0x000000ffff037224 */ /* 0x000fce00078e000e */
[----:B0-----:R-:W-:Y:S05]  /*30a70*/  WARPSYNC.COLLECTIVE R15, `(.L_x_979) ;  /* 0x000000000f087348 */ /* 0x001fea0003c00000 */
[----:B------:R1:W2:Y:S02]  /*30a80*/  SHFL.IDX P6, R14, R13, R12, R11 ;  /* 0x0000000c0d0e7389 */ /* 0x0002a400000c000b */
[----:B012---:R-:W-:Y:S01]  /*30a90*/  ENDCOLLECTIVE ;  /* 0x000000000000791b */ /* 0x007fe20003800000 */
.L_x_979:
        /* <DEDUP_REMOVED lines=11> */
.L_x_980:
        /* <DEDUP_REMOVED lines=11> */
.L_x_981:
[----:B------:R-:W-:Y:S01]  /*30c00*/  MOV R13, R24 ;  /* 0x00000018000d7202 */ /* 0x000fe20000000f00 */
[----:B------:R-:W-:Y:S02]  /*30c10*/  IMAD.MOV.U32 R12, RZ, RZ, RZ ;  /* 0x000000ffff0c7224 */ /* 0x000fe400078e00ff */
[----:B------:R-:W-:-:S07]  /*30c20*/  IMAD.MOV.U32 R2, RZ, RZ, R14 ;  /* 0x000000ffff027224 */ /* 0x000fce00078e000e */
[----:B------:R-:W-:Y:S05]  /*30c30*/  WARPSYNC.COLLECTIVE R15, `(.L_x_982) ;  /* 0x000000000f087348 */ /* 0x000fea0003c00000 */
[----:B------:R0:W1:Y:S02]  /*30c40*/  SHFL.IDX P6, R14, R13, R12, R11 ;  /* 0x0000000c0d0e7389 */ /* 0x00006400000c000b */
[----:B01----:R-:W-:Y:S01]  /*30c50*/  ENDCOLLECTIVE ;  /* 0x000000000000791b */ /* 0x003fe20003800000 */
.L_x_982:
[----:B------:R-:W-:-:S05]  /*30c60*/  IMAD.SHL.U32 R3, R3, 0x10, RZ ;  /* 0x0000001003037824 */ /* 0x000fca00078e00ff */
[----:B------:R-:W-:-:S04]  /*30c70*/  LOP3.LUT R3, R3, 0x30, RZ, 0xc0, !PT ;  /* 0x0000003003037812 */ /* 0x000fc800078ec0ff */
[----:B------:R-:W-:Y:S01]  /*30c80*/  IADD3 R2, P0, R3, R2, RZ ;  /* 0x0000000203027210 */ /* 0x000fe20007f1e0ff */
[----:B------:R-:W-:-:S04]  /*30c90*/  IMAD.MOV.U32 R13, RZ, RZ, R25 ;  /* 0x000000ffff0d7224 */ /* 0x000fc800078e0019 */
[----:B------:R-:W-:-:S05]  /*30ca0*/  IMAD.X R3, RZ, RZ, R20, P0 ;  /* 0x000000ffff037224 */ /* 0x000fca00000e0614 */
[----:B------:R-:W-:Y:S01]  /*30cb0*/  @!PT LDS RZ, [RZ] ;  /* 0x00000000fffff984 */ /* 0x000fe20000000800 */
[----:B------:R-:W-:Y:S01]  /*30cc0*/  @!PT LDS RZ, [RZ] ;  /* 0x00000000fffff984 */ /* 0x000fe20000000800 */
[----:B------:R-:W-:Y:S01]  /*30cd0*/  @!PT LDS RZ, [RZ] ;  /* 0x00000000fffff984 */ /* 0x000fe20000000800 */
[----:B------:R0:W-:Y:S01]  /*30ce0*/  LDGSTS.E.BYPASS.LTC128B.128 [R9+0xd400], desc[UR50][R2.64], !P3 ;  /* 0x0d40000002097fae */ /* 0x0001e2000d901d72 */
[----:B------:R-:W-:-:S03]  /*30cf0*/  IMAD.MOV.U32 R24, RZ, RZ, R14 ;  /* 0x000000ffff187224 */ /* 0x000fc600078e000e */
[----:B------:R0:W-:Y:S04]  /*30d00*/  LDGSTS.E.BYPASS.LTC128B.128 [R10+0xd400], desc[UR50][R2.64+0x40], !P1 ;  /* 0x0d400040020a7fae */ /* 0x0001e8000c901d72 */
[----:B0-----:R-:W-:Y:S05]  /*30d10*/  WARPSYNC.COLLECTIVE R15, `(.L_x_983) ;  /* 0x000000000f087348 */ /* 0x001fea0003c00000 */
[----:B------:R1:W2:Y:S02]  /*30d20*/  SHFL.IDX P6, R14, R13, R12, R11 ;  /* 0x0000000c0d0e7389 */ /* 0x0002a400000c000b */
[----:B012---:R-:W-:Y:S01]  /*30d30*/  ENDCOLLECTIVE ;  /* 0x000000000000791b */ /* 0x007fe20003800000 */
.L_x_983:
[----:B------:R-:W-:Y:S01]  /*30d40*/  MOV R2, R14 ;  /* 0x0000000e00027202 */ /* 0x000fe20000000f00 */
[----:B------:R-:W-:Y:S06]  /*30d50*/  BRA `(.L_x_984) ;  /* 0xffffff80005c7947 */ /* 0x000fec000383ffff */
.L_x_728:
[----:B---3--:R3:W4:Y:S02]  /*30d60*/  SYNCS.PHASECHK.TRANS64.TRYWAIT P0, [R0+URZ+0x29840], R31 ;  /* 0x0298401f000075a7 */ /* 0x008724000800017f */
[----:B----4-:R-:W-:Y:S05]  /*30d70*/  @!P0 NANOSLEEP.SYNCS 0x989680 ;  /* 0x009896800000895d */ /* 0x010fea0003900000 */
[----:B------:R-:W4:Y:S02]  /*30d80*/  @!P0 SYNCS.PHASECHK.TRANS64 P0, [R0+URZ+0x29840], R31 ;  /* 0x0298401f000085a7 */ /* 0x000f24000800007f */
[----:B----4-:R-:W-:Y:S05]  /*30d90*/  @!P0 BRA `(.L_x_728) ;  /* 0xfffffffc00f08947 */ /* 0x010fea000383ffff */
[----:B------:R-:W-:Y:S05]  /*30da0*/  BRA `(.L_x_985) ;  /* 0xffffff8000bc7947 */ /* 0x000fea000383ffff */
.L_x_729:
[----:B------:R-:W-:Y:S01]  /*30db0*/  BSSY B0, `(.L_x_986) ;  /* 0x0000008000007945 */ /* 0x000fe20003800000 */
[----:B------:R-:W-:Y:S01]  /*30dc0*/  IMAD.MOV.U32 R13, RZ, RZ, R6 ;  /* 0x000000ffff0d7224 */ /* 0x000fe200078e0006 */
[----:B------:R-:W-:Y:S01]  /*30dd0*/  MOV R15, 0xffffffff ;  /* 0xffffffff000f7802 */ /* 0x000fe20000000f00 */
[----:B------:R-:W-:Y:S02]  /*30de0*/  IMAD.MOV.U32 R12, RZ, RZ, RZ ;  /* 0x000000ffff0c7224 */ /* 0x000fe400078e00ff */
[----:B------:R-:W-:-:S07]  /*30df0*/  IMAD.MOV.U32 R11, RZ, RZ, 0x1c1f ;  /* 0x00001c1fff0b7424 */ /* 0x000fce00078e00ff */
[----:B-123--:R-:W-:Y:S05]  /*30e00*/  WARPSYNC.COLLECTIVE R15, `(.L_x_987) ;  /* 0x000000000f087348 */ /* 0x00efea0003c00000 */
[----:B------:R0:W4:Y:S02]  /*30e10*/  SHFL.IDX P6, R14, R13, R12, R11 ;  /* 0x0000000c0d0e7389 */ /* 0x00012400000c000b */
[----:B01234-:R-:W-:Y:S01]  /*30e20*/  ENDCOLLECTIVE ;  /* 0x000000000000791b */ /* 0x01ffe20003800000 */
.L_x_987:
[----:B------:R-:W-:Y:S05]  /*30e30*/  BSYNC B0 ;  /* 0x0000000000007941 */ /* 0x000fea0003800000 */
.L_x_986:
[----:B------:R-:W-:Y:S01]  /*30e40*/  IMAD.MOV.U32 R13, RZ, RZ, R4 ;  /* 0x000000ffff0d7224 */ /* 0x000fe200078e0004 */
[----:B------:R-:W-:Y:S01]  /*30e50*/  MOV R11, 0x1c1f ;  /* 0x00001c1f000b7802 */ /* 0x000fe20000000f00 */
[----:B------:R-:W-:Y:S01]  /*30e60*/  IMAD.MOV.U32 R12, RZ, RZ, RZ ;  /* 0x000000ffff0c7224 */ /* 0x000fe200078e00ff */
[----:B------:R-:W-:Y:S01]  /*30e70*/  IADD3 R7, R22, R7, RZ ;  /* 0x0000000716077210 */ /* 0x000fe20007ffe0ff */
[----:B------:R-:W-:Y:S02]  /*30e80*/  IMAD.MOV.U32 R15, RZ, RZ, -0x1 ;  /* 0xffffffffff0f7424 */ /* 0x000fe400078e00ff */
[----:B------:R-:W-:-:S07]  /*30e90*/  IMAD.MOV.U32 R3, RZ, RZ, R14 ;  /* 0x000000ffff037224 */ /* 0x000fce00078e000e */
[----:B------:R-:W-:Y:S05]  /*30ea0*/  WARPSYNC.COLLECTIVE R15, `(.L_x_988) ;  /* 0x000000000f087348 */ /* 0x000fea0003c00000 */
[----:B------:R0:W1:Y:S02]  /*30eb0*/  SHFL.IDX P6, R14, R13, R12, R11 ;  /* 0x0000000c0d0e7389 */ /* 0x00006400000c000b */
[----:B01----:R-:W-:Y:S01]  /*30ec0*/  ENDCOLLECTIVE ;  /* 0x000000000000791b */ /* 0x003fe20003800000 */
.L_x_988:
[----:B------:R-:W-:Y:S02]  /*30ed0*/  IMAD.MOV.U32 R13, RZ, RZ, R6 ;  /* 0x000000ffff0d7224 */ /* 0x000fe400078e0006 */
[----:B------:R-:W-:Y:S02]  /*30ee0*/  IMAD.MOV.U32 R12, RZ, RZ, 0x1 ;  /* 0x00000001ff0c7424 */ /* 0x000fe400078e00ff */
[----:B------:R-:W-:-:S07]  /*30ef0*/  IMAD.MOV.U32 R2, RZ, RZ, R14 ;  /* 0x000000ffff027224 */ /* 0x000fce00078e000e */
[----:B------:R-:W-:Y:S05]  /*30f00*/  WARPSYNC.COLLECTIVE R15, `(.L_x_989) ;  /* 0x000000000f087348 */ /* 0x000fea0003c00000 */
[----:B------:R0:W1:Y:S02]  /*30f10*/  SHFL.IDX P6, R14, R13, R12, R11 ;  /* 0x0000000c0d0e7389 */ /* 0x00006400000c000b */
[----:B01----:R-:W-:Y:S01]  /*30f20*/  ENDCOLLECTIVE ;  /* 0x000000000000791b */ /* 0x003fe20003800000 */
.L_x_989:
[----:B------:R-:W-:-:S05]  /*30f30*/  IADD3 R2, P0, R10, R2, RZ ;  /* 0x000000020a027210 */ /* 0x000fca0007f1e0ff */
[----:B------:R-:W-:-:S05]  /*30f40*/  IMAD.X R3, RZ, RZ, R3, P0 ;  /* 0x000000ffff037224 */ /* 0x000fca00000e0603 */
[----:B------:R-:W-:Y:S01]  /*30f50*/  @!PT LDS RZ, [RZ] ;  /* 0x00000000fffff984 */ /* 0x000fe20000000800 */
[----:B------:R-:W-:Y:S01]  /*30f60*/  @!PT LDS RZ, [RZ] ;  /* 0x00000000fffff984 */ /* 0x000fe20000000800 */
[----:B------:R-:W-:Y:S01]  /*30f70*/  @!PT LDS RZ, [RZ] ;  /* 0x00000000fffff984 */ /* 0x000fe20000000800 */
[----:B------:R-:W-:Y:S01]  /*30f80*/  LDGSTS.E.BYPASS.LTC128B.128 [R7+0x1a400], desc[UR50][R2.64], !P4 ;  /* 0x1a40000002077fae */ /* 0x000fe2000e101d72 */
[----:B------:R-:W-:-:S03]  /*30f90*/  MOV R13, R4 ;  /* 0x00000004000d7202 */ /* 0x000fc60000000f00 */
[----:B------:R-:W-:Y:S04]  /*30fa0*/  LDGSTS.E.BYPASS.LTC128B.128 [R7+0x1cc00], desc[UR50][R2.64+0x40], !P3 ;  /* 0x1cc0004002077fae */ /* 0x000fe8000d901d72 */
[----:B------:R0:W-:Y:S02]  /*30fb0*/  LDGSTS.E.BYPASS.LTC128B.128 [R7+0x1f400], desc[UR50][R2.64+0x80], !P1 ;  /* 0x1f40008002077fae */ /* 0x0001e4000c901d72 */
[----:B0-----:R-:W-:-:S07]  /*30fc0*/  IMAD.MOV.U32 R3, RZ, RZ, R14 ;  /* 0x000000ffff037224 */ /* 0x001fce00078e000e */
[----:B------:R-:W-:Y:S05]  /*30fd0*/  WARPSYNC.COLLECTIVE R15, `(.L_x_990) ;  /* 0x000000000f087348 */ /* 0x000fea0003c00000 */
[----:B------:R0:W1:Y:S02]  /*30fe0*/  SHFL.IDX P6, R14, R13, R12, R11 ;  /* 0x0000000c0d0e7389 */ /* 0x00006400000c000b */
[----:B01----:R-:W-:Y:S01]  /*30ff0*/  ENDCOLLECTIVE ;  /* 0x000000000000791b */ /* 0x003fe20003800000 */
.L_x_990:
[----:B------:R-:W-:Y:S01]  /*31000*/  IMAD.MOV.U32 R13, RZ, RZ, R6 ;  /* 0x000000ffff0d7224 */ /* 0x000fe200078e0006 */
[----:B------:R-:W-:Y:S01]  /*31010*/  MOV R12, 0x2 ;  /* 0x00000002000c7802 */ /* 0x000fe20000000f00 */
[----:B------:R-:W-:-:S07]  /*31020*/  IMAD.MOV.U32 R2, RZ, RZ, R14 ;  /* 0x000000ffff027224 */ /* 0x000fce00078e000e */
[----:B------:R-:W-:Y:S05]  /*31030*/  WARPSYNC.COLLECTIVE R15, `(.L_x_991) ;  /* 0x000000000f087348 */ /* 0x000fea0003c00000 */
[----:B------:R0:W1:Y:S02]  /*31040*/  SHFL.IDX P6, R14, R13, R12, R11 ;  /* 0x0000000c0d0e7389 */ /* 0x00006400000c000b */
[----:B01----:R-:W-:Y:S01]  /*31050*/  ENDCOLLECTIVE ;  /* 0x000000000000791b */ /* 0x003fe20003800000 */
.L_x_991:
        /* <DEDUP_REMOVED lines=13> */
.L_x_992:
[----:B------:R-:W-:Y:S02]  /*31130*/  IMAD.MOV.U32 R13, RZ, RZ, R6 ;  /* 0x000000ffff0d7224 */ /* 0x000fe400078e0006 */
[----:B------:R-:W-:Y:S02]  /*31140*/  IMAD.MOV.U32 R12, RZ, RZ, 0x3 ;  /* 0x00000003ff0c7424 */ /* 0x000fe400078e00ff */
[----:B------:R-:W-:-:S07]  /*31150*/  IMAD.MOV.U32 R2, RZ, RZ, R14 ;  /* 0x000000ffff027224 */ /* 0x000fce00078e000e */
[----:B------:R-:W-:Y:S05]  /*31160*/  WARPSYNC.COLLECTIVE R15, `(.L_x_993) ;  /* 0x000000000f087348 */ /* 0x000fea0003c00000 */
[----:B------:R0:W1:Y:S02]  /*31170*/  SHFL.IDX P6, R14, R13, R12, R11 ;  /* 0x0000000c0d0e7389 */ /* 0x00006400000c000b */
[----:B01----:R-:W-:Y:S01]  /*31180*/  ENDCOLLECTIVE ;  /* 0x000000000000791b */ /* 0x003fe20003800000 */
.L_x_993:
[----:B------:R-:W-:-:S04]  /*31190*/  IADD3 R2, P0, R10, R2, RZ ;  /* 0x000000020a027210 */ /* 0x000fc80007f1e0ff */
[----:B------:R-:W-:-:S05]  /*311a0*/  IADD3.X R3, RZ, R9, RZ, P0, !PT ;  /* 0x00000009ff037210 */ /* 0x000fca00007fe4ff */
[----:B------:R-:W-:Y:S01]  /*311b0*/  @!PT LDS RZ, [RZ] ;  /* 0x00000000fffff984 */ /* 0x000fe20000000800 */
[----:B------:R-:W-:Y:S01]  /*311c0*/  @!PT LDS RZ, [RZ] ;  /* 0x00000000fffff984 */ /* 0x000fe20000000800 */
[----:B------:R-:W-:Y:S01]  /*311d0*/  @!PT LDS RZ, [RZ] ;  /* 0x00000000fffff984 */ /* 0x000fe20000000800 */
[----:B------:R0:W-:Y:S01]  /*311e0*/  LDGSTS.E.BYPASS.LTC128B.128 [R7+0x1b400], desc[UR50][R2.64], !P4 ;  /* 0x1b40000002077fae */ /* 0x0001e2000e101d72 */
[----:B------:R-:W-:-:S03]  /*311f0*/  MOV R13, R4 ;  /* 0x00000004000d7202 */ /* 0x000fc60000000f00 */
[----:B------:R0:W-:Y:S04]  /*31200*/  LDGSTS.E.BYPASS.LTC128B.128 [R7+0x1dc00], desc[UR50][R2.64+0x40], !P3 ;  /* 0x1dc0004002077fae */ /* 0x0001e8000d901d72 */
[----:B------:R0:W-:Y:S01]  /*31210*/  LDGSTS.E.BYPASS.LTC128B.128 [R7+0x20400], desc[UR50][R2.64+0x80], !P1 ;  /* 0x2040008002077fae */ /* 0x0001e2000c901d72 */
[----:B------:R-:W-:-:S07]  /*31220*/  IMAD.MOV.U32 R9, RZ, RZ, R14 ;  /* 0x000000ffff097224 */ /* 0x000fce00078e000e */
[----:B0-----:R-:W-:Y:S05]  /*31230*/  WARPSYNC.COLLECTIVE R15, `(.L_x_994) ;  /* 0x000000000f087348 */ /* 0x001fea0003c00000 */
[----:B------:R1:W2:Y:S02]  /*31240*/  SHFL.IDX P6, R14, R13, R12, R11 ;  /* 0x0000000c0d0e7389 */ /* 0x0002a400000c000b */
[----:B012---:R-:W-:Y:S01]  /*31250*/  ENDCOLLECTIVE ;  /* 0x000000000000791b */ /* 0x007fe20003800000 */
.L_x_994:
[----:B------:R-:W-:Y:S01]  /*31260*/  IMAD.MOV.U32 R13, RZ, RZ, R8 ;  /* 0x000000ffff0d7224 */ /* 0x000fe200078e0008 */
[----:B------:R-:W-:Y:S01]  /*31270*/  MOV R12, RZ ;  /* 0x000000ff000c7202 */ /* 0x000fe20000000f00 */
[----:B------:R-:W-:-:S07]  /*31280*/  IMAD.MOV.U32 R2, RZ, RZ, R14 ;  /* 0x000000ffff027224 */ /* 0x000fce00078e000e */
[----:B------:R-:W-:Y:S05]  /*31290*/  WARPSYNC.COLLECTIVE R15, `(.L_x_995) ;  /* 0x000000000f087348 */ /* 0x000fea0003c00000 */
[----:B------:R0:W1:Y:S02]  /*312a0*/  SHFL.IDX P6, R14, R13, R12, R11 ;  /* 0x0000000c0d0e7389 */ /* 0x00006400000c000b */
[----:B01----:R-:W-:Y:S01]  /*312b0*/  ENDCOLLECTIVE ;  /* 0x000000000000791b */ /* 0x003fe20003800000 */
.L_x_995:
        /* <DEDUP_REMOVED lines=13> */
.L_x_996:
[----:B------:R-:W-:Y:S01]  /*31390*/  IMAD.MOV.U32 R2, RZ, RZ, R14 ;  /* 0x000000ffff027224 */ /* 0x000fe200078e000e */
[----:B------:R-:W-:Y:S06]  /*313a0*/  BRA `(.L_x_997) ;  /* 0xffffff8000587947 */ /* 0x000fec000383ffff */
.L_x_734:
[----:B--2---:R2:W3:Y:S02]  /*313b0*/  SYNCS.PHASECHK.TRANS64.TRYWAIT P0, [R3+URZ+0x29870], R0 ;  /* 0x02987000030075a7 */ /* 0x0044e4000800017f */
[----:B---3--:R-:W-:Y:S05]  /*313c0*/  @!P0 NANOSLEEP.SYNCS 0x989680 ;  /* 0x009896800000895d */ /* 0x008fea0003900000 */
[----:B------:R-:W3:Y:S02]  /*313d0*/  @!P0 SYNCS.PHASECHK.TRANS64 P0, [R3+URZ+0x29870], R0 ;  /* 0x02987000030085a7 */ /* 0x000ee4000800007f */
[----:B---3--:R-:W-:Y:S05]  /*313e0*/  @!P0 BRA `(.L_x_734) ;  /* 0xfffffffc00f08947 */ /* 0x008fea000383ffff */
[----:B------:R-:W-:Y:S05]  /*313f0*/  BRA `(.L_x_998) ;  /* 0xffffff8000c47947 */ /* 0x000fea000383ffff */
.L_x_736:
[----:B--2---:R2:W3:Y:S02]  /*31400*/  SYNCS.PHASECHK.TRANS64.TRYWAIT P0, [R3+URZ+0x29860], R0 ;  /* 0x02986000030075a7 */ /* 0x0044e4000800017f */
[----:B---3--:R-:W-:Y:S05]  /*31410*/  @!P0 NANOSLEEP.SYNCS 0x989680 ;  /* 0x009896800000895d */ /* 0x008fea0003900000 */
[----:B------:R-:W3:Y:S02]  /*31420*/  @!P0 SYNCS.PHASECHK.TRANS64 P0, [R3+URZ+0x29860], R0 ;  /* 0x02986000030085a7 */ /* 0x000ee4000800007f */
[----:B---3--:R-:W-:Y:S05]  /*31430*/  @!P0 BRA `(.L_x_736) ;  /* 0xfffffffc00f08947 */ /* 0x008fea000383ffff */
[----:B------:R-:W-:Y:S05]  /*31440*/  BRA `(.L_x_999) ;  /* 0xffffff8000d47947 */ /* 0x000fea000383ffff */
.L_x_744:
[----:B--2---:R2:W3:Y:S02]  /*31450*/  SYNCS.PHASECHK.TRANS64.TRYWAIT P1, [R17+URZ+0x29870], R0 ;  /* 0x02987000110075a7 */ /* 0x0044e4000802017f */
[----:B---3--:R-:W-:Y:S05]  /*31460*/  @!P1 NANOSLEEP.SYNCS 0x989680 ;  /* 0x009896800000995d */ /* 0x008fea0003900000 */
[----:B------:R-:W3:Y:S02]  /*31470*/  @!P1 SYNCS.PHASECHK.TRANS64 P1, [R17+URZ+0x29870], R0 ;  /* 0x02987000110095a7 */ /* 0x000ee4000802007f */
[----:B---3--:R-:W-:Y:S05]  /*31480*/  @!P1 BRA `(.L_x_744) ;  /* 0xfffffffc00f09947 */ /* 0x008fea000383ffff */
[----:B------:R-:W-:Y:S05]  /*31490*/  BRA `(.L_x_1000) ;  /* 0xffffff8800987947 */ /* 0x000fea000383ffff */
.L_x_746:
[----:B--2---:R2:W3:Y:S02]  /*314a0*/  SYNCS.PHASECHK.TRANS64.TRYWAIT P1, [R17+URZ+0x29860], R0 ;  /* 0x02986000110075a7 */ /* 0x0044e4000802017f */
[----:B---3--:R-:W-:Y:S05]  /*314b0*/  @!P1 NANOSLEEP.SYNCS 0x989680 ;  /* 0x009896800000995d */ /* 0x008fea0003900000 */
[----:B------:R-:W3:Y:S02]  /*314c0*/  @!P1 SYNCS.PHASECHK.TRANS64 P1, [R17+URZ+0x29860], R0 ;  /* 0x02986000110095a7 */ /* 0x000ee4000802007f */
[----:B---3--:R-:W-:Y:S05]  /*314d0*/  @!P1 BRA `(.L_x_746) ;  /* 0xfffffffc00f09947 */ /* 0x008fea000383ffff */
[----:B------:R-:W-:Y:S05]  /*314e0*/  BRA `(.L_x_1001) ;  /* 0xffffff8800a47947 */ /* 0x000fea000383ffff */
.L_x_751:
        /* <DEDUP_REMOVED lines=8> */
.L_x_1003:
[----:B------:R-:W-:Y:S05]  /*31570*/  BSYNC B0 ;  /* 0x0000000000007941 */ /* 0x000fea0003800000 */
.L_x_1002:
[----:B------:R-:W-:Y:S01]  /*31580*/  IMAD.MOV.U32 R13, RZ, RZ, R16 ;  /* 0x000000ffff0d7224 */ /* 0x000fe200078e0010 */
[----:B------:R-:W-:Y:S01]  /*31590*/  MOV R15, 0xffffffff ;  /* 0xffffffff000f7802 */ /* 0x000fe20000000f00 */
[----:B------:R-:W-:Y:S01]  /*315a0*/  IMAD.MOV.U32 R12, RZ, RZ, 0x1 ;  /* 0x00000001ff0c7424 */ /* 0x000fe200078e00ff */
[----:B------:R-:W-:Y:S01]  /*315b0*/  MOV R0, R14 ;  /* 0x0000000e00007202 */ /* 0x000fe20000000f00 */
[----:B------:R-:W-:Y:S02]  /*315c0*/  IMAD.MOV.U32 R11, RZ, RZ, 0x1f ;  /* 0x0000001fff0b7424 */ /* 0x000fe400078e00ff */
[----:B------:R-:W-:-:S07]  /*315d0*/  IMAD.IADD R7, R19, 0x1, R9 ;  /* 0x0000000113077824 */ /* 0x000fce00078e0209 */
[----:B------:R-:W-:Y:S05]  /*315e0*/  WARPSYNC.COLLECTIVE R15, `(.L_x_1004) ;  /* 0x000000000f087348 */ /* 0x000fea0003c00000 */
[----:B------:R0:W1:Y:S02]  /*315f0*/  SHFL.IDX P6, R14, R13, R12, R11 ;  /* 0x0000000c0d0e7389 */ /* 0x00006400000c000b */
[----:B01----:R-:W-:Y:S01]  /*31600*/  ENDCOLLECTIVE ;  /* 0x000000000000791b */ /* 0x003fe20003800000 */
.L_x_1004:
[----:B------:R-:W-:Y:S02]  /*31610*/  ULDC UR4, c[0x0][0xc3c] ;  /* 0x00030f0000047ab9 */ /* 0x000fe40000000800 */
[----:B------:R-:W-:-:S13]  /*31620*/  ISETP.GE.OR P1, PT, R7, UR4, !P0 ;  /* 0x0000000407007c0c */ /* 0x000fda000c726670 */
[----:B------:R-:W0:Y:S08]  /*31630*/  @!P1 LDC.64 R2, c[0x0][0xc80] ;  /* 0x00032000ff029b82 */ /* 0x000e300000000a00 */
[----:B------:R-:W1:Y:S01]  /*31640*/  @!P1 LDC.64 R4, c[0x0][0xc78] ;  /* 0x00031e00ff049b82 */ /* 0x000e620000000a00 */
[----:B------:R-:W-:Y:S02]  /*31650*/  IMAD.MOV.U32 R11, RZ, RZ, RZ ;  /* 0x000000ffff0b7224 */ /* 0x000fe400078e00ff */
[----:B------:R-:W-:-:S02]  /*31660*/  IMAD.MOV.U32 R6, RZ, RZ, R14 ;  /* 0x000000ffff067224 */ /* 0x000fc400078e000e */
[----:B0-----:R-:W-:-:S05]  /*31670*/  @!P1 IMAD.WIDE R2, R7, 0x4, R2 ;  /* 0x0000000407029825 */ /* 0x001fca00078e0202 */
[----:B------:R1:W2:Y:S02]  /*31680*/  @!P1 LDG.E R8, desc[UR50][R2.64] ;  /* 0x0000003202089981 */ /* 0x0002a4000c1e1900 */
[----:B-1----:R-:W-:-:S05]  /*31690*/  @!P1 IMAD.WIDE R2, R7, 0x4, R4 ;  /* 0x0000000407029825 */ /* 0x002fca00078e0204 */
[----:B------:R-:W3:Y:S01]  /*316a0*/  @!P1 LDG.E R5, desc[UR50][R2.64] ;  /* 0x0000003202059981 */ /* 0x000ee2000c1e1900 */
[----:B------:R-:W-:Y:S01]  /*316b0*/  IMAD.MOV.U32 R7, RZ, RZ, RZ ;  /* 0x000000ffff077224 */ /* 0x000fe200078e00ff */
[C---:B------:R-:W-:Y:S01]  /*316c0*/  ISETP.GE.U32.AND P2, PT, R9.reuse, 0x2, PT ;  /* 0x000000020900780c */ /* 0x040fe20003f46070 */
[----:B------:R-:W-:Y:S01]  /*316d0*/  IMAD.MOV.U32 R4, RZ, RZ, RZ ;  /* 0x000000ffff047224 */ /* 0x000fe200078e00ff */
[C---:B------:R-:W-:Y:S02]  /*316e0*/  ISETP.GE.U32.AND P3, PT, R9.reuse, 0x4, PT ;  /* 0x000000040900780c */ /* 0x040fe40003f66070 */
[C---:B------:R-:W-:Y:S02]  /*316f0*/  ISETP.GE.U32.AND P4, PT, R9.reuse, 0x8, PT ;  /* 0x000000080900780c */ /* 0x040fe40003f86070 */
[----:B------:R-:W-:Y:S02]  /*31700*/  ISETP.GE.U32.AND P5, PT, R9, 0x10, PT ;  /* 0x000000100900780c */ /* 0x000fe40003fa6070 */
[----:B------:R-:W-:-:S02]  /*31710*/  MOV R16, RZ ;  /* 0x000000ff00107202 */ /* 0x000fc40000000f00 */
[----:B--2---:R-:W-:Y:S01]  /*31720*/  @!P1 MOV R7, R8 ;  /* 0x0000000800079202 */ /* 0x004fe20000000f00 */
[----:B---3--:R-:W-:Y:S01]  /*31730*/  @!P1 IMAD.MOV.U32 R4, RZ, RZ, R5 ;  /* 0x000000ffff049224 */ /* 0x008fe200078e0005 */
[----:B------:R-:W-:-:S03]  /*31740*/  ISETP.NE.AND P1, PT, R9, RZ, PT ;  /* 0x000000ff0900720c */ /* 0x000fc60003f25270 */
[----:B------:R-:W-:-:S10]  /*31750*/  IMAD R13, R4, R7, RZ ;  /* 0x00000007040d7224 */ /* 0x000fd400078e02ff */
[----:B------:R-:W-:Y:S05]  /*31760*/  WARPSYNC.COLLECTIVE R15, `(.L_x_1005) ;  /* 0x000000000f087348 */ /* 0x000fea0003c00000 */
[----:B------:R0:W1:Y:S02]  /*31770*/  SHFL.UP P6, R14, R13, R12, R11 ;  /* 0x0400000c0d0e7389 */ /* 0x00006400000c000b */
[----:B01----:R-:W-:Y:S01]  /*31780*/  ENDCOLLECTIVE ;  /* 0x000000000000791b */ /* 0x003fe20003800000 */
.L_x_1005:
[----:B------:R-:W-:Y:S01]  /*31790*/  IMAD.MOV.U32 R12, RZ, RZ, 0x2 ;  /* 0x00000002ff0c7424 */ /* 0x000fe200078e00ff */
[----:B------:R-:W-:-:S04]  /*317a0*/  SEL R14, R14, RZ, P1 ;  /* 0x000000ff0e0e7207 */ /* 0x000fc80000800000 */
[----:B------:R-:W-:-:S05]  /*317b0*/  IADD3 R5, R13, R14, RZ ;  /* 0x0000000e0d057210 */ /* 0x000fca0007ffe0ff */
[----:B------:R-:W-:-:S07]  /*317c0*/  IMAD.MOV.U32 R13, RZ, RZ, R5 ;  /* 0x000000ffff0d7224 */ /* 0x000fce00078e0005 */
[----:B------:R-:W-:Y:S05]  /*317d0*/  WARPSYNC.COLLECTIVE R15, `(.L_x_1006) ;  /* 0x000000000f087348 */ /* 0x000fea0003c00000 */
[----:B------:R0:W1:Y:S02]  /*317e0*/  SHFL.UP P6, R14, R13, R12, R11 ;  /* 0x0400000c0d0e7389 */ /* 0x00006400000c000b */
[----:B01----:R-:W-:Y:S01]  /*317f0*/  ENDCOLLECTIVE ;  /* 0x000000000000791b */ /* 0x003fe20003800000 */
.L_x_1006:
[----:B------:R-:W-:Y:S01]  /*31800*/  IMAD.MOV.U32 R12, RZ, RZ, 0x4 ;  /* 0x00000004ff0c7424 */ /* 0x000fe200078e00ff */
[----:B------:R-:W-:-:S05]  /*31810*/  SEL R2, R14, RZ, P2 ;  /* 0x000000ff0e027207 */ /* 0x000fca0001000000 */
[----:B------:R-:W-:-:S05]  /*31820*/  IMAD.IADD R2, R5, 0x1, R2 ;  /* 0x0000000105027824 */ /* 0x000fca00078e0202 */
[----:B------:R-:W-:-:S07]  /*31830*/  MOV R13, R2 ;  /* 0x00000002000d7202 */ /* 0x000fce0000000f00 */
[----:B------:R-:W-:Y:S05]  /*31840*/  WARPSYNC.COLLECTIVE R15, `(.L_x_1007) ;  /* 0x000000000f087348 */ /* 0x000fea0003c00000 */
[----:B------:R0:W1:Y:S02]  /*31850*/  SHFL.UP P6, R14, R13, R12, R11 ;  /* 0x0400000c0d0e7389 */ /* 0x00006400000c000b */
[----:B01----:R-:W-:Y:S01]  /*31860*/  ENDCOLLECTIVE ;  /* 0x000000000000791b */ /* 0x003fe20003800000 */
.L_x_1007:
[----:B------:R-:W-:Y:S02]  /*31870*/  MOV R12, 0x8 ;  /* 0x00000008000c7802 */ /* 0x000fe40000000f00 */
[----:B------:R-:W-:-:S05]  /*31880*/  SEL R3, R14, RZ, P3 ;  /* 0x000000ff0e037207 */ /* 0x000fca0001800000 */
[----:B------:R-:W-:-:S04]  /*31890*/  IMAD.IADD R8, R2, 0x1, R3 ;  /* 0x0000000102087824 */ /* 0x000fc800078e0203 */
[----:B------:R-:W-:-:S07]  /*318a0*/  IMAD.MOV.U32 R13, RZ, RZ, R8 ;  /* 0x000000ffff0d7224 */ /* 0x000fce00078e0008 */
[----:B------:R-:W-:Y:S05]  /*318b0*/  WARPSYNC.COLLECTIVE R15, `(.L_x_1008) ;  /* 0x000000000f087348 */ /* 0x000fea0003c00000 */
[----:B------:R0:W1:Y:S02]  /*318c0*/  SHFL.UP P6, R14, R13, R12, R11 ;  /* 0x0400000c0d0e7389 */ /* 0x00006400000c000b */
[----:B01----:R-:W-:Y:S01]  /*318d0*/  ENDCOLLECTIVE ;  /* 0x000000000000791b */ /* 0x003fe20003800000 */
.L_x_1008:
[----:B------:R-:W-:Y:S01]  /*318e0*/  IMAD.MOV.U32 R12, RZ, RZ, 0x10 ;  /* 0x00000010ff0c7424 */ /* 0x000fe200078e00ff */
[----:B------:R-:W-:-:S05]  /*318f0*/  SEL R5, R14, RZ, P4 ;  /* 0x000000ff0e057207 */ /* 0x000fca0002000000 */
[----:B------:R-:W-:-:S04]  /*31900*/  IMAD.IADD R5, R8, 0x1, R5 ;  /* 0x0000000108057824 */ /* 0x000fc800078e0205 */
[----:B------:R-:W-:-:S07]  /*31910*/  IMAD.MOV.U32 R13, RZ, RZ, R5 ;  /* 0x000000ffff0d7224 */ /* 0x000fce00078e0005 */
[----:B------:R-:W-:Y:S05]  /*31920*/  WARPSYNC.COLLECTIVE R15, `(.L_x_1009) ;  /* 0x000000000f087348 */ /* 0x000fea0003c00000 */
[----:B------:R0:W1:Y:S02]  /*31930*/  SHFL.UP P6, R14, R13, R12, R11 ;  /* 0x0400000c0d0e7389 */ /* 0x00006400000c000b */
[----:B01----:R-:W-:Y:S01]  /*31940*/  ENDCOLLECTIVE ;  /* 0x000000000000791b */ /* 0x003fe20003800000 */
.L_x_1009:
[----:B------:R-:W-:Y:S02]  /*31950*/  IMAD.MOV.U32 R12, RZ, RZ, 0x1f ;  /* 0x0000001fff0c7424 */ /* 0x000fe400078e00ff */
[----:B------:R-:W-:Y:S01]  /*31960*/  IMAD.MOV.U32 R11, RZ, RZ, 0x1f ;  /* 0x0000001fff0b7424 */ /* 0x000fe200078e00ff */
[----:B------:R-:W-:-:S04]  /*31970*/  SEL R14, R14, RZ, P5 ;  /* 0x000000ff0e0e7207 */ /* 0x000fc80002800000 */
[----:B------:R-:W-:-:S05]  /*31980*/  IADD3 R3, R5, R14, RZ ;  /* 0x0000000e05037210 */ /* 0x000fca0007ffe0ff */
[----:B------:R-:W-:-:S07]  /*31990*/  IMAD.MOV.U32 R13, RZ, RZ, R3 ;  /* 0x000000ffff0d7224 */ /* 0x000fce00078e0003 */
[----:B------:R-:W-:Y:S05]  /*319a0*/  WARPSYNC.COLLECTIVE R15, `(.L_x_1010) ;  /* 0x000000000f087348 */ /* 0x000fea0003c00000 */
[----:B------:R0:W1:Y:S02]  /*319b0*/  SHFL.IDX P6, R14, R13, R12, R11 ;  /* 0x0000000c0d0e7389 */ /* 0x00006400000c000b */
[----:B01----:R-:W-:Y:S01]  /*319c0*/  ENDCOLLECTIVE ;  /* 0x000000000000791b */ /* 0x003fe20003800000 */
.L_x_1010:
[----:B------:R-:W-:Y:S05]  /*319d0*/  BRA `(.L_x_1011) ;  /* 0xffffff8c00bc7947 */ /* 0x000fea000383ffff */
.L_x_754:
[----:B------:R-:W-:Y:S01]  /*319e0*/  BSSY B0, `(.L_x_1012) ;  /* 0x0000007000007945 */ /* 0x000fe20003800000 */
[----:B------:R-:W-:Y:S02]  /*319f0*/  IMAD.MOV.U32 R12, RZ, RZ, 0x1 ;  /* 0x00000001ff0c7424 */ /* 0x000fe400078e00ff */
[----:B------:R-:W-:Y:S02]  /*31a00*/  IMAD.MOV.U32 R11, RZ, RZ, RZ ;  /* 0x000000ffff0b7224 */ /* 0x000fe400078e00ff */
[----:B------:R-:W-:-:S07]  /*31a10*/  IMAD.MOV.U32 R15, RZ, RZ, -0x1 ;  /* 0xffffffffff0f7424 */ /* 0x000fce00078e00ff */
[----:B------:R-:W-:Y:S05]  /*31a20*/  WARPSYNC.COLLECTIVE R15, `(.L_x_1013) ;  /* 0x000000000f087348 */ /* 0x000fea0003c00000 */
[----:B------:R0:W1:Y:S02]  /*31a30*/  SHFL.UP P6, R14, R13, R12, R11 ;  /* 0x0400000c0d0e7389 */ /* 0x00006400000c000b */
[----:B01----:R-:W-:Y:S01]  /*31a40*/  ENDCOLLECTIVE ;  /* 0x000000000000791b */ /* 0x003fe20003800000 */
.L_x_1013:
[----:B------:R-:W-:Y:S05]  /*31a50*/  BSYNC B0 ;  /* 0x0000000000007941 */ /* 0x000fea0003800000 */
.L_x_1012:
[----:B------:R-:W-:Y:S01]  /*31a60*/  SEL R14, R14, RZ, P1 ;  /* 0x000000ff0e0e7207 */ /* 0x000fe20000800000 */
[----:B------:R-:W-:Y:S02]  /*31a70*/  IMAD.MOV.U32 R12, RZ, RZ, 0x2 ;  /* 0x00000002ff0c7424 */ /* 0x000fe400078e00ff */
[----:B------:R-:W-:Y:S01]  /*31a80*/  IMAD.MOV.U32 R11, RZ, RZ, RZ ;  /* 0x000000ffff0b7224 */ /* 0x000fe200078e00ff */
[----:B------:R-:W-:Y:S01]  /*31a90*/  IADD3 R13, R13, R14, RZ ;  /* 0x0000000e0d0d7210 */ /* 0x000fe20007ffe0ff */
[----:B------:R-:W-:-:S07]  /*31aa0*/  IMAD.MOV.U32 R15, RZ, RZ, -0x1 ;  /* 0xffffffffff0f7424 */ /* 0x000fce00078e00ff */
[----:B------:R-:W-:Y:S05]  /*31ab0*/  WARPSYNC.COLLECTIVE R15, `(.L_x_1014) ;  /* 0x000000000f087348 */ /* 0x000fea0003c00000 */
[----:B------:R0:W1:Y:S02]  /*31ac0*/  SHFL.UP P6, R14, R13, R12, R11 ;  /* 0x0400000c0d0e7389 */ /* 0x00006400000c000b */
[----:B01----:R-:W-:Y:S01]  /*31ad0*/  ENDCOLLECTIVE ;  /* 0x000000000000791b */ /* 0x003fe20003800000 */
.L_x_1014:
[----:B------:R-:W-:Y:S01]  /*31ae0*/  IMAD.MOV.U32 R12, RZ, RZ, 0x4 ;  /* 0x00000004ff0c7424 */ /* 0x000fe200078e00ff */
[----:B------:R-:W-:-:S04]  /*31af0*/  SEL R2, R14, RZ, P2 ;  /* 0x000000ff0e027207 */ /* 0x000fc80001000000 */
[----:B------:R-:W-:-:S05]  /*31b00*/  IADD3 R2, R13, R2, RZ ;  /* 0x000000020d027210 */ /* 0x000fca0007ffe0ff */
[----:B------:R-:W-:-:S07]  /*31b10*/  IMAD.MOV.U32 R13, RZ, RZ, R2 ;  /* 0x000000ffff0d7224 */ /* 0x000fce00078e0002 */
[----:B------:R-:W-:Y:S05]  /*31b20*/  WARPSYNC.COLLECTIVE R15, `(.L_x_1015) ;  /* 0x000000000f087348 */ /* 0x000fea0003c00000 */
[----:B------:R0:W1:Y:S02]  /*31b30*/  SHFL.UP P6, R14, R13, R12, R11 ;  /* 0x0400000c0d0e7389 */ /* 0x00006400000c000b */
[----:B01----:R-:W-:Y:S01]  /*31b40*/  ENDCOLLECTIVE ;  /* 0x000000000000791b */ /* 0x003fe20003800000 */
.L_x_1015:
[----:B------:R-:W-:Y:S01]  /*31b50*/  IMAD.MOV.U32 R12, RZ, RZ, 0x8 ;  /* 0x00000008ff0c7424 */ /* 0x000fe200078e00ff */
[----:B------:R-:W-:-:S05]  /*31b60*/  SEL R5, R14, RZ, P3 ;  /* 0x000000ff0e057207 */ /* 0x000fca0001800000 */
[----:B------:R-:W-:-:S05]  /*31b70*/  IMAD.IADD R5, R2, 0x1, R5 ;  /* 0x0000000102057824 */ /* 0x000fca00078e0205 */
[----:B------:R-:W-:-:S07]  /*31b80*/  MOV R13, R5 ;  /* 0x00000005000d7202 */ /* 0x000fce0000000f00 */
[----:B------:R-:W-:Y:S05]  /*31b90*/  WARPSYNC.COLLECTIVE R15, `(.L_x_1016) ;  /* 0x000000000f087348 */ /* 0x000fea0003c00000 */
[----:B------:R0:W1:Y:S02]  /*31ba0*/  SHFL.UP P6, R14, R13, R12, R11 ;  /* 0x0400000c0d0e7389 */ /* 0x00006400000c000b */
[----:B01----:R-:W-:Y:S01]  /*31bb0*/  ENDCOLLECTIVE ;  /* 0x000000000000791b */ /* 0x003fe20003800000 */
.L_x_1016:
[----:B------:R-:W-:Y:S02]  /*31bc0*/  MOV R12, 0x10 ;  /* 0x00000010000c7802 */ /* 0x000fe40000000f00 */
[----:B------:R-:W-:-:S05]  /*31bd0*/  SEL R8, R14, RZ, P4 ;  /* 0x000000ff0e087207 */ /* 0x000fca0002000000 */
[----:B------:R-:W-:-:S04]  /*31be0*/  IMAD.IADD R8, R5, 0x1, R8 ;  /* 0x0000000105087824 */ /* 0x000fc800078e0208 */
[----:B------:R-:W-:-:S07]  /*31bf0*/  IMAD.MOV.U32 R13, RZ, RZ, R8 ;  /* 0x000000ffff0d7224 */ /* 0x000fce00078e0008 */
[----:B------:R-:W-:Y:S05]  /*31c00*/  WARPSYNC.COLLECTIVE R15, `(.L_x_1017) ;  /* 0x000000000f087348 */ /* 0x000fea0003c00000 */
[----:B------:R0:W1:Y:S02]  /*31c10*/  SHFL.UP P6, R14, R13, R12, R11 ;  /* 0x0400000c0d0e7389 */ /* 0x00006400000c000b */
[----:B01----:R-:W-:Y:S01]  /*31c20*/  ENDCOLLECTIVE ;  /* 0x000000000000791b */ /* 0x003fe20003800000 */
.L_x_1017:
[----:B------:R-:W-:Y:S01]  /*31c30*/  IMAD.MOV.U32 R12, RZ, RZ, 0x1f ;  /* 0x0000001fff0c7424 */ /* 0x000fe200078e00ff */
[----:B------:R-:W-:Y:S02]  /*31c40*/  MOV R11, 0x1f ;  /* 0x0000001f000b7802 */ /* 0x000fe40000000f00 */
[----:B------:R-:W-:-:S05]  /*31c50*/  SEL R3, R14, RZ, P5 ;  /* 0x000000ff0e037207 */ /* 0x000fca0002800000 */
[----:B------:R-:W-:-:S04]  /*31c60*/  IMAD.IADD R3, R8, 0x1, R3 ;  /* 0x0000000108037824 */ /* 0x000fc800078e0203 */
[----:B------:R-:W-:-:S07]  /*31c70*/  IMAD.MOV.U32 R13, RZ, RZ, R3 ;  /* 0x000000ffff0d7224 */ /* 0x000fce00078e0003 */
[----:B------:R-:W-:Y:S05]  /*31c80*/  WARPSYNC.COLLECTIVE R15, `(.L_x_1018) ;  /* 0x000000000f087348 */ /* 0x000fea0003c00000 */
[----:B------:R0:W1:Y:S02]  /*31c90*/  SHFL.IDX P6, R14, R13, R12, R11 ;  /* 0x0000000c0d0e7389 */ /* 0x00006400000c000b */
[----:B01----:R-:W-:Y:S01]  /*31ca0*/  ENDCOLLECTIVE ;  /* 0x000000000000791b */ /* 0x003fe20003800000 */
.L_x_1018:
[----:B------:R-:W-:Y:S05]  /*31cb0*/  BRA `(.L_x_1019) ;  /* 0xffffff8c00a87947 */ /* 0x000fea000383ffff */
.L_x_756:
[----:B------:R-:W-:Y:S01]  /*31cc0*/  BSSY B0, `(.L_x_1020) ;  /* 0x0000006000007945 */ /* 0x000fe20003800000 */
[----:B------:R-:W-:Y:S01]  /*31cd0*/  PLOP3.LUT P6, PT, P6, PT, PT, 0x8, 0x0 ;  /* 0x000000000000781c */ /* 0x000fe200037ce170 */
[----:B------:R-:W-:-:S12]  /*31ce0*/  IMAD.MOV.U32 R15, RZ, RZ, -0x1 ;  /* 0xffffffffff0f7424 */ /* 0x000fd800078e00ff */
[----:B0-----:R-:W-:Y:S05]  /*31cf0*/  WARPSYNC.COLLECTIVE R15, `(.L_x_1021) ;  /* 0x000000000f087348 */ /* 0x001fea0003c00000 */
[----:B------:R-:W-:Y:S01]  /*31d00*/  VOTE.ANY R14, PT, P6 ;  /* 0x00000000000e7806 */ /* 0x000fe200030e0100 */
[----:B0-----:R-:W-:Y:S06]  /*31d10*/  ENDCOLLECTIVE ;  /* 0x000000000000791b */ /* 0x001fec0003800000 */
.L_x_1021:
[----:B------:R-:W-:Y:S05]  /*31d20*/  BSYNC B0 ;  /* 0x0000000000007941 */ /* 0x000fea0003800000 */
.L_x_1020:
[----:B------:R-:W-:Y:S02]  /*31d30*/  IMAD.MOV.U32 R8, RZ, RZ, R14 ;  /* 0x000000ffff087224 */ /* 0x000fe400078e000e */
[----:B------:R-:W-:Y:S02]  /*31d40*/  IMAD.MOV.U32 R13, RZ, RZ, R7 ;  /* 0x000000ffff0d7224 */ /* 0x000fe400078e0007 */
[----:B------:R-:W0:Y:S01]  /*31d50*/  POPC R5, R8 ;  /* 0x0000000800057309 */ /* 0x000e220000000000 */
[----:B------:R-:W-:Y:S02]  /*31d60*/  IMAD.MOV.U32 R11, RZ, RZ, 0x1f ;  /* 0x0000001fff0b7424 */ /* 0x000fe400078e00ff */
[----:B------:R-:W-:Y:S01]  /*31d70*/  IMAD.MOV.U32 R15, RZ, RZ, -0x1 ;  /* 0xffffffffff0f7424 */ /* 0x000fe200078e00ff */
[----:B0-----:R-:W-:-:S07]  /*31d80*/  MOV R12, R5 ;  /* 0x00000005000c7202 */ /* 0x001fce0000000f00 */
[----:B------:R-:W-:Y:S05]  /*31d90*/  WARPSYNC.COLLECTIVE R15, `(.L_x_1022) ;  /* 0x000000000f087348 */ /* 0x000fea0003c00000 */
[----:B------:R0:W1:Y:S02]  /*31da0*/  SHFL.IDX P6, R14, R13, R12, R11 ;  /* 0x0000000c0d0e7389 */ /* 0x00006400000c000b */
[----:B01----:R-:W-:Y:S01]  /*31db0*/  ENDCOLLECTIVE ;  /* 0x000000000000791b */ /* 0x003fe20003800000 */
.L_x_1022:
[----:B------:R-:W-:Y:S01]  /*31dc0*/  MOV R13, R4 ;  /* 0x00000004000d7202 */ /* 0x000fe20000000f00 */
[----:B------:R-:W-:-:S07]  /*31dd0*/  IMAD.MOV.U32 R7, RZ, RZ, R14 ;  /* 0x000000ffff077224 */ /* 0x000fce00078e000e */
[----:B------:R-:W-:Y:S05]  /*31de0*/  WARPSYNC.COLLECTIVE R15, `(.L_x_1023) ;  /* 0x000000000f087348 */ /* 0x000fea0003c00000 */
[----:B------:R0:W1:Y:S02]  /*31df0*/  SHFL.IDX P6, R14, R13, R12, R11 ;  /* 0x0000000c0d0e7389 */ /* 0x00006400000c000b */
[----:B01----:R-:W-:Y:S01]  /*31e00*/  ENDCOLLECTIVE ;  /* 0x000000000000791b */ /* 0x003fe20003800000 */
.L_x_1023:
[----:B------:R-:W-:Y:S01]  /*31e10*/  IMAD.MOV.U32 R4, RZ, RZ, R14 ;  /* 0x000000ffff047224 */ /* 0x000fe200078e000e */
[----:B------:R-:W-:Y:S06]  /*31e20*/  BRA `(.L_x_1024) ;  /* 0xffffff8c00887947 */ /* 0x000fec000383ffff */
.L_x_758:
[----:B------:R-:W-:Y:S01]  /*31e30*/  BSSY B0, `(.L_x_1025) ;  /* 0x0000007000007945 */ /* 0x000fe20003800000 */
[----:B------:R-:W-:Y:S01]  /*31e40*/  IMAD.MOV.U32 R13, RZ, RZ, R3 ;  /* 0x000000ffff0d7224 */ /* 0x000fe200078e0003 */
[----:B------:R-:W-:Y:S01]  /*31e50*/  MOV R15, 0xffffffff ;  /* 0xffffffff000f7802 */ /* 0x000fe20000000f00 */
[----:B------:R-:W-:-:S07]  /*31e60*/  IMAD.MOV.U32 R11, RZ, RZ, 0x1f ;  /* 0x0000001fff0b7424 */ /* 0x000fce00078e00ff */
[----:B0123--:R-:W-:Y:S05]  /*31e70*/  WARPSYNC.COLLECTIVE R15, `(.L_x_1026) ;  /* 0x000000000f087348 */ /* 0x00ffea0003c00000 */
[----:B------:R4:W0:Y:S02]  /*31e80*/  SHFL.IDX P6, R14, R13, R12, R11 ;  /* 0x0000000c0d0e7389 */ /* 0x00082400000c000b */
[----:B01234-:R-:W-:Y:S01]  /*31e90*/  ENDCOLLECTIVE ;  /* 0x000000000000791b */ /* 0x01ffe20003800000 */
.L_x_1026:
[----:B------:R-:W-:Y:S05]  /*31ea0*/  BSYNC B0 ;  /* 0x0000000000007941 */ /* 0x000fea0003800000 */
.L_x_1025:
[----:B------:R-:W-:Y:S01]  /*31eb0*/  IMAD.MOV.U32 R16, RZ, RZ, R14 ;  /* 0x000000ffff107224 */ /* 0x000fe200078e000e */
[----:B------:R-:W-:Y:S06]  /*31ec0*/  BRA `(.L_x_757) ;  /* 0xffffff8c00787947 */ /* 0x000fec000383ffff */
.L_x_762:
[----:B0-----:R0:W1:Y:S02]  /*31ed0*/  SYNCS.PHASECHK.TRANS64.TRYWAIT P0, [R4+URZ+0x29820], R0 ;  /* 0x02982000040075a7 */ /* 0x001064000800017f */
[----:B-1----:R-:W-:Y:S05]  /*31ee0*/  @!P0 NANOSLEEP.SYNCS 0x989680 ;  /* 0x009896800000895d */ /* 0x002fea0003900000 */
[----:B------:R-:W1:Y:S02]  /*31ef0*/  @!P0 SYNCS.PHASECHK.TRANS64 P0, [R4+URZ+0x29820], R0 ;  /* 0x02982000040085a7 */ /* 0x000e64000800007f */
[----:B-1----:R-:W-:Y:S05]  /*31f00*/  @!P0 BRA `(.L_x_762) ;  /* 0xfffffffc00f08947 */ /* 0x002fea000383ffff */
[----:B------:R-:W-:Y:S05]  /*31f10*/  BRA `(.L_x_1027) ;  /* 0xffffff9000d87947 */ /* 0x000fea000383ffff */
.L_x_763:
[----:B------:R-:W1:Y:S01]  /*31f20*/  S2R R2, SR_TID.X ;  /* 0x0000000000027919 */ /* 0x000e620000002100 */
[----:B------:R-:W-:Y:S01]  /*31f30*/  BSSY B0, `(.L_x_1028) ;  /* 0x000000a000007945 */ /* 0x000fe20003800000 */
[----:B------:R-:W-:Y:S01]  /*31f40*/  IMAD.MOV.U32 R12, RZ, RZ, RZ ;  /* 0x000000ffff0c7224 */ /* 0x000fe200078e00ff */
[----:B------:R-:W-:Y:S01]  /*31f50*/  MOV R11, 0x1f ;  /* 0x0000001f000b7802 */ /* 0x000fe20000000f00 */
[----:B------:R-:W-:Y:S01]  /*31f60*/  IMAD.MOV.U32 R15, RZ, RZ, -0x1 ;  /* 0xffffffffff0f7424 */ /* 0x000fe200078e00ff */
[----:B-1----:R-:W-:-:S04]  /*31f70*/  SHF.R.U32.HI R2, RZ, 0x5, R2 ;  /* 0x00000005ff027819 */ /* 0x002fc80000011602 */
[----:B------:R-:W-:-:S05]  /*31f80*/  LOP3.LUT R2, R2, 0x3, RZ, 0xc0, !PT ;  /* 0x0000000302027812 */ /* 0x000fca00078ec0ff */
[----:B------:R-:W-:-:S07]  /*31f90*/  IMAD.MOV.U32 R13, RZ, RZ, R2 ;  /* 0x000000ffff0d7224 */ /* 0x000fce00078e0002 */
[----:B0-----:R-:W-:Y:S05]  /*31fa0*/  WARPSYNC.COLLECTIVE R15, `(.L_x_1029) ;  /* 0x000000000f087348 */ /* 0x001fea0003c00000 */
[----:B------:R1:W2:Y:S02]  /*31fb0*/  SHFL.IDX P6, R14, R13, R12, R11 ;  /* 0x0000000c0d0e7389 */ /* 0x0002a400000c000b */
[----:B012---:R-:W-:Y:S01]  /*31fc0*/  ENDCOLLECTIVE ;  /* 0x000000000000791b */ /* 0x007fe20003800000 */
.L_x_1029:
[----:B------:R-:W-:Y:S05]  /*31fd0*/  BSYNC B0 ;  /* 0x0000000000007941 */ /* 0x000fea0003800000 */
.L_x_1028:
[----:B------:R-:W-:Y:S05]  /*31fe0*/  BRA `(.L_x_1030) ;  /* 0xffffff9000c07947 */ /* 0x000fea000383ffff */
.L_x_764:
[----:B------:R-:W-:Y:S01]  /*31ff0*/  BSSY B0, `(.L_x_1031) ;  /* 0x0000006000007945 */ /* 0x000fe20003800000 */
[----:B------:R-:W-:-:S07]  /*32000*/  IMAD.MOV.U32 R15, RZ, RZ, -0x1 ;  /* 0xffffffffff0f7424 */ /* 0x000fce00078e00ff */
[----:B0-----:R-:W-:Y:S05]  /*32010*/  WARPSYNC.COLLECTIVE R15, `(.L_x_1032) ;  /* 0x000000000f0c7348 */ /* 0x001fea0003c00000 */
[----:B------:R-:W-:Y:S02]  /*32020*/  ELECT P6, UR62, PT ;  /* 0x00000000003e782f */ /* 0x000fe400038c0000 */
[----:B------:R-:W-:Y:S01]  /*32030*/  MOV R14, UR62 ;  /* 0x0000003e000e7c02 */ /* 0x000fe20008000f00 */
[----:B0-----:R-:W-:Y:S10]  /*32040*/  ENDCOLLECTIVE ;  /* 0x000000000000791b */ /* 0x001ff40003800000 */
.L_x_1032:
[----:B------:R-:W-:Y:S05]  /*32050*/  BSYNC B0 ;  /* 0x0000000000007941 */ /* 0x000fea0003800000 */
.L_x_1031:
[----:B------:R-:W-:Y:S05]  /*32060*/  BRA `(.L_x_1033) ;  /* 0xffffff9000b47947 */ /* 0x000fea000383ffff */
.L_x_766:
[----:B0-----:R0:W1:Y:S02]  /*32070*/  SYNCS.PHASECHK.TRANS64.TRYWAIT P1, [R5+URZ+0x29840], R0 ;  /* 0x02984000050075a7 */ /* 0x001064000802017f */
[----:B-1----:R-:W-:Y:S05]  /*32080*/  @!P1 NANOSLEEP.SYNCS 0x989680 ;  /* 0x009896800000995d */ /* 0x002fea0003900000 */
[----:B------:R-:W1:Y:S02]  /*32090*/  @!P1 SYNCS.PHASECHK.TRANS64 P1, [R5+URZ+0x29840], R0 ;  /* 0x02984000050095a7 */ /* 0x000e64000802007f */
[----:B-1----:R-:W-:Y:S05]  /*320a0*/  @!P1 BRA `(.L_x_766) ;  /* 0xfffffffc00f09947 */ /* 0x002fea000383ffff */
[----:B------:R-:W-:Y:S05]  /*320b0*/  BRA `(.L_x_1034) ;  /* 0xffffff9000d47947 */ /* 0x000fea000383ffff */
.L_x_768:
[----:B-1----:R1:W2:Y:S02]  /*320c0*/  SYNCS.PHASECHK.TRANS64.TRYWAIT P1, [R23+URZ+0x29840], R2 ;  /* 0x02984002170075a7 */ /* 0x0022a4000802017f */
[----:B--2---:R-:W-:Y:S05]  /*320d0*/  @!P1 NANOSLEEP.SYNCS 0x989680 ;  /* 0x009896800000995d */ /* 0x004fea0003900000 */
[----:B------:R-:W2:Y:S02]  /*320e0*/  @!P1 SYNCS.PHASECHK.TRANS64 P1, [R23+URZ+0x29840], R2 ;  /* 0x02984002170095a7 */ /* 0x000ea4000802007f */
[----:B--2---:R-:W-:Y:S05]  /*320f0*/  @!P1 BRA `(.L_x_768) ;  /* 0xfffffffc00f09947 */ /* 0x004fea000383ffff */
[----:B------:R-:W-:Y:S05]  /*32100*/  BRA `(.L_x_1035) ;  /* 0xffffff9000e07947 */ /* 0x000fea000383ffff */
.L_x_770:
[----:B--2---:R2:W3:Y:S02]  /*32110*/  SYNCS.PHASECHK.TRANS64.TRYWAIT P1, [R5+URZ+0x29860], R0 ;  /* 0x02986000050075a7 */ /* 0x0044e4000802017f */
[----:B---3--:R-:W-:Y:S05]  /*32120*/  @!P1 NANOSLEEP.SYNCS 0x989680 ;  /* 0x009896800000995d */ /* 0x008fea0003900000 */
[----:B------:R-:W3:Y:S02]  /*32130*/  @!P1 SYNCS.PHASECHK.TRANS64 P1, [R5+URZ+0x29860], R0 ;  /* 0x02986000050095a7 */ /* 0x000ee4000802007f */
[----:B---3--:R-:W-:Y:S05]  /*32140*/  @!P1 BRA `(.L_x_770) ;  /* 0xfffffffc00f09947 */ /* 0x008fea000383ffff */
[----:B------:R-:W-:Y:S05]  /*32150*/  BRA `(.L_x_1036) ;  /* 0xffffff9000dc7947 */ /* 0x000fea000383ffff */
.L_x_772:
[----:B---3--:R3:W4:Y:S02]  /*32160*/  SYNCS.PHASECHK.TRANS64.TRYWAIT P1, [R23+URZ+0x29860], R2 ;  /* 0x02986002170075a7 */ /* 0x008724000802017f */
[----:B----4-:R-:W-:Y:S05]  /*32170*/  @!P1 NANOSLEEP.SYNCS 0x989680 ;  /* 0x009896800000995d */ /* 0x010fea0003900000 */
[----:B------:R-:W4:Y:S02]  /*32180*/  @!P1 SYNCS.PHASECHK.TRANS64 P1, [R23+URZ+0x29860], R2 ;  /* 0x02986002170095a7 */ /* 0x000f24000802007f */
[----:B----4-:R-:W-:Y:S05]  /*32190*/  @!P1 BRA `(.L_x_772) ;  /* 0xfffffffc00f09947 */ /* 0x010fea000383ffff */
[----:B------:R-:W-:Y:S05]  /*321a0*/  BRA `(.L_x_1037) ;  /* 0xffffff9000d87947 */ /* 0x000fea000383ffff */
.L_x_774:
[----:B----4-:R4:W0:Y:S02]  /*321b0*/  SYNCS.PHASECHK.TRANS64.TRYWAIT P1, [R5+URZ+0x29880], R0 ;  /* 0x02988000050075a7 */ /* 0x010824000802017f */
[----:B0-----:R-:W-:Y:S05]  /*321c0*/  @!P1 NANOSLEEP.SYNCS 0x989680 ;  /* 0x009896800000995d */ /* 0x001fea0003900000 */
[----:B------:R-:W0:Y:S02]  /*321d0*/  @!P1 SYNCS.PHASECHK.TRANS64 P1, [R5+URZ+0x29880], R0 ;  /* 0x02988000050095a7 */ /* 0x000e24000802007f */
[----:B0-----:R-:W-:Y:S05]  /*321e0*/  @!P1 BRA `(.L_x_774) ;  /* 0xfffffffc00f09947 */ /* 0x001fea000383ffff */
[----:B------:R-:W-:Y:S05]  /*321f0*/  BRA `(.L_x_1038) ;  /* 0xffffff9000d47947 */ /* 0x000fea000383ffff */
.L_x_1039:
        /* <DEDUP_REMOVED lines=16> */
.L_x_3316:


//--------------------- .text._ZN7cutlass13device_kernelIN5flash11enable_sm90INS1_16FlashAttnFwdSm90INS1_25CollectiveMainloopFwdSm90ILi2EN4cute5tupleIJNS5_1CILi1EEES8_S8_EEENS6_IJNS7_ILi128EEESA_NS7_ILi192EEEEEELi128ENS_12float_e4m3_tEfNS_4arch4Sm90ELb0ELb1ELb0ELb0ELb1ELb0ELb0ELb1ELb1ELb1ELb1ELb0EEENS1_21CollectiveEpilogueFwdINS6_IJSA_SA_SA_EEES9_NS_10bfloat16_tESF_Li256ELb0ELb1ELb1ELb1EEENS1_19SingleTileSchedulerILb0ELb1ELb1ELi128EEEEEEEEEvNT_6ParamsE --------------------------
	.section	.text._ZN7cutlass13device_kernelIN5flash11enable_sm90INS1_16FlashAttnFwdSm90INS1_25CollectiveMainloopFwdSm90ILi2EN4cute5tupleIJNS5_1CILi1EEES8_S8_EEENS6_IJNS7_ILi128EEESA_NS7_ILi192EEEEEELi128ENS_12float_e4m3_tEfNS_4arch4Sm90ELb0ELb1ELb0ELb0ELb1ELb0ELb0ELb1ELb1ELb1ELb1ELb0EEENS1_21CollectiveEpilogueFwdINS6_IJSA_SA_SA_EEES9_NS_10bfloat16_tESF_Li256ELb0ELb1ELb1ELb1EEENS1_19SingleTileSchedulerILb0ELb1ELb1ELi128EEEEEEEEEvNT_6ParamsE,"ax",@progbits
	.align	128
.text._ZN7cutlass13device_kernelIN5flash11enable_sm90INS1_16FlashAttnFwdSm90INS1_25CollectiveMainloopFwdSm90ILi2EN4cute5tupleIJNS5_1CILi1EEES8_S8_EEENS6_IJNS7_ILi128EEESA_NS7_ILi192EEEEEELi128ENS_12float_e4m3_tEfNS_4arch4Sm90ELb0ELb1ELb0ELb0ELb1ELb0ELb0ELb1ELb1ELb1ELb1ELb0EEENS1_21CollectiveEpilogueFwdINS6_IJSA_SA_SA_EEES9_NS_10bfloat16_tESF_Li256ELb0ELb1ELb1ELb1EEENS1_19SingleTileSchedulerILb0ELb1ELb1ELi128EEEEEEEEEvNT_6ParamsE:
        .type           _ZN7cutlass13device_kernelIN5flash11enable_sm90INS1_16FlashAttnFwdSm90INS1_25CollectiveMainloopFwdSm90ILi2EN4cute5tupleIJNS5_1CILi1EEES8_S8_EEENS6_IJNS7_ILi128EEESA_NS7_ILi192EEEEEELi128ENS_12float_e4m3_tEfNS_4arch4Sm90ELb0ELb1ELb0ELb0ELb1ELb0ELb0ELb1ELb1ELb1ELb1ELb0EEENS1_21CollectiveEpilogueFwdINS6_IJSA_SA_SA_EEES9_NS_10bfloat16_tESF_Li256ELb0ELb1ELb1ELb1EEENS1_19SingleTileSchedulerILb0ELb1ELb1ELi128EEEEEEEEEvNT_6ParamsE,@function
        .size           _ZN7cutlass13device_kernelIN5flash11enable_sm90INS1_16FlashAttnFwdSm90INS1_25CollectiveMainloopFwdSm90ILi2EN4cute5tupleIJNS5_1CILi1EEES8_S8_EEENS6_IJNS7_ILi128EEESA_NS7_ILi192EEEEEELi128ENS_12float_e4m3_tEfNS_4arch4Sm90ELb0ELb1ELb0ELb0ELb1ELb0ELb0ELb1ELb1ELb1ELb1ELb0EEENS1_21CollectiveEpilogueFwdINS6_IJSA_SA_SA_EEES9_NS_10bfloat16_tESF_Li256ELb0ELb1ELb1ELb1EEENS1_19SingleTileSchedulerILb0ELb1ELb1ELi128EEEEEEEEEvNT_6ParamsE,(.L_x_3317 - _ZN7cutlass13device_kernelIN5flash11enable_sm90INS1_16FlashAttnFwdSm90INS1_25CollectiveMainloopFwdSm90ILi2EN4cute5tupleIJNS5_1CILi1EEES8_S8_EEENS6_IJNS7_ILi128EEESA_NS7_ILi192EEEEEELi128ENS_12float_e4m3_tEfNS_4arch4Sm90ELb0ELb1ELb0ELb0ELb1ELb0ELb0ELb1ELb1ELb1ELb1ELb0EEENS1_21CollectiveEpilogueFwdINS6_IJSA_SA_SA_EEES9_NS_10bfloat16_tESF_Li256ELb0ELb1ELb1ELb1EEENS1_19SingleTileSchedulerILb0ELb1ELb1ELi128EEEEEEEEEvNT_6ParamsE)
        .other          _ZN7cutlass13device_kernelIN5flash11enable_sm90INS1_16FlashAttnFwdSm90INS1_25CollectiveMainloopFwdSm90ILi2EN4cute5tupleIJNS5_1CILi1EEES8_S8_EEENS6_IJNS7_ILi128EEESA_NS7_ILi192EEEEEELi128ENS_12float_e4m3_tEfNS_4arch4Sm90ELb0ELb1ELb0ELb0ELb1ELb0ELb0ELb1ELb1ELb1ELb1ELb0EEENS1_21CollectiveEpilogueFwdINS6_IJSA_SA_SA_EEES9_NS_10bfloat16_tESF_Li256ELb0ELb1ELb1ELb1EEENS1_19SingleTileSchedulerILb0ELb1ELb1ELi128EEEEEEEEEvNT_6ParamsE,@"STO_CUDA_ENTRY STV_DEFAULT"
_ZN7cutlass13device_kernelIN5flash11enable_sm90INS1_16FlashAttnFwdSm90INS1_25CollectiveMainloopFwdSm90ILi2EN4cute5tupleIJNS5_1CILi1EEES8_S8_EEENS6_IJNS7_ILi128EEESA_NS7_ILi192EEEEEELi128ENS_12float_e4m3_tEfNS_4arch4Sm90ELb0ELb1ELb0ELb0ELb1ELb0ELb0ELb1ELb1ELb1ELb1ELb0EEENS1_21CollectiveEpilogueFwdINS6_IJSA_SA_SA_EEES9_NS_10bfloat16_tESF_Li256ELb0ELb1ELb1ELb1EEENS1_19SingleTileSchedulerILb0ELb1ELb1ELi128EEEEEEEEEvNT_6ParamsE:
        /* <DEDUP_REMOVED lines=45> */
.L_x_1040:
        /* <DEDUP_REMOVED lines=22> */
.L_x_1041:
        /* <DEDUP_REMOVED lines=18> */
.L_x_1042:
        /* <DEDUP_REMOVED lines=22> */
.L_x_1043:
[----:B------:R-:W5:Y:S01]  /*06b0*/  SHFL.IDX PT, R2, R0, RZ, 0x1f ;  /* 0x00001fff00027589 */ /* 0x000f6200000e0000 */
[----:B------:R-:W-:Y:S01]  /*06c0*/  R2UR UR9, R3 ;  /* 0x00000000030972ca */ /* 0x000fe200000e0000 */
        /* <DEDUP_REMOVED lines=21> */
.L_x_1044:
[----:B------:R-:W-:Y:S01]  /*0820*/  UISETP.NE.AND UP0, UPT, UR9, URZ, UPT ;  /* 0x0000003f0900728c */ /* 0x000fe2000bf05270 */
[----:B------:R-:W-:Y:S01]  /*0830*/  NOP ;  /* 0x0000000000007918 */ /* 0x000fe20000000000 */
[----:B------:R-:W-:Y:S01]  /*0840*/  UMOV UR40, 0x1 ;  /* 0x0000000100287882 */ /* 0x000fe20000000000 */
[----:B------:R-:W-:Y:S01]  /*0850*/  ULDC.64 UR42, c[0x0][0x208] ;  /* 0x00008200002a7ab9 */ /* 0x000fe20000000a00 */
[----:B------:R-:W-:Y:S01]  /*0860*/  USEL UR40, UR40, 0x2, !UP0 ;  /* 0x0000000228287887 */ /* 0x000fe2000c000000 */
[----:B------:R-:W-:Y:S01]  /*0870*/  BSSY B6, `(.L_x_1045) ;  /* 0x00013a0000067945 */ /* 0x000fe20003800000 */
[----:B0-234-:R-:W-:Y:S01]  /*0880*/  BAR.SYNC.DEFER_BLOCKING 0x0 ;  /* 0x0000000000007b1d */ /* 0x01dfe20000010000 */
[----:B------:R-:W-:-:S13]  /*0890*/  PLOP3.LUT P0, PT, PT, PT, UP0, 0x80, 0x0 ;  /* 0x000000000000781c */ /* 0x000fda0003f0f008 */
[----:B------:R-:W-:Y:S05]  /*08a0*/  @!P0 BRA `(.L_x_1046) ;  /* 0x000000f000c88947 */ /* 0x000fea0003800000 */
.L_x_1047:
[----:B------:R-:W-:-:S08]  /*08b0*/  NOP ;  /* 0x0000000000007918 */ /* 0x000fd00000000000 */
[----:B------:R-:W0:Y:S02]  /*08c0*/  USETMAXREG.TRY_ALLOC.CTAPOOL UP0, 0xe8 ;  /* 0x000000e8000079c8 */ /* 0x000e240008000600 */
[----:B0-----:R-:W-:-:S13]  /*08d0*/  PLOP3.LUT P0, PT, PT, PT, UP0, 0x80, 0x0 ;  /* 0x000000000000781c */ /* 0x001fda0003f0f008 */
[----:B------:R-:W-:Y:S05]  /*08e0*/  @!P0 BRA `(.L_x_1047) ;  /* 0xfffffffc00f08947 */ /* 0x000fea000383ffff */
[----:B------:R-:W0:Y:S01]  /*08f0*/  LDC R2, c[0x0][0xc50] ;  /* 0x00031400ff027b82 */ /* 0x000e220000000800 */
[----:B------:R-:W-:-:S07]  /*0900*/  LOP3.LUT R4, R25, 0xffffff80, RZ, 0xc0, !PT ;  /* 0xffffff8019047812 */ /* 0x000fce00078ec0ff */
[----:B------:R-:W-:Y:S08]  /*0910*/  BAR.ARV 0x8, 0x180 ;  /* 0x0206000000007b1d */ /* 0x000ff00000002000 */
[----:B-1----:R-:W1:Y:S01]  /*0920*/  S2UR UR4, SR_CTAID.Y ;  /* 0x00000000000479c3 */ /* 0x002e620000002600 */
[----:B------:R-:W-:-:S07]  /*0930*/  ISETP.NE.AND P0, PT, R4, 0x80, PT ;  /* 0x000000800400780c */ /* 0x000fce0003f05270 */
[----:B------:R-:W2:Y:S08]  /*0940*/  S2UR UR39, SR_CTAID.Z ;  /* 0x00000000002779c3 */ /* 0x000eb00000002700 */
[----:B------:R-:W-:Y:S06]  /*0950*/  @!P0 BAR.ARV 0x9, 0x100 ;  /* 0x0244000000008b1d */ /* 0x000fec0000002000 */
[----:B0-----:R-:W-:Y:S01]  /*0960*/  ISETP.NE.AND P1, PT, R2, 0x1, PT ;  /* 0x000000010200780c */ /* 0x001fe20003f25270 */
[----:B-1----:R-:W-:Y:S01]  /*0970*/  IMAD.U32 R17, RZ, RZ, UR4 ;  /* 0x00000004ff117e24 */ /* 0x002fe2000f8e00ff */
[----:B--2---:R-:W-:-:S11]  /*0980*/  ISETP.LE.AND P0, PT, RZ, UR39, PT ;  /* 0x00000027ff007c0c */ /* 0x004fd6000bf03270 */
[----:B------:R-:W0:Y:S08]  /*0990*/  @P1 LDC R0, c[0x0][0xc54] ;  /* 0x00031500ff001b82 */ /* 0x000e300000000800 */
[----:B------:R-:W1:Y:S01]  /*09a0*/  @P1 LDC R3, c[0x0][0xc58] ;  /* 0x00031600ff031b82 */ /* 0x000e620000000800 */
[----:B0-----:R-:W-:-:S05]  /*09b0*/  @P1 IMAD.HI.U32 R0, R0, UR4, RZ ;  /* 0x0000000400001c27 */ /* 0x001fca000f8e00ff */
[----:B-1----:R-:W-:-:S05]  /*09c0*/  @P1 SHF.R.U32.HI R17, RZ, R3, R0 ;  /* 0x00000003ff111219 */ /* 0x002fca0000011600 */
[----:B------:R-:W-:-:S04]  /*09d0*/  IMAD.MOV R3, RZ, RZ, -R17 ;  /* 0x000000ffff037224 */ /* 0x000fc800078e0a11 */
[----:B------:R-:W-:Y:S01]  /*09e0*/  IMAD R18, R2, R3, UR4 ;  /* 0x0000000402127e24 */ /* 0x000fe2000f8e0203 */
[----:B------:R-:W-:Y:S06]  /*09f0*/  @!P0 BRA `(.L_x_1048) ;  /* 0x00000138001c8947 */ /* 0x000fec0003800000 */
[----:B------:R-:W0:Y:S01]  /*0a00*/  LDC.64 R12, c[0x0][0x990] ;  /* 0x00026400ff0c7b82 */ /* 0x000e220000000a00 */
[----:B------:R-:W2:Y:S01]  /*0a10*/  LDL.LU R24, [R1] ;  /* 0x0000000001187983 */ /* 0x000ea20000300800 */
[----:B------:R-:W-:Y:S01]  /*0a20*/  USHF.R.S32.HI UR38, URZ, 0x1f, UR39 ;  /* 0x0000001f3f267899 */ /* 0x000fe20008011427 */
[----:B------:R-:W-:-:S05]  /*0a30*/  ULDC UR4, c[0x0][0x988] ;  /* 0x0002620000047ab9 */ /* 0x000fca0000000800 */
[----:B------:R-:W1:Y:S08]  /*0a40*/  LDC.64 R20, c[0x0][0x998] ;  /* 0x00026600ff147b82 */ /* 0x000e700000000a00 */
[----:B------:R-:W3:Y:S01]  /*0a50*/  LDC.64 R26, c[0x0][0x9e0] ;  /* 0x00027800ff1a7b82 */ /* 0x000ee20000000a00 */
[----:B0-----:R-:W-:-:S07]  /*0a60*/  ISETP.NE.U32.AND P0, PT, R12, RZ, PT ;  /* 0x000000ff0c00720c */ /* 0x001fce0003f05070 */
[----:B------:R-:W0:Y:S01]  /*0a70*/  LDC R16, c[0x0][0x424] ;  /* 0x00010900ff107b82 */ /* 0x000e220000000800 */
[----:B------:R-:W-:Y:S02]  /*0a80*/  ISETP.NE.AND.EX P0, PT, R13, RZ, PT, P0 ;  /* 0x000000ff0d00720c */ /* 0x000fe40003f05300 */
[----:B-1----:R-:W-:-:S04]  /*0a90*/  ISETP.NE.U32.AND P1, PT, R20, RZ, PT ;  /* 0x000000ff1400720c */ /* 0x002fc80003f25070 */
[----:B------:R-:W-:-:S07]  /*0aa0*/  ISETP.NE.AND.EX P1, PT, R21, RZ, PT, P1 ;  /* 0x000000ff1500720c */ /* 0x000fce0003f25310 */
[----:B------:R-:W1:Y:S01]  /*0ab0*/  @P0 LDC.64 R8, c[0x0][0x9a8] ;  /* 0x00026a00ff080b82 */ /* 0x000e620000000a00 */
[----:B------:R-:W-:-:S07]  /*0ac0*/  @P0 SHF.R.S32.HI R7, RZ, 0x1f, R17 ;  /* 0x0000001fff070819 */ /* 0x000fce0000011411 */
[----:B------:R-:W4:Y:S08]  /*0ad0*/  @P1 LDC.64 R10, c[0x0][0x9b8] ;  /* 0x00026e00ff0a1b82 */ /* 0x000f300000000a00 */
[----:B------:R-:W5:Y:S08]  /*0ae0*/  @P1 LDC.64 R22, c[0x0][0x9c0] ;  /* 0x00027000ff161b82 */ /* 0x000f700000000a00 */
[----:B------:R-:W3:Y:S01]  /*0af0*/  @P0 LDC.64 R14, c[0x0][0x9b0] ;  /* 0x00026c00ff0e0b82 */ /* 0x000ee20000000a00 */
[----:B-1----:R-:W-:-:S02]  /*0b00*/  @P0 IMAD R0, R8, UR38, RZ ;  /* 0x0000002608000c24 */ /* 0x002fc4000f8e02ff */
[----:B------:R-:W-:-:S04]  /*0b10*/  @P0 IMAD.WIDE.U32 R2, R8, UR39, RZ ;  /* 0x0000002708020c25 */ /* 0x000fc8000f8e00ff */
[----:B------:R-:W-:Y:S02]  /*0b20*/  @P0 IMAD R9, R9, UR39, R0 ;  /* 0x0000002709090c24 */ /* 0x000fe4000f8e0200 */
[C---:B----4-:R-:W-:Y:S02]  /*0b30*/  @P1 IMAD R4, R10.reuse, UR38, RZ ;  /* 0x000000260a041c24 */ /* 0x050fe4000f8e02ff */
[----:B------:R-:W-:Y:S01]  /*0b40*/  @P0 IMAD.IADD R3, R3, 0x1, R9 ;  /* 0x0000000103030824 */ /* 0x000fe200078e0209 */
[----:B------:R-:W-:Y:S01]  /*0b50*/  @P1 SHF.R.S32.HI R9, RZ, 0x1f, R17 ;  /* 0x0000001fff091819 */ /* 0x000fe20000011411 */
[----:B------:R-:W-:Y:S02]  /*0b60*/  @P1 IMAD R11, R11, UR39, R4 ;  /* 0x000000270b0b1c24 */ /* 0x000fe4000f8e0204 */
[----:B------:R-:W-:-:S04]  /*0b70*/  @P1 IMAD.WIDE.U32 R4, R10, UR39, RZ ;  /* 0x000000270a041c25 */ /* 0x000fc8000f8e00ff */
[----:B-----5:R-:W-:Y:S02]  /*0b80*/  @P1 IMAD R6, R9, R22, RZ ;  /* 0x0000001609061224 */ /* 0x020fe400078e02ff */
[----:B------:R-:W-:Y:S02]  /*0b90*/  @P1 IMAD.IADD R5, R5, 0x1, R11 ;  /* 0x0000000105051824 */ /* 0x000fe400078e020b */
[----:B------:R-:W-:Y:S02]  /*0ba0*/  @P1 IMAD R11, R17, R23, R6 ;  /* 0x00000017110b1224 */ /* 0x000fe400078e0206 */
[-C--:B---3--:R-:W-:Y:S02]  /*0bb0*/  @P0 IMAD R0, R7, R14.reuse, RZ ;  /* 0x0000000e07000224 */ /* 0x088fe400078e02ff */
[----:B------:R-:W-:-:S04]  /*0bc0*/  @P0 IMAD.WIDE.U32 R2, R17, R14, R2 ;  /* 0x0000000e11020225 */ /* 0x000fc800078e0002 */
[C---:B------:R-:W-:Y:S02]  /*0bd0*/  @P0 IMAD R9, R17.reuse, R15, R0 ;  /* 0x0000000f11090224 */ /* 0x040fe400078e0200 */
[----:B------:R-:W-:Y:S01]  /*0be0*/  @P1 IMAD.WIDE.U32 R6, R17, R22, R4 ;  /* 0x0000001611061225 */ /* 0x000fe200078e0004 */
[----:B------:R-:W-:Y:S01]  /*0bf0*/  @P0 LEA R4, P2, R2, R12, 0x2 ;  /* 0x0000000c02040211 */ /* 0x000fe200078410ff */
[----:B------:R-:W1:Y:S02]  /*0c00*/  LDC R22, c[0x0][0x448] ;  /* 0x00011200ff167b82 */ /* 0x000e640000000800 */
[----:B------:R-:W-:Y:S01]  /*0c10*/  @P0 IMAD.IADD R3, R3, 0x1, R9 ;  /* 0x0000000103030824 */ /* 0x000fe200078e0209 */
[----:B------:R-:W-:Y:S01]  /*0c20*/  @P1 LEA R8, P3, R6, R20, 0x2 ;  /* 0x0000001406081211 */ /* 0x000fe200078610ff */
[----:B------:R-:W-:-:S03]  /*0c30*/  @P1 IMAD.IADD R0, R7, 0x1, R11 ;  /* 0x0000000107001824 */ /* 0x000fc600078e020b */
[----:B------:R-:W-:Y:S01]  /*0c40*/  @P0 LEA.HI.X R5, R2, R13, R3, 0x2, P2 ;  /* 0x0000000d02050211 */ /* 0x000fe200010f1403 */
[----:B------:R-:W-:Y:S01]  /*0c50*/  IMAD.MOV.U32 R3, RZ, RZ, 0x3f800000 ;  /* 0x3f800000ff037424 */ /* 0x000fe200078e00ff */
[----:B------:R-:W-:Y:S01]  /*0c60*/  @P1 LEA.HI.X R9, R6, R21, R0, 0x2, P3 ;  /* 0x0000001506091211 */ /* 0x000fe200018f1400 */
[----:B------:R-:W-:Y:S01]  /*0c70*/  IMAD.MOV.U32 R0, RZ, RZ, 0x3f800000 ;  /* 0x3f800000ff007424 */ /* 0x000fe200078e00ff */
[----:B------:R-:W3:Y:S01]  /*0c80*/  S2R R23, SR_CTAID.X ;  /* 0x0000000000177919 */ /* 0x000ee20000002500 */
[----:B------:R-:W4:Y:S02]  /*0c90*/  LDC.64 R6, c[0x0][0x418] ;  /* 0x00010600ff067b82 */ /* 0x000f240000000a00 */
[----:B------:R5:W2:Y:S04]  /*0ca0*/  @P0 LDG.E R3, desc[UR42][R4.64] ;  /* 0x0000002a04030981 */ /* 0x000aa8000c1e1900 */
[----:B------:R-:W2:Y:S01]  /*0cb0*/  @P1 LDG.E R0, desc[UR42][R8.64] ;  /* 0x0000002a08001981 */ /* 0x000ea2000c1e1900 */
[----:B------:R-:W-:Y:S01]  /*0cc0*/  ISETP.GE.AND P4, PT, R27, 0x1, PT ;  /* 0x000000011b00780c */ /* 0x000fe20003f86270 */
[----:B------:R-:W5:Y:S01]  /*0cd0*/  LDC R15, c[0x0][0x288] ;  /* 0x0000a200ff0f7b82 */ /* 0x000f620000000800 */
[----:B------:R-:W-:Y:S01]  /*0ce0*/  VIADD R90, R25, 0xffffff80 ;  /* 0xffffff80195a7836 */ /* 0x000fe20000000000 */
[----:B-1----:R-:W-:-:S06]  /*0cf0*/  ISETP.NE.AND P5, PT, R22, 0x1, PT ;  /* 0x000000011600780c */ /* 0x002fcc0003fa5270 */
[----:B------:R-:W1:Y:S01]  /*0d00*/  LDC R21, c[0x0][0x2f0] ;  /* 0x0000bc00ff157b82 */ /* 0x000e620000000800 */
[----:B----4-:R-:W-:-:S07]  /*0d10*/  ISETP.NE.U32.AND P0, PT, R6, RZ, PT ;  /* 0x000000ff0600720c */ /* 0x010fce0003f05070 */
[----:B------:R-:W4:Y:S01]  /*0d20*/  @P5 LDC R11, c[0x0][0x44c] ;  /* 0x00011300ff0b5b82 */ /* 0x000f220000000800 */
[----:B------:R-:W-:Y:S01]  /*0d30*/  ISETP.NE.AND.EX P0, PT, R7, RZ, PT, P0 ;  /* 0x000000ff0700720c */ /* 0x000fe20003f05300 */
[----:B---3--:R-:W-:-:S03]  /*0d40*/  IMAD.SHL.U32 R23, R23, 0x80, RZ ;  /* 0x0000008017177824 */ /* 0x008fc600078e00ff */
[----:B0-----:R-:W-:-:S03]  /*0d50*/  SEL R16, R16, 0x1, P0 ;  /* 0x0000000110107807 */ /* 0x001fc60000000000 */
[----:B------:R-:W0:Y:S01]  /*0d60*/  @P5 LDC R13, c[0x0][0x450] ;  /* 0x00011400ff0d5b82 */ /* 0x000e220000000800 */
[----:B-----5:R-:W-:Y:S01]  /*0d70*/  IADD3 R5, -R15, 0x1, RZ ;  /* 0x000000010f057810 */ /* 0x020fe20007ffe1ff */
[----:B------:R-:W-:-:S04]  /*0d80*/  @P5 VIADD R2, R23, 0x7f ;  /* 0x0000007f17025836 */ /* 0x000fc80000000000 */
[----:B-1----:R-:W-:Y:S02]  /*0d90*/  IMAD R5, R16, R21, R5 ;  /* 0x0000001510057224 */ /* 0x002fe400078e0205 */
[----:B----4-:R-:W-:-:S04]  /*0da0*/  @P5 IMAD.HI.U32 R4, R2, R11, RZ ;  /* 0x0000000b02045227 */ /* 0x010fc800078e00ff */
[----:B------:R-:W-:Y:S01]  /*0db0*/  VIADD R2, R23, 0x7f ;  /* 0x0000007f17027836 */ /* 0x000fe20000000000 */
[----:B0-----:R-:W-:-:S05]  /*0dc0*/  @P5 SHF.R.U32.HI R2, RZ, R13, R4 ;  /* 0x0000000dff025219 */ /* 0x001fca0000011604 */
[----:B------:R-:W-:Y:S01]  /*0dd0*/  IMAD.IADD R5, R5, 0x1, R2 ;  /* 0x0000000105057824 */ /* 0x000fe200078e0202 */
[----:B--2---:R-:W-:-:S04]  /*0de0*/  LOP3.LUT R24, R24, 0xfffffffd, RZ, 0xc0, !PT ;  /* 0xfffffffd18187812 */ /* 0x004fc800078ec0ff */
[----:B------:R-:W-:-:S04]  /*0df0*/  @P5 LOP3.LUT R24, R24, 0x2, RZ, 0xfc, !PT ;  /* 0x0000000218185812 */ /* 0x000fc800078efcff */
[----:B------:R-:W-:-:S04]  /*0e00*/  LOP3.LUT R24, R24, 0xfffffffe, RZ, 0xc0, !PT ;  /* 0xfffffffe18187812 */ /* 0x000fc800078ec0ff */
[----:B------:R-:W-:-:S05]  /*0e10*/  @P4 LOP3.LUT R24, R24, 0x1, RZ, 0xfc, !PT ;  /* 0x0000000118184812 */ /* 0x000fca00078efcff */
[----:B------:R0:W-:Y:S01]  /*0e20*/  STL [R1], R24 ;  /* 0x0000001801007387 */ /* 0x0001e20000100800 */
[----:B------:R-:W-:Y:S01]  /*0e30*/  FMUL.FTZ R0, R3, R0 ;  /* 0x0000000003007220 */ /* 0x000fe20000410000 */
[----:B------:R-:W-:-:S03]  /*0e40*/  IMAD.IADD R3, R5, 0x1, R26 ;  /* 0x0000000105037824 */ /* 0x000fc600078e021a */
[----:B------:R-:W-:Y:S01]  /*0e50*/  FMUL.FTZ R2, R0, UR4 ;  /* 0x0000000400027c20 */ /* 0x000fe20008410000 */
[----:B0-----:R-:W-:Y:S06]  /*0e60*/  @!P4 BRA `(.L_x_1049) ;  /* 0x000000000040c947 */ /* 0x001fec0003800000 */
[C---:B------:R-:W-:Y:S01]  /*0e70*/  ISETP.GT.AND P0, PT, R5.reuse, RZ, PT ;  /* 0x000000ff0500720c */ /* 0x040fe20003f04270 */
[----:B------:R-:W-:-:S12]  /*0e80*/  VIADD R0, R5, 0xffffffff ;  /* 0xffffffff05007836 */ /* 0x000fd80000000000 */
[----:B------:R-:W-:Y:S05]  /*0e90*/  @P0 BRA `(.L_x_1050) ;  /* 0x00000000001c0947 */ /* 0x000fea0003800000 */
[----:B------:R-:W-:Y:S01]  /*0ea0*/  ISETP.NE.AND P0, PT, R27, 0x1, PT ;  /* 0x000000011b00780c */ /* 0x000fe20003f05270 */
[----:B------:R-:W-:-:S12]  /*0eb0*/  IMAD.MOV R5, RZ, RZ, -R5 ;  /* 0x000000ffff057224 */ /* 0x000fd800078e0a05 */
[----:B------:R-:W0:Y:S02]  /*0ec0*/  @P0 LDC.64 R6, c[0x0][0x9e8] ;  /* 0x00027a00ff060b82 */ /* 0x000e240000000a00 */
[----:B0-----:R-:W-:-:S05]  /*0ed0*/  @P0 IMAD.HI.U32 R0, R5, R6, RZ ;  /* 0x0000000605000227 */ /* 0x001fca00078e00ff */
[----:B------:R-:W-:-:S04]  /*0ee0*/  @P0 SHF.R.U32.HI R5, RZ, R7, R0 ;  /* 0x00000007ff050219 */ /* 0x000fc80000011600 */
[----:B------:R-:W-:Y:S01]  /*0ef0*/  LOP3.LUT R0, RZ, R5, RZ, 0x33, !PT ;  /* 0x00000005ff007212 */ /* 0x000fe200078e33ff */
[----:B------:R-:W-:Y:S06]  /*0f00*/  BRA `(.L_x_1051) ;  /* 0x0000000000107947 */ /* 0x000fec0003800000 */
.L_x_1050:
[----:B------:R-:W-:-:S13]  /*0f10*/  ISETP.NE.AND P0, PT, R27, 0x1, PT ;  /* 0x000000011b00780c */ /* 0x000fda0003f05270 */
[----:B------:R-:W0:Y:S02]  /*0f20*/  @P0 LDC.64 R4, c[0x0][0x9e8] ;  /* 0x00027a00ff040b82 */ /* 0x000e240000000a00 */
[----:B0-----:R-:W-:-:S05]  /*0f30*/  @P0 IMAD.HI.U32 R4, R0, R4, RZ ;  /* 0x0000000400040227 */ /* 0x001fca00078e00ff */
[----:B------:R-:W-:-:S07]  /*0f40*/  @P0 SHF.R.U32.HI R0, RZ, R5, R4 ;  /* 0x00000005ff000219 */ /* 0x000fce0000011604 */
.L_x_1051:
[----:B------:R-:W-:-:S05]  /*0f50*/  IMAD R0, R0, R27, R27 ;  /* 0x0000001b00007224 */ /* 0x000fca00078e021b */
[----:B------:R-:W-:-:S07]  /*0f60*/  VIMNMX R3, R3, R0, PT ;  /* 0x0000000003037248 */ /* 0x000fce0003fe0100 */
.L_x_1049:
[----:B------:R-:W0:Y:S01]  /*0f70*/  @P5 LDC R6, c[0x0][0x44c] ;  /* 0x00011300ff065b82 */ /* 0x000e220000000800 */
[----:B------:R-:W-:Y:S01]  /*0f80*/  VIADD R4, R3, 0x7f ;  /* 0x0000007f03047836 */ /* 0x000fe20000000000 */
[----:B------:R-:W-:Y:S01]  /*0f90*/  ULDC UR4, c[0x0][0x9dc] ;  /* 0x0002770000047ab9 */ /* 0x000fe20000000800 */
[CC--:B------:R-:W-:Y:S02]  /*0fa0*/  IMAD R0, R16.reuse, R21.reuse, 0x7f ;  /* 0x0000007f10007424 */ /* 0x0c0fe400078e0215 */
[----:B------:R-:W-:Y:S01]  /*0fb0*/  IMAD.MOV.U32 R7, RZ, RZ, R23 ;  /* 0x000000ffff077224 */ /* 0x000fe200078e0017 */
[----:B------:R-:W-:Y:S01]  /*0fc0*/  SHF.R.S32.HI R5, RZ, 0x1f, R4 ;  /* 0x0000001fff057819 */ /* 0x000fe20000011404 */
[----:B------:R-:W-:Y:S01]  /*0fd0*/  IMAD R88, R16, R21, -R15 ;  /* 0x0000001510587224 */ /* 0x000fe200078e0a0f */
[----:B------:R-:W1:Y:S01]  /*0fe0*/  @P5 LDC R9, c[0x0][0x450] ;  /* 0x00011400ff095b82 */ /* 0x000e620000000800 */
[----:B------:R-:W-:Y:S02]  /*0ff0*/  SHF.R.S32.HI R3, RZ, 0x1f, R0 ;  /* 0x0000001fff037819 */ /* 0x000fe40000011400 */
[----:B------:R-:W-:-:S02]  /*1000*/  LEA.HI R5, R5, R4, RZ, 0x7 ;  /* 0x0000000405057211 */ /* 0x000fc400078f38ff */
[----:B------:R-:W-:Y:S02]  /*1010*/  LEA.HI R3, R3, R0, RZ, 0x7 ;  /* 0x0000000003037211 */ /* 0x000fe400078f38ff */
[----:B------:R-:W-:Y:S02]  /*1020*/  SHF.R.S32.HI R0, RZ, 0x7, R5 ;  /* 0x00000007ff007819 */ /* 0x000fe40000011405 */
[----:B------:R-:W-:-:S04]  /*1030*/  SHF.R.S32.HI R3, RZ, 0x7, R3 ;  /* 0x00000007ff037819 */ /* 0x000fc80000011403 */
[----:B------:R-:W-:Y:S01]  /*1040*/  VIMNMX R11, R3, R0, PT ;  /* 0x00000000030b7248 */ /* 0x000fe20003fe0100 */
[----:B0-----:R-:W-:-:S05]  /*1050*/  @P5 IMAD.HI.U32 R6, R23, R6, RZ ;  /* 0x0000000617065227 */ /* 0x001fca00078e00ff */
[----:B-1----:R-:W-:-:S05]  /*1060*/  @P5 SHF.R.U32.HI R7, RZ, R9, R6 ;  /* 0x00000009ff075219 */ /* 0x002fca0000011606 */
[----:B------:R-:W-:-:S04]  /*1070*/  IMAD.IADD R4, R88, 0x1, R7 ;  /* 0x0000000158047824 */ /* 0x000fc800078e0207 */
[----:B------:R-:W-:Y:S01]  /*1080*/  VIADD R0, R4, -UR4 ;  /* 0x8000000404007c36 */ /* 0x000fe20008000000 */
[----:B------:R-:W-:Y:S06]  /*1090*/  @!P4 BRA `(.L_x_1052) ;  /* 0x00000000003cc947 */ /* 0x000fec0003800000 */
[----:B------:R-:W-:-:S13]  /*10a0*/  ISETP.GT.AND P0, PT, R4, -0x1, PT ;  /* 0xffffffff0400780c */ /* 0x000fda0003f04270 */
[----:B------:R-:W-:Y:S05]  /*10b0*/  @P0 BRA `(.L_x_1053) ;  /* 0x00000000001c0947 */ /* 0x000fea0003800000 */
[----:B------:R-:W-:Y:S02]  /*10c0*/  ISETP.NE.AND P0, PT, R27, 0x1, PT ;  /* 0x000000011b00780c */ /* 0x000fe40003f05270 */
[----:B------:R-:W-:-:S11]  /*10d0*/  LOP3.LUT R3, RZ, R4, RZ, 0x33, !PT ;  /* 0x00000004ff037212 */ /* 0x000fd600078e33ff */
[----:B------:R-:W0:Y:S02]  /*10e0*/  @P0 LDC.64 R6, c[0x0][0x9e8] ;  /* 0x00027a00ff060b82 */ /* 0x000e240000000a00 */
[----:B0-----:R-:W-:-:S05]  /*10f0*/  @P0 IMAD.HI.U32 R4, R3, R6, RZ ;  /* 0x0000000603040227 */ /* 0x001fca00078e00ff */
[----:B------:R-:W-:-:S04]  /*1100*/  @P0 SHF.R.U32.HI R3, RZ, R7, R4 ;  /* 0x00000007ff030219 */ /* 0x000fc80000011604 */
[----:B------:R-:W-:Y:S01]  /*1110*/  LOP3.LUT R4, RZ, R3, RZ, 0x33, !PT ;  /* 0x00000003ff047212 */ /* 0x000fe200078e33ff */
[----:B------:R-:W-:Y:S06]  /*1120*/  BRA `(.L_x_1054) ;  /* 0x0000000000107947 */ /* 0x000fec0003800000 */
.L_x_1053:
[----:B------:R-:W-:-:S13]  /*1130*/  ISETP.NE.AND P0, PT, R27, 0x1, PT ;  /* 0x000000011b00780c */ /* 0x000fda0003f05270 */
[----:B------:R-:W0:Y:S02]  /*1140*/  @P0 LDC.64 R6, c[0x0][0x9e8] ;  /* 0x00027a00ff060b82 */ /* 0x000e240000000a00 */
[----:B0-----:R-:W-:-:S05]  /*1150*/  @P0 IMAD.HI.U32 R6, R4, R6, RZ ;  /* 0x0000000604060227 */ /* 0x001fca00078e00ff */
[----:B------:R-:W-:-:S07]  /*1160*/  @P0 SHF.R.U32.HI R4, RZ, R7, R6 ;  /* 0x00000007ff040219 */ /* 0x000fce0000011606 */
.L_x_1054:
[----:B------:R-:W-:-:S05]  /*1170*/  IMAD R3, R4, R27, RZ ;  /* 0x0000001b04037224 */ /* 0x000fca00078e02ff */
[----:B------:R-:W-:-:S07]  /*1180*/  VIMNMX R0, R0, R3, !PT ;  /* 0x0000000300007248 */ /* 0x000fce0007fe0100 */
.L_x_1052:
[----:B------:R-:W-:Y:S01]  /*1190*/  SHF.R.S32.HI R3, RZ, 0x1f, R0 ;  /* 0x0000001fff037819 */ /* 0x000fe20000011400 */
[----:B------:R-:W-:-:S03]  /*11a0*/  IMAD.MOV.U32 R89, RZ, RZ, RZ ;  /* 0x000000ffff597224 */ /* 0x000fc600078e00ff */
[----:B------:R-:W-:Y:S02]  /*11b0*/  LEA.HI R3, R3, R0, RZ, 0x7 ;  /* 0x0000000003037211 */ /* 0x000fe400078f38ff */
[----:B------:R-:W-:Y:S02]  /*11c0*/  SHF.R.U32.HI R0, RZ, 0x10, R18 ;  /* 0x00000010ff007819 */ /* 0x000fe40000011612 */
[----:B------:R-:W-:Y:S02]  /*11d0*/  SHF.R.S32.HI R3, RZ, 0x7, R3 ;  /* 0x00000007ff037819 */ /* 0x000fe40000011403 */
[----:B------:R-:W-:Y:S02]  /*11e0*/  ISETP.NE.AND P0, PT, R0, RZ, PT ;  /* 0x000000ff0000720c */ /* 0x000fe40003f05270 */
[----:B------:R-:W-:Y:S02]  /*11f0*/  VIMNMX R8, RZ, R3, !PT ;  /* 0x00000003ff087248 */ /* 0x000fe40007fe0100 */
[----:B------:R-:W-:-:S02]  /*1200*/  LOP3.LUT R18, R18, 0xffff, RZ, 0xc0, !PT ;  /* 0x0000ffff12127812 */ /* 0x000fc400078ec0ff */
[----:B------:R-:W-:-:S07]  /*1210*/  ISETP.GT.AND P1, PT, R11, R8, PT ;  /* 0x000000080b00720c */ /* 0x000fce0003f24270 */
[----:B------:R-:W0:Y:S06]  /*1220*/  @!P0 LDC R0, c[0x0][0x9f0] ;  /* 0x00027c00ff008b82 */ /* 0x000e2c0000000800 */
[----:B------:R-:W-:Y:S05]  /*1230*/  @!P1 BRA `(.L_x_1055) ;  /* 0x0000000000709947 */ /* 0x000fea0003800000 */
[-C--:B0-----:R-:W-:Y:S02]  /*1240*/  IABS R7, R0.reuse ;  /* 0x0000000000077213 */ /* 0x081fe40000000000 */
[----:B------:R-:W-:Y:S02]  /*1250*/  IADD3 R3, R0, -0x1, R11 ;  /* 0xffffffff00037810 */ /* 0x000fe40007ffe00b */
[----:B------:R-:W0:Y:S01]  /*1260*/  I2F.RP R6, R7 ;  /* 0x0000000700067306 */ /* 0x000e220000209400 */
[----:B------:R-:W-:Y:S02]  /*1270*/  IABS R12, R0 ;  /* 0x00000000000c7213 */ /* 0x000fe40000000000 */
[----:B------:R-:W-:-:S05]  /*1280*/  IMAD.IADD R3, R3, 0x1, -R8 ;  /* 0x0000000103037824 */ /* 0x000fca00078e0a08 */
[----:B0-----:R-:W0:Y:S02]  /*1290*/  MUFU.RCP R6, R6 ;  /* 0x0000000600067308 */ /* 0x001e240000001000 */
[----:B0-----:R-:W-:Y:S02]  /*12a0*/  VIADD R4, R6, 0xffffffe ;  /* 0x0ffffffe06047836 */ /* 0x001fe40000000000 */
[----:B------:R-:W-:-:S04]  /*12b0*/  IMAD.MOV R6, RZ, RZ, -R12 ;  /* 0x000000ffff067224 */ /* 0x000fc800078e0a0c */
[----:B------:R0:W1:Y:S02]  /*12c0*/  F2I.FTZ.U32.TRUNC.NTZ R5, R4 ;  /* 0x0000000400057305 */ /* 0x000064000021f000 */
[----:B0-----:R-:W-:Y:S02]  /*12d0*/  IMAD.MOV.U32 R4, RZ, RZ, RZ ;  /* 0x000000ffff047224 */ /* 0x001fe400078e00ff */
[----:B-1----:R-:W-:-:S04]  /*12e0*/  IMAD.MOV R10, RZ, RZ, -R5 ;  /* 0x000000ffff0a7224 */ /* 0x002fc800078e0a05 */
[----:B------:R-:W-:Y:S01]  /*12f0*/  IMAD R9, R10, R7, RZ ;  /* 0x000000070a097224 */ /* 0x000fe200078e02ff */
[----:B------:R-:W-:Y:S02]  /*1300*/  IABS R10, R3 ;  /* 0x00000003000a7213 */ /* 0x000fe40000000000 */
[----:B------:R-:W-:Y:S01]  /*1310*/  LOP3.LUT R3, R3, R0, RZ, 0x3c, !PT ;  /* 0x0000000003037212 */ /* 0x000fe200078e3cff */
[----:B------:R-:W-:-:S03]  /*1320*/  IMAD.HI.U32 R5, R5, R9, R4 ;  /* 0x0000000905057227 */ /* 0x000fc600078e0004 */
[----:B------:R-:W-:Y:S01]  /*1330*/  ISETP.GE.AND P2, PT, R3, RZ, PT ;  /* 0x000000ff0300720c */ /* 0x000fe20003f46270 */
[----:B------:R-:W-:-:S04]  /*1340*/  IMAD.MOV.U32 R4, RZ, RZ, R10 ;  /* 0x000000ffff047224 */ /* 0x000fc800078e000a */
        /* <DEDUP_REMOVED lines=11> */
.L_x_1055:
[-C--:B------:R-:W-:Y:S01]  /*1400*/  IMAD R18, R18, R89.reuse, R8 ;  /* 0x0000005912127224 */ /* 0x080fe200078e0208 */
[----:B------:R-:W-:Y:S02]  /*1410*/  PLOP3.LUT P0, PT, PT, PT, PT, 0x80, 0x0 ;  /* 0x000000000000781c */ /* 0x000fe40003f0f070 */
[----:B------:R-:W-:Y:S02]  /*1420*/  CS2R R92, SRZ ;  /* 0x00000000005c7805 */ /* 0x000fe4000001ff00 */
[----:B------:R-:W-:Y:S01]  /*1430*/  CS2R R4, SRZ ;  /* 0x0000000000047805 */ /* 0x000fe2000001ff00 */
[----:B0-----:R-:W-:Y:S01]  /*1440*/  IMAD.MOV.U32 R0, RZ, RZ, RZ ;  /* 0x000000ffff007224 */ /* 0x001fe200078e00ff */
[----:B------:R-:W-:Y:S02]  /*1450*/  VIADDMNMX R89, R18, R89, R11, PT ;  /* 0x0000005912597246 */ /* 0x000fe4000380010b */
[----:B------:R-:W-:Y:S01]  /*1460*/  CS2R R94, SRZ ;  /* 0x00000000005e7805 */ /* 0x000fe2000001ff00 */
[----:B------:R-:W-:Y:S01]  /*1470*/  IMAD.MOV.U32 R6, RZ, RZ, RZ ;  /* 0x000000ffff067224 */ /* 0x000fe200078e00ff */
[----:B------:R-:W-:-:S02]  /*1480*/  CS2R R100, SRZ ;  /* 0x0000000000647805 */ /* 0x000fc4000001ff00 */
[----:B------:R-:W-:Y:S01]  /*1490*/  ISETP.GT.AND P1, PT, R89, R18, PT ;  /* 0x000000125900720c */ /* 0x000fe20003f24270 */
[----:B------:R-:W-:Y:S01]  /*14a0*/  IMAD.MOV.U32 R8, RZ, RZ, RZ ;  /* 0x000000ffff087224 */ /* 0x000fe200078e00ff */
[----:B------:R-:W-:Y:S01]  /*14b0*/  CS2R R96, SRZ ;  /* 0x0000000000607805 */ /* 0x000fe2000001ff00 */
[----:B------:R-:W-:Y:S01]  /*14c0*/  IMAD.MOV.U32 R91, RZ, RZ, RZ ;  /* 0x000000ffff5b7224 */ /* 0x000fe200078e00ff */
        /* <DEDUP_REMOVED lines=26> */
[----:B------:R-:W-:Y:S06]  /*1670*/  @!P1 BRA `(.L_x_1056) ;  /* 0x000000c000209947 */ /* 0x000fec0003800000 */
[----:B------:R-:W-:Y:S01]  /*1680*/  SHF.R.S32.HI R91, RZ, 0x1f, R90 ;  /* 0x0000001fff5b7819 */ /* 0x000fe2000001145a */
[----:B------:R-:W0:Y:S01]  /*1690*/  S2UR UR41, SR_CgaCtaId ;  /* 0x00000000002979c3 */ /* 0x000e220000008800 */
[----:B------:R-:W-:Y:S02]  /*16a0*/  UMOV UR36, 0x400 ;  /* 0x0000040000247882 */ /* 0x000fe40000000000 */
[----:B------:R-:W-:-:S04]  /*16b0*/  LEA.HI R92, R91, R90, RZ, 0x7 ;  /* 0x0000005a5b5c7211 */ /* 0x000fc800078f38ff */
[----:B------:R-:W-:-:S05]  /*16c0*/  SHF.R.S32.HI R93, RZ, 0x7, R92 ;  /* 0x00000007ff5d7819 */ /* 0x000fca000001145c */
        /* <DEDUP_REMOVED lines=29> */
.L_x_1057:
[----:B------:R-:W-:-:S04]  /*18a0*/  SHF.L.U32 R0, RZ, 0x1f, RZ ;  /* 0x0000001fff007819 */ /* 0x000fc800000006ff */
[----:B------:R-:W0:Y:S02]  /*18b0*/  SYNCS.PHASECHK.TRANS64.TRYWAIT P0, [UR36+0x22800], R0 ;  /* 0x02280000ff0075a7 */ /* 0x000e240008000164 */
[----:B0-----:R-:W-:Y:S05]  /*18c0*/  @!P0 BRA `(.L_x_1058) ;  /* 0x0000012800708947 */ /* 0x001fea0003800000 */
.L_x_1202:
[----:B------:R-:W-:-:S06]  /*18d0*/  ULOP3.LUT UR4, UR40, 0x1, URZ, 0xfc, !UPT ;  /* 0x0000000128047892 */ /* 0x000fcc000f8efc3f */
[----:B0-----:R-:W-:-:S05]  /*18e0*/  IMAD.U32 R3, RZ, RZ, UR4 ;  /* 0x00000004ff037e24 */ /* 0x001fca000f8e00ff */
[----:B------:R-:W-:-:S13]  /*18f0*/  ISETP.NE.AND P0, PT, R3, 0x3, PT ;  /* 0x000000030300780c */ /* 0x000fda0003f05270 */
[----:B------:R-:W-:Y:S05]  /*1900*/  @!P0 BRA `(.L_x_1059) ;  /* 0x0000000000048947 */ /* 0x000fea0003800000 */
[----:B------:R-:W-:Y:S01]  /*1910*/  BPT.TRAP 0x1 ;  /* 0x000000040000795c */ /* 0x000fe20000300000 */
.L_x_1059:
[----:B------:R0:W1:Y:S01]  /*1920*/  SYNCS.PHASECHK.TRANS64.TRYWAIT P1, [UR36+0x22830], R0 ;  /* 0x02283000ff0075a7 */ /* 0x0000620008020164 */
[----:B------:R-:W-:Y:S05]  /*1930*/  @!P0 BRA `(.L_x_1060) ;  /* 0x0000000000048947 */ /* 0x000fea0003800000 */
[----:B------:R-:W-:Y:S01]  /*1940*/  BPT.TRAP 0x1 ;  /* 0x000000040000795c */ /* 0x000fe20000300000 */
.L_x_1060:
[----:B------:R-:W-:-:S05]  /*1950*/  IMAD.U32 R6, RZ, RZ, UR44 ;  /* 0x0000002cff067e24 */ /* 0x000fca000f8e00ff */
[----:B------:R-:W-:Y:S01]  /*1960*/  LOP3.LUT R6, R6, 0x10000, RZ, 0xfc, !PT ;  /* 0x0001000006067812 */ /* 0x000fe200078efcff */
[----:B-1----:R-:W-:Y:S06]  /*1970*/  @P1 BRA `(.L_x_1061) ;  /* 0x0000000000081947 */ /* 0x002fec0003800000 */
[----:B------:R-:W1:Y:S02]  /*1980*/  SYNCS.PHASECHK.TRANS64.TRYWAIT P1, [UR36+0x22830], R0 ;  /* 0x02283000ff0075a7 */ /* 0x000e640008020164 */
[----:B-1----:R-:W-:Y:S05]  /*1990*/  @!P1 BRA `(.L_x_1062) ;  /* 0x0000012800549947 */ /* 0x002fea0003800000 */
.L_x_1061:
[----:B------:R-:W-:Y:S05]  /*19a0*/  WARPSYNC.ALL ;  /* 0x0000000000007948 */ /* 0x000fea0003800000 */
[----:B------:R-:W-:Y:S01]  /*19b0*/  IMAD.MOV.U32 R7, RZ, RZ, -0x7fffffe0 ;  /* 0x80000020ff077424 */ /* 0x000fe200078e00ff */
[----:B------:R-:W-:Y:S01]  /*19c0*/  UIADD3 UR4, UR36, 0x16400, URZ ;  /* 0x0001640024047890 */ /* 0x000fe2000fffe03f */
[C---:B------:R-:W-:Y:S01]  /*19d0*/  R2UR UR8, R6.reuse ;  /* 0x00000000060872ca */ /* 0x040fe200000e0000 */
[----:B------:R-:W-:Y:S02]  /*19e0*/  WARPGROUP.ARRIVE ;  /* 0x00000000000079c5 */ /* 0x000fe40000000000 */
[----:B------:R-:W-:Y:S01]  /*19f0*/  R2UR UR9, R7 ;  /* 0x00000000070972ca */ /* 0x000fe200000e0000 */
[----:B------:R-:W-:Y:S01]  /*1a00*/  USHF.R.U32.HI UR4, URZ, 0x4, UR4 ;  /* 0x000000043f047899 */ /* 0x000fe20008011604 */
[----:B------:R-:W-:Y:S01]  /*1a10*/  R2UR UR24, R6 ;  /* 0x00000000061872ca */ /* 0x000fe200000e0000 */
[----:B------:R-:W-:Y:S01]  /*1a20*/  UMOV UR11, 0x80000020 ;  /* 0x80000020000b7882 */ /* 0x000fe20000000000 */
[----:B------:R-:W-:Y:S01]  /*1a30*/  UMOV UR13, 0x80000020 ;  /* 0x80000020000d7882 */ /* 0x000fe20000000000 */
[----:B------:R-:W-:Y:S01]  /*1a40*/  ULOP3.LUT UR4, UR4, 0x3fff, URZ, 0xc0, !UPT ;  /* 0x00003fff04047892 */ /* 0x000fe2000f8ec03f */
[----:B------:R-:W-:Y:S01]  /*1a50*/  UMOV UR15, 0x80000020 ;  /* 0x80000020000f7882 */ /* 0x000fe20000000000 */
[----:B------:R-:W-:-:S02]  /*1a60*/  UMOV UR17, 0x80000020 ;  /* 0x8000002000117882 */ /* 0x000fc40000000000 */
[----:B------:R-:W-:Y:S01]  /*1a70*/  ULOP3.LUT UR6, UR4, 0x10000, URZ, 0xfc, !UPT ;  /* 0x0001000004067892 */ /* 0x000fe2000f8efc3f */
[----:B------:R-:W-:Y:S01]  /*1a80*/  UMOV UR19, 0x80000020 ;  /* 0x8000002000137882 */ /* 0x000fe20000000000 */
[----:B------:R-:W-:Y:S02]  /*1a90*/  UMOV UR21, 0x80000020 ;  /* 0x8000002000157882 */ /* 0x000fe40000000000 */
[----:B------:R-:W-:Y:S02]  /*1aa0*/  UIADD3 UR14, UR6, 0x200, URZ ;  /* 0x00000200060e7890 */ /* 0x000fe4000fffe03f */
[----:B------:R-:W-:Y:S01]  /*1ab0*/  UIADD3 UR12, UR24, 0x200, URZ ;  /* 0x00000200180c7890 */ /* 0x000fe2000fffe03f */
[----:B------:R-:W-:Y:S01]  /*1ac0*/  UMOV UR10, UR6 ;  /* 0x00000006000a7c82 */ /* 0x000fe20008000000 */
[----:B------:R-:W-:Y:S01]  /*1ad0*/  UIADD3 UR16, UR24, 0x202, URZ ;  /* 0x0000020218107890 */ /* 0x000fe2000fffe03f */
[----:B------:R-:W-:Y:S01]  /*1ae0*/  QGMMA.64x128x32.F32.E4M3.E4M3 R24, gdesc[UR8], RZ, !UPT, gsb0 ;  /* 0x01e00000081879f3 */ /* 0x000fe2000c0008ff */
[----:B------:R-:W-:-:S02]  /*1af0*/  UIADD3 UR8, UR24, 0x2, URZ ;  /* 0x0000000218087890 */ /* 0x000fc4000fffe03f */
[----:B------:R-:W-:Y:S01]  /*1b00*/  UIADD3 UR10, UR6, 0x2, URZ ;  /* 0x00000002060a7890 */ /* 0x000fe2000fffe03f */
[----:B------:R-:W-:Y:S01]  /*1b10*/  UMOV UR9, 0x80000020 ;  /* 0x8000002000097882 */ /* 0x000fe20000000000 */
[----:B------:R-:W-:Y:S01]  /*1b20*/  UMOV UR11, 0x80000020 ;  /* 0x80000020000b7882 */ /* 0x000fe20000000000 */
[----:B------:R-:W-:Y:S02]  /*1b30*/  UIADD3 UR18, UR6, 0x202, URZ ;  /* 0x0000020206127890 */ /* 0x000fe4000fffe03f */
[----:B------:R-:W-:Y:S02]  /*1b40*/  UIADD3 UR20, UR24, 0x400, URZ ;  /* 0x0000040018147890 */ /* 0x000fe4000fffe03f */
[----:B------:R-:W-:Y:S01]  /*1b50*/  UIADD3 UR22, UR6, 0x400, URZ ;  /* 0x0000040006167890 */ /* 0x000fe2000fffe03f */
[----:B------:R-:W-:Y:S01]  /*1b60*/  UMOV UR23, 0x80000020 ;  /* 0x8000002000177882 */ /* 0x000fe20000000000 */
[----:B------:R-:W-:Y:S02]  /*1b70*/  UIADD3 UR24, UR24, 0x402, URZ ;  /* 0x0000040218187890 */ /* 0x000fe4000fffe03f */
[----:B------:R-:W-:Y:S01]  /*1b80*/  UIADD3 UR26, UR6, 0x402, URZ ;  /* 0x00000402061a7890 */ /* 0x000fe2000fffe03f */
[----:B------:R-:W-:Y:S01]  /*1b90*/  UMOV UR25, 0x80000020 ;  /* 0x8000002000197882 */ /* 0x000fe20000000000 */
[----:B------:R-:W-:Y:S01]  /*1ba0*/  UMOV UR27, 0x80000020 ;  /* 0x80000020001b7882 */ /* 0x000fe20000000000 */
[----:B------:R-:W-:-:S02]  /*1bb0*/  WARPGROUP.DEPBAR.LE gsb0, 0x0 ;  /* 0x00008000000079c5 */ /* 0x000fc40000010000 */
[----:B------:R-:W-:-:S06]  /*1bc0*/  WARPGROUP.ARRIVE ;  /* 0x00000000000079c5 */ /* 0x000fcc0000000000 */
[----:B------:R-:W-:Y:S03]  /*1bd0*/  QGMMA.64x128x32.F32.E4M3.E4M3 R24, gdesc[UR8], R24, gsb0 ;  /* 0x01e00000081879f3 */ /* 0x000fe60008000818 */
[----:B------:R-:W-:Y:S02]  /*1be0*/  WARPGROUP.DEPBAR.LE gsb0, 0x0 ;  /* 0x00008000000079c5 */ /* 0x000fe40000010000 */
[----:B------:R-:W-:-:S07]  /*1bf0*/  WARPGROUP.ARRIVE ;  /* 0x00000000000079c5 */ /* 0x000fce0000000000 */
        /* <DEDUP_REMOVED lines=11> */
[----:B------:R-:W-:Y:S05]  /*1cb0*/  @!P0 BRA `(.L_x_1063) ;  /* 0x0000000000048947 */ /* 0x000fea0003800000 */
[----:B------:R-:W-:Y:S01]  /*1cc0*/  BPT.TRAP 0x1 ;  /* 0x000000040000795c */ /* 0x000fe20000300000 */
.L_x_1063:
[----:B------:R-:W2:Y:S01]  /*1cd0*/  LDL R108, [R1] ;  /* 0x00000000016c7983 */ /* 0x000ea20000100800 */
[----:B-1----:R-:W-:Y:S01]  /*1ce0*/  LOP3.LUT R3, R92, 0xffffff80, RZ, 0xc0, !PT ;  /* 0xffffff805c037812 */ /* 0x002fe200078ec0ff */
[----:B------:R-:W-:Y:S01]  /*1cf0*/  UIADD3 UR4, UR36, 0x22840, URZ ;  /* 0x0002284024047890 */ /* 0x000fe2000fffe03f */
[----:B------:R-:W-:Y:S01]  /*1d00*/  ISETP.NE.AND P2, PT, R22, 0x1, PT ;  /* 0x000000011600780c */ /* 0x000fe20003f45270 */
[----:B------:R-:W-:Y:S01]  /*1d10*/  ULDC UR33, c[0x0][0x2f0] ;  /* 0x0000bc0000217ab9 */ /* 0x000fe20000000800 */
[----:B------:R-:W-:Y:S01]  /*1d20*/  LEA.HI R91, R91, R90, RZ, 0x2 ;  /* 0x0000005a5b5b7211 */ /* 0x000fe200078f10ff */
[----:B------:R-:W-:Y:S01]  /*1d30*/  IMAD.IADD R3, R90, 0x1, -R3 ;  /* 0x000000015a037824 */ /* 0x000fe200078e0a03 */
[----:B------:R-:W-:Y:S01]  /*1d40*/  LEA.HI R10, R93, R93, RZ, 0x1 ;  /* 0x0000005d5d0a7211 */ /* 0x000fe200078f08ff */
[----:B------:R-:W-:Y:S01]  /*1d50*/  UPRMT UR4, UR41, 0x654, UR4 ;  /* 0x0000065429047896 */ /* 0x000fe20008000004 */
[----:B------:R-:W-:Y:S01]  /*1d60*/  LOP3.LUT R91, R91, 0xfffffffc, RZ, 0xc0, !PT ;  /* 0xfffffffc5b5b7812 */ /* 0x000fe200078ec0ff */
[----:B------:R-:W-:Y:S01]  /*1d70*/  ULDC UR5, c[0x0][0x9dc] ;  /* 0x0002770000057ab9 */ /* 0x000fe20000000800 */
[----:B0-----:R-:W-:Y:S01]  /*1d80*/  SHF.R.S32.HI R0, RZ, 0x1f, R3 ;  /* 0x0000001fff007819 */ /* 0x001fe20000011403 */
[----:B------:R-:W-:Y:S01]  /*1d90*/  ULOP3.LUT UR5, URZ, UR5, URZ, 0x33, !UPT ;  /* 0x000000053f057292 */ /* 0x000fe2000f8e333f */
[----:B------:R-:W-:Y:S01]  /*1da0*/  LOP3.LUT R10, R10, 0x3fffffe, RZ, 0xc0, !PT ;  /* 0x03fffffe0a0a7812 */ /* 0x000fe200078ec0ff */
[----:B------:R-:W-:Y:S01]  /*1db0*/  IMAD.IADD R91, R90, 0x1, -R91 ;  /* 0x000000015a5b7824 */ /* 0x000fe200078e0a5b */
[CC--:B------:R-:W-:Y:S01]  /*1dc0*/  LEA.HI R4, R0.reuse, R3.reuse, RZ, 0x2 ;  /* 0x0000000300047211 */ /* 0x0c0fe200078f10ff */
[----:B------:R-:W0:Y:S01]  /*1dd0*/  @P2 LDC R13, c[0x0][0x44c] ;  /* 0x00011300ff0d2b82 */ /* 0x000e220000000800 */
[----:B------:R-:W-:Y:S01]  /*1de0*/  LEA.HI R5, R0, R3, RZ, 0x5 ;  /* 0x0000000300057211 */ /* 0x000fe200078f28ff */
[----:B------:R-:W-:Y:S01]  /*1df0*/  IMAD.IADD R10, R93, 0x1, -R10 ;  /* 0x000000015d0a7824 */ /* 0x000fe200078e0a0a */
[----:B------:R-:W-:-:S02]  /*1e00*/  SHF.R.S32.HI R0, RZ, 0x2, R4 ;  /* 0x00000002ff007819 */ /* 0x000fc40000011404 */
[----:B------:R-:W-:Y:S02]  /*1e10*/  SHF.R.S32.HI R9, RZ, 0x1f, R4 ;  /* 0x0000001fff097819 */ /* 0x000fe40000011404 */
[----:B------:R-:W-:Y:S01]  /*1e20*/  SHF.R.S32.HI R8, RZ, 0x5, R5 ;  /* 0x00000005ff087819 */ /* 0x000fe20000011405 */
[----:B------:R-:W1:Y:S01]  /*1e30*/  @P2 LDC R15, c[0x0][0x450] ;  /* 0x00011400ff0f2b82 */ /* 0x000e620000000800 */
[-C--:B------:R-:W-:Y:S02]  /*1e40*/  LEA.HI R9, R9, R0.reuse, RZ, 0x3 ;  /* 0x0000000009097211 */ /* 0x080fe400078f18ff */
[----:B------:R-:W-:Y:S01]  /*1e50*/  LEA.HI R5, R91, R91, RZ, 0x1 ;  /* 0x0000005b5b057211 */ /* 0x000fe200078f08ff */
[----:B------:R-:W-:Y:S01]  /*1e60*/  IMAD R11, R8, 0x10, R23 ;  /* 0x00000010080b7824 */ /* 0x000fe200078e0217 */
[----:B------:R-:W-:Y:S02]  /*1e70*/  LOP3.LUT R9, R9, 0xfffffff8, RZ, 0xc0, !PT ;  /* 0xfffffff809097812 */ /* 0x000fe400078ec0ff */
[----:B------:R-:W-:Y:S01]  /*1e80*/  LOP3.LUT R8, R5, 0x1ffffffe, RZ, 0xc0, !PT ;  /* 0x1ffffffe05087812 */ /* 0x000fe200078ec0ff */
[----:B------:R-:W-:Y:S01]  /*1e90*/  SYNCS.ARRIVE.TRANS64.RED.A1T0 RZ, [UR4], RZ ;  /* 0x000000ffffff79a7 */ /* 0x000fe20008100404 */
[----:B------:R-:W-:Y:S01]  /*1ea0*/  IADD3 R9, R11, R0, -R9 ;  /* 0x000000000b097210 */ /* 0x000fe20007ffe809 */
[----:B------:R-:W-:Y:S01]  /*1eb0*/  ULDC UR4, c[0x0][0x288] ;  /* 0x0000a20000047ab9 */ /* 0x000fe20000000800 */
[----:B------:R-:W-:Y:S01]  /*1ec0*/  LOP3.LUT R4, R4, 0x7ffffffc, RZ, 0xc0, !PT ;  /* 0x7ffffffc04047812 */ /* 0x000fe200078ec0ff */
[----:B------:R-:W-:Y:S01]  /*1ed0*/  IMAD.IADD R8, R91, 0x1, -R8 ;  /* 0x000000015b087824 */ /* 0x000fe200078e0a08 */
[----:B------:R-:W-:Y:S01]  /*1ee0*/  LEA R14, R89, 0xffffff80, 0x7 ;  /* 0xffffff80590e7811 */ /* 0x000fe200078e38ff */
[----:B------:R-:W-:-:S02]  /*1ef0*/  IMAD R9, R10, 0x40, R9 ;  /* 0x000000400a097824 */ /* 0x000fc400078e0209 */
[----:B------:R-:W-:Y:S02]  /*1f00*/  IMAD.MOV.U32 R10, RZ, RZ, -0x80 ;  /* 0xffffff80ff0a7424 */ /* 0x000fe400078e00ff */
[----:B------:R-:W-:Y:S02]  /*1f10*/  IMAD R8, R8, 0x8, R9 ;  /* 0x0000000808087824 */ /* 0x000fe400078e0209 */
[----:B------:R-:W-:Y:S02]  /*1f20*/  IMAD R91, R89, R10, 0x80 ;  /* 0x00000080595b7424 */ /* 0x000fe400078e020a */
[----:B0-----:R-:W-:-:S04]  /*1f30*/  @P2 IMAD.HI.U32 R0, R8, R13, RZ ;  /* 0x0000000d08002227 */ /* 0x001fc800078e00ff */
[----:B------:R-:W-:Y:S01]  /*1f40*/  IMAD.MOV.U32 R9, RZ, RZ, R8 ;  /* 0x000000ffff097224 */ /* 0x000fe200078e0008 */
[----:B-1----:R-:W-:Y:S01]  /*1f50*/  @P2 SHF.R.U32.HI R9, RZ, R15, R0 ;  /* 0x0000000fff092219 */ /* 0x002fe20000011600 */
[----:B------:R-:W-:Y:S02]  /*1f60*/  IMAD.IADD R5, R3, 0x1, -R4 ;  /* 0x0000000103057824 */ /* 0x000fe400078e0a04 */
[----:B------:R-:W-:Y:S02]  /*1f70*/  VIADD R0, R91, 0x1 ;  /* 0x000000015b007836 */ /* 0x000fe40000000000 */
[----:B------:R-:W0:Y:S01]  /*1f80*/  SHFL.IDX PT, R11, R9, RZ, 0x1c1f ;  /* 0x001c1fff090b7589 */ /* 0x000e2200000e0000 */
[----:B------:R-:W-:Y:S01]  /*1f90*/  IMAD.U32 R10, RZ, RZ, UR4 ;  /* 0x00000004ff0a7e24 */ /* 0x000fe2000f8e00ff */
[----:B------:R-:W-:Y:S01]  /*1fa0*/  ULDC UR4, c[0x0][0x9e0] ;  /* 0x0002780000047ab9 */ /* 0x000fe20000000800 */
[----:B------:R-:W-:Y:S02]  /*1fb0*/  IMAD R3, R5, -0x2, R0 ;  /* 0xfffffffe05037824 */ /* 0x000fe400078e0200 */
[----:B------:R-:W-:-:S02]  /*1fc0*/  IMAD R0, R16, UR33, R91 ;  /* 0x0000002110007c24 */ /* 0x000fc4000f8e025b */
[----:B------:R-:W-:Y:S02]  /*1fd0*/  IMAD R3, R16, UR33, R3 ;  /* 0x0000002110037c24 */ /* 0x000fe4000f8e0203 */
[----:B------:R-:W-:Y:S02]  /*1fe0*/  IMAD R20, R5, -0x2, R0 ;  /* 0xfffffffe05147824 */ /* 0x000fe400078e0200 */
[----:B------:R-:W-:-:S04]  /*1ff0*/  IMAD.IADD R3, R3, 0x1, -R10 ;  /* 0x0000000103037824 */ /* 0x000fc800078e0a0a */
[C---:B------:R-:W-:Y:S02]  /*2000*/  VIADD R93, R3.reuse, UR4 ;  /* 0x00000004035d7c36 */ /* 0x040fe40008000000 */
[----:B------:R-:W-:-:S03]  /*2010*/  VIADD R90, R3, UR5 ;  /* 0x00000005035a7c36 */ /* 0x000fc60008000000 */
[----:B0-----:R-:W-:Y:S01]  /*2020*/  VIADDMNMX R0, R11, R93, R20, PT ;  /* 0x0000005d0b007246 */ /* 0x001fe20003800114 */
[----:B------:R-:W-:Y:S01]  /*2030*/  IMAD.IADD R4, R90, 0x1, R11 ;  /* 0x000000015a047824 */ /* 0x000fe200078e020b */
[----:B--2---:R-:W-:-:S13]  /*2040*/  LOP3.LUT P1, RZ, R108, 0x1, RZ, 0xc0, !PT ;  /* 0x000000016cff7812 */ /* 0x004fda000782c0ff */
[----:B------:R-:W-:Y:S05]  /*2050*/  @!P1 BRA `(.L_x_1064) ;  /* 0x0000000000649947 */ /* 0x000fea0003800000 */
[----:B------:R-:W-:Y:S01]  /*2060*/  IMAD R3, R16, UR33, R11 ;  /* 0x0000002110037c24 */ /* 0x000fe2000f8e020b */
[----:B------:R-:W-:Y:S03]  /*2070*/  BSSY B0, `(.L_x_1065) ;  /* 0x0000013000007945 */ /* 0x000fe60003800000 */
[----:B------:R-:W-:-:S05]  /*2080*/  IMAD.IADD R3, R3, 0x1, -R10 ;  /* 0x0000000103037824 */ /* 0x000fca00078e0a0a */
[----:B------:R-:W-:-:S13]  /*2090*/  ISETP.GT.AND P1, PT, R3, -0x1, PT ;  /* 0xffffffff0300780c */ /* 0x000fda0003f24270 */
[----:B------:R-:W-:Y:S05]  /*20a0*/  @P1 BRA `(.L_x_1066) ;  /* 0x0000000000241947 */ /* 0x000fea0003800000 */
[----:B------:R-:W-:Y:S01]  /*20b0*/  ULDC UR7, c[0x0][0x9e4] ;  /* 0x0002790000077ab9 */ /* 0x000fe20000000800 */
[----:B------:R-:W-:Y:S01]  /*20c0*/  LOP3.LUT R3, RZ, R3, RZ, 0x33, !PT ;  /* 0x00000003ff037212 */ /* 0x000fe200078e33ff */
[----:B------:R-:W-:-:S05]  /*20d0*/  IMAD.U32 R11, RZ, RZ, UR7 ;  /* 0x00000007ff0b7e24 */ /* 0x000fca000f8e00ff */
[----:B------:R-:W-:-:S13]  /*20e0*/  ISETP.NE.AND P1, PT, R11, 0x1, PT ;  /* 0x000000010b00780c */ /* 0x000fda0003f25270 */
[----:B------:R-:W0:Y:S02]  /*20f0*/  @P1 LDC.64 R12, c[0x0][0x9e8] ;  /* 0x00027a00ff0c1b82 */ /* 0x000e240000000a00 */
[----:B0-----:R-:W-:-:S05]  /*2100*/  @P1 IMAD.HI.U32 R12, R3, R12, RZ ;  /* 0x0000000c030c1227 */ /* 0x001fca00078e00ff */
[----:B------:R-:W-:-:S04]  /*2110*/  @P1 SHF.R.U32.HI R3, RZ, R13, R12 ;  /* 0x0000000dff031219 */ /* 0x000fc8000001160c */
[----:B------:R-:W-:Y:S01]  /*2120*/  LOP3.LUT R3, RZ, R3, RZ, 0x33, !PT ;  /* 0x00000003ff037212 */ /* 0x000fe200078e33ff */
[----:B------:R-:W-:Y:S06]  /*2130*/  BRA `(.L_x_1067) ;  /* 0x0000000000187947 */ /* 0x000fec0003800000 */
.L_x_1066:
[----:B------:R-:W-:Y:S02]  /*2140*/  ULDC UR7, c[0x0][0x9e4] ;  /* 0x0002790000077ab9 */ /* 0x000fe40000000800 */
[----:B------:R-:W-:-:S05]  /*2150*/  IMAD.U32 R11, RZ, RZ, UR7 ;  /* 0x00000007ff0b7e24 */ /* 0x000fca000f8e00ff */
[----:B------:R-:W-:-:S13]  /*2160*/  ISETP.NE.AND P1, PT, R11, 0x1, PT ;  /* 0x000000010b00780c */ /* 0x000fda0003f25270 */
[----:B------:R-:W0:Y:S02]  /*2170*/  @P1 LDC.64 R12, c[0x0][0x9e8] ;  /* 0x00027a00ff0c1b82 */ /* 0x000e240000000a00 */
[----:B0-----:R-:W-:-:S05]  /*2180*/  @P1 IMAD.HI.U32 R12, R3, R12, RZ ;  /* 0x0000000c030c1227 */ /* 0x001fca00078e00ff */
[----:B------:R-:W-:-:S07]  /*2190*/  @P1 SHF.R.U32.HI R3, RZ, R13, R12 ;  /* 0x0000000dff031219 */ /* 0x000fce000001160c */
.L_x_1067:
[----:B------:R-:W-:Y:S05]  /*21a0*/  BSYNC B0 ;  /* 0x0000000000007941 */ /* 0x000fea0003800000 */
.L_x_1065:
[----:B------:R-:W-:-:S04]  /*21b0*/  IMAD R12, R3, R11, -R14 ;  /* 0x0000000b030c7224 */ /* 0x000fc800078e0a0e */
[----:B------:R-:W-:-:S05]  /*21c0*/  IMAD R3, R5, -0x2, R12 ;  /* 0xfffffffe05037824 */ /* 0x000fca00078e020c */
[----:B------:R-:W-:Y:S02]  /*21d0*/  VIADDMNMX R0, R3, R11, R0, PT ;  /* 0x0000000b03007246 */ /* 0x000fe40003800100 */
[----:B------:R-:W-:-:S07]  /*21e0*/  VIMNMX R4, R4, R3, !PT ;  /* 0x0000000304047248 */ /* 0x000fce0007fe0100 */
.L_x_1064:
[C---:B------:R-:W-:Y:S01]  /*21f0*/  ISETP.GE.AND P6, PT, R91.reuse, 0x9, PT ;  /* 0x000000095b00780c */ /* 0x040fe20003fc6270 */
[----:B------:R-:W0:Y:S01]  /*2200*/  SHFL.IDX PT, R9, R9, 0x1, 0x1c1f ;  /* 0x003c1f0009097f89 */ /* 0x000e2200000e0000 */
[C---:B------:R-:W-:Y:S02]  /*2210*/  ISETP.GE.AND P1, PT, R91.reuse, 0x2, PT ;  /* 0x000000025b00780c */ /* 0x040fe40003f26270 */
[C---:B------:R-:W-:Y:S02]  /*2220*/  ISETP.GT.AND P2, PT, R4.reuse, 0x8, !P6 ;  /* 0x000000080400780c */ /* 0x040fe40007744270 */
[----:B------:R-:W-:Y:S02]  /*2230*/  ISETP.GT.AND P3, PT, R4, 0x1, !P1 ;  /* 0x000000010400780c */ /* 0x000fe40004f64270 */
[----:B------:R-:W-:Y:S02]  /*2240*/  ISETP.LT.OR P2, PT, R0, 0x9, P2 ;  /* 0x000000090000780c */ /* 0x000fe40001741670 */
[----:B------:R-:W-:-:S02]  /*2250*/  ISETP.GE.AND P4, PT, R91, 0xa, PT ;  /* 0x0000000a5b00780c */ /* 0x000fc40003f86270 */
[----:B------:R-:W-:Y:S02]  /*2260*/  FSEL R94, R28, -INF , !P2 ;  /* 0xff8000001c5e7808 */ /* 0x000fe40005000000 */
[----:B------:R-:W-:Y:S02]  /*2270*/  ISETP.LT.OR P3, PT, R0, 0x2, P3 ;  /* 0x000000020000780c */ /* 0x000fe40001f61670 */
[----:B------:R-:W-:Y:S02]  /*2280*/  ISETP.GT.AND P2, PT, R4, 0x9, !P4 ;  /* 0x000000090400780c */ /* 0x000fe40006744270 */
[----:B------:R-:W-:Y:S02]  /*2290*/  FSEL R92, R25, -INF , !P3 ;  /* 0xff800000195c7808 */ /* 0x000fe40005800000 */
[----:B------:R-:W-:Y:S02]  /*22a0*/  ISETP.LT.OR P2, PT, R0, 0xa, P2 ;  /* 0x0000000a0000780c */ /* 0x000fe40001741670 */
[----:B------:R-:W-:-:S02]  /*22b0*/  ISETP.GE.AND P3, PT, R91, 0x11, PT ;  /* 0x000000115b00780c */ /* 0x000fc40003f66270 */
[----:B------:R-:W-:Y:S02]  /*22c0*/  FSEL R96, R29, -INF , !P2 ;  /* 0xff8000001d607808 */ /* 0x000fe40005000000 */
[----:B------:R-:W-:Y:S02]  /*22d0*/  ISETP.GT.AND P2, PT, R4, 0x10, !P3 ;  /* 0x000000100400780c */ /* 0x000fe40005f44270 */
[----:B------:R-:W-:Y:S02]  /*22e0*/  P2R R95, PR, RZ, 0x8 ;  /* 0x00000008ff5f7803 */ /* 0x000fe40000000000 */
[----:B------:R-:W-:Y:S02]  /*22f0*/  ISETP.LT.OR P2, PT, R0, 0x11, P2 ;  /* 0x000000110000780c */ /* 0x000fe40001741670 */
[----:B------:R-:W-:Y:S02]  /*2300*/  ISETP.GE.AND P3, PT, R91, 0x12, PT ;  /* 0x000000125b00780c */ /* 0x000fe40003f66270 */
[----:B------:R-:W-:-:S02]  /*2310*/  FSEL R133, R32, -INF , !P2 ;  /* 0xff80000020857808 */ /* 0x000fc40005000000 */
[----:B------:R-:W-:Y:S02]  /*2320*/  ISETP.GT.AND P2, PT, R4, 0x11, !P3 ;  /* 0x000000110400780c */ /* 0x000fe40005f44270 */
[----:B------:R-:W-:Y:S02]  /*2330*/  P2R R97, PR, RZ, 0x8 ;  /* 0x00000008ff617803 */ /* 0x000fe40000000000 */
[----:B------:R-:W-:Y:S02]  /*2340*/  ISETP.LT.OR P2, PT, R0, 0x12, P2 ;  /* 0x000000120000780c */ /* 0x000fe40001741670 */
[----:B------:R-:W-:Y:S02]  /*2350*/  ISETP.GE.AND P3, PT, R91, 0x19, PT ;  /* 0x000000195b00780c */ /* 0x000fe40003f66270 */
[----:B------:R-:W-:Y:S02]  /*2360*/  FSEL R109, R33, -INF , !P2 ;  /* 0xff800000216d7808 */ /* 0x000fe40005000000 */
[----:B------:R-:W-:-:S02]  /*2370*/  ISETP.GT.AND P2, PT, R4, 0x18, !P3 ;  /* 0x000000180400780c */ /* 0x000fc40005f44270 */
[----:B------:R-:W-:Y:S02]  /*2380*/  P2R R98, PR, RZ, 0x8 ;  /* 0x00000008ff627803 */ /* 0x000fe40000000000 */
[----:B------:R-:W-:Y:S02]  /*2390*/  ISETP.LT.OR P2, PT, R0, 0x19, P2 ;  /* 0x000000190000780c */ /* 0x000fe40001741670 */
[----:B------:R-:W-:Y:S02]  /*23a0*/  ISETP.GE.AND P3, PT, R91, 0x1a, PT ;  /* 0x0000001a5b00780c */ /* 0x000fe40003f66270 */
[----:B------:R-:W-:Y:S02]  /*23b0*/  FSEL R131, R36, -INF , !P2 ;  /* 0xff80000024837808 */ /* 0x000fe40005000000 */
[----:B------:R-:W-:Y:S02]  /*23c0*/  ISETP.GT.AND P2, PT, R4, 0x19, !P3 ;  /* 0x000000190400780c */ /* 0x000fe40005f44270 */
[----:B------:R-:W-:-:S02]  /*23d0*/  P2R R36, PR, RZ, 0x8 ;  /* 0x00000008ff247803 */ /* 0x000fc40000000000 */
[----:B------:R-:W-:Y:S02]  /*23e0*/  ISETP.LT.OR P2, PT, R0, 0x1a, P2 ;  /* 0x0000001a0000780c */ /* 0x000fe40001741670 */
[----:B------:R-:W-:Y:S02]  /*23f0*/  ISETP.GE.AND P3, PT, R91, 0x21, PT ;  /* 0x000000215b00780c */ /* 0x000fe40003f66270 */
[----:B------:R-:W-:Y:S02]  /*2400*/  FSEL R129, R37, -INF , !P2 ;  /* 0xff80000025817808 */ /* 0x000fe40005000000 */
[----:B------:R-:W-:Y:S02]  /*2410*/  ISETP.GT.AND P2, PT, R4, 0x20, !P3 ;  /* 0x000000200400780c */ /* 0x000fe40005f44270 */
[----:B------:R-:W-:Y:S02]  /*2420*/  P2R R99, PR, RZ, 0x8 ;  /* 0x00000008ff637803 */ /* 0x000fe40000000000 */
[----:B------:R-:W-:-:S02]  /*2430*/  ISETP.LT.OR P2, PT, R0, 0x21, P2 ;  /* 0x000000210000780c */ /* 0x000fc40001741670 */
[C---:B------:R-:W-:Y:S02]  /*2440*/  ISETP.GE.AND P3, PT, R91.reuse, 0x22, PT ;  /* 0x000000225b00780c */ /* 0x040fe40003f66270 */
[----:B------:R-:W-:Y:S02]  /*2450*/  FSEL R127, R40, -INF , !P2 ;  /* 0xff800000287f7808 */ /* 0x000fe40005000000 */
[----:B------:R-:W-:Y:S02]  /*2460*/  ISETP.GT.AND P2, PT, R4, 0x21, !P3 ;  /* 0x000000210400780c */ /* 0x000fe40005f44270 */
[----:B------:R-:W-:Y:S02]  /*2470*/  P2R R40, PR, RZ, 0x8 ;  /* 0x00000008ff287803 */ /* 0x000fe40000000000 */
        /* <DEDUP_REMOVED lines=96> */
[----:B------:R-:W-:Y:S02]  /*2a80*/  P2R R12, PR, RZ, 0x10 ;  /* 0x00000010ff0c7803 */ /* 0x000fe40000000000 */
[----:B------:R-:W-:-:S02]  /*2a90*/  FSEL R15, R80, -INF , !P2 ;  /* 0xff800000500f7808 */ /* 0x000fc40005000000 */
[C---:B------:R-:W-:Y:S02]  /*2aa0*/  ISETP.GE.AND P2, PT, R91.reuse, 0x72, PT ;  /* 0x000000725b00780c */ /* 0x040fe40003f46270 */
[----:B------:R-:W-:Y:S02]  /*2ab0*/  ISETP.GE.AND P5, PT, R91, 0x1, PT ;  /* 0x000000015b00780c */ /* 0x000fe40003fa6270 */
[----:B------:R-:W-:Y:S02]  /*2ac0*/  ISETP.GT.AND P3, PT, R4, 0x71, !P2 ;  /* 0x000000710400780c */ /* 0x000fe40005764270 */
[----:B0-----:R-:W-:Y:S02]  /*2ad0*/  VIADDMNMX R20, R9, R93, R20, PT ;  /* 0x0000005d09147246 */ /* 0x001fe40003800114 */
[----:B------:R-:W-:-:S04]  /*2ae0*/  ISETP.LT.OR P3, PT, R0, 0x72, P3 ;  /* 0x000000720000780c */ /* 0x000fc80001f61670 */
[----:B------:R-:W-:Y:S02]  /*2af0*/  FSEL R81, R81, -INF , !P3 ;  /* 0xff80000051517808 */ /* 0x000fe40005800000 */
[----:B------:R-:W-:-:S04]  /*2b00*/  ISETP.GE.AND P3, PT, R91, 0x79, PT ;  /* 0x000000795b00780c */ /* 0x000fc80003f66270 */
[----:B------:R-:W-:-:S04]  /*2b10*/  ISETP.GT.AND P4, PT, R4, 0x78, !P3 ;  /* 0x000000780400780c */ /* 0x000fc80005f84270 */
[----:B------:R-:W-:-:S04]  /*2b20*/  ISETP.LT.OR P4, PT, R0, 0x79, P4 ;  /* 0x000000790000780c */ /* 0x000fc80002781670 */
[----:B------:R-:W-:Y:S02]  /*2b30*/  FSEL R13, R84, -INF , !P4 ;  /* 0xff800000540d7808 */ /* 0x000fe40006000000 */
[----:B------:R-:W-:-:S04]  /*2b40*/  ISETP.GT.AND P4, PT, R4, RZ, !P5 ;  /* 0x000000ff0400720c */ /* 0x000fc80006f84270 */
[----:B------:R-:W-:-:S04]  /*2b50*/  ISETP.LT.OR P4, PT, R0, 0x1, P4 ;  /* 0x000000010000780c */ /* 0x000fc80002781670 */
[----:B------:R-:W-:Y:S01]  /*2b60*/  FSEL R28, R24, -INF , !P4 ;  /* 0xff800000181c7808 */ /* 0x000fe20006000000 */
[----:B------:R-:W-:Y:S01]  /*2b70*/  IMAD.IADD R24, R90, 0x1, R9 ;  /* 0x000000015a187824 */ /* 0x000fe200078e0209 */
[----:B------:R-:W-:-:S04]  /*2b80*/  ISETP.GE.AND P4, PT, R91, 0x7a, PT ;  /* 0x0000007a5b00780c */ /* 0x000fc80003f86270 */
[----:B------:R-:W-:Y:S02]  /*2b90*/  P2R R80, PR, RZ, 0x10 ;  /* 0x00000010ff507803 */ /* 0x000fe40000000000 */
[----:B------:R-:W-:-:S04]  /*2ba0*/  ISETP.GT.AND P4, PT, R4, 0x79, !P4 ;  /* 0x000000790400780c */ /* 0x000fc80006784270 */
[----:B------:R-:W-:-:S04]  /*2bb0*/  ISETP.LT.OR P4, PT, R0, 0x7a, P4 ;  /* 0x0000007a0000780c */ /* 0x000fc80002781670 */
[----:B------:R-:W-:Y:S02]  /*2bc0*/  FSEL R85, R85, -INF , !P4 ;  /* 0xff80000055557808 */ /* 0x000fe40006000000 */
[----:B------:R-:W-:-:S13]  /*2bd0*/  LOP3.LUT P4, RZ, R108, 0x1, RZ, 0xc0, !PT ;  /* 0x000000016cff7812 */ /* 0x000fda000788c0ff */
        /* <DEDUP_REMOVED lines=15> */
.L_x_1070:
[----:B------:R-:W-:Y:S02]  /*2cd0*/  ULDC UR7, c[0x0][0x9e4] ;  /* 0x0002790000077ab9 */ /* 0x000fe40000000800 */
[----:B------:R-:W-:-:S05]  /*2ce0*/  IMAD.U32 R4, RZ, RZ, UR7 ;  /* 0x00000007ff047e24 */ /* 0x000fca000f8e00ff */
[----:B------:R-:W-:-:S13]  /*2cf0*/  ISETP.NE.AND P4, PT, R4, 0x1, PT ;  /* 0x000000010400780c */ /* 0x000fda0003f85270 */
[----:B------:R-:W0:Y:S02]  /*2d00*/  @P4 LDC.64 R32, c[0x0][0x9e8] ;  /* 0x00027a00ff204b82 */ /* 0x000e240000000a00 */
[----:B0-----:R-:W-:-:S05]  /*2d10*/  @P4 IMAD.HI.U32 R0, R9, R32, RZ ;  /* 0x0000002009004227 */ /* 0x001fca00078e00ff */
[----:B------:R-:W-:-:S07]  /*2d20*/  @P4 SHF.R.U32.HI R9, RZ, R33, R0 ;  /* 0x00000021ff094219 */ /* 0x000fce0000011600 */
.L_x_1071:
[----:B------:R-:W-:Y:S05]  /*2d30*/  BSYNC B0 ;  /* 0x0000000000007941 */ /* 0x000fea0003800000 */
.L_x_1069:
[----:B------:R-:W-:-:S04]  /*2d40*/  IMAD R0, R9, R4, -R14 ;  /* 0x0000000409007224 */ /* 0x000fc800078e0a0e */
[----:B------:R-:W-:-:S05]  /*2d50*/  IMAD R9, R5, -0x2, R0 ;  /* 0xfffffffe05097824 */ /* 0x000fca00078e0200 */
[----:B------:R-:W-:Y:S02]  /*2d60*/  VIADDMNMX R20, R9, R4, R20, PT ;  /* 0x0000000409147246 */ /* 0x000fe40003800114 */
[----:B------:R-:W-:-:S07]  /*2d70*/  VIMNMX R24, R24, R9, !PT ;  /* 0x0000000918187248 */ /* 0x000fce0007fe0100 */
.L_x_1068:
[C---:B------:R-:W-:Y:S02]  /*2d80*/  ISETP.GT.AND P1, PT, R24.reuse, 0x1, !P1 ;  /* 0x000000011800780c */ /* 0x040fe40004f24270 */
[----:B------:R-:W-:Y:S02]  /*2d90*/  ISETP.GT.AND P6, PT, R24, 0x8, !P6 ;  /* 0x000000081800780c */ /* 0x000fe400077c4270 */
[C---:B------:R-:W-:Y:S02]  /*2da0*/  ISETP.LT.OR P1, PT, R20.reuse, 0x2, P1 ;  /* 0x000000021400780c */ /* 0x040fe40000f21670 */
[----:B------:R-:W-:Y:S02]  /*2db0*/  ISETP.LT.OR P6, PT, R20, 0x9, P6 ;  /* 0x000000091400780c */ /* 0x000fe400037c1670 */
[----:B------:R-:W-:Y:S02]  /*2dc0*/  FSEL R27, R27, -INF , !P1 ;  /* 0xff8000001b1b7808 */ /* 0x000fe40004800000 */
[----:B------:R-:W-:-:S02]  /*2dd0*/  ISETP.NE.AND P1, PT, R12, RZ, PT ;  /* 0x000000ff0c00720c */ /* 0x000fc40003f25270 */
[----:B------:R-:W-:Y:S02]  /*2de0*/  FSEL R33, R30, -INF , !P6 ;  /* 0xff8000001e217808 */ /* 0x000fe40007000000 */
[----:B------:R-:W-:Y:S02]  /*2df0*/  ISETP.GT.AND P1, PT, R24, 0x9, !P1 ;  /* 0x000000091800780c */ /* 0x000fe40004f24270 */
[----:B------:R-:W-:Y:S02]  /*2e00*/  ISETP.NE.AND P6, PT, R95, RZ, PT ;  /* 0x000000ff5f00720c */ /* 0x000fe40003fc5270 */
[----:B------:R-:W-:Y:S02]  /*2e10*/  ISETP.LT.OR P1, PT, R20, 0xa, P1 ;  /* 0x0000000a1400780c */ /* 0x000fe40000f21670 */
[----:B------:R-:W-:Y:S02]  /*2e20*/  ISETP.NE.AND P4, PT, R97, RZ, PT ;  /* 0x000000ff6100720c */ /* 0x000fe40003f85270 */
[----:B------:R-:W-:-:S02]  /*2e30*/  FSEL R31, R31, -INF , !P1 ;  /* 0xff8000001f1f7808 */ /* 0x000fc40004800000 */
[----:B------:R-:W-:Y:S02]  /*2e40*/  ISETP.GT.AND P1, PT, R24, 0x10, !P6 ;  /* 0x000000101800780c */ /* 0x000fe40007724270 */
[----:B------:R-:W-:Y:S02]  /*2e50*/  ISETP.NE.AND P6, PT, R41, RZ, PT ;  /* 0x000000ff2900720c */ /* 0x000fe40003fc5270 */
[----:B------:R-:W-:Y:S02]  /*2e60*/  ISETP.LT.OR P1, PT, R20, 0x11, P1 ;  /* 0x000000111400780c */ /* 0x000fe40000f21670 */
[----:B------:R-:W-:Y:S02]  /*2e70*/  FMNMX.FTZ R0, R28, R92, !PT ;  /* 0x0000005c1c007209 */ /* 0x000fe40007810000 */
[----:B------:R-:W-:Y:S02]  /*2e80*/  FSEL R37, R34, -INF , !P1 ;  /* 0xff80000022257808 */ /* 0x000fe40004800000 */
[----:B------:R-:W-:-:S02]  /*2e90*/  ISETP.GT.AND P1, PT, R24, 0x11, !P4 ;  /* 0x000000111800780c */ /* 0x000fc40006724270 */
[----:B------:R-:W-:Y:S02]  /*2ea0*/  ISETP.NE.AND P4, PT, R45, RZ, PT ;  /* 0x000000ff2d00720c */ /* 0x000fe40003f85270 */
[----:B------:R-:W-:Y:S02]  /*2eb0*/  ISETP.LT.OR P1, PT, R20, 0x12, P1 ;  /* 0x000000121400780c */ /* 0x000fe40000f21670 */
[----:B------:R-:W-:Y:S02]  /*2ec0*/  FMNMX.FTZ R0, R94, R0, !PT ;  /* 0x000000005e007209 */ /* 0x000fe40007810000 */
[----:B------:R-:W-:Y:S02]  /*2ed0*/  FSEL R35, R35, -INF , !P1 ;  /* 0xff80000023237808 */ /* 0x000fe40004800000 */
[----:B------:R-:W-:Y:S02]  /*2ee0*/  ISETP.NE.AND P1, PT, R98, RZ, PT ;  /* 0x000000ff6200720c */ /* 0x000fe40003f25270 */
[----:B------:R-:W-:-:S02]  /*2ef0*/  FMNMX.FTZ R0, R96, R0, !PT ;  /* 0x0000000060007209 */ /* 0x000fc40007810000 */
[----:B------:R-:W-:Y:S02]  /*2f00*/  ISETP.GT.AND P1, PT, R24, 0x18, !P1 ;  /* 0x000000181800780c */ /* 0x000fe40004f24270 */
[----:B------:R-:W-:Y:S02]  /*2f10*/  FMNMX.FTZ R0, R133, R0, !PT ;  /* 0x0000000085007209 */ /* 0x000fe40007810000 */
[----:B------:R-:W-:Y:S02]  /*2f20*/  ISETP.LT.OR P1, PT, R20, 0x19, P1 ;  /* 0x000000191400780c */ /* 0x000fe40000f21670 */
[----:B------:R-:W-:Y:S02]  /*2f30*/  FMNMX.FTZ R0, R109, R0, !PT ;  /* 0x000000006d007209 */ /* 0x000fe40007810000 */
[----:B------:R-:W-:Y:S02]  /*2f40*/  FSEL R41, R38, -INF , !P1 ;  /* 0xff80000026297808 */ /* 0x000fe40004800000 */
[----:B------:R-:W-:-:S02]  /*2f50*/  ISETP.NE.AND P1, PT, R36, RZ, PT ;  /* 0x000000ff2400720c */ /* 0x000fc40003f25270 */
[----:B------:R-:W-:Y:S02]  /*2f60*/  FMNMX.FTZ R0, R131, R0, !PT ;  /* 0x0000000083007209 */ /* 0x000fe40007810000 */
[----:B------:R-:W-:Y:S02]  /*2f70*/  ISETP.GT.AND P1, PT, R24, 0x19, !P1 ;  /* 0x000000191800780c */ /* 0x000fe40004f24270 */
[----:B------:R-:W-:Y:S02]  /*2f80*/  FMNMX.FTZ R0, R129, R0, !PT ;  /* 0x0000000081007209 */ /* 0x000fe40007810000 */
[----:B------:R-:W-:Y:S02]  /*2f90*/  ISETP.LT.OR P1, PT, R20, 0x1a, P1 ;  /* 0x0000001a1400780c */ /* 0x000fe40000f21670 */
[----:B------:R-:W-:Y:S02]  /*2fa0*/  FMNMX.FTZ R0, R127, R0, !PT ;  /* 0x000000007f007209 */ /* 0x000fe40007810000 */
[----:B------:R-:W-:-:S02]  /*2fb0*/  FSEL R39, R39, -INF , !P1 ;  /* 0xff80000027277808 */ /* 0x000fc40004800000 */
[----:B------:R-:W-:Y:S02]  /*2fc0*/  ISETP.NE.AND P1, PT, R99, RZ, PT ;  /* 0x000000ff6300720c */ /* 0x000fe40003f25270 */
[----:B------:R-:W-:Y:S02]  /*2fd0*/  FMNMX.FTZ R0, R111, R0, !PT ;  /* 0x000000006f007209 */ /* 0x000fe40007810000 */
[----:B------:R-:W-:Y:S02]  /*2fe0*/  ISETP.GT.AND P1, PT, R24, 0x20, !P1 ;  /* 0x000000201800780c */ /* 0x000fe40004f24270 */
[----:B------:R-:W-:Y:S02]  /*2ff0*/  FMNMX.FTZ R0, R125, R0, !PT ;  /* 0x000000007d007209 */ /* 0x000fe40007810000 */
[----:B------:R-:W-:Y:S02]  /*3000*/  ISETP.LT.OR P1, PT, R20, 0x21, P1 ;  /* 0x000000211400780c */ /* 0x000fe40000f21670 */
[----:B------:R-:W-:-:S02]  /*3010*/  FMNMX.FTZ R0, R123, R0, !PT ;  /* 0x000000007b007209 */ /* 0x000fc40007810000 */
[----:B------:R-:W-:Y:S02]  /*3020*/  FSEL R45, R42, -INF , !P1 ;  /* 0xff8000002a2d7808 */ /* 0x000fe40004800000 */
[----:B------:R-:W-:Y:S02]  /*3030*/  ISETP.NE.AND P1, PT, R40, RZ, PT ;  /* 0x000000ff2800720c */ /* 0x000fe40003f25270 */
[----:B------:R-:W-:Y:S02]  /*3040*/  FMNMX.FTZ R0, R121, R0, !PT ;  /* 0x0000000079007209 */ /* 0x000fe40007810000 */
[----:B------:R-:W-:Y:S02]  /*3050*/  ISETP.GT.AND P1, PT, R24, 0x21, !P1 ;  /* 0x000000211800780c */ /* 0x000fe40004f24270 */
[----:B------:R-:W-:Y:S02]  /*3060*/  FMNMX.FTZ R0, R119, R0, !PT ;  /* 0x0000000077007209 */ /* 0x000fe40007810000 */
[----:B------:R-:W-:-:S02]  /*3070*/  ISETP.LT.OR P1, PT, R20, 0x22, P1 ;  /* 0x000000221400780c */ /* 0x000fc40000f21670 */
[----:B------:R-:W-:Y:S02]  /*3080*/  FMNMX.FTZ R0, R117, R0, !PT ;  /* 0x0000000075007209 */ /* 0x000fe40007810000 */
[----:B------:R-:W-:Y:S02]  /*3090*/  FSEL R43, R43, -INF , !P1 ;  /* 0xff8000002b2b7808 */ /* 0x000fe40004800000 */
[----:B------:R-:W-:Y:S02]  /*30a0*/  ISETP.NE.AND P1, PT, R100, RZ, PT ;  /* 0x000000ff6400720c */ /* 0x000fe40003f25270 */
[----:B------:R-:W-:Y:S02]  /*30b0*/  FMNMX.FTZ R0, R115, R0, !PT ;  /* 0x0000000073007209 */ /* 0x000fe40007810000 */
[----:B------:R-:W-:Y:S02]  /*30c0*/  ISETP.GT.AND P1, PT, R24, 0x28, !P1 ;  /* 0x000000281800780c */ /* 0x000fe40004f24270 */
[----:B------:R-:W-:-:S02]  /*30d0*/  FMNMX.FTZ R0, R113, R0, !PT ;  /* 0x0000000071007209 */ /* 0x000fc40007810000 */
[----:B------:R-:W-:Y:S02]  /*30e0*/  ISETP.LT.OR P1, PT, R20, 0x29, P1 ;  /* 0x000000291400780c */ /* 0x000fe40000f21670 */
[----:B------:R-:W-:Y:S02]  /*30f0*/  FMNMX.FTZ R0, R57, R0, !PT ;  /* 0x0000000039007209 */ /* 0x000fe40007810000 */
[----:B------:R-:W-:Y:S02]  /*3100*/  FSEL R49, R46, -INF , !P1 ;  /* 0xff8000002e317808 */ /* 0x000fe40004800000 */
[----:B------:R-:W-:Y:S02]  /*3110*/  ISETP.NE.AND P1, PT, R44, RZ, PT ;  /* 0x000000ff2c00720c */ /* 0x000fe40003f25270 */
[----:B------:R-:W-:Y:S02]  /*3120*/  FMNMX.FTZ R0, R11, R0, !PT ;  /* 0x000000000b007209 */ /* 0x000fe40007810000 */
[----:B------:R-:W-:-:S02]  /*3130*/  ISETP.GT.AND P1, PT, R24, 0x29, !P1 ;  /* 0x000000291800780c */ /* 0x000fc40004f24270 */
[----:B------:R-:W-:Y:S02]  /*3140*/  FMNMX.FTZ R0, R61, R0, !PT ;  /* 0x000000003d007209 */ /* 0x000fe40007810000 */
        /* <DEDUP_REMOVED lines=24> */
[----:B------:R-:W-:Y:S02]  /*32d0*/  ISETP.GT.AND P1, PT, R24, 0x39, !P6 ;  /* 0x000000391800780c */ /* 0x000fe40007724270 */
[----:B------:R-:W-:Y:S02]  /*32e0*/  FMNMX.FTZ R0, R13, R0, !PT ;  /* 0x000000000d007209 */ /* 0x000fe40007810000 */
[----:B------:R-:W-:Y:S02]  /*32f0*/  ISETP.LT.OR P1, PT, R20, 0x3a, P1 ;  /* 0x0000003a1400780c */ /* 0x000fe40000f21670 */
[----:B------:R-:W-:Y:S02]  /*3300*/  FMNMX.FTZ R0, R85, R0, !PT ;  /* 0x0000000055007209 */ /* 0x000fe40007810000 */
[----:B------:R-:W-:-:S02]  /*3310*/  FSEL R55, R55, -INF , !P1 ;  /* 0xff80000037377808 */ /* 0x000fc40004800000 */
[----:B------:R-:W-:Y:S01]  /*3320*/  ISETP.GT.AND P1, PT, R24, 0x40, !P4 ;  /* 0x000000401800780c */ /* 0x000fe20006724270 */
[----:B------:R-:W0:Y:S01]  /*3330*/  SHFL.BFLY PT, R9, R0, 0x2, 0x1f ;  /* 0x0c401f0000097f89 */ /* 0x000e2200000e0000 */
[----:B------:R-:W-:Y:S02]  /*3340*/  ISETP.NE.AND P6, PT, R106, RZ, PT ;  /* 0x000000ff6a00720c */ /* 0x000fe40003fc5270 */
[----:B------:R-:W-:Y:S02]  /*3350*/  ISETP.LT.OR P1, PT, R20, 0x41, P1 ;  /* 0x000000411400780c */ /* 0x000fe40000f21670 */
[----:B------:R-:W-:Y:S02]  /*3360*/  ISETP.NE.AND P4, PT, R76, RZ, PT ;  /* 0x000000ff4c00720c */ /* 0x000fe40003f85270 */
[----:B------:R-:W-:Y:S02]  /*3370*/  FSEL R93, R58, -INF , !P1 ;  /* 0xff8000003a5d7808 */ /* 0x000fe40004800000 */
[----:B------:R-:W-:-:S02]  /*3380*/  ISETP.NE.AND P1, PT, R52, RZ, PT ;  /* 0x000000ff3400720c */ /* 0x000fc40003f25270 */
[C---:B------:R-:W-:Y:S02]  /*3390*/  ISETP.GT.AND P5, PT, R24.reuse, RZ, !P5 ;  /* 0x000000ff1800720c */ /* 0x040fe40006fa4270 */
[----:B------:R-:W-:Y:S02]  /*33a0*/  ISETP.GT.AND P1, PT, R24, 0x41, !P1 ;  /* 0x000000411800780c */ /* 0x000fe40004f24270 */
[C---:B------:R-:W-:Y:S02]  /*33b0*/  ISETP.LT.OR P5, PT, R20.reuse, 0x1, P5 ;  /* 0x000000011400780c */ /* 0x040fe40002fa1670 */
[----:B------:R-:W-:Y:S02]  /*33c0*/  ISETP.LT.OR P1, PT, R20, 0x42, P1 ;  /* 0x000000421400780c */ /* 0x000fe40000f21670 */
[----:B------:R-:W-:Y:S02]  /*33d0*/  FSEL R30, R26, -INF , !P5 ;  /* 0xff8000001a1e7808 */ /* 0x000fe40006800000 */
[----:B------:R-:W-:-:S02]  /*33e0*/  FSEL R59, R59, -INF , !P1 ;  /* 0xff8000003b3b7808 */ /* 0x000fc40004800000 */
[----:B------:R-:W-:Y:S02]  /*33f0*/  ISETP.NE.AND P1, PT, R56, RZ, PT ;  /* 0x000000ff3800720c */ /* 0x000fe40003f25270 */
[----:B0-----:R-:W-:Y:S02]  /*3400*/  FMNMX.FTZ R4, R0, R9, !PT ;  /* 0x0000000900047209 */ /* 0x001fe40007810000 */
[C---:B------:R-:W-:Y:S02]  /*3410*/  ISETP.GT.AND P1, PT, R24.reuse, 0x48, !P1 ;  /* 0x000000481800780c */ /* 0x040fe40004f24270 */
[----:B------:R-:W-:Y:S01]  /*3420*/  ISETP.GT.AND P2, PT, R24, 0x71, !P2 ;  /* 0x000000711800780c */ /* 0x000fe20005744270 */
[----:B------:R-:W0:Y:S01]  /*3430*/  SHFL.BFLY PT, R9, R4, 0x1, 0x1f ;  /* 0x0c201f0004097f89 */ /* 0x000e2200000e0000 */
[----:B------:R-:W-:Y:S02]  /*3440*/  ISETP.LT.OR P1, PT, R20, 0x49, P1 ;  /* 0x000000491400780c */ /* 0x000fe40000f21670 */
[----:B------:R-:W-:-:S02]  /*3450*/  ISETP.GT.AND P3, PT, R24, 0x78, !P3 ;  /* 0x000000781800780c */ /* 0x000fc40005f64270 */
[----:B------:R-:W-:Y:S02]  /*3460*/  FSEL R95, R62, -INF , !P1 ;  /* 0xff8000003e5f7808 */ /* 0x000fe40004800000 */
[----:B------:R-:W-:Y:S02]  /*3470*/  ISETP.NE.AND P1, PT, R60, RZ, PT ;  /* 0x000000ff3c00720c */ /* 0x000fe40003f25270 */
[----:B------:R-:W-:Y:S02]  /*3480*/  ISETP.LT.OR P2, PT, R20, 0x72, P2 ;  /* 0x000000721400780c */ /* 0x000fe40001741670 */
[----:B------:R-:W-:Y:S02]  /*3490*/  ISETP.GT.AND P1, PT, R24, 0x49, !P1 ;  /* 0x000000491800780c */ /* 0x000fe40004f24270 */
[C---:B------:R-:W-:Y:S02]  /*34a0*/  ISETP.LT.OR P3, PT, R20.reuse, 0x79, P3 ;  /* 0x000000791400780c */ /* 0x040fe40001f61670 */
[----:B------:R-:W-:-:S02]  /*34b0*/  ISETP.LT.OR P1, PT, R20, 0x4a, P1 ;  /* 0x0000004a1400780c */ /* 0x000fc40000f21670 */
[----:B------:R-:W-:Y:S02]  /*34c0*/  FSEL R83, R83, -INF , !P2 ;  /* 0xff80000053537808 */ /* 0x000fe40005000000 */
[----:B------:R-:W-:Y:S02]  /*34d0*/  FSEL R63, R63, -INF , !P1 ;  /* 0xff8000003f3f7808 */ /* 0x000fe40004800000 */
[----:B------:R-:W-:Y:S02]  /*34e0*/  ISETP.NE.AND P1, PT, R103, RZ, PT ;  /* 0x000000ff6700720c */ /* 0x000fe40003f25270 */
[----:B------:R-:W-:Y:S02]  /*34f0*/  ISETP.NE.AND P5, PT, R22, 0x1, PT ;  /* 0x000000011600780c */ /* 0x000fe40003fa5270 */
[----:B------:R-:W-:Y:S02]  /*3500*/  ISETP.GT.AND P1, PT, R24, 0x50, !P1 ;  /* 0x000000501800780c */ /* 0x000fe40004f24270 */
[----:B0-----:R-:W-:-:S02]  /*3510*/  FMNMX.FTZ R9, R4, R9, !PT ;  /* 0x0000000904097209 */ /* 0x001fc40007810000 */
[----:B------:R-:W-:-:S03]  /*3520*/  ISETP.LT.OR P1, PT, R20, 0x51, P1 ;  /* 0x000000511400780c */ /* 0x000fc60000f21670 */
[----:B------:R-:W-:Y:S01]  /*3530*/  FFMA.FTZ R12, R2, R9, -8 ;  /* 0xc1000000020c7423 */ /* 0x000fe20000010009 */
[----:B------:R-:W-:Y:S02]  /*3540*/  FSEL R97, R66, -INF , !P1 ;  /* 0xff80000042617808 */ /* 0x000fe40004800000 */
[----:B------:R-:W-:-:S04]  /*3550*/  ISETP.NE.AND P1, PT, R64, RZ, PT ;  /* 0x000000ff4000720c */ /* 0x000fc80003f25270 */
[----:B------:R-:W-:-:S04]  /*3560*/  ISETP.GT.AND P1, PT, R24, 0x51, !P1 ;  /* 0x000000511800780c */ /* 0x000fc80004f24270 */
[----:B------:R-:W-:-:S04]  /*3570*/  ISETP.LT.OR P1, PT, R20, 0x52, P1 ;  /* 0x000000521400780c */ /* 0x000fc80000f21670 */
        /* <DEDUP_REMOVED lines=17> */
[----:B------:R-:W-:Y:S02]  /*3690*/  ISETP.GT.AND P1, PT, R24, 0x68, !P6 ;  /* 0x000000681800780c */ /* 0x000fe40007724270 */
[----:B------:R-:W-:Y:S02]  /*36a0*/  ISETP.NE.AND P6, PT, R107, RZ, PT ;  /* 0x000000ff6b00720c */ /* 0x000fe40003fc5270 */
[----:B------:R-:W-:-:S04]  /*36b0*/  ISETP.LT.OR P1, PT, R20, 0x69, P1 ;  /* 0x000000691400780c */ /* 0x000fc80000f21670 */
[----:B------:R-:W-:Y:S02]  /*36c0*/  FSEL R103, R78, -INF , !P1 ;  /* 0xff8000004e677808 */ /* 0x000fe40004800000 */
[----:B------:R-:W-:Y:S02]  /*36d0*/  ISETP.GT.AND P1, PT, R24, 0x69, !P4 ;  /* 0x000000691800780c */ /* 0x000fe40006724270 */
[----:B------:R-:W-:Y:S02]  /*36e0*/  ISETP.NE.AND P4, PT, R80, RZ, PT ;  /* 0x000000ff5000720c */ /* 0x000fe40003f85270 */
[----:B------:R-:W-:Y:S02]  /*36f0*/  ISETP.LT.OR P1, PT, R20, 0x6a, P1 ;  /* 0x0000006a1400780c */ /* 0x000fe40000f21670 */
[----:B------:R-:W-:Y:S02]  /*3700*/  ISETP.GT.AND P4, PT, R24, 0x79, !P4 ;  /* 0x000000791800780c */ /* 0x000fe40006784270 */
[----:B------:R-:W-:-:S02]  /*3710*/  FSEL R79, R79, -INF , !P1 ;  /* 0xff8000004f4f7808 */ /* 0x000fc40004800000 */
[----:B------:R-:W-:Y:S02]  /*3720*/  FSETP.NEU.FTZ.AND P1, PT, R9, -INF , PT ;  /* 0xff8000000900780b */ /* 0x000fe40003f3d000 */
[----:B------:R-:W-:Y:S02]  /*3730*/  ISETP.LT.OR P4, PT, R20, 0x7a, P4 ;  /* 0x0000007a1400780c */ /* 0x000fe40002781670 */
[----:B------:R-:W-:Y:S02]  /*3740*/  FSEL R135, R12, RZ, P1 ;  /* 0x000000ff0c877208 */ /* 0x000fe40000800000 */
[----:B------:R-:W-:Y:S02]  /*3750*/  FMNMX.FTZ R12, R30, R27, !PT ;  /* 0x0000001b1e0c7209 */ /* 0x000fe40007810000 */
[----:B------:R-:W-:Y:S01]  /*3760*/  ISETP.GT.AND P1, PT, R24, 0x70, !P6 ;  /* 0x000000701800780c */ /* 0x000fe20007724270 */
[C-C-:B------:R-:W-:Y:S01]  /*3770*/  FFMA.FTZ R26, R2.reuse, R28, -R135.reuse ;  /* 0x0000001c021a7223 */ /* 0x140fe20000010887 */
[----:B------:R-:W-:Y:S01]  /*3780*/  FMNMX.FTZ R14, R33, R12, !PT ;  /* 0x0000000c210e7209 */ /* 0x000fe20007810000 */
[--C-:B------:R-:W-:Y:S01]  /*3790*/  FFMA.FTZ R24, R2, R113, -R135.reuse ;  /* 0x0000007102187223 */ /* 0x100fe20000010887 */
[----:B------:R-:W-:Y:S01]  /*37a0*/  ISETP.LT.OR P1, PT, R20, 0x71, P1 ;  /* 0x000000711400780c */ /* 0x000fe20000f21670 */
[----:B------:R-:W-:Y:S01]  /*37b0*/  MUFU.EX2 R0, R26 ;  /* 0x0000001a00007308 */ /* 0x000fe20000000800 */
[----:B------:R-:W-:Y:S01]  /*37c0*/  FMNMX.FTZ R14, R31, R14, !PT ;  /* 0x0000000e1f0e7209 */ /* 0x000fe20007810000 */
[--C-:B------:R-:W-:Y:S01]  /*37d0*/  FFMA.FTZ R28, R2, R57, -R135.reuse ;  /* 0x00000039021c7223 */ /* 0x100fe20000010887 */
[----:B------:R-:W-:Y:S01]  /*37e0*/  FSEL R113, R82, -INF , !P1 ;  /* 0xff80000052717808 */ /* 0x000fe20004800000 */
[C-C-:B------:R-:W-:Y:S01]  /*37f0*/  FFMA.FTZ R20, R2.reuse, R11, -R135.reuse ;  /* 0x0000000b02147223 */ /* 0x140fe20000010887 */
[----:B------:R-:W-:Y:S01]  /*3800*/  FMNMX.FTZ R14, R37, R14, !PT ;  /* 0x0000000e250e7209 */ /* 0x000fe20007810000 */
[--C-:B------:R-:W-:Y:S01]  /*3810*/  FFMA.FTZ R115, R2, R115, -R135.reuse ;  /* 0x0000007302737223 */ /* 0x100fe20000010887 */
[----:B------:R-:W-:Y:S01]  /*3820*/  FSEL R57, R86, -INF , !P3 ;  /* 0xff80000056397808 */ /* 0x000fe20005800000 */
[----:B------:R0:W-:Y:S01]  /*3830*/  MUFU.EX2 R42, R20 ;  /* 0x00000014002a7308 */ /* 0x0001e20000000800 */
[----:B------:R-:W-:Y:S01]  /*3840*/  FMNMX.FTZ R14, R35, R14, !PT ;  /* 0x0000000e230e7209 */ /* 0x000fe20007810000 */
[C-C-:B------:R-:W-:Y:S01]  /*3850*/  FFMA.FTZ R105, R2.reuse, R92, -R135.reuse ;  /* 0x0000005c02697223 */ /* 0x140fe20000010887 */
[----:B------:R-:W-:Y:S01]  /*3860*/  FSEL R87, R87, -INF , !P4 ;  /* 0xff80000057577808 */ /* 0x000fe20006000000 */
[C-C-:B------:R-:W-:Y:S01]  /*3870*/  FFMA.FTZ R4, R2.reuse, R94, -R135.reuse ;  /* 0x0000005e02047223 */ /* 0x140fe20000010887 */
[----:B------:R-:W-:Y:S01]  /*3880*/  FMNMX.FTZ R14, R41, R14, !PT ;  /* 0x0000000e290e7209 */ /* 0x000fe20007810000 */
[C-C-:B------:R-:W-:Y:S01]  /*3890*/  FFMA.FTZ R107, R2.reuse, R96, -R135.reuse ;  /* 0x00000060026b7223 */ /* 0x140fe20000010887 */
[C-C-:B------:R-:W-:Y:S01]  /*38a0*/  FFMA.FTZ R133, R2.reuse, R133, -R135.reuse ;  /* 0x0000008502857223 */ /* 0x140fe20000010887 */
[----:B------:R-:W-:Y:S01]  /*38b0*/  MUFU.EX2 R38, R115 ;  /* 0x0000007300267308 */ /* 0x000fe20000000800 */
[----:B------:R-:W-:Y:S01]  /*38c0*/  FMNMX.FTZ R14, R39, R14, !PT ;  /* 0x0000000e270e7209 */ /* 0x000fe20007810000 */
[C-C-:B0-----:R-:W-:Y:S01]  /*38d0*/  FFMA.FTZ R20, R2.reuse, R15, -R135.reuse ;  /* 0x0000000f02147223 */ /* 0x141fe20000010887 */
[C-C-:B------:R-:W-:Y:S01]  /*38e0*/  FFMA.FTZ R109, R2.reuse, R109, -R135.reuse ;  /* 0x0000006d026d7223 */ /* 0x140fe20000010887 */
[C-C-:B------:R-:W-:Y:S01]  /*38f0*/  FFMA.FTZ R131, R2.reuse, R131, -R135.reuse ;  /* 0x0000008302837223 */ /* 0x140fe20000010887 */
[----:B------:R-:W-:Y:S01]  /*3900*/  FMNMX.FTZ R14, R45, R14, !PT ;  /* 0x0000000e2d0e7209 */ /* 0x000fe20007810000 */
[C-C-:B------:R-:W-:Y:S01]  /*3910*/  FFMA.FTZ R129, R2.reuse, R129, -R135.reuse ;  /* 0x0000008102817223 */ /* 0x140fe20000010887 */
[C-C-:B------:R-:W-:Y:S01]  /*3920*/  FFMA.FTZ R127, R2.reuse, R127, -R135.reuse ;  /* 0x0000007f027f7223 */ /* 0x140fe20000010887 */
[----:B------:R0:W-:Y:S01]  /*3930*/  MUFU.EX2 R115, R28 ;  /* 0x0000001c00737308 */ /* 0x0001e20000000800 */
[----:B------:R-:W-:Y:S01]  /*3940*/  FMNMX.FTZ R14, R43, R14, !PT ;  /* 0x0000000e2b0e7209 */ /* 0x000fe20007810000 */
[C-C-:B------:R-:W-:Y:S01]  /*3950*/  FFMA.FTZ R111, R2.reuse, R111, -R135.reuse ;  /* 0x0000006f026f7223 */ /* 0x140fe20000010887 */
[C-C-:B------:R-:W-:Y:S01]  /*3960*/  FFMA.FTZ R125, R2.reuse, R125, -R135.reuse ;  /* 0x0000007d027d7223 */ /* 0x140fe20000010887 */
[C-C-:B------:R-:W-:Y:S01]  /*3970*/  FFMA.FTZ R123, R2.reuse, R123, -R135.reuse ;  /* 0x0000007b027b7223 */ /* 0x140fe20000010887 */
[----:B------:R-:W-:Y:S01]  /*3980*/  FMNMX.FTZ R26, R49, R14, !PT ;  /* 0x0000000e311a7209 */ /* 0x000fe20007810000 */
[C-C-:B------:R-:W-:Y:S01]  /*3990*/  FFMA.FTZ R121, R2.reuse, R121, -R135.reuse ;  /* 0x0000007902797223 */ /* 0x140fe20000010887 */
[C-C-:B------:R-:W-:Y:S01]  /*39a0*/  FFMA.FTZ R119, R2.reuse, R119, -R135.reuse ;  /* 0x0000007702777223 */ /* 0x140fe20000010887 */
[----:B------:R-:W1:Y:S01]  /*39b0*/  MUFU.EX2 R105, R105 ;  /* 0x0000006900697308 */ /* 0x000e620000000800 */
[----:B------:R-:W-:Y:S01]  /*39c0*/  FMNMX.FTZ R26, R47, R26, !PT ;  /* 0x0000001a2f1a7209 */ /* 0x000fe20007810000 */
[C-C-:B0-----:R-:W-:Y:S01]  /*39d0*/  FFMA.FTZ R28, R2.reuse, R29, -R135.reuse ;  /* 0x0000001d021c7223 */ /* 0x141fe20000010887 */
[C-C-:B------:R-:W-:Y:S01]  /*39e0*/  FFMA.FTZ R117, R2.reuse, R117, -R135.reuse ;  /* 0x0000007502757223 */ /* 0x140fe20000010887 */
[C-C-:B------:R-:W-:Y:S01]  /*39f0*/  FFMA.FTZ R61, R2.reuse, R61, -R135.reuse ;  /* 0x0000003d023d7223 */ /* 0x140fe20000010887 */
[----:B------:R-:W-:Y:S01]  /*3a00*/  FMNMX.FTZ R26, R53, R26, !PT ;  /* 0x0000001a351a7209 */ /* 0x000fe20007810000 */
[C-C-:B------:R-:W-:Y:S01]  /*3a10*/  FFMA.FTZ R46, R2.reuse, R25, -R135.reuse ;  /* 0x00000019022e7223 */ /* 0x140fe20000010887 */
[C-C-:B------:R-:W-:Y:S01]  /*3a20*/  FFMA.FTZ R69, R2.reuse, R69, -R135.reuse ;  /* 0x0000004502457223 */ /* 0x140fe20000010887 */
[----:B------:R-:W0:Y:S01]  /*3a30*/  MUFU.EX2 R4, R4 ;  /* 0x0000000400047308 */ /* 0x000e220000000800 */
[----:B------:R-:W-:Y:S01]  /*3a40*/  FMNMX.FTZ R26, R51, R26, !PT ;  /* 0x0000001a331a7209 */ /* 0x000fe20007810000 */
[C-C-:B------:R-:W-:Y:S01]  /*3a50*/  FFMA.FTZ R65, R2.reuse, R65, -R135.reuse ;  /* 0x0000004102417223 */ /* 0x140fe20000010887 */
[C-C-:B------:R-:W-:Y:S01]  /*3a60*/  FFMA.FTZ R3, R2.reuse, R3, -R135.reuse ;  /* 0x0000000302037223 */ /* 0x140fe20000010887 */
[C-C-:B------:R-:W-:Y:S01]  /*3a70*/  FFMA.FTZ R25, R2.reuse, R73, -R135.reuse ;  /* 0x0000004902197223 */ /* 0x140fe20000010887 */
[----:B------:R-:W-:Y:S01]  /*3a80*/  FMNMX.FTZ R26, R91, R26, !PT ;  /* 0x0000001a5b1a7209 */ /* 0x000fe20007810000 */
[----:B------:R-:W-:Y:S01]  /*3a90*/  FFMA.FTZ R13, R2, R13, -R135 ;  /* 0x0000000d020d7223 */ /* 0x000fe20000010887 */
[----:B------:R-:W-:Y:S01]  /*3aa0*/  LOP3.LUT P6, RZ, R108, 0x1, RZ, 0xc0, !PT ;  /* 0x000000016cff7812 */ /* 0x000fe200078cc0ff */
[----:B------:R-:W2:Y:S01]  /*3ab0*/  MUFU.EX2 R107, R107 ;  /* 0x0000006b006b7308 */ /* 0x000ea20000000800 */
[----:B------:R-:W-:-:S04]  /*3ac0*/  FMNMX.FTZ R26, R55, R26, !PT ;  /* 0x0000001a371a7209 */ /* 0x000fc80007810000 */
[----:B------:R-:W-:-:S03]  /*3ad0*/  FMNMX.FTZ R26, R93, R26, !PT ;  /* 0x0000001a5d1a7209 */ /* 0x000fc60007810000 */
[----:B------:R-:W3:Y:S01]  /*3ae0*/  MUFU.EX2 R12, R133 ;  /* 0x00000085000c7308 */ /* 0x000ee20000000800 */
[----:B------:R-:W-:-:S04]  /*3af0*/  FMNMX.FTZ R26, R59, R26, !PT ;  /* 0x0000001a3b1a7209 */ /* 0x000fc80007810000 */
[----:B------:R-:W-:-:S03]  /*3b00*/  FMNMX.FTZ R26, R95, R26, !PT ;  /* 0x0000001a5f1a7209 */ /* 0x000fc60007810000 */
[----:B------:R-:W4:Y:S01]  /*3b10*/  MUFU.EX2 R109, R109 ;  /* 0x0000006d006d7308 */ /* 0x000f220000000800 */
[----:B------:R-:W-:-:S04]  /*3b20*/  FMNMX.FTZ R26, R63, R26, !PT ;  /* 0x0000001a3f1a7209 */ /* 0x000fc80007810000 */
[----:B------:R-:W-:-:S03]  /*3b30*/  FMNMX.FTZ R26, R97, R26, !PT ;  /* 0x0000001a611a7209 */ /* 0x000fc60007810000 */
[----:B------:R-:W5:Y:S01]  /*3b40*/  MUFU.EX2 R131, R131 ;  /* 0x0000008300837308 */ /* 0x000f620000000800 */
        /* <DEDUP_REMOVED lines=8> */
[----:B------:R-:W-:Y:S01]  /*3bd0*/  MUFU.EX2 R111, R111 ;  /* 0x0000006f006f7308 */ /* 0x000fe20000000800 */
[----:B------:R-:W-:-:S04]  /*3be0*/  FMNMX.FTZ R26, R79, R26, !PT ;  /* 0x0000001a4f1a7209 */ /* 0x000fc80007810000 */
[----:B------:R-:W-:-:S03]  /*3bf0*/  FMNMX.FTZ R26, R113, R26, !PT ;  /* 0x0000001a711a7209 */ /* 0x000fc60007810000 */
[----:B------:R-:W-:Y:S01]  /*3c00*/  MUFU.EX2 R125, R125 ;  /* 0x0000007d007d7308 */ /* 0x000fe20000000800 */
[----:B------:R-:W-:-:S04]  /*3c10*/  FMNMX.FTZ R26, R83, R26, !PT ;  /* 0x0000001a531a7209 */ /* 0x000fc80007810000 */
[----:B------:R-:W-:-:S03]  /*3c20*/  FMNMX.FTZ R26, R57, R26, !PT ;  /* 0x0000001a391a7209 */ /* 0x000fc60007810000 */
[----:B------:R-:W-:Y:S01]  /*3c30*/  MUFU.EX2 R34, R123 ;  /* 0x0000007b00227308 */ /* 0x000fe20000000800 */
[----:B------:R-:W-:-:S05]  /*3c40*/  FMNMX.FTZ R26, R87, R26, !PT ;  /* 0x0000001a571a7209 */ /* 0x000fca0007810000 */
[----:B------:R-:W1:Y:S02]  /*3c50*/  SHFL.BFLY PT, R11, R26, 0x2, 0x1f ;  /* 0x0c401f001a0b7f89 */ /* 0x000e6400000e0000 */
[----:B------:R-:W-:Y:S08]  /*3c60*/  MUFU.EX2 R121, R121 ;  /* 0x0000007900797308 */ /* 0x000ff00000000800 */
[----:B------:R-:W-:Y:S08]  /*3c70*/  MUFU.EX2 R36, R119 ;  /* 0x0000007700247308 */ /* 0x000ff00000000800 */
[----:B------:R-:W-:Y:S01]  /*3c80*/  MUFU.EX2 R117, R117 ;  /* 0x0000007500757308 */ /* 0x000fe20000000800 */
[----:B-1----:R-:W-:-:S07]  /*3c90*/  FMNMX.FTZ R29, R26, R11, !PT ;  /* 0x0000000b1a1d7209 */ /* 0x002fce0007810000 */
[----:B------:R-:W-:Y:S01]  /*3ca0*/  MUFU.EX2 R61, R61 ;  /* 0x0000003d003d7308 */ /* 0x000fe20000000800 */
[----:B------:R-:W1:Y:S07]  /*3cb0*/  SHFL.BFLY PT, R26, R29, 0x1, 0x1f ;  /* 0x0c201f001d1a7f89 */ /* 0x000e6e00000e0000 */
[----:B------:R0:W-:Y:S08]  /*3cc0*/  MUFU.EX2 R40, R24 ;  /* 0x0000001800287308 */ /* 0x0001f00000000800 */
[----:B------:R-:W-:Y:S01]  /*3cd0*/  MUFU.EX2 R46, R46 ;  /* 0x0000002e002e7308 */ /* 0x000fe20000000800 */
[C-C-:B0-----:R-:W-:Y:S01]  /*3ce0*/  FFMA.FTZ R24, R2.reuse, R21, -R135.reuse ;  /* 0x0000001502187223 */ /* 0x141fe20000010887 */
[----:B------:R-:W-:-:S06]  /*3cf0*/  FFMA.FTZ R21, R2, R77, -R135 ;  /* 0x0000004d02157223 */ /* 0x000fcc0000010887 */
[----:B------:R-:W-:Y:S01]  /*3d00*/  MUFU.EX2 R69, R69 ;  /* 0x0000004500457308 */ /* 0x000fe20000000800 */
[----:B-1----:R-:W-:Y:S01]  /*3d10*/  FMNMX.FTZ R11, R29, R26, !PT ;  /* 0x0000001a1d0b7209 */ /* 0x002fe20007810000 */
[----:B------:R-:W-:-:S03]  /*3d20*/  FFMA.FTZ R26, R2, R85, -R135 ;  /* 0x00000055021a7223 */ /* 0x000fc60000010887 */
[----:B------:R-:W-:Y:S01]  /*3d30*/  FSETP.NEU.FTZ.AND P1, PT, R11, -INF , PT ;  /* 0xff8000000b00780b */ /* 0x000fe20003f3d000 */
[----:B------:R-:W-:Y:S02]  /*3d40*/  FFMA.FTZ R15, R2, R11, -8 ;  /* 0xc1000000020f7423 */ /* 0x000fe4000001000b */
[----:B------:R-:W-:Y:S03]  /*3d50*/  MUFU.EX2 R44, R3 ;  /* 0x00000003002c7308 */ /* 0x000fe60000000800 */
[----:B------:R-:W-:Y:S01]  /*3d60*/  FSEL R48, R15, RZ, P1 ;  /* 0x000000ff0f307208 */ /* 0x000fe20000800000 */
[----:B------:R-:W-:-:S04]  /*3d70*/  FADD.FTZ R15, R0, R105 ;  /* 0x00000069000f7221 */ /* 0x000fc80000010000 */
[----:B------:R-:W-:Y:S01]  /*3d80*/  MUFU.EX2 R65, R65 ;  /* 0x0000004100417308 */ /* 0x000fe20000000800 */
[C-C-:B------:R-:W-:Y:S01]  /*3d90*/  FFMA.FTZ R30, R2.reuse, R30, -R48.reuse ;  /* 0x0000001e021e7223 */ /* 0x140fe20000010830 */
[C-C-:B------:R-:W-:Y:S01]  /*3da0*/  FFMA.FTZ R27, R2.reuse, R27, -R48.reuse ;  /* 0x0000001b021b7223 */ /* 0x140fe20000010830 */
[C-C-:B------:R-:W-:Y:S01]  /*3db0*/  FFMA.FTZ R33, R2.reuse, R33, -R48.reuse ;  /* 0x0000002102217223 */ /* 0x140fe20000010830 */
[C-C-:B------:R-:W-:Y:S01]  /*3dc0*/  FFMA.FTZ R31, R2.reuse, R31, -R48.reuse ;  /* 0x0000001f021f7223 */ /* 0x140fe20000010830 */
[C-C-:B------:R-:W-:Y:S01]  /*3dd0*/  FFMA.FTZ R37, R2.reuse, R37, -R48.reuse ;  /* 0x0000002502257223 */ /* 0x140fe20000010830 */
[--C-:B------:R-:W-:Y:S01]  /*3de0*/  FFMA.FTZ R35, R2, R35, -R48.reuse ;  /* 0x0000002302237223 */ /* 0x100fe20000010830 */
[----:B------:R-:W-:Y:S01]  /*3df0*/  FADD.FTZ R66, R4, R15 ;  /* 0x0000000f04427221 */ /* 0x000fe20000010000 */
[----:B------:R-:W-:Y:S01]  /*3e00*/  MUFU.EX2 R30, R30 ;  /* 0x0000001e001e7308 */ /* 0x000fe20000000800 */
[C-C-:B------:R-:W-:Y:S01]  /*3e10*/  FFMA.FTZ R41, R2.reuse, R41, -R48.reuse ;  /* 0x0000002902297223 */ /* 0x140fe20000010830 */
[C---:B------:R-:W-:Y:S01]  /*3e20*/  FFMA.FTZ R39, R2.reuse, R39, -R48 ;  /* 0x0000002702277223 */ /* 0x040fe20000010830 */
[C---:B--2---:R-:W-:Y:S01]  /*3e30*/  FADD.FTZ R15, R107.reuse, R66 ;  /* 0x000000426b0f7221 */ /* 0x044fe20000010000 */
[C-C-:B------:R-:W-:Y:S01]  /*3e40*/  FFMA.FTZ R45, R2.reuse, R45, -R48.reuse ;  /* 0x0000002d022d7223 */ /* 0x140fe20000010830 */
[C-C-:B------:R-:W-:Y:S01]  /*3e50*/  FFMA.FTZ R43, R2.reuse, R43, -R48.reuse ;  /* 0x0000002b022b7223 */ /* 0x140fe20000010830 */
[--C-:B------:R-:W-:Y:S01]  /*3e60*/  FFMA.FTZ R49, R2, R49, -R48.reuse ;  /* 0x0000003102317223 */ /* 0x100fe20000010830 */
[----:B---3--:R-:W-:Y:S01]  /*3e70*/  FADD.FTZ R70, R12, R15 ;  /* 0x0000000f0c467221 */ /* 0x008fe20000010000 */
[----:B------:R-:W0:Y:S01]  /*3e80*/  MUFU.EX2 R27, R27 ;  /* 0x0000001b001b7308 */ /* 0x000e220000000800 */
[C---:B------:R-:W-:Y:S01]  /*3e90*/  FFMA.FTZ R47, R2.reuse, R47, -R48 ;  /* 0x0000002f022f7223 */ /* 0x040fe20000010830 */
[----:B------:R-:W-:Y:S01]  /*3ea0*/  F2FP.SATFINITE.E4M3.F32.PACK_AB_MERGE_C R107, R107, R4, RZ ;  /* 0x000000046b6b723e */ /* 0x000fe200048070ff */
[----:B----4-:R-:W-:Y:S01]  /*3eb0*/  FADD.FTZ R70, R109, R70 ;  /* 0x000000466d467221 */ /* 0x010fe20000010000 */
[C-C-:B------:R-:W-:Y:S01]  /*3ec0*/  FFMA.FTZ R53, R2.reuse, R53, -R48.reuse ;  /* 0x0000003502357223 */ /* 0x140fe20000010830 */
[C---:B------:R-:W-:Y:S01]  /*3ed0*/  FFMA.FTZ R51, R2.reuse, R51, -R48 ;  /* 0x0000003302337223 */ /* 0x040fe20000010830 */
[----:B------:R-:W-:Y:S01]  /*3ee0*/  F2FP.SATFINITE.E4M3.F32.PACK_AB_MERGE_C R164, R105, R0, R107 ;  /* 0x0000000069a4723e */ /* 0x000fe2000480706b */
[----:B-----5:R-:W-:Y:S01]  /*3ef0*/  FADD.FTZ R29, R131, R70 ;  /* 0x00000046831d7221 */ /* 0x020fe20000010000 */
[----:B------:R-:W1:Y:S01]  /*3f00*/  MUFU.EX2 R33, R33 ;  /* 0x0000002100217308 */ /* 0x000e620000000800 */
[C-C-:B------:R-:W-:Y:S01]  /*3f10*/  FFMA.FTZ R91, R2.reuse, R91, -R48.reuse ;  /* 0x0000005b025b7223 */ /* 0x140fe20000010830 */
[--C-:B------:R-:W-:Y:S01]  /*3f20*/  FFMA.FTZ R55, R2, R55, -R48.reuse ;  /* 0x0000003702377223 */ /* 0x100fe20000010830 */
[C---:B------:R-:W-:Y:S01]  /*3f30*/  FADD.FTZ R29, R32.reuse, R29 ;  /* 0x0000001d201d7221 */ /* 0x040fe20000010000 */
[----:B------:R-:W-:Y:S01]  /*3f40*/  F2FP.SATFINITE.E4M3.F32.PACK_AB_MERGE_C R32, R32, R131, RZ ;  /* 0x000000832020723e */ /* 0x000fe200048070ff */
[C-C-:B------:R-:W-:Y:S01]  /*3f50*/  FFMA.FTZ R93, R2.reuse, R93, -R48.reuse ;  /* 0x0000005d025d7223 */ /* 0x140fe20000010830 */
[----:B------:R-:W-:Y:S01]  /*3f60*/  FFMA.FTZ R59, R2, R59, -R48 ;  /* 0x0000003b023b7223 */ /* 0x000fe20000010830 */
[----:B------:R-:W-:Y:S01]  /*3f70*/  FADD.FTZ R70, R14, R29 ;  /* 0x0000001d0e467221 */ /* 0x000fe20000010000 */
[----:B------:R-:W2:Y:S01]  /*3f80*/  MUFU.EX2 R50, R31 ;  /* 0x0000001f00327308 */ /* 0x000ea20000000800 */
[----:B0-----:R-:W-:Y:S01]  /*3f90*/  FADD.FTZ R68, R30, R27 ;  /* 0x0000001b1e447221 */ /* 0x001fe20000010000 */
[----:B------:R-:W-:Y:S01]  /*3fa0*/  F2FP.SATFINITE.E4M3.F32.PACK_AB_MERGE_C R166, R109, R12, R32 ;  /* 0x0000000c6da6723e */ /* 0x000fe20004807020 */
[----:B------:R-:W-:Y:S01]  /*3fb0*/  FADD.FTZ R70, R111, R70 ;  /* 0x000000466f467221 */ /* 0x000fe20000010000 */
[C-C-:B------:R-:W-:Y:S01]  /*3fc0*/  FFMA.FTZ R95, R2.reuse, R95, -R48.reuse ;  /* 0x0000005f025f7223 */ /* 0x140fe20000010830 */
[C-C-:B------:R-:W-:Y:S01]  /*3fd0*/  FFMA.FTZ R63, R2.reuse, R63, -R48.reuse ;  /* 0x0000003f023f7223 */ /* 0x140fe20000010830 */
[----:B------:R-:W-:Y:S01]  /*3fe0*/  FFMA.FTZ R97, R2, R97, -R48 ;  /* 0x0000006102617223 */ /* 0x000fe20000010830 */
[----:B------:R-:W-:Y:S01]  /*3ff0*/  FADD.FTZ R29, R125, R70 ;  /* 0x000000467d1d7221 */ /* 0x000fe20000010000 */
[----:B------:R-:W0:Y:S01]  /*4000*/  MUFU.EX2 R37, R37 ;  /* 0x0000002500257308 */ /* 0x000e220000000800 */
[----:B-1----:R-:W-:Y:S01]  /*4010*/  FADD.FTZ R15, R33, R68 ;  /* 0x00000044210f7221 */ /* 0x002fe20000010000 */
[C---:B------:R-:W-:Y:S01]  /*4020*/  F2FP.SATFINITE.E4M3.F32.PACK_AB_MERGE_C R125, R34.reuse, R125, RZ ;  /* 0x0000007d227d723e */ /* 0x040fe200048070ff */
[----:B------:R-:W-:Y:S01]  /*4030*/  FADD.FTZ R34, R34, R29 ;  /* 0x0000001d22227221 */ /* 0x000fe20000010000 */
[C-C-:B------:R-:W-:Y:S01]  /*4040*/  FFMA.FTZ R67, R2.reuse, R67, -R48.reuse ;  /* 0x0000004302437223 */ /* 0x140fe20000010830 */
[----:B------:R-:W-:Y:S01]  /*4050*/  FFMA.FTZ R99, R2, R99, -R48 ;  /* 0x0000006302637223 */ /* 0x000fe20000010830 */
[----:B------:R-:W-:Y:S01]  /*4060*/  F2FP.SATFINITE.E4M3.F32.PACK_AB_MERGE_C R160, R111, R14, R125 ;  /* 0x0000000e6fa0723e */ /* 0x000fe2000480707d */
[----:B------:R-:W-:Y:S01]  /*4070*/  FADD.FTZ R29, R121, R34 ;  /* 0x00000022791d7221 */ /* 0x000fe20000010000 */
[----:B------:R-:W1:Y:S01]  /*4080*/  MUFU.EX2 R52, R35 ;  /* 0x0000002300347308 */ /* 0x000e620000000800 */
[----:B--2---:R-:W-:Y:S01]  /*4090*/  FADD.FTZ R68, R50, R15 ;  /* 0x0000000f32447221 */ /* 0x004fe20000010000 */
[--C-:B------:R-:W-:Y:S01]  /*40a0*/  FFMA.FTZ R71, R2, R71, -R48.reuse ;  /* 0x0000004702477223 */ /* 0x100fe20000010830 */
[----:B------:R-:W-:Y:S01]  /*40b0*/  FADD.FTZ R14, R36, R29 ;  /* 0x0000001d240e7221 */ /* 0x000fe20000010000 */
        /* <DEDUP_REMOVED lines=8> */
[----:B------:R-:W-:Y:S01]  /*4140*/  F2FP.SATFINITE.E4M3.F32.PACK_AB_MERGE_C R29, R61, R42, RZ ;  /* 0x0000002a3d1d723e */ /* 0x000fe200048070ff */
[----:B------:R-:W-:Y:S01]  /*4150*/  FFMA.FTZ R103, R2, R103, -R48 ;  /* 0x0000006702677223 */ /* 0x000fe20000010830 */
[----:B------:R-:W-:Y:S01]  /*4160*/  F2FP.SATFINITE.E4M3.F32.PACK_AB_MERGE_C R33, R50, R33, RZ ;  /* 0x000000213221723e */ /* 0x000fe200048070ff */
[----:B------:R-:W-:Y:S01]  /*4170*/  FADD.FTZ R32, R40, R117 ;  /* 0x0000007528207221 */ /* 0x000fe20000010000 */
[----:B------:R-:W0:Y:S01]  /*4180*/  MUFU.EX2 R54, R39 ;  /* 0x0000002700367308 */ /* 0x000e220000000800 */
[----:B-1----:R-:W-:Y:S01]  /*4190*/  FADD.FTZ R68, R52, R15 ;  /* 0x0000000f34447221 */ /* 0x002fe20000010000 */
[C---:B------:R-:W-:Y:S01]  /*41a0*/  F2FP.SATFINITE.E4M3.F32.PACK_AB_MERGE_C R156, R115.reuse, R40, R29 ;  /* 0x00000028739c723e */ /* 0x040fe2000480701d */
[----:B------:R-:W-:Y:S01]  /*41b0*/  FADD.FTZ R115, R115, R32 ;  /* 0x0000002073737221 */ /* 0x000fe20000010000 */
[----:B------:R-:W-:Y:S01]  /*41c0*/  F2FP.SATFINITE.E4M3.F32.PACK_AB_MERGE_C R29, R69, R46, RZ ;  /* 0x0000002e451d723e */ /* 0x000fe200048070ff */
[----:B------:R-:W-:Y:S01]  /*41d0*/  FFMA.FTZ R79, R2, R79, -R48 ;  /* 0x0000004f024f7223 */ /* 0x000fe20000010830 */
[----:B------:R-:W-:Y:S01]  /*41e0*/  F2FP.SATFINITE.E4M3.F32.PACK_AB_MERGE_C R165, R27, R30, R33 ;  /* 0x0000001e1ba5723e */ /* 0x000fe20004807021 */
[----:B------:R-:W-:Y:S01]  /*41f0*/  FADD.FTZ R42, R42, R115 ;  /* 0x000000732a2a7221 */ /* 0x000fe20000010000 */
[----:B------:R-:W1:Y:S01]  /*4200*/  MUFU.EX2 R45, R45 ;  /* 0x0000002d002d7308 */ /* 0x000e620000000800 */
[----:B--2---:R-:W-:Y:S01]  /*4210*/  FADD.FTZ R15, R41, R68 ;  /* 0x00000044290f7221 */ /* 0x004fe20000010000 */
[----:B------:R-:W-:Y:S01]  /*4220*/  F2FP.SATFINITE.E4M3.F32.PACK_AB_MERGE_C R158, R65, R44, R29 ;  /* 0x0000002c419e723e */ /* 0x000fe2000480701d */
[----:B------:R-:W-:Y:S01]  /*4230*/  FADD.FTZ R61, R61, R42 ;  /* 0x0000002a3d3d7221 */ /* 0x000fe20000010000 */
[----:B------:R-:W2:Y:S01]  /*4240*/  @P5 LDC R30, c[0x0][0x44c] ;  /* 0x00011300ff1e5b82 */ /* 0x000ea20000000800 */
[C---:B------:R-:W-:Y:S01]  /*4250*/  FFMA.FTZ R3, R2.reuse, R81, -R135 ;  /* 0x0000005102037223 */ /* 0x040fe20000010887 */
[--C-:B------:R-:W-:Y:S01]  /*4260*/  FFMA.FTZ R113, R2, R113, -R48.reuse ;  /* 0x0000007102717223 */ /* 0x100fe20000010830 */
[----:B------:R-:W-:Y:S01]  /*4270*/  FADD.FTZ R44, R44, R61 ;  /* 0x0000003d2c2c7221 */ /* 0x000fe20000010000 */
[----:B------:R-:W3:Y:S01]  /*4280*/  MUFU.EX2 R56, R43 ;  /* 0x0000002b00387308 */ /* 0x000ee20000000800 */
[----:B0-----:R-:W-:Y:S01]  /*4290*/  FADD.FTZ R0, R54, R15 ;  /* 0x0000000f36007221 */ /* 0x001fe20000010000 */
[C---:B------:R-:W-:Y:S01]  /*42a0*/  FFMA.FTZ R83, R2.reuse, R83, -R48 ;  /* 0x0000005302537223 */ /* 0x040fe20000010830 */
[----:B------:R-:W-:Y:S01]  /*42b0*/  FADD.FTZ R65, R65, R44 ;  /* 0x0000002c41417221 */ /* 0x000fe20000010000 */
[C-C-:B------:R-:W-:Y:S01]  /*42c0*/  FFMA.FTZ R57, R2.reuse, R57, -R48.reuse ;  /* 0x0000003902397223 */ /* 0x140fe20000010830 */
[----:B------:R-:W-:Y:S01]  /*42d0*/  FFMA.FTZ R48, R2, R87, -R48 ;  /* 0x0000005702307223 */ /* 0x000fe20000010830 */
[----:B------:R-:W-:Y:S01]  /*42e0*/  F2FP.SATFINITE.E4M3.F32.PACK_AB_MERGE_C R41, R54, R41, RZ ;  /* 0x000000293629723e */ /* 0x000fe200048070ff */
[----:B------:R-:W-:Y:S01]  /*42f0*/  FADD.FTZ R46, R46, R65 ;  /* 0x000000412e2e7221 */ /* 0x000fe20000010000 */
[----:B------:R-:W0:Y:S01]  /*4300*/  MUFU.EX2 R49, R49 ;  /* 0x0000003100317308 */ /* 0x000e220000000800 */
[----:B-1----:R-:W-:Y:S01]  /*4310*/  FADD.FTZ R15, R45, R0 ;  /* 0x000000002d0f7221 */ /* 0x002fe20000010000 */
[----:B------:R-:W-:Y:S01]  /*4320*/  F2FP.SATFINITE.E4M3.F32.PACK_AB_MERGE_C R167, R52, R37, R41 ;  /* 0x0000002534a7723e */ /* 0x000fe20004807029 */
[----:B------:R-:W-:-:S05]  /*4330*/  FADD.FTZ R69, R69, R46 ;  /* 0x0000002e45457221 */ /* 0x000fca0000010000 */
[----:B------:R-:W1:Y:S01]  /*4340*/  MUFU.EX2 R58, R47 ;  /* 0x0000002f003a7308 */ /* 0x000e620000000800 */
[----:B---3--:R-:W-:Y:S01]  /*4350*/  FADD.FTZ R12, R56, R15 ;  /* 0x0000000f380c7221 */ /* 0x008fe20000010000 */
[----:B--2---:R-:W-:-:S06]  /*4360*/  @P5 IMAD.HI.U32 R30, R23, R30, RZ ;  /* 0x0000001e171e5227 */ /* 0x004fcc00078e00ff */
[----:B------:R-:W2:Y:S01]  /*4370*/  MUFU.EX2 R53, R53 ;  /* 0x0000003500357308 */ /* 0x000ea20000000800 */
[----:B0-----:R-:W-:-:S07]  /*4380*/  FADD.FTZ R15, R49, R12 ;  /* 0x0000000c310f7221 */ /* 0x001fce0000010000 */
[----:B------:R-:W0:Y:S01]  /*4390*/  MUFU.EX2 R60, R51 ;  /* 0x00000033003c7308 */ /* 0x000e220000000800 */
[C---:B-1----:R-:W-:Y:S01]  /*43a0*/  FADD.FTZ R12, R58.reuse, R15 ;  /* 0x0000000f3a0c7221 */ /* 0x042fe20000010000 */
[----:B------:R-:W-:-:S04]  /*43b0*/  F2FP.SATFINITE.E4M3.F32.PACK_AB_MERGE_C R49, R58, R49, RZ ;  /* 0x000000313a31723e */ /* 0x000fc800048070ff */
[----:B------:R-:W-:Y:S02]  /*43c0*/  F2FP.SATFINITE.E4M3.F32.PACK_AB_MERGE_C R161, R56, R45, R49 ;  /* 0x0000002d38a1723e */ /* 0x000fe40004807031 */
[----:B------:R-:W1:Y:S01]  /*43d0*/  MUFU.EX2 R91, R91 ;  /* 0x0000005b005b7308 */ /* 0x000e620000000800 */
[----:B--2---:R-:W-:-:S07]  /*43e0*/  FADD.FTZ R15, R53, R12 ;  /* 0x0000000c350f7221 */ /* 0x004fce0000010000 */
        /* <DEDUP_REMOVED lines=9> */
[----:B0-----:R-:W-:-:S07]  /*4480*/  FADD.FTZ R15, R93, R14 ;  /* 0x0000000e5d0f7221 */ /* 0x001fce0000010000 */
[----:B------:R-:W0:Y:S01]  /*4490*/  MUFU.EX2 R66, R63 ;  /* 0x0000003f00427308 */ /* 0x000e220000000800 */
[----:B-1----:R-:W-:-:S07]  /*44a0*/  FADD.FTZ R32, R64, R15 ;  /* 0x0000000f40207221 */ /* 0x002fce0000010000 */
[----:B------:R-:W1:Y:S01]  /*44b0*/  MUFU.EX2 R97, R97 ;  /* 0x0000006100617308 */ /* 0x000e620000000800 */
[----:B--2---:R-:W-:-:S07]  /*44c0*/  FADD.FTZ R15, R95, R32 ;  /* 0x000000205f0f7221 */ /* 0x004fce0000010000 */
[----:B------:R-:W2:Y:S01]  /*44d0*/  MUFU.EX2 R4, R67 ;  /* 0x0000004300047308 */ /* 0x000ea20000000800 */
[C---:B0-----:R-:W-:Y:S01]  /*44e0*/  FADD.FTZ R32, R66.reuse, R15 ;  /* 0x0000000f42207221 */ /* 0x041fe20000010000 */
[----:B------:R-:W-:-:S04]  /*44f0*/  F2FP.SATFINITE.E4M3.F32.PACK_AB_MERGE_C R66, R66, R95, RZ ;  /* 0x0000005f4242723e */ /* 0x000fc800048070ff */
[----:B------:R-:W-:Y:S02]  /*4500*/  F2FP.SATFINITE.E4M3.F32.PACK_AB_MERGE_C R157, R64, R93, R66 ;  /* 0x0000005d409d723e */ /* 0x000fe40004807042 */
[----:B------:R-:W-:Y:S01]  /*4510*/  MUFU.EX2 R24, R24 ;  /* 0x0000001800187308 */ /* 0x000fe20000000800 */
[----:B-1----:R-:W-:-:S07]  /*4520*/  FADD.FTZ R15, R97, R32 ;  /* 0x00000020610f7221 */ /* 0x002fce0000010000 */
[----:B------:R-:W0:Y:S01]  /*4530*/  MUFU.EX2 R21, R21 ;  /* 0x0000001500157308 */ /* 0x000e220000000800 */
[----:B--2---:R-:W-:-:S07]  /*4540*/  FADD.FTZ R34, R4, R15 ;  /* 0x0000000f04227221 */ /* 0x004fce0000010000 */
[----:B------:R-:W1:Y:S08]  /*4550*/  MUFU.EX2 R99, R99 ;  /* 0x0000006300637308 */ /* 0x000e700000000800 */
[----:B------:R-:W-:Y:S01]  /*4560*/  MUFU.EX2 R28, R28 ;  /* 0x0000001c001c7308 */ /* 0x000fe20000000800 */
[----:B0-----:R-:W-:-:S07]  /*4570*/  F2FP.SATFINITE.E4M3.F32.PACK_AB_MERGE_C R27, R21, R24, RZ ;  /* 0x00000018151b723e */ /* 0x001fce00048070ff */
[----:B------:R-:W0:Y:S01]  /*4580*/  MUFU.EX2 R25, R25 ;  /* 0x0000001900197308 */ /* 0x000e220000000800 */
[----:B-1----:R-:W-:-:S07]  /*4590*/  FADD.FTZ R15, R99, R34 ;  /* 0x00000022630f7221 */ /* 0x002fce0000010000 */
[----:B------:R-:W1:Y:S08]  /*45a0*/  MUFU.EX2 R0, R71 ;  /* 0x0000004700007308 */ /* 0x000e700000000800 */
[----:B------:R-:W2:Y:S01]  /*45b0*/  MUFU.EX2 R101, R101 ;  /* 0x0000006500657308 */ /* 0x000ea20000000800 */
[C---:B0-----:R-:W-:Y:S01]  /*45c0*/  F2FP.SATFINITE.E4M3.F32.PACK_AB_MERGE_C R152, R25.reuse, R28, R27 ;  /* 0x0000001c1998723e */ /* 0x041fe2000480701b */
[----:B------:R-:W-:Y:S01]  /*45d0*/  FADD.FTZ R28, R28, R69 ;  /* 0x000000451c1c7221 */ /* 0x000fe20000010000 */
[----:B------:R-:W0:Y:S03]  /*45e0*/  @P5 LDC R27, c[0x0][0x450] ;  /* 0x00011400ff1b5b82 */ /* 0x000e260000000800 */
[----:B------:R-:W-:-:S02]  /*45f0*/  FADD.FTZ R25, R25, R28 ;  /* 0x0000001c19197221 */ /* 0x000fc40000010000 */
[----:B------:R-:W3:Y:S01]  /*4600*/  MUFU.EX2 R12, R75 ;  /* 0x0000004b000c7308 */ /* 0x000ee20000000800 */
[C---:B-1----:R-:W-:Y:S01]  /*4610*/  F2FP.SATFINITE.E4M3.F32.PACK_AB_MERGE_C R99, R0.reuse, R99, RZ ;  /* 0x000000630063723e */ /* 0x042fe200048070ff */
[----:B------:R-:W-:Y:S01]  /*4620*/  FADD.FTZ R0, R0, R15 ;  /* 0x0000000f00007221 */ /* 0x000fe20000010000 */
[----:B------:R-:W-:Y:S02]  /*4630*/  FADD.FTZ R24, R24, R25 ;  /* 0x0000001918187221 */ /* 0x000fe40000010000 */
[----:B------:R-:W-:Y:S02]  /*4640*/  F2FP.SATFINITE.E4M3.F32.PACK_AB_MERGE_C R159, R4, R97, R99 ;  /* 0x00000061049f723e */ /* 0x000fe40004807063 */
[----:B------:R-:W-:Y:S01]  /*4650*/  FADD.FTZ R21, R21, R24 ;  /* 0x0000001815157221 */ /* 0x000fe20000010000 */
[----:B------:R-:W1:Y:S01]  /*4660*/  MUFU.EX2 R103, R103 ;  /* 0x0000006700677308 */ /* 0x000e620000000800 */
[----:B--2---:R-:W-:-:S07]  /*4670*/  FADD.FTZ R15, R101, R0 ;  /* 0x00000000650f7221 */ /* 0x004fce0000010000 */
[----:B------:R-:W-:Y:S01]  /*4680*/  MUFU.EX2 R13, R13 ;  /* 0x0000000d000d7308 */ /* 0x000fe20000000800 */
[----:B---3--:R-:W-:Y:S01]  /*4690*/  FADD.FTZ R0, R12, R15 ;  /* 0x0000000f0c007221 */ /* 0x008fe20000010000 */
[----:B0-----:R-:W-:-:S06]  /*46a0*/  @P5 SHF.R.U32.HI R23, RZ, R27, R30 ;  /* 0x0000001bff175219 */ /* 0x001fcc000001161e */
[----:B------:R-:W0:Y:S01]  /*46b0*/  MUFU.EX2 R26, R26 ;  /* 0x0000001a001a7308 */ /* 0x000e220000000800 */
[----:B-1----:R-:W-:Y:S01]  /*46c0*/  FADD.FTZ R15, R103, R0 ;  /* 0x00000000670f7221 */ /* 0x002fe20000010000 */
[----:B------:R-:W-:-:S06]  /*46d0*/  IMAD.IADD R23, R88, 0x1, R23 ;  /* 0x0000000158177824 */ /* 0x000fcc00078e0217 */
[----:B------:R-:W1:Y:S08]  /*46e0*/  MUFU.EX2 R14, R79 ;  /* 0x0000004f000e7308 */ /* 0x000e700000000800 */
[----:B------:R-:W-:Y:S01]  /*46f0*/  MUFU.EX2 R20, R20 ;  /* 0x0000001400147308 */ /* 0x000fe20000000800 */
[----:B0-----:R-:W-:-:S07]  /*4700*/  F2FP.SATFINITE.E4M3.F32.PACK_AB_MERGE_C R0, R26, R13, RZ ;  /* 0x0000000d1a00723e */ /* 0x001fce00048070ff */
[----:B------:R-:W0:Y:S01]  /*4710*/  MUFU.EX2 R3, R3 ;  /* 0x0000000300037308 */ /* 0x000e220000000800 */
[C---:B-1----:R-:W-:Y:S01]  /*4720*/  F2FP.SATFINITE.E4M3.F32.PACK_AB_MERGE_C R103, R14.reuse, R103, RZ ;  /* 0x000000670e67723e */ /* 0x042fe200048070ff */
[----:B------:R-:W-:-:S03]  /*4730*/  FADD.FTZ R14, R14, R15 ;  /* 0x0000000f0e0e7221 */ /* 0x000fc60000010000 */
[----:B------:R-:W-:Y:S01]  /*4740*/  F2FP.SATFINITE.E4M3.F32.PACK_AB_MERGE_C R153, R12, R101, R103 ;  /* 0x000000650c99723e */ /* 0x000fe20004807067 */
[----:B------:R-:W-:Y:S02]  /*4750*/  VIADD R12, R23, UR4 ;  /* 0x00000004170c7c36 */ /* 0x000fe40008000000 */
[----:B------:R-:W1:Y:S08]  /*4760*/  MUFU.EX2 R113, R113 ;  /* 0x0000007100717308 */ /* 0x000e700000000800 */
[----:B------:R-:W2:Y:S01]  /*4770*/  MUFU.EX2 R32, R83 ;  /* 0x0000005300207308 */ /* 0x000ea20000000800 */
[----:B0-----:R-:W-:Y:S01]  /*4780*/  F2FP.SATFINITE.E4M3.F32.PACK_AB_MERGE_C R154, R3, R20, R0 ;  /* 0x00000014039a723e */ /* 0x001fe20004807000 */
[----:B------:R-:W-:-:S04]  /*4790*/  FADD.FTZ R20, R20, R21 ;  /* 0x0000001514147221 */ /* 0x000fc80000010000 */
[----:B------:R-:W-:Y:S02]  /*47a0*/  FADD.FTZ R20, R3, R20 ;  /* 0x0000001403147221 */ /* 0x000fe40000010000 */
[----:B------:R-:W0:Y:S01]  /*47b0*/  MUFU.EX2 R57, R57 ;  /* 0x0000003900397308 */ /* 0x000e220000000800 */
[----:B-1----:R-:W-:Y:S01]  /*47c0*/  FADD.FTZ R15, R113, R14 ;  /* 0x0000000e710f7221 */ /* 0x002fe20000010000 */
[----:B------:R-:W-:-:S06]  /*47d0*/  FADD.FTZ R13, R13, R20 ;  /* 0x000000140d0d7221 */ /* 0x000fcc0000010000 */
[----:B------:R-:W1:Y:S01]  /*47e0*/  MUFU.EX2 R48, R48 ;  /* 0x0000003000307308 */ /* 0x000e620000000800 */
[----:B--2---:R-:W-:Y:S01]  /*47f0*/  FADD.FTZ R0, R32, R15 ;  /* 0x0000000f20007221 */ /* 0x004fe20000010000 */
[----:B------:R-:W-:-:S03]  /*4800*/  VIADD R15, R89, 0xfffffffe ;  /* 0xfffffffe590f7836 */ /* 0x000fc60000000000 */
[----:B0-----:R-:W-:Y:S01]  /*4810*/  FADD.FTZ R3, R57, R0 ;  /* 0x0000000039037221 */ /* 0x001fe20000010000 */
[----:B-1----:R-:W-:-:S03]  /*4820*/  F2FP.SATFINITE.E4M3.F32.PACK_AB_MERGE_C R4, R48, R57, RZ ;  /* 0x000000393004723e */ /* 0x002fc600048070ff */
[----:B------:R-:W-:Y:S01]  /*4830*/  FADD.FTZ R3, R48, R3 ;  /* 0x0000000330037221 */ /* 0x000fe20000010000 */
[----:B------:R-:W-:Y:S01]  /*4840*/  F2FP.SATFINITE.E4M3.F32.PACK_AB_MERGE_C R155, R32, R113, R4 ;  /* 0x00000071209b723e */ /* 0x000fe20004807004 */
[----:B------:R-:W-:Y:S01]  /*4850*/  FADD.FTZ R4, R26, R13 ;  /* 0x0000000d1a047221 */ /* 0x000fe20000010000 */
[----:B------:R-:W-:Y:S06]  /*4860*/  @!P6 BRA `(.L_x_1072) ;  /* 0x000000000048e947 */ /* 0x000fec0003800000 */
[C---:B------:R-:W-:Y:S01]  /*4870*/  ISETP.GT.AND P1, PT, R23.reuse, RZ, PT ;  /* 0x000000ff1700720c */ /* 0x040fe20003f24270 */
[----:B------:R-:W-:-:S12]  /*4880*/  VIADD R13, R23, 0xffffffff ;  /* 0xffffffff170d7836 */ /* 0x000fd80000000000 */
[----:B------:R-:W-:Y:S05]  /*4890*/  @P1 BRA `(.L_x_1073) ;  /* 0x0000000000201947 */ /* 0x000fea0003800000 */
[----:B------:R-:W0:Y:S01]  /*48a0*/  LDC R14, c[0x0][0x9e4] ;  /* 0x00027900ff0e7b82 */ /* 0x000e220000000800 */
[----:B------:R-:W-:Y:S01]  /*48b0*/  IMAD.MOV R13, RZ, RZ, -R23 ;  /* 0x000000ffff0d7224 */ /* 0x000fe200078e0a17 */
[----:B0-----:R-:W-:-:S13]  /*48c0*/  ISETP.NE.AND P1, PT, R14, 0x1, PT ;  /* 0x000000010e00780c */ /* 0x001fda0003f25270 */
[----:B------:R-:W0:Y:S02]  /*48d0*/  @P1 LDC.64 R20, c[0x0][0x9e8] ;  /* 0x00027a00ff141b82 */ /* 0x000e240000000a00 */
[----:B0-----:R-:W-:-:S05]  /*48e0*/  @P1 IMAD.HI.U32 R0, R13, R20, RZ ;  /* 0x000000140d001227 */ /* 0x001fca00078e00ff */
[----:B------:R-:W-:-:S04]  /*48f0*/  @P1 SHF.R.U32.HI R13, RZ, R21, R0 ;  /* 0x00000015ff0d1219 */ /* 0x000fc80000011600 */
[----:B------:R-:W-:Y:S01]  /*4900*/  LOP3.LUT R13, RZ, R13, RZ, 0x33, !PT ;  /* 0x0000000dff0d7212 */ /* 0x000fe200078e33ff */
[----:B------:R-:W-:Y:S06]  /*4910*/  BRA `(.L_x_1074) ;  /* 0x0000000000147947 */ /* 0x000fec0003800000 */
.L_x_1073:
[----:B------:R-:W0:Y:S02]  /*4920*/  LDC R14, c[0x0][0x9e4] ;  /* 0x00027900ff0e7b82 */ /* 0x000e240000000800 */
[----:B0-----:R-:W-:-:S13]  /*4930*/  ISETP.NE.AND P1, PT, R14, 0x1, PT ;  /* 0x000000010e00780c */ /* 0x001fda0003f25270 */
[----:B------:R-:W0:Y:S02]  /*4940*/  @P1 LDC.64 R20, c[0x0][0x9e8] ;  /* 0x00027a00ff141b82 */ /* 0x000e240000000a00 */
[----:B0-----:R-:W-:-:S05]  /*4950*/  @P1 IMAD.HI.U32 R0, R13, R20, RZ ;  /* 0x000000140d001227 */ /* 0x001fca00078e00ff */
[----:B------:R-:W-:-:S07]  /*4960*/  @P1 SHF.R.U32.HI R13, RZ, R21, R0 ;  /* 0x00000015ff0d1219 */ /* 0x000fce0000011600 */
.L_x_1074:
[----:B------:R-:W-:-:S05]  /*4970*/  IMAD R13, R13, R14, R14 ;  /* 0x0000000e0d0d7224 */ /* 0x000fca00078e020e */
[----:B------:R-:W-:-:S07]  /*4980*/  VIMNMX R12, R12, R13, PT ;  /* 0x0000000d0c0c7248 */ /* 0x000fce0003fe0100 */
.L_x_1072:
[----:B------:R-:W-:Y:S01]  /*4990*/  SHF.R.S32.HI R13, RZ, 0x1f, R12 ;  /* 0x0000001fff0d7819 */ /* 0x000fe2000001140c */
[----:B------:R-:W0:Y:S01]  /*49a0*/  S2UR UR7, SR_CgaCtaId ;  /* 0x00000000000779c3 */ /* 0x000e220000008800 */
[----:B------:R-:W-:Y:S01]  /*49b0*/  UMOV UR4, URZ ;  /* 0x0000003f00047c82 */ /* 0x000fe20008000000 */
[----:B------:R-:W-:Y:S01]  /*49c0*/  IMAD.MOV.U32 R0, RZ, RZ, RZ ;  /* 0x000000ffff007224 */ /* 0x000fe200078e00ff */
[----:B------:R-:W-:Y:S02]  /*49d0*/  LEA.HI R13, R13, R12, RZ, 0x7 ;  /* 0x0000000c0d0d7211 */ /* 0x000fe400078f38ff */
[----:B------:R-:W-:Y:S02]  /*49e0*/  CS2R R88, SRZ ;  /* 0x0000000000587805 */ /* 0x000fe4000001ff00 */
[----:B------:R-:W-:Y:S02]  /*49f0*/  CS2R R90, SRZ ;  /* 0x00000000005a7805 */ /* 0x000fe4000001ff00 */
[----:B------:R-:W-:-:S02]  /*4a00*/  CS2R R92, SRZ ;  /* 0x00000000005c7805 */ /* 0x000fc4000001ff00 */
[----:B------:R-:W-:Y:S02]  /*4a10*/  SHF.R.S32.HI R13, RZ, 0x7, R13 ;  /* 0x00000007ff0d7819 */ /* 0x000fe4000001140d */
[----:B------:R-:W-:Y:S02]  /*4a20*/  CS2R R94, SRZ ;  /* 0x00000000005e7805 */ /* 0x000fe4000001ff00 */
[----:B------:R-:W-:Y:S02]  /*4a30*/  CS2R R96, SRZ ;  /* 0x0000000000607805 */ /* 0x000fe4000001ff00 */
[----:B------:R-:W-:Y:S02]  /*4a40*/  CS2R R98, SRZ ;  /* 0x0000000000627805 */ /* 0x000fe4000001ff00 */
[----:B------:R-:W-:Y:S02]  /*4a50*/  VIMNMX R14, R18, R13, !PT ;  /* 0x0000000d120e7248 */ /* 0x000fe40007fe0100 */
[----:B------:R-:W-:-:S02]  /*4a60*/  CS2R R100, SRZ ;  /* 0x0000000000647805 */ /* 0x000fc4000001ff00 */
[----:B------:R-:W-:Y:S02]  /*4a70*/  CS2R R102, SRZ ;  /* 0x0000000000667805 */ /* 0x000fe4000001ff00 */
[----:B------:R-:W-:Y:S02]  /*4a80*/  CS2R R104, SRZ ;  /* 0x0000000000687805 */ /* 0x000fe4000001ff00 */
[----:B------:R-:W-:Y:S02]  /*4a90*/  ISETP.GE.AND P1, PT, R15, R14, PT ;  /* 0x0000000e0f00720c */ /* 0x000fe40003f26270 */
        /* <DEDUP_REMOVED lines=23> */
[----:B0-----:R-:W-:Y:S06]  /*4c10*/  @!P1 BRA `(.L_x_1075) ;  /* 0x0000003000509947 */ /* 0x001fec0003800000 */
[----:B------:R-:W-:Y:S01]  /*4c20*/  IMAD.MOV.U32 R13, RZ, RZ, R11 ;  /* 0x000000ffff0d7224 */ /* 0x000fe200078e000b */
[----:B------:R-:W-:Y:S01]  /*4c30*/  CS2R R150, SRZ ;  /* 0x0000000000967805 */ /* 0x000fe2000001ff00 */
[----:B------:R-:W-:Y:S01]  /*4c40*/  IMAD.MOV.U32 R12, RZ, RZ, R9 ;  /* 0x000000ffff0c7224 */ /* 0x000fe200078e0009 */
        /* <DEDUP_REMOVED lines=33> */
[----:B------:R-:W-:Y:S01]  /*4e60*/  ULDC UR34, c[0x0][0x9e4] ;  /* 0x0002790000227ab9 */ /* 0x000fe20000000800 */
[----:B------:R-:W-:Y:S01]  /*4e70*/  ULDC UR33, c[0x0][0x2f0] ;  /* 0x0000bc0000217ab9 */ /* 0x000fe20000000800 */
[----:B------:R-:W-:-:S05]  /*4e80*/  ULDC UR35, c[0x0][0x9e0] ;  /* 0x0002780000237ab9 */ /* 0x000fca0000000800 */
.L_x_1094:
[----:B------:R-:W-:Y:S01]  /*4e90*/  ISETP.NE.AND P2, PT, RZ, UR37, PT ;  /* 0x00000025ff007c0c */ /* 0x000fe2000bf45270 */
[----:B------:R-:W-:-:S04]  /*4ea0*/  UISETP.NE.AND UP0, UPT, UR32, 0x1, UPT ;  /* 0x000000012000788c */ /* 0x000fc8000bf05270 */
[----:B------:R-:W-:-:S06]  /*4eb0*/  USEL UR4, URZ, 0x1, UP0 ;  /* 0x000000013f047887 */ /* 0x000fcc0008000000 */
[----:B------:R-:W-:Y:S02]  /*4ec0*/  LOP3.LUT R0, R20, UR4, RZ, 0x3c, !PT ;  /* 0x0000000414007c12 */ /* 0x000fe4000f8e3cff */
[----:B------:R-:W-:Y:S05]  /*4ed0*/  @P2 BRA `(.L_x_1076) ;  /* 0x0000000000342947 */ /* 0x000fea0003800000 */
[----:B------:R-:W-:Y:S05]  /*4ee0*/  @!P0 BRA `(.L_x_1077) ;  /* 0x0000000000048947 */ /* 0x000fea0003800000 */
[----:B------:R-:W-:Y:S01]  /*4ef0*/  BPT.TRAP 0x1 ;  /* 0x000000040000795c */ /* 0x000fe20000300000 */
.L_x_1077:
[----:B------:R-:W-:Y:S01]  /*4f00*/  UIADD3 UR4, UR32, 0x1, URZ ;  /* 0x0000000120047890 */ /* 0x000fe2000fffe03f */
[----:B------:R-:W-:-:S03]  /*4f10*/  SHF.L.U32 R9, R0, 0x1f, RZ ;  /* 0x0000001f00097819 */ /* 0x000fc600000006ff */
[----:B------:R-:W-:-:S04]  /*4f20*/  UISETP.NE.AND UP0, UPT, UR4, 0x2, UPT ;  /* 0x000000020400788c */ /* 0x000fc8000bf05270 */
[----:B------:R-:W-:-:S04]  /*4f30*/  USEL UR4, UR4, URZ, UP0 ;  /* 0x0000003f04047287 */ /* 0x000fc80008000000 */
[----:B------:R-:W-:-:S09]  /*4f40*/  ULEA UR4, UR4, UR36, 0x3 ;  /* 0x0000002404047291 */ /* 0x000fd2000f8e183f */
[----:B------:R0:W1:Y:S01]  /*4f50*/  SYNCS.PHASECHK.TRANS64.TRYWAIT P1, [UR4+0x22830], R9 ;  /* 0x02283009ff0075a7 */ /* 0x0000620008020144 */
[----:B------:R-:W-:Y:S05]  /*4f60*/  @!P0 BRA `(.L_x_1078) ;  /* 0x0000000000048947 */ /* 0x000fea0003800000 */
[----:B------:R-:W-:Y:S01]  /*4f70*/  BPT.TRAP 0x1 ;  /* 0x000000040000795c */ /* 0x000fe20000300000 */
.L_x_1078:
[----:B-1----:R-:W-:Y:S05]  /*4f80*/  @P1 BRA `(.L_x_1076) ;  /* 0x0000000000081947 */ /* 0x002fea0003800000 */
[----:B------:R-:W1:Y:S02]  /*4f90*/  SYNCS.PHASECHK.TRANS64.TRYWAIT P1, [UR4+0x22830], R9 ;  /* 0x02283009ff0075a7 */ /* 0x000e640008020144 */
[----:B-1----:R-:W-:Y:S05]  /*4fa0*/  @!P1 BRA `(.L_x_1079) ;  /* 0x000000f000e89947 */ /* 0x002fea0003800000 */
.L_x_1076:
[----:B01----:R-:W-:Y:S01]  /*4fb0*/  VIADD R9, R19, 0x8 ;  /* 0x0000000813097836 */ /* 0x003fe20000000000 */
[----:B------:R-:W-:Y:S01]  /*4fc0*/  UIADD3 UR4, UR32, 0x1, URZ ;  /* 0x0000000120047890 */ /* 0x000fe2000fffe03f */
[----:B------:R-:W-:Y:S01]  /*4fd0*/  R2UR UR28, R6 ;  /* 0x00000000061c72ca */ /* 0x000fe200000e0000 */
[----:B------:R-:W-:Y:S01]  /*4fe0*/  UMOV UR31, 0x80000020 ;  /* 0x80000020001f7882 */ /* 0x000fe20000000000 */
[----:B------:R-:W-:Y:S01]  /*4ff0*/  R2UR UR29, R7 ;  /* 0x00000000071d72ca */ /* 0x000fe200000e0000 */
[----:B------:R0:W-:Y:S01]  /*5000*/  BAR.SYNC.DEFER_BLOCKING R9, 0x100 ;  /* 0x000400090000751d */ /* 0x0001e20000010000 */
[----:B------:R-:W-:-:S04]  /*5010*/  UISETP.NE.AND UP0, UPT, UR4, 0x2, UPT ;  /* 0x000000020400788c */ /* 0x000fc8000bf05270 */
[----:B------:R-:W-:Y:S01]  /*5020*/  USEL UR4, UR4, URZ, UP0 ;  /* 0x0000003f04047287 */ /* 0x000fe20008000000 */
[----:B------:R-:W-:Y:S01]  /*5030*/  UMOV UR11, 0x80000020 ;  /* 0x80000020000b7882 */ /* 0x000fe20000000000 */
[----:B------:R-:W-:Y:S02]  /*5040*/  UMOV UR15, 0x80000020 ;  /* 0x80000020000f7882 */ /* 0x000fe40000000000 */
[----:B------:R-:W-:Y:S01]  /*5050*/  UIMAD UR30, UR4, 0x600, UR6 ;  /* 0x00000600041e78a4 */ /* 0x000fe2000f8e0206 */
[----:B------:R-:W-:Y:S01]  /*5060*/  UMOV UR19, 0x80000020 ;  /* 0x8000002000137882 */ /* 0x000fe20000000000 */
[----:B------:R-:W-:Y:S02]  /*5070*/  UMOV UR23, 0x80000020 ;  /* 0x8000002000177882 */ /* 0x000fe40000000000 */
[----:B------:R-:W-:Y:S02]  /*5080*/  UIADD3 UR10, UR30, 0x2, URZ ;  /* 0x000000021e0a7890 */ /* 0x000fe4000fffe03f */
[----:B------:R-:W-:-:S02]  /*5090*/  UIADD3 UR14, UR30, 0x200, URZ ;  /* 0x000002001e0e7890 */ /* 0x000fc4000fffe03f */
[----:B------:R-:W-:Y:S02]  /*50a0*/  UIADD3 UR18, UR30, 0x202, URZ ;  /* 0x000002021e127890 */ /* 0x000fe4000fffe03f */
[----:B------:R-:W-:Y:S02]  /*50b0*/  UIADD3 UR22, UR30, 0x400, URZ ;  /* 0x000004001e167890 */ /* 0x000fe4000fffe03f */
[----:B------:R-:W-:Y:S01]  /*50c0*/  UIADD3 UR26, UR30, 0x402, URZ ;  /* 0x000004021e1a7890 */ /* 0x000fe2000fffe03f */
[----:B------:R-:W-:Y:S01]  /*50d0*/  UMOV UR27, 0x80000020 ;  /* 0x80000020001b7882 */ /* 0x000fe20000000000 */
[----:B------:R-:W-:-:S06]  /*50e0*/  WARPGROUP.ARRIVE ;  /* 0x00000000000079c5 */ /* 0x000fcc0000000000 */
[----:B------:R-:W-:Y:S03]  /*50f0*/  QGMMA.64x128x32.F32.E4M3.E4M3 R24, gdesc[UR28], RZ, !UPT, gsb0 ;  /* 0x01e000001c1879f3 */ /* 0x000fe6000c0008ff */
        /* <DEDUP_REMOVED lines=16> */
[----:B0-----:R-:W-:Y:S05]  /*5200*/  @P2 BRA `(.L_x_1080) ;  /* 0x0000000000282947 */ /* 0x001fea0003800000 */
[----:B------:R-:W-:Y:S05]  /*5210*/  @!P0 BRA `(.L_x_1081) ;  /* 0x0000000000048947 */ /* 0x000fea0003800000 */
[----:B------:R-:W-:Y:S01]  /*5220*/  BPT.TRAP 0x1 ;  /* 0x000000040000795c */ /* 0x000fe20000300000 */
.L_x_1081:
[----:B------:R-:W-:Y:S01]  /*5230*/  ULEA UR10, UR32, UR36, 0x3 ;  /* 0x00000024200a7291 */ /* 0x000fe2000f8e183f */
[----:B------:R-:W-:-:S08]  /*5240*/  SHF.L.U32 R9, R20, 0x1f, RZ ;  /* 0x0000001f14097819 */ /* 0x000fd000000006ff */
[----:B------:R0:W1:Y:S01]  /*5250*/  SYNCS.PHASECHK.TRANS64.TRYWAIT P1, [UR10+0x22850], R9 ;  /* 0x02285009ff0075a7 */ /* 0x000062000802014a */
[----:B------:R-:W-:Y:S05]  /*5260*/  @!P0 BRA `(.L_x_1082) ;  /* 0x0000000000048947 */ /* 0x000fea0003800000 */
[----:B------:R-:W-:Y:S01]  /*5270*/  BPT.TRAP 0x1 ;  /* 0x000000040000795c */ /* 0x000fe20000300000 */
.L_x_1082:
[----:B-1----:R-:W-:Y:S05]  /*5280*/  @P1 BRA `(.L_x_1080) ;  /* 0x0000000000081947 */ /* 0x002fea0003800000 */
[----:B------:R-:W1:Y:S02]  /*5290*/  SYNCS.PHASECHK.TRANS64.TRYWAIT P1, [UR10+0x22850], R9 ;  /* 0x02285009ff0075a7 */ /* 0x000e64000802014a */
[----:B-1----:R-:W-:Y:S05]  /*52a0*/  @!P1 BRA `(.L_x_1083) ;  /* 0x000000f000409947 */ /* 0x002fea0003800000 */
.L_x_1080:
[----:B------:R-:W-:Y:S01]  /*52b0*/  UIADD3 UR10, UR36, 0x400, URZ ;  /* 0x00000400240a7890 */ /* 0x000fe2000fffe03f */
[----:B------:R-:W-:Y:S01]  /*52c0*/  WARPGROUP.ARRIVE ;  /* 0x00000000000079c5 */ /* 0x000fe20000000000 */
[----:B------:R-:W-:Y:S01]  /*52d0*/  UMOV UR11, 0x40000040 ;  /* 0x40000040000b7882 */ /* 0x000fe20000000000 */
[----:B01----:R-:W-:Y:S01]  /*52e0*/  IADD3 R9, -R19, 0xb, RZ ;  /* 0x0000000b13097810 */ /* 0x003fe20007ffe1ff */
[----:B------:R-:W-:-:S04]  /*52f0*/  USHF.R.U32.HI UR10, URZ, 0x4, UR10 ;  /* 0x000000043f0a7899 */ /* 0x000fc8000801160a */
[----:B------:R-:W-:-:S04]  /*5300*/  ULOP3.LUT UR10, UR10, 0x3fff, URZ, 0xc0, !UPT ;  /* 0x00003fff0a0a7892 */ /* 0x000fc8000f8ec03f */
[----:B------:R-:W-:-:S04]  /*5310*/  ULOP3.LUT UR10, UR10, 0x10000, URZ, 0xfc, !UPT ;  /* 0x000100000a0a7892 */ /* 0x000fc8000f8efc3f */
[----:B------:R-:W-:-:S07]  /*5320*/  ULEA UR14, UR32, UR10, 0xa ;  /* 0x0000000a200e7291 */ /* 0x000fce000f8e503f */
        /* <DEDUP_REMOVED lines=21> */
.L_x_1084:
[----:B0-----:R-:W2:Y:S01]  /*5480*/  LDL R9, [R1] ;  /* 0x0000000001097983 */ /* 0x001ea20000100800 */
[----:B------:R-:W-:Y:S01]  /*5490*/  ISETP.NE.AND P1, PT, R22, 0x1, PT ;  /* 0x000000011600780c */ /* 0x000fe20003f25270 */
[----:B------:R-:W0:Y:S01]  /*54a0*/  LDC R10, c[0x0][0x288] ;  /* 0x0000a200ff0a7b82 */ /* 0x000e220000000800 */
[----:B------:R-:W-:Y:S01]  /*54b0*/  IMAD.SHL.U32 R160, R15, 0x80, RZ ;  /* 0x000000800fa07824 */ /* 0x000fe200078e00ff */
[----:B------:R-:W-:-:S04]  /*54c0*/  ULEA UR10, UR4, UR36, 0x3 ;  /* 0x00000024040a7291 */ /* 0x000fc8000f8e183f */
[----:B------:R-:W-:-:S04]  /*54d0*/  UIADD3 UR10, UR10, 0x22840, URZ ;  /* 0x000228400a0a7890 */ /* 0x000fc8000fffe03f */
[----:B------:R-:W-:Y:S02]  /*54e0*/  UPRMT UR10, UR7, 0x654, UR10 ;  /* 0x00000654070a7896 */ /* 0x000fe4000800000a */
[----:B------:R-:W1:Y:S07]  /*54f0*/  @P1 LDC R20, c[0x0][0x450] ;  /* 0x00011400ff141b82 */ /* 0x000e6e0000000800 */
[----:B------:R-:W-:Y:S01]  /*5500*/  SYNCS.ARRIVE.TRANS64.RED.A1T0 RZ, [UR10], RZ ;  /* 0x000000ffffff79a7 */ /* 0x000fe2000810040a */
[----:B--2---:R-:W-:-:S02]  /*5510*/  LOP3.LUT P5, RZ, R9, 0x1, RZ, 0xc0, !PT ;  /* 0x0000000109ff7812 */ /* 0x004fc400078ac0ff */
[----:B------:R-:W2:Y:S02]  /*5520*/  @P1 LDC R9, c[0x0][0x44c] ;  /* 0x00011300ff091b82 */ /* 0x000ea40000000800 */
[----:B--2---:R-:W-:-:S04]  /*5530*/  @P1 IMAD.HI.U32 R11, R8, R9, RZ ;  /* 0x00000009080b1227 */ /* 0x004fc800078e00ff */
[----:B------:R-:W-:Y:S01]  /*5540*/  IMAD.MOV.U32 R9, RZ, RZ, R8 ;  /* 0x000000ffff097224 */ /* 0x000fe200078e0008 */
[----:B-1----:R-:W-:Y:S02]  /*5550*/  @P1 SHF.R.U32.HI R9, RZ, R20, R11 ;  /* 0x00000014ff091219 */ /* 0x002fe4000001160b */
[----:B------:R-:W-:-:S03]  /*5560*/  IADD3 R20, -R160, 0x1, RZ ;  /* 0x00000001a0147810 */ /* 0x000fc60007ffe1ff */
[----:B------:R-:W1:Y:S02]  /*5570*/  SHFL.IDX PT, R21, R9, RZ, 0x1c1f ;  /* 0x001c1fff09157589 */ /* 0x000e6400000e0000 */
[----:B------:R-:W-:-:S04]  /*5580*/  IMAD R11, R5, -0x2, R20 ;  /* 0xfffffffe050b7824 */ /* 0x000fc800078e0214 */
[----:B------:R-:W-:-:S04]  /*5590*/  IMAD R11, R16, UR33, R11 ;  /* 0x00000021100b7c24 */ /* 0x000fc8000f8e020b */
[----:B0-----:R-:W-:-:S04]  /*55a0*/  IMAD.IADD R11, R11, 0x1, -R10 ;  /* 0x000000010b0b7824 */ /* 0x001fc800078e0a0a */
[C---:B------:R-:W-:Y:S02]  /*55b0*/  VIADD R162, R11.reuse, UR35 ;  /* 0x000000230ba27c36 */ /* 0x040fe40008000000 */
[----:B------:R-:W-:Y:S02]  /*55c0*/  VIADD R164, R11, UR5 ;  /* 0x000000050ba47c36 */ /* 0x000fe40008000000 */
[--C-:B-1----:R-:W-:Y:S02]  /*55d0*/  IMAD.IADD R156, R162, 0x1, R21.reuse ;  /* 0x00000001a29c7824 */ /* 0x102fe400078e0215 */
[----:B------:R-:W-:Y:S01]  /*55e0*/  IMAD.IADD R158, R164, 0x1, R21 ;  /* 0x00000001a49e7824 */ /* 0x000fe200078e0215 */
[----:B------:R-:W-:Y:S06]  /*55f0*/  @!P5 BRA `(.L_x_1085) ;  /* 0x00000000005cd947 */ /* 0x000fec0003800000 */
[----:B------:R-:W-:Y:S01]  /*5600*/  IMAD R11, R16, UR33, R21 ;  /* 0x00000021100b7c24 */ /* 0x000fe2000f8e0215 */
[----:B------:R-:W-:Y:S03]  /*5610*/  BSSY B0, `(.L_x_1086) ;  /* 0x0000011000007945 */ /* 0x000fe60003800000 */
[----:B------:R-:W-:-:S05]  /*5620*/  IMAD.IADD R11, R11, 0x1, -R10 ;  /* 0x000000010b0b7824 */ /* 0x000fca00078e0a0a */
[----:B------:R-:W-:-:S13]  /*5630*/  ISETP.GT.AND P1, PT, R11, -0x1, PT ;  /* 0xffffffff0b00780c */ /* 0x000fda0003f24270 */
[----:B------:R-:W-:Y:S05]  /*5640*/  @P1 BRA `(.L_x_1087) ;  /* 0x0000000000201947 */ /* 0x000fea0003800000 */
[----:B------:R-:W-:Y:S01]  /*5650*/  IMAD.U32 R21, RZ, RZ, UR34 ;  /* 0x00000022ff157e24 */ /* 0x000fe2000f8e00ff */
[----:B------:R-:W-:-:S04]  /*5660*/  LOP3.LUT R11, RZ, R11, RZ, 0x33, !PT ;  /* 0x0000000bff0b7212 */ /* 0x000fc800078e33ff */
[----:B------:R-:W-:-:S13]  /*5670*/  ISETP.NE.AND P1, PT, R21, 0x1, PT ;  /* 0x000000011500780c */ /* 0x000fda0003f25270 */
[----:B------:R-:W0:Y:S02]  /*5680*/  @P1 LDC.64 R152, c[0x0][0x9e8] ;  /* 0x00027a00ff981b82 */ /* 0x000e240000000a00 */
[----:B0-----:R-:W-:-:S05]  /*5690*/  @P1 IMAD.HI.U32 R20, R11, R152, RZ ;  /* 0x000000980b141227 */ /* 0x001fca00078e00ff */
[----:B------:R-:W-:-:S04]  /*56a0*/  @P1 SHF.R.U32.HI R11, RZ, R153, R20 ;  /* 0x00000099ff0b1219 */ /* 0x000fc80000011614 */
[----:B------:R-:W-:Y:S01]  /*56b0*/  LOP3.LUT R11, RZ, R11, RZ, 0x33, !PT ;  /* 0x0000000bff0b7212 */ /* 0x000fe200078e33ff */
[----:B------:R-:W-:Y:S06]  /*56c0*/  BRA `(.L_x_1088) ;  /* 0x0000000000147947 */ /* 0x000fec0003800000 */
.L_x_1087:
[----:B------:R-:W-:-:S05]  /*56d0*/  IMAD.U32 R21, RZ, RZ, UR34 ;  /* 0x00000022ff157e24 */ /* 0x000fca000f8e00ff */
[----:B------:R-:W-:-:S13]  /*56e0*/  ISETP.NE.AND P1, PT, R21, 0x1, PT ;  /* 0x000000011500780c */ /* 0x000fda0003f25270 */
[----:B------:R-:W0:Y:S02]  /*56f0*/  @P1 LDC.64 R152, c[0x0][0x9e8] ;  /* 0x00027a00ff981b82 */ /* 0x000e240000000a00 */
[----:B0-----:R-:W-:-:S05]  /*5700*/  @P1 IMAD.HI.U32 R20, R11, R152, RZ ;  /* 0x000000980b141227 */ /* 0x001fca00078e00ff */
[----:B------:R-:W-:-:S07]  /*5710*/  @P1 SHF.R.U32.HI R11, RZ, R153, R20 ;  /* 0x00000099ff0b1219 */ /* 0x000fce0000011614 */
.L_x_1088:
[----:B------:R-:W-:Y:S05]  /*5720*/  BSYNC B0 ;  /* 0x0000000000007941 */ /* 0x000fea0003800000 */
.L_x_1086:
[----:B------:R-:W-:-:S04]  /*5730*/  IMAD R20, R11, R21, -R160 ;  /* 0x000000150b147224 */ /* 0x000fc800078e0aa0 */
[----:B------:R-:W-:-:S05]  /*5740*/  IMAD R11, R5, -0x2, R20 ;  /* 0xfffffffe050b7824 */ /* 0x000fca00078e0214 */
[----:B------:R-:W-:Y:S02]  /*5750*/  VIADDMNMX R156, R11, R21, R156, PT ;  /* 0x000000150b9c7246 */ /* 0x000fe4000380019c */
[----:B------:R-:W-:-:S07]  /*5760*/  VIMNMX R158, R158, R11, !PT ;  /* 0x0000000b9e9e7248 */ /* 0x000fce0007fe0100 */
.L_x_1085:
[----:B------:R-:W-:Y:S01]  /*5770*/  ISETP.GT.AND P1, PT, R15, -0x1, PT ;  /* 0xffffffff0f00780c */ /* 0x000fe20003f24270 */
[----:B------:R-:W0:Y:S03]  /*5780*/  SHFL.IDX PT, R9, R9, 0x1, 0x1c1f ;  /* 0x003c1f0009097f89 */ /* 0x000e2600000e0000 */
[C---:B------:R-:W-:Y:S02]  /*5790*/  ISETP.GT.AND P3, PT, R158.reuse, RZ, P1 ;  /* 0x000000ff9e00720c */ /* 0x040fe40000f64270 */
[----:B------:R-:W-:Y:S02]  /*57a0*/  ISETP.GT.AND P4, PT, R158, 0x1, P1 ;  /* 0x000000019e00780c */ /* 0x000fe40000f84270 */
[C---:B------:R-:W-:Y:S02]  /*57b0*/  ISETP.LT.OR P3, PT, R156.reuse, 0x1, P3 ;  /* 0x000000019c00780c */ /* 0x040fe40001f61670 */
[----:B------:R-:W-:-:S02]  /*57c0*/  ISETP.LT.OR P4, PT, R156, 0x2, P4 ;  /* 0x000000029c00780c */ /* 0x000fc40002781670 */
[----:B------:R-:W-:Y:S02]  /*57d0*/  FSEL R21, R24, -INF , !P3 ;  /* 0xff80000018157808 */ /* 0x000fe40005800000 */
[----:B------:R-:W-:Y:S02]  /*57e0*/  FSEL R20, R25, -INF , !P4 ;  /* 0xff80000019147808 */ /* 0x000fe40006000000 */
[C---:B------:R-:W-:Y:S02]  /*57f0*/  ISETP.GT.AND P2, PT, R158.reuse, 0x8, P1 ;  /* 0x000000089e00780c */ /* 0x040fe40000f44270 */
[C---:B------:R-:W-:Y:S02]  /*5800*/  ISETP.GT.AND P3, PT, R158.reuse, 0x9, P1 ;  /* 0x000000099e00780c */ /* 0x040fe40000f64270 */
[----:B------:R-:W-:Y:S02]  /*5810*/  ISETP.GT.AND P4, PT, R158, 0x10, P1 ;  /* 0x000000109e00780c */ /* 0x000fe40000f84270 */
[----:B------:R-:W-:-:S02]  /*5820*/  ISETP.LT.OR P2, PT, R156, 0x9, P2 ;  /* 0x000000099c00780c */ /* 0x000fc40001741670 */
[C---:B------:R-:W-:Y:S02]  /*5830*/  ISETP.LT.OR P3, PT, R156.reuse, 0xa, P3 ;  /* 0x0000000a9c00780c */ /* 0x040fe40001f61670 */
[----:B------:R-:W-:Y:S02]  /*5840*/  ISETP.LT.OR P4, PT, R156, 0x11, P4 ;  /* 0x000000119c00780c */ /* 0x000fe40002781670 */
[----:B------:R-:W-:Y:S01]  /*5850*/  FSEL R23, R28, -INF , !P2 ;  /* 0xff8000001c177808 */ /* 0x000fe20005000000 */
[--C-:B0-----:R-:W-:Y:S01]  /*5860*/  IMAD.IADD R28, R162, 0x1, R9.reuse ;  /* 0x00000001a21c7824 */ /* 0x101fe200078e0209 */
[----:B------:R-:W-:Y:S02]  /*5870*/  FSEL R24, R29, -INF , !P3 ;  /* 0xff8000001d187808 */ /* 0x000fe40005800000 */
[----:B------:R-:W-:Y:S01]  /*5880*/  FSEL R154, R32, -INF , !P4 ;  /* 0xff800000209a7808 */ /* 0x000fe20006000000 */
[----:B------:R-:W-:Y:S01]  /*5890*/  IMAD.IADD R32, R164, 0x1, R9 ;  /* 0x00000001a4207824 */ /* 0x000fe200078e0209 */
[----:B------:R-:W-:-:S02]  /*58a0*/  ISETP.GT.AND P2, PT, R158, 0x11, P1 ;  /* 0x000000119e00780c */ /* 0x000fc40000f44270 */
[C---:B------:R-:W-:Y:S02]  /*58b0*/  ISETP.GT.AND P3, PT, R158.reuse, 0x18, P1 ;  /* 0x000000189e00780c */ /* 0x040fe40000f64270 */
[----:B------:R-:W-:Y:S02]  /*58c0*/  ISETP.GT.AND P4, PT, R158, 0x19, P1 ;  /* 0x000000199e00780c */ /* 0x000fe40000f84270 */
[C---:B------:R-:W-:Y:S02]  /*58d0*/  ISETP.LT.OR P2, PT, R156.reuse, 0x12, P2 ;  /* 0x000000129c00780c */ /* 0x040fe40001741670 */
[C---:B------:R-:W-:Y:S02]  /*58e0*/  ISETP.LT.OR P3, PT, R156.reuse, 0x19, P3 ;  /* 0x000000199c00780c */ /* 0x040fe40001f61670 */
[----:B------:R-:W-:Y:S02]  /*58f0*/  ISETP.LT.OR P4, PT, R156, 0x1a, P4 ;  /* 0x0000001a9c00780c */ /* 0x000fe40002781670 */
[----:B------:R-:W-:-:S02]  /*5900*/  FSEL R152, R33, -INF , !P2 ;  /* 0xff80000021987808 */ /* 0x000fc40005000000 */
        /* <DEDUP_REMOVED lines=8> */
[----:B------:R-:W-:Y:S02]  /*5990*/  FSEL R173, R40, -INF , !P2 ;  /* 0xff80000028ad7808 */ /* 0x000fe40005000000 */
[----:B------:R-:W-:Y:S02]  /*59a0*/  FSEL R163, R41, -INF , !P3 ;  /* 0xff80000029a37808 */ /* 0x000fe40005800000 */
[----:B------:R-:W-:Y:S02]  /*59b0*/  FSEL R161, R44, -INF , !P4 ;  /* 0xff8000002ca17808 */ /* 0x000fe40006000000 */
        /* <DEDUP_REMOVED lines=62> */
[----:B------:R-:W-:Y:S01]  /*5da0*/  FSEL R85, R85, -INF , !P4 ;  /* 0xff80000055557808 */ /* 0x000fe20006000000 */
        /* <DEDUP_REMOVED lines=14> */
.L_x_1091:
[----:B------:R-:W-:-:S05]  /*5e90*/  IMAD.U32 R44, RZ, RZ, UR34 ;  /* 0x00000022ff2c7e24 */ /* 0x000fca000f8e00ff */
[----:B------:R-:W-:-:S13]  /*5ea0*/  ISETP.NE.AND P2, PT, R44, 0x1, PT ;  /* 0x000000012c00780c */ /* 0x000fda0003f45270 */
[----:B------:R-:W0:Y:S02]  /*5eb0*/  @P2 LDC.64 R164, c[0x0][0x9e8] ;  /* 0x00027a00ffa42b82 */ /* 0x000e240000000a00 */
[----:B0-----:R-:W-:-:S05]  /*5ec0*/  @P2 IMAD.HI.U32 R40, R9, R164, RZ ;  /* 0x000000a409282227 */ /* 0x001fca00078e00ff */
[----:B------:R-:W-:-:S07]  /*5ed0*/  @P2 SHF.R.U32.HI R9, RZ, R165, R40 ;  /* 0x000000a5ff092219 */ /* 0x000fce0000011628 */
.L_x_1092:
[----:B------:R-:W-:Y:S05]  /*5ee0*/  BSYNC B0 ;  /* 0x0000000000007941 */ /* 0x000fea0003800000 */
.L_x_1090:
[----:B------:R-:W-:-:S04]  /*5ef0*/  IMAD R40, R9, R44, -R160 ;  /* 0x0000002c09287224 */ /* 0x000fc800078e0aa0 */
[----:B------:R-:W-:-:S05]  /*5f00*/  IMAD R9, R5, -0x2, R40 ;  /* 0xfffffffe05097824 */ /* 0x000fca00078e0228 */
[----:B------:R-:W-:Y:S02]  /*5f10*/  VIADDMNMX R28, R9, R44, R28, PT ;  /* 0x0000002c091c7246 */ /* 0x000fe4000380011c */
[----:B------:R-:W-:-:S07]  /*5f20*/  VIMNMX R32, R32, R9, !PT ;  /* 0x0000000920207248 */ /* 0x000fce0007fe0100 */
.L_x_1089:
[----:B------:R-:W-:Y:S02]  /*5f30*/  FMNMX.FTZ R9, R21, R12, !PT ;  /* 0x0000000c15097209 */ /* 0x000fe40007810000 */
[----:B------:R-:W-:Y:S02]  /*5f40*/  ISETP.GT.AND P2, PT, R32, 0x9, P1 ;  /* 0x000000092000780c */ /* 0x000fe40000f44270 */
[----:B------:R-:W-:Y:S02]  /*5f50*/  FMNMX.FTZ R40, R20, R9, !PT ;  /* 0x0000000914287209 */ /* 0x000fe40007810000 */
[----:B------:R-:W-:Y:S02]  /*5f60*/  ISETP.LT.OR P2, PT, R28, 0xa, P2 ;  /* 0x0000000a1c00780c */ /* 0x000fe40001741670 */
[----:B------:R-:W-:Y:S02]  /*5f70*/  FMNMX.FTZ R9, R23, R40, !PT ;  /* 0x0000002817097209 */ /* 0x000fe40007810000 */
[----:B------:R-:W-:-:S02]  /*5f80*/  FSEL R31, R31, -INF , !P2 ;  /* 0xff8000001f1f7808 */ /* 0x000fc40005000000 */
[----:B------:R-:W-:Y:S02]  /*5f90*/  FMNMX.FTZ R9, R24, R9, !PT ;  /* 0x0000000918097209 */ /* 0x000fe40007810000 */
[----:B------:R-:W-:Y:S02]  /*5fa0*/  ISETP.GT.AND P2, PT, R32, 0x11, P1 ;  /* 0x000000112000780c */ /* 0x000fe40000f44270 */
[----:B------:R-:W-:Y:S02]  /*5fb0*/  FMNMX.FTZ R9, R154, R9, !PT ;  /* 0x000000099a097209 */ /* 0x000fe40007810000 */
[----:B------:R-:W-:Y:S02]  /*5fc0*/  ISETP.LT.OR P2, PT, R28, 0x12, P2 ;  /* 0x000000121c00780c */ /* 0x000fe40001741670 */
[----:B------:R-:W-:Y:S02]  /*5fd0*/  FMNMX.FTZ R9, R152, R9, !PT ;  /* 0x0000000998097209 */ /* 0x000fe40007810000 */
[----:B------:R-:W-:-:S02]  /*5fe0*/  ISETP.GT.AND P3, PT, R32, 0x1, P1 ;  /* 0x000000012000780c */ /* 0x000fc40000f64270 */
[----:B------:R-:W-:Y:S02]  /*5ff0*/  FMNMX.FTZ R40, R36, R9, !PT ;  /* 0x0000000924287209 */ /* 0x000fe40007810000 */
[----:B------:R-:W-:Y:S02]  /*6000*/  FSEL R35, R35, -INF , !P2 ;  /* 0xff80000023237808 */ /* 0x000fe40005000000 */
[----:B------:R-:W-:Y:S02]  /*6010*/  FMNMX.FTZ R40, R179, R40, !PT ;  /* 0x00000028b3287209 */ /* 0x000fe40007810000 */
[----:B------:R-:W-:Y:S02]  /*6020*/  ISETP.GT.AND P2, PT, R32, 0x19, P1 ;  /* 0x000000192000780c */ /* 0x000fe40000f44270 */
[----:B------:R-:W-:Y:S02]  /*6030*/  FMNMX.FTZ R40, R173, R40, !PT ;  /* 0x00000028ad287209 */ /* 0x000fe40007810000 */
[----:B------:R-:W-:-:S02]  /*6040*/  ISETP.LT.OR P3, PT, R28, 0x2, P3 ;  /* 0x000000021c00780c */ /* 0x000fc40001f61670 */
[----:B------:R-:W-:Y:S02]  /*6050*/  FMNMX.FTZ R40, R163, R40, !PT ;  /* 0x00000028a3287209 */ /* 0x000fe40007810000 */
[----:B------:R-:W-:Y:S02]  /*6060*/  ISETP.LT.OR P2, PT, R28, 0x1a, P2 ;  /* 0x0000001a1c00780c */ /* 0x000fe40001741670 */
[----:B------:R-:W-:Y:S02]  /*6070*/  FMNMX.FTZ R40, R161, R40, !PT ;  /* 0x00000028a1287209 */ /* 0x000fe40007810000 */
[----:B------:R-:W-:Y:S02]  /*6080*/  FSEL R165, R27, -INF , !P3 ;  /* 0xff8000001ba57808 */ /* 0x000fe40005800000 */
        /* <DEDUP_REMOVED lines=17> */
[C---:B------:R-:W-:Y:S02]  /*61a0*/  ISETP.GT.AND P2, PT, R32.reuse, RZ, P1 ;  /* 0x000000ff2000720c */ /* 0x040fe40000f44270 */
[----:B------:R-:W-:Y:S02]  /*61b0*/  FMNMX.FTZ R40, R25, R40, !PT ;  /* 0x0000002819287209 */ /* 0x000fe40007810000 */
[----:B------:R-:W-:-:S02]  /*61c0*/  ISETP.GT.AND P4, PT, R32, 0x8, P1 ;  /* 0x000000082000780c */ /* 0x000fc40000f84270 */
[----:B------:R-:W-:Y:S02]  /*61d0*/  FMNMX.FTZ R40, R65, R40, !PT ;  /* 0x0000002841287209 */ /* 0x000fe40007810000 */
[C---:B------:R-:W-:Y:S02]  /*61e0*/  ISETP.LT.OR P3, PT, R28.reuse, 0x19, P3 ;  /* 0x000000191c00780c */ /* 0x040fe40001f61670 */
[----:B------:R-:W-:Y:S02]  /*61f0*/  FMNMX.FTZ R40, R11, R40, !PT ;  /* 0x000000280b287209 */ /* 0x000fe40007810000 */
[C---:B------:R-:W-:Y:S02]  /*6200*/  ISETP.LT.OR P2, PT, R28.reuse, 0x1, P2 ;  /* 0x000000011c00780c */ /* 0x040fe40001741670 */
[----:B------:R-:W-:Y:S02]  /*6210*/  FMNMX.FTZ R40, R69, R40, !PT ;  /* 0x0000002845287209 */ /* 0x000fe40007810000 */
[----:B------:R-:W-:-:S02]  /*6220*/  ISETP.LT.OR P4, PT, R28, 0x9, P4 ;  /* 0x000000091c00780c */ /* 0x000fc40002781670 */
[----:B------:R-:W-:Y:S02]  /*6230*/  FMNMX.FTZ R40, R29, R40, !PT ;  /* 0x000000281d287209 */ /* 0x000fe40007810000 */
[----:B------:R-:W-:Y:S02]  /*6240*/  FSEL R171, R38, -INF , !P3 ;  /* 0xff80000026ab7808 */ /* 0x000fe40005800000 */
[----:B------:R-:W-:Y:S02]  /*6250*/  FMNMX.FTZ R40, R73, R40, !PT ;  /* 0x0000002849287209 */ /* 0x000fe40007810000 */
[----:B------:R-:W-:Y:S02]  /*6260*/  FSEL R38, R26, -INF , !P2 ;  /* 0xff8000001a267808 */ /* 0x000fe40005000000 */
[----:B------:R-:W-:Y:S02]  /*6270*/  FMNMX.FTZ R40, R33, R40, !PT ;  /* 0x0000002821287209 */ /* 0x000fe40007810000 */
[----:B------:R-:W-:-:S02]  /*6280*/  FSEL R167, R30, -INF , !P4 ;  /* 0xff8000001ea77808 */ /* 0x000fc40006000000 */
[----:B------:R-:W-:Y:S02]  /*6290*/  FMNMX.FTZ R40, R77, R40, !PT ;  /* 0x000000284d287209 */ /* 0x000fe40007810000 */
[----:B------:R-:W-:Y:S02]  /*62a0*/  FMNMX.FTZ R30, R38, R13, !PT ;  /* 0x0000000d261e7209 */ /* 0x000fe40007810000 */
[----:B------:R-:W-:Y:S02]  /*62b0*/  FMNMX.FTZ R40, R37, R40, !PT ;  /* 0x0000002825287209 */ /* 0x000fe40007810000 */
[----:B------:R-:W-:Y:S02]  /*62c0*/  FMNMX.FTZ R30, R165, R30, !PT ;  /* 0x0000001ea51e7209 */ /* 0x000fe40007810000 */
[----:B------:R-:W-:Y:S02]  /*62d0*/  FMNMX.FTZ R40, R81, R40, !PT ;  /* 0x0000002851287209 */ /* 0x000fe40007810000 */
[----:B------:R-:W-:-:S02]  /*62e0*/  ISETP.GT.AND P3, PT, R32, 0x20, P1 ;  /* 0x000000202000780c */ /* 0x000fc40000f64270 */
[----:B------:R-:W-:Y:S02]  /*62f0*/  FMNMX.FTZ R40, R45, R40, !PT ;  /* 0x000000282d287209 */ /* 0x000fe40007810000 */
[----:B------:R-:W-:Y:S02]  /*6300*/  FMNMX.FTZ R30, R167, R30, !PT ;  /* 0x0000001ea71e7209 */ /* 0x000fe40007810000 */
[----:B------:R-:W-:Y:S02]  /*6310*/  FMNMX.FTZ R40, R85, R40, !PT ;  /* 0x0000002855287209 */ /* 0x000fe40007810000 */
[----:B------:R-:W-:Y:S02]  /*6320*/  ISETP.LT.OR P3, PT, R28, 0x21, P3 ;  /* 0x000000211c00780c */ /* 0x000fe40001f61670 */
[----:B------:R-:W-:Y:S01]  /*6330*/  FMNMX.FTZ R34, R31, R30, !PT ;  /* 0x0000001e1f227209 */ /* 0x000fe20007810000 */
[----:B------:R-:W0:Y:S01]  /*6340*/  SHFL.BFLY PT, R9, R40, 0x2, 0x1f ;  /* 0x0c401f0028097f89 */ /* 0x000e2200000e0000 */
[----:B------:R-:W-:-:S02]  /*6350*/  FSEL R175, R42, -INF , !P3 ;  /* 0xff8000002aaf7808 */ /* 0x000fc40005800000 */
[----:B------:R-:W-:Y:S02]  /*6360*/  ISETP.GT.AND P3, PT, R32, 0x28, P1 ;  /* 0x000000282000780c */ /* 0x000fe40000f64270 */
[----:B------:R-:W-:Y:S02]  /*6370*/  FMNMX.FTZ R34, R169, R34, !PT ;  /* 0x00000022a9227209 */ /* 0x000fe40007810000 */
[----:B------:R-:W-:Y:S02]  /*6380*/  ISETP.LT.OR P3, PT, R28, 0x29, P3 ;  /* 0x000000291c00780c */ /* 0x000fe40001f61670 */
[----:B------:R-:W-:Y:S02]  /*6390*/  FMNMX.FTZ R34, R35, R34, !PT ;  /* 0x0000002223227209 */ /* 0x000fe40007810000 */
[----:B------:R-:W-:Y:S02]  /*63a0*/  FSEL R177, R46, -INF , !P3 ;  /* 0xff8000002eb17808 */ /* 0x000fe40005800000 */
[----:B------:R-:W-:-:S02]  /*63b0*/  ISETP.GT.AND P3, PT, R32, 0x29, P1 ;  /* 0x000000292000780c */ /* 0x000fc40000f64270 */
[----:B------:R-:W-:Y:S02]  /*63c0*/  FMNMX.FTZ R34, R171, R34, !PT ;  /* 0x00000022ab227209 */ /* 0x000fe40007810000 */
[----:B------:R-:W-:Y:S02]  /*63d0*/  ISETP.GT.AND P2, PT, R32, 0x30, P1 ;  /* 0x000000302000780c */ /* 0x000fe40000f44270 */
[C---:B------:R-:W-:Y:S02]  /*63e0*/  ISETP.LT.OR P3, PT, R28.reuse, 0x2a, P3 ;  /* 0x0000002a1c00780c */ /* 0x040fe40001f61670 */
[----:B------:R-:W-:Y:S02]  /*63f0*/  ISETP.LT.OR P2, PT, R28, 0x31, P2 ;  /* 0x000000311c00780c */ /* 0x000fe40001741670 */
[----:B------:R-:W-:Y:S02]  /*6400*/  FSEL R181, R47, -INF , !P3 ;  /* 0xff8000002fb57808 */ /* 0x000fe40005800000 */
[----:B0-----:R-:W-:-:S02]  /*6410*/  FMNMX.FTZ R44, R40, R9, !PT ;  /* 0x00000009282c7209 */ /* 0x001fc40007810000 */
[----:B------:R-:W-:Y:S02]  /*6420*/  ISETP.GT.AND P3, PT, R32, 0x31, P1 ;  /* 0x000000312000780c */ /* 0x000fe40000f64270 */
[----:B------:R-:W-:Y:S01]  /*6430*/  FSEL R185, R50, -INF , !P2 ;  /* 0xff80000032b97808 */ /* 0x000fe20005000000 */
[----:B------:R-:W0:Y:S01]  /*6440*/  SHFL.BFLY PT, R9, R44, 0x1, 0x1f ;  /* 0x0c201f002c097f89 */ /* 0x000e2200000e0000 */
[----:B------:R-:W-:Y:S02]  /*6450*/  ISETP.GT.AND P2, PT, R32, 0x38, P1 ;  /* 0x000000382000780c */ /* 0x000fe40000f44270 */
[C---:B------:R-:W-:Y:S02]  /*6460*/  ISETP.LT.OR P3, PT, R28.reuse, 0x32, P3 ;  /* 0x000000321c00780c */ /* 0x040fe40001f61670 */
[----:B------:R-:W-:Y:S02]  /*6470*/  ISETP.LT.OR P2, PT, R28, 0x39, P2 ;  /* 0x000000391c00780c */ /* 0x000fe40001741670 */
[----:B------:R-:W-:-:S02]  /*6480*/  FSEL R51, R51, -INF , !P3 ;  /* 0xff80000033337808 */ /* 0x000fc40005800000 */
[----:B------:R-:W-:Y:S02]  /*6490*/  ISETP.GT.AND P3, PT, R32, 0x39, P1 ;  /* 0x000000392000780c */ /* 0x000fe40000f64270 */
[----:B------:R-:W-:Y:S02]  /*64a0*/  FSEL R187, R54, -INF , !P2 ;  /* 0xff80000036bb7808 */ /* 0x000fe40005000000 */
[----:B------:R-:W-:Y:S02]  /*64b0*/  ISETP.GT.AND P2, PT, R32, 0x40, P1 ;  /* 0x000000402000780c */ /* 0x000fe40000f44270 */
[C---:B------:R-:W-:Y:S02]  /*64c0*/  ISETP.LT.OR P3, PT, R28.reuse, 0x3a, P3 ;  /* 0x0000003a1c00780c */ /* 0x040fe40001f61670 */
[----:B------:R-:W-:Y:S02]  /*64d0*/  ISETP.LT.OR P2, PT, R28, 0x41, P2 ;  /* 0x000000411c00780c */ /* 0x000fe40001741670 */
[----:B0-----:R-:W-:-:S04]  /*64e0*/  FMNMX.FTZ R9, R44, R9, !PT ;  /* 0x000000092c097209 */ /* 0x001fc80007810000 */
[----:B------:R-:W-:Y:S01]  /*64f0*/  FSETP.NEU.FTZ.AND P4, PT, R9, -INF , PT ;  /* 0xff8000000900780b */ /* 0x000fe20003f9d000 */
[----:B------:R-:W-:-:S05]  /*6500*/  FFMA.FTZ R183, R2, R9, -8 ;  /* 0xc100000002b77423 */ /* 0x000fca0000010009 */
[----:B------:R-:W-:-:S05]  /*6510*/  FSEL R183, R183, RZ, P4 ;  /* 0x000000ffb7b77208 */ /* 0x000fca0002000000 */
[C-C-:B------:R-:W-:Y:S01]  /*6520*/  FFMA.FTZ R36, R2.reuse, R36, -R183.reuse ;  /* 0x0000002402247223 */ /* 0x140fe200000108b7 */
[----:B------:R-:W-:-:S01]  /*6530*/  FFMA.FTZ R40, R2, R173, -R183 ;  /* 0x000000ad02287223 */ /* 0x000fc200000108b7 */
[--C-:B------:R-:W-:Y:S01]  /*6540*/  FFMA.FTZ R47, R2, R179, -R183.reuse ;  /* 0x000000b3022f7223 */ /* 0x100fe200000108b7 */
[----:B------:R-:W-:Y:S01]  /*6550*/  FSEL R179, R55, -INF , !P3 ;  /* 0xff80000037b37808 */ /* 0x000fe20005800000 */
[----:B------:R0:W-:Y:S01]  /*6560*/  MUFU.EX2 R30, R36 ;  /* 0x00000024001e7308 */ /* 0x0001e20000000800 */
[----:B------:R-:W-:Y:S01]  /*6570*/  ISETP.GT.AND P3, PT, R32, 0x41, P1 ;  /* 0x000000412000780c */ /* 0x000fe20000f64270 */
[--C-:B------:R-:W-:Y:S01]  /*6580*/  FFMA.FTZ R42, R2, R161, -R183.reuse ;  /* 0x000000a1022a7223 */ /* 0x100fe200000108b7 */
[----:B------:R-:W-:Y:S01]  /*6590*/  FSEL R173, R58, -INF , !P2 ;  /* 0xff8000003aad7808 */ /* 0x000fe20005000000 */
[--C-:B------:R-:W-:Y:S01]  /*65a0*/  FFMA.FTZ R55, R2, R163, -R183.reuse ;  /* 0x000000a302377223 */ /* 0x100fe200000108b7 */
[----:B------:R-:W-:Y:S01]  /*65b0*/  ISETP.GT.AND P2, PT, R32, 0x48, P1 ;  /* 0x000000482000780c */ /* 0x000fe20000f44270 */
[--C-:B------:R-:W-:Y:S01]  /*65c0*/  FFMA.FTZ R44, R2, R157, -R183.reuse ;  /* 0x0000009d022c7223 */ /* 0x100fe200000108b7 */
[----:B------:R-:W-:Y:S01]  /*65d0*/  ISETP.LT.OR P3, PT, R28, 0x42, P3 ;  /* 0x000000421c00780c */ /* 0x000fe20001f61670 */
[C-C-:B------:R-:W-:Y:S01]  /*65e0*/  FFMA.FTZ R46, R2.reuse, R153, -R183.reuse ;  /* 0x00000099022e7223 */ /* 0x140fe200000108b7 */
[----:B0-----:R-:W-:Y:S01]  /*65f0*/  FMNMX.FTZ R36, R39, R34, !PT ;  /* 0x0000002227247209 */ /* 0x001fe20007810000 */
[--C-:B------:R-:W-:Y:S01]  /*6600*/  FFMA.FTZ R48, R2, R49, -R183.reuse ;  /* 0x0000003102307223 */ /* 0x100fe200000108b7 */
[----:B------:R0:W-:Y:S01]  /*6610*/  MUFU.EX2 R34, R40 ;  /* 0x0000002800227308 */ /* 0x0001e20000000800 */
[----:B------:R-:W-:Y:S01]  /*6620*/  ISETP.LT.OR P2, PT, R28, 0x49, P2 ;  /* 0x000000491c00780c */ /* 0x000fe20001741670 */
[C-C-:B------:R-:W-:Y:S01]  /*6630*/  FFMA.FTZ R21, R2.reuse, R21, -R183.reuse ;  /* 0x0000001502157223 */ /* 0x140fe200000108b7 */
[----:B------:R-:W-:Y:S01]  /*6640*/  FMNMX.FTZ R36, R175, R36, !PT ;  /* 0x00000024af247209 */ /* 0x000fe20007810000 */
[C-C-:B------:R-:W-:Y:S01]  /*6650*/  FFMA.FTZ R20, R2.reuse, R20, -R183.reuse ;  /* 0x0000001402147223 */ /* 0x140fe200000108b7 */
[----:B------:R-:W-:Y:S01]  /*6660*/  FSEL R59, R59, -INF , !P3 ;  /* 0xff8000003b3b7808 */ /* 0x000fe20005800000 */
[--C-:B------:R-:W-:Y:S01]  /*6670*/  FFMA.FTZ R23, R2, R23, -R183.reuse ;  /* 0x0000001702177223 */ /* 0x100fe200000108b7 */
[----:B------:R-:W-:Y:S01]  /*6680*/  FMNMX.FTZ R36, R43, R36, !PT ;  /* 0x000000242b247209 */ /* 0x000fe20007810000 */
[----:B------:R-:W-:Y:S01]  /*6690*/  MUFU.EX2 R21, R21 ;  /* 0x0000001500157308 */ /* 0x000fe20000000800 */
[----:B------:R-:W-:Y:S01]  /*66a0*/  ISETP.GT.AND P3, PT, R32, 0x49, P1 ;  /* 0x000000492000780c */ /* 0x000fe20000f64270 */
[C-C-:B------:R-:W-:Y:S01]  /*66b0*/  FFMA.FTZ R24, R2.reuse, R24, -R183.reuse ;  /* 0x0000001802187223 */ /* 0x140fe200000108b7 */
[----:B------:R-:W-:Y:S01]  /*66c0*/  FMNMX.FTZ R36, R177, R36, !PT ;  /* 0x00000024b1247209 */ /* 0x000fe20007810000 */
[--C-:B------:R-:W-:Y:S01]  /*66d0*/  FFMA.FTZ R26, R2, R154, -R183.reuse ;  /* 0x0000009a021a7223 */ /* 0x100fe200000108b7 */
[----:B------:R-:W-:Y:S01]  /*66e0*/  FSEL R163, R62, -INF , !P2 ;  /* 0xff8000003ea37808 */ /* 0x000fe20005000000 */
[--C-:B------:R-:W-:Y:S01]  /*66f0*/  FFMA.FTZ R27, R2, R152, -R183.reuse ;  /* 0x00000098021b7223 */ /* 0x100fe200000108b7 */
[----:B0-----:R-:W-:Y:S01]  /*6700*/  FMNMX.FTZ R40, R181, R36, !PT ;  /* 0x00000024b5287209 */ /* 0x001fe20007810000 */
[----:B------:R-:W-:Y:S01]  /*6710*/  MUFU.EX2 R20, R20 ;  /* 0x0000001400147308 */ /* 0x000fe20000000800 */
[----:B------:R-:W-:Y:S01]  /*6720*/  ISETP.GT.AND P2, PT, R32, 0x50, P1 ;  /* 0x000000502000780c */ /* 0x000fe20000f44270 */
[C-C-:B------:R-:W-:Y:S01]  /*6730*/  FFMA.FTZ R52, R2.reuse, R81, -R183.reuse ;  /* 0x0000005102347223 */ /* 0x140fe200000108b7 */
[----:B------:R-:W-:Y:S01]  /*6740*/  FMNMX.FTZ R40, R185, R40, !PT ;  /* 0x00000028b9287209 */ /* 0x000fe20007810000 */
[--C-:B------:R-:W-:Y:S01]  /*6750*/  FFMA.FTZ R85, R2, R85, -R183.reuse ;  /* 0x0000005502557223 */ /* 0x100fe200000108b7 */
[----:B------:R-:W-:Y:S01]  /*6760*/  ISETP.LT.OR P3, PT, R28, 0x4a, P3 ;  /* 0x0000004a1c00780c */ /* 0x000fe20001f61670 */
[--C-:B------:R-:W-:Y:S01]  /*6770*/  FFMA.FTZ R155, R2, R155, -R183.reuse ;  /* 0x0000009b029b7223 */ /* 0x100fe200000108b7 */
[----:B------:R-:W-:Y:S01]  /*6780*/  FMNMX.FTZ R40, R51, R40, !PT ;  /* 0x0000002833287209 */ /* 0x000fe20007810000 */
[----:B------:R0:W-:Y:S01]  /*6790*/  MUFU.EX2 R36, R42 ;  /* 0x0000002a00247308 */ /* 0x0001e20000000800 */
[----:B------:R-:W-:Y:S01]  /*67a0*/  ISETP.LT.OR P2, PT, R28, 0x51, P2 ;  /* 0x000000511c00780c */ /* 0x000fe20001741670 */
[C-C-:B------:R-:W-:Y:S01]  /*67b0*/  FFMA.FTZ R53, R2.reuse, R53, -R183.reuse ;  /* 0x0000003502357223 */ /* 0x140fe200000108b7 */
[----:B------:R-:W-:Y:S01]  /*67c0*/  FMNMX.FTZ R40, R187, R40, !PT ;  /* 0x00000028bb287209 */ /* 0x000fe20007810000 */
[C-C-:B------:R-:W-:Y:S01]  /*67d0*/  FFMA.FTZ R57, R2.reuse, R57, -R183.reuse ;  /* 0x0000003902397223 */ /* 0x140fe200000108b7 */
[----:B------:R-:W-:Y:S01]  /*67e0*/  FSEL R161, R63, -INF , !P3 ;  /* 0xff8000003fa17808 */ /* 0x000fe20005800000 */
[--C-:B------:R-:W-:Y:S01]  /*67f0*/  FFMA.FTZ R63, R2, R159, -R183.reuse ;  /* 0x0000009f023f7223 */ /* 0x100fe200000108b7 */
[----:B------:R-:W-:Y:S01]  /*6800*/  ISETP.GT.AND P3, PT, R32, 0x51, P1 ;  /* 0x000000512000780c */ /* 0x000fe20000f64270 */
[----:B------:R-:W-:Y:S01]  /*6810*/  MUFU.EX2 R23, R23 ;  /* 0x0000001700177308 */ /* 0x000fe20000000800 */
[----:B0-----:R-:W-:Y:S01]  /*6820*/  FMNMX.FTZ R42, R179, R40, !PT ;  /* 0x00000028b32a7209 */ /* 0x001fe20007810000 */
[--C-:B------:R-:W-:Y:S01]  /*6830*/  FFMA.FTZ R61, R2, R61, -R183.reuse ;  /* 0x0000003d023d7223 */ /* 0x100fe200000108b7 */
[----:B------:R-:W-:Y:S01]  /*6840*/  FSEL R159, R66, -INF , !P2 ;  /* 0xff800000429f7808 */ /* 0x000fe20005000000 */
[C-C-:B------:R-:W-:Y:S01]  /*6850*/  FFMA.FTZ R25, R2.reuse, R25, -R183.reuse ;  /* 0x0000001902197223 */ /* 0x140fe200000108b7 */
[----:B------:R-:W-:Y:S01]  /*6860*/  FMNMX.FTZ R42, R173, R42, !PT ;  /* 0x0000002aad2a7209 */ /* 0x000fe20007810000 */
[--C-:B------:R-:W-:Y:S01]  /*6870*/  FFMA.FTZ R29, R2, R29, -R183.reuse ;  /* 0x0000001d021d7223 */ /* 0x100fe200000108b7 */
[----:B------:R-:W-:Y:S01]  /*6880*/  ISETP.GT.AND P2, PT, R32, 0x58, P1 ;  /* 0x000000582000780c */ /* 0x000fe20000f44270 */
[----:B------:R0:W-:Y:S01]  /*6890*/  MUFU.EX2 R40, R44 ;  /* 0x0000002c00287308 */ /* 0x0001e20000000800 */
[----:B------:R-:W-:Y:S01]  /*68a0*/  FMNMX.FTZ R42, R59, R42, !PT ;  /* 0x0000002a3b2a7209 */ /* 0x000fe20007810000 */
[--C-:B------:R-:W-:Y:S01]  /*68b0*/  FFMA.FTZ R33, R2, R33, -R183.reuse ;  /* 0x0000002102217223 */ /* 0x100fe200000108b7 */
[----:B------:R-:W-:Y:S01]  /*68c0*/  ISETP.LT.OR P3, PT, R28, 0x52, P3 ;  /* 0x000000521c00780c */ /* 0x000fe20001f61670 */
[C-C-:B------:R-:W-:Y:S01]  /*68d0*/  FFMA.FTZ R37, R2.reuse, R37, -R183.reuse ;  /* 0x0000002502257223 */ /* 0x140fe200000108b7 */
[----:B------:R-:W-:Y:S01]  /*68e0*/  FMNMX.FTZ R42, R163, R42, !PT ;  /* 0x0000002aa32a7209 */ /* 0x000fe20007810000 */
[----:B------:R-:W-:Y:S01]  /*68f0*/  FFMA.FTZ R45, R2, R45, -R183 ;  /* 0x0000002d022d7223 */ /* 0x000fe200000108b7 */
[----:B------:R-:W-:Y:S01]  /*6900*/  ISETP.LT.OR P2, PT, R28, 0x59, P2 ;  /* 0x000000591c00780c */ /* 0x000fe20001741670 */
[----:B------:R-:W-:Y:S01]  /*6910*/  MUFU.EX2 R24, R24 ;  /* 0x0000001800187308 */ /* 0x000fe20000000800 */
[----:B------:R-:W-:-:S02]  /*6920*/  FSEL R67, R67, -INF , !P3 ;  /* 0xff80000043437808 */ /* 0x000fc40005800000 */
[----:B0-----:R-:W-:Y:S02]  /*6930*/  FMNMX.FTZ R44, R161, R42, !PT ;  /* 0x0000002aa12c7209 */ /* 0x001fe40007810000 */
[----:B------:R-:W-:Y:S02]  /*6940*/  ISETP.GT.AND P3, PT, R32, 0x59, P1 ;  /* 0x000000592000780c */ /* 0x000fe40000f64270 */
[----:B------:R-:W-:Y:S01]  /*6950*/  FSEL R157, R70, -INF , !P2 ;  /* 0xff800000469d7808 */ /* 0x000fe20005000000 */
[----:B------:R0:W-:Y:S01]  /*6960*/  MUFU.EX2 R42, R46 ;  /* 0x0000002e002a7308 */ /* 0x0001e20000000800 */
[----:B------:R-:W-:Y:S02]  /*6970*/  FMNMX.FTZ R44, R159, R44, !PT ;  /* 0x0000002c9f2c7209 */ /* 0x000fe40007810000 */
[----:B------:R-:W-:Y:S02]  /*6980*/  ISETP.GT.AND P2, PT, R32, 0x60, P1 ;  /* 0x000000602000780c */ /* 0x000fe40000f44270 */
[----:B------:R-:W-:-:S02]  /*6990*/  ISETP.LT.OR P3, PT, R28, 0x5a, P3 ;  /* 0x0000005a1c00780c */ /* 0x000fc40001f61670 */
[----:B------:R-:W-:Y:S01]  /*69a0*/  FMNMX.FTZ R44, R67, R44, !PT ;  /* 0x0000002c432c7209 */ /* 0x000fe20007810000 */
[----:B------:R-:W-:Y:S01]  /*69b0*/  MUFU.EX2 R26, R26 ;  /* 0x0000001a001a7308 */ /* 0x000fe20000000800 */
[----:B------:R-:W-:Y:S02]  /*69c0*/  ISETP.LT.OR P2, PT, R28, 0x61, P2 ;  /* 0x000000611c00780c */ /* 0x000fe40001741670 */
[----:B------:R-:W-:Y:S02]  /*69d0*/  FSEL R71, R71, -INF , !P3 ;  /* 0xff80000047477808 */ /* 0x000fe40005800000 */
[----:B------:R-:W-:Y:S02]  /*69e0*/  ISETP.GT.AND P3, PT, R32, 0x61, P1 ;  /* 0x000000612000780c */ /* 0x000fe40000f64270 */
[----:B------:R-:W-:Y:S01]  /*69f0*/  FMNMX.FTZ R44, R157, R44, !PT ;  /* 0x0000002c9d2c7209 */ /* 0x000fe20007810000 */
[----:B------:R-:W-:Y:S01]  /*6a00*/  MUFU.EX2 R27, R27 ;  /* 0x0000001b001b7308 */ /* 0x000fe20000000800 */
[----:B------:R-:W-:-:S02]  /*6a10*/  FSEL R153, R74, -INF , !P2 ;  /* 0xff8000004a997808 */ /* 0x000fc40005000000 */
[----:B------:R-:W-:Y:S02]  /*6a20*/  ISETP.GT.AND P2, PT, R32, 0x68, P1 ;  /* 0x000000682000780c */ /* 0x000fe40000f44270 */
[C---:B------:R-:W-:Y:S02]  /*6a30*/  ISETP.LT.OR P3, PT, R28.reuse, 0x62, P3 ;  /* 0x000000621c00780c */ /* 0x040fe40001f61670 */
[----:B0-----:R-:W-:Y:S01]  /*6a40*/  FMNMX.FTZ R46, R71, R44, !PT ;  /* 0x0000002c472e7209 */ /* 0x001fe20007810000 */
[----:B------:R-:W-:Y:S01]  /*6a50*/  MUFU.EX2 R47, R47 ;  /* 0x0000002f002f7308 */ /* 0x000fe20000000800 */
[----:B------:R-:W-:Y:S02]  /*6a60*/  ISETP.LT.OR P2, PT, R28, 0x69, P2 ;  /* 0x000000691c00780c */ /* 0x000fe40001741670 */
[----:B------:R-:W-:Y:S02]  /*6a70*/  FSEL R75, R75, -INF , !P3 ;  /* 0xff8000004b4b7808 */ /* 0x000fe40005800000 */
[----:B------:R-:W-:-:S02]  /*6a80*/  ISETP.GT.AND P3, PT, R32, 0x69, P1 ;  /* 0x000000692000780c */ /* 0x000fc40000f64270 */
[----:B------:R-:W-:Y:S01]  /*6a90*/  FMNMX.FTZ R46, R153, R46, !PT ;  /* 0x0000002e992e7209 */ /* 0x000fe20007810000 */
[----:B------:R-:W-:Y:S01]  /*6aa0*/  MUFU.EX2 R55, R55 ;  /* 0x0000003700377308 */ /* 0x000fe20000000800 */
[----:B------:R-:W-:Y:S02]  /*6ab0*/  FSEL R189, R78, -INF , !P2 ;  /* 0xff8000004ebd7808 */ /* 0x000fe40005000000 */
[----:B------:R-:W-:Y:S02]  /*6ac0*/  ISETP.GT.AND P2, PT, R32, 0x70, P1 ;  /* 0x000000702000780c */ /* 0x000fe40000f44270 */
[C---:B------:R-:W-:Y:S02]  /*6ad0*/  ISETP.LT.OR P3, PT, R28.reuse, 0x6a, P3 ;  /* 0x0000006a1c00780c */ /* 0x040fe40001f61670 */
[----:B------:R-:W-:Y:S01]  /*6ae0*/  FMNMX.FTZ R46, R75, R46, !PT ;  /* 0x0000002e4b2e7209 */ /* 0x000fe20007810000 */
[----:B------:R0:W-:Y:S01]  /*6af0*/  MUFU.EX2 R44, R48 ;  /* 0x00000030002c7308 */ /* 0x0001e20000000800 */
[----:B------:R-:W-:-:S02]  /*6b00*/  ISETP.LT.OR P2, PT, R28, 0x71, P2 ;  /* 0x000000711c00780c */ /* 0x000fc40001741670 */
[----:B------:R-:W-:Y:S02]  /*6b10*/  FSEL R79, R79, -INF , !P3 ;  /* 0xff8000004f4f7808 */ /* 0x000fe40005800000 */
[----:B------:R-:W-:Y:S02]  /*6b20*/  ISETP.GT.AND P3, PT, R32, 0x71, P1 ;  /* 0x000000712000780c */ /* 0x000fe40000f64270 */
[----:B------:R-:W-:Y:S01]  /*6b30*/  FMNMX.FTZ R46, R189, R46, !PT ;  /* 0x0000002ebd2e7209 */ /* 0x000fe20007810000 */
[----:B------:R-:W-:Y:S01]  /*6b40*/  MUFU.EX2 R63, R63 ;  /* 0x0000003f003f7308 */ /* 0x000fe20000000800 */
[----:B------:R-:W-:Y:S01]  /*6b50*/  FSEL R49, R82, -INF , !P2 ;  /* 0xff80000052317808 */ /* 0x000fe20005000000 */
[----:B0-----:R-:W-:Y:S01]  /*6b60*/  FFMA.FTZ R48, R2, R73, -R183 ;  /* 0x0000004902307223 */ /* 0x001fe200000108b7 */
[----:B------:R-:W-:Y:S02]  /*6b70*/  ISETP.GT.AND P2, PT, R32, 0x78, P1 ;  /* 0x000000782000780c */ /* 0x000fe40000f44270 */
[----:B------:R-:W-:-:S02]  /*6b80*/  ISETP.LT.OR P3, PT, R28, 0x72, P3 ;  /* 0x000000721c00780c */ /* 0x000fc40001f61670 */
[----:B------:R-:W-:Y:S01]  /*6b90*/  FMNMX.FTZ R46, R79, R46, !PT ;  /* 0x0000002e4f2e7209 */ /* 0x000fe20007810000 */
[----:B------:R-:W-:Y:S01]  /*6ba0*/  MUFU.EX2 R155, R155 ;  /* 0x0000009b009b7308 */ /* 0x000fe20000000800 */
[----:B------:R-:W-:Y:S01]  /*6bb0*/  ISETP.GT.AND P1, PT, R32, 0x79, P1 ;  /* 0x000000792000780c */ /* 0x000fe20000f24270 */
[--C-:B------:R-:W-:Y:S01]  /*6bc0*/  FFMA.FTZ R32, R2, R41, -R183.reuse ;  /* 0x0000002902207223 */ /* 0x100fe200000108b7 */
[C---:B------:R-:W-:Y:S02]  /*6bd0*/  ISETP.LT.OR P2, PT, R28.reuse, 0x79, P2 ;  /* 0x000000791c00780c */ /* 0x040fe40001741670 */
[----:B------:R-:W-:Y:S02]  /*6be0*/  FSEL R83, R83, -INF , !P3 ;  /* 0xff80000053537808 */ /* 0x000fe40005800000 */
[----:B------:R-:W-:Y:S01]  /*6bf0*/  FMNMX.FTZ R46, R49, R46, !PT ;  /* 0x0000002e312e7209 */ /* 0x000fe20007810000 */
[----:B------:R-:W-:Y:S01]  /*6c00*/  MUFU.EX2 R53, R53 ;  /* 0x0000003500357308 */ /* 0x000fe20000000800 */
[----:B------:R-:W-:Y:S01]  /*6c10*/  ISETP.LT.OR P1, PT, R28, 0x7a, P1 ;  /* 0x0000007a1c00780c */ /* 0x000fe20000f21670 */
[--C-:B------:R-:W-:Y:S01]  /*6c20*/  FFMA.FTZ R28, R2, R65, -R183.reuse ;  /* 0x00000041021c7223 */ /* 0x100fe200000108b7 */
[----:B------:R-:W-:Y:S01]  /*6c30*/  FSEL R41, R86, -INF , !P2 ;  /* 0xff80000056297808 */ /* 0x000fe20005000000 */
[----:B------:R-:W-:Y:S01]  /*6c40*/  FFMA.FTZ R65, R2, R69, -R183 ;  /* 0x0000004502417223 */ /* 0x000fe200000108b7 */
[----:B------:R-:W-:-:S02]  /*6c50*/  FMNMX.FTZ R46, R83, R46, !PT ;  /* 0x0000002e532e7209 */ /* 0x000fc40007810000 */
[----:B------:R-:W-:Y:S01]  /*6c60*/  FSEL R87, R87, -INF , !P1 ;  /* 0xff80000057577808 */ /* 0x000fe20004800000 */
[----:B------:R-:W-:Y:S01]  /*6c70*/  MUFU.EX2 R57, R57 ;  /* 0x0000003900397308 */ /* 0x000fe20000000800 */
[----:B------:R-:W-:Y:S02]  /*6c80*/  FMNMX.FTZ R46, R41, R46, !PT ;  /* 0x0000002e292e7209 */ /* 0x000fe40007810000 */
[----:B------:R-:W-:Y:S02]  /*6c90*/  FSEL R69, R9, RZ, P4 ;  /* 0x000000ff09457208 */ /* 0x000fe40002000000 */
[----:B------:R-:W-:Y:S01]  /*6ca0*/  FMNMX.FTZ R50, R87, R46, !PT ;  /* 0x0000002e57327209 */ /* 0x000fe20007810000 */
[----:B------:R-:W-:Y:S02]  /*6cb0*/  FFMA.FTZ R46, R2, R11, -R183 ;  /* 0x0000000b022e7223 */ /* 0x000fe400000108b7 */
[----:B------:R-:W-:-:S01]  /*6cc0*/  FADD.FTZ R69, -R69, R12 ;  /* 0x0000000c45457221 */ /* 0x000fc20000010100 */
[----:B------:R-:W-:Y:S01]  /*6cd0*/  MUFU.EX2 R32, R32 ;  /* 0x0000002000207308 */ /* 0x000fe20000000800 */
[----:B------:R-:W0:Y:S02]  /*6ce0*/  SHFL.BFLY PT, R191, R50, 0x2, 0x1f ;  /* 0x0c401f0032bf7f89 */ /* 0x000e2400000e0000 */
[----:B------:R-:W-:-:S05]  /*6cf0*/  FMUL.FTZ R56, R2, R69 ;  /* 0x0000004502387220 */ /* 0x000fca0000410000 */
[----:B------:R-:W-:Y:S08]  /*6d00*/  MUFU.EX2 R12, R85 ;  /* 0x00000055000c7308 */ /* 0x000ff00000000800 */
[----:B------:R-:W1:Y:S08]  /*6d10*/  MUFU.EX2 R56, R56 ;  /* 0x0000003800387308 */ /* 0x000e700000000800 */
[----:B------:R-:W-:Y:S01]  /*6d20*/  MUFU.EX2 R61, R61 ;  /* 0x0000003d003d7308 */ /* 0x000fe20000000800 */
[----:B0-----:R-:W-:Y:S01]  /*6d30*/  FMNMX.FTZ R191, R50, R191, !PT ;  /* 0x000000bf32bf7209 */ /* 0x001fe20007810000 */
[----:B------:R-:W-:-:S04]  /*6d40*/  FFMA.FTZ R50, R2, R77, -R183 ;  /* 0x0000004d02327223 */ /* 0x000fc800000108b7 */
[----:B------:R-:W0:Y:S02]  /*6d50*/  SHFL.BFLY PT, R54, R191, 0x1, 0x1f ;  /* 0x0c201f00bf367f89 */ /* 0x000e2400000e0000 */
[----:B------:R-:W-:Y:S01]  /*6d60*/  MUFU.EX2 R25, R25 ;  /* 0x0000001900197308 */ /* 0x000fe20000000800 */
[----:B-1----:R-:W-:-:S04]  /*6d70*/  FFMA.FTZ R81, R56, R4, R21 ;  /* 0x0000000438517223 */ /* 0x002fc80000010015 */
[----:B------:R-:W-:-:S03]  /*6d80*/  FADD.FTZ R76, R20, R81 ;  /* 0x00000051144c7221 */ /* 0x000fc60000010000 */
[----:B------:R-:W-:Y:S01]  /*6d90*/  MUFU.EX2 R28, R28 ;  /* 0x0000001c001c7308 */ /* 0x000fe20000000800 */
[----:B------:R-:W-:-:S04]  /*6da0*/  FADD.FTZ R85, R23, R76 ;  /* 0x0000004c17557221 */ /* 0x000fc80000010000 */
[----:B------:R-:W-:-:S03]  /*6db0*/  FADD.FTZ R85, R24, R85 ;  /* 0x0000005518557221 */ /* 0x000fc60000010000 */
[----:B------:R-:W-:Y:S01]  /*6dc0*/  MUFU.EX2 R46, R46 ;  /* 0x0000002e002e7308 */ /* 0x000fe20000000800 */
[----:B0-----:R-:W-:-:S07]  /*6dd0*/  FMNMX.FTZ R11, R191, R54, !PT ;  /* 0x00000036bf0b7209 */ /* 0x001fce0007810000 */
[----:B------:R-:W-:Y:S01]  /*6de0*/  MUFU.EX2 R65, R65 ;  /* 0x0000004100417308 */ /* 0x000fe20000000800 */
[----:B------:R-:W-:Y:S01]  /*6df0*/  FSETP.NEU.FTZ.AND P1, PT, R11, -INF , PT ;  /* 0xff8000000b00780b */ /* 0x000fe20003f3d000 */
[----:B------:R-:W-:-:S03]  /*6e00*/  FFMA.FTZ R54, R2, R11, -8 ;  /* 0xc100000002367423 */ /* 0x000fc6000001000b */
[----:B------:R-:W-:Y:S02]  /*6e10*/  FSEL R70, R11, RZ, P1 ;  /* 0x000000ff0b467208 */ /* 0x000fe40000800000 */
[----:B------:R-:W-:Y:S01]  /*6e20*/  FSEL R54, R54, RZ, P1 ;  /* 0x000000ff36367208 */ /* 0x000fe20000800000 */
[----:B------:R-:W-:Y:S02]  /*6e30*/  MUFU.EX2 R29, R29 ;  /* 0x0000001d001d7308 */ /* 0x000fe40000000800 */
[----:B------:R-:W-:-:S02]  /*6e40*/  FADD.FTZ R77, -R70, R13 ;  /* 0x0000000d464d7221 */ /* 0x000fc40000010100 */
[C-C-:B------:R-:W-:Y:S01]  /*6e50*/  FFMA.FTZ R38, R2.reuse, R38, -R54.reuse ;  /* 0x0000002602267223 */ /* 0x140fe20000010836 */
[----:B------:R-:W-:-:S01]  /*6e60*/  FFMA.FTZ R69, R2, R165, -R54 ;  /* 0x000000a502457223 */ /* 0x000fc20000010836 */
[C---:B------:R-:W-:Y:S01]  /*6e70*/  FMUL.FTZ R77, R2.reuse, R77 ;  /* 0x0000004d024d7220 */ /* 0x040fe20000410000 */
[----:B------:R-:W-:-:S01]  /*6e80*/  FFMA.FTZ R58, R2, R167, -R54 ;  /* 0x000000a7023a7223 */ /* 0x000fc20000010836 */
[C-C-:B------:R-:W-:Y:S01]  /*6e90*/  FFMA.FTZ R31, R2.reuse, R31, -R54.reuse ;  /* 0x0000001f021f7223 */ /* 0x140fe20000010836 */
[----:B------:R-:W-:-:S01]  /*6ea0*/  FFMA.FTZ R60, R2, R169, -R54 ;  /* 0x000000a9023c7223 */ /* 0x000fc20000010836 */
[----:B------:R-:W-:Y:S01]  /*6eb0*/  MUFU.EX2 R38, R38 ;  /* 0x0000002600267308 */ /* 0x000fe20000000800 */
[----:B------:R-:W-:-:S01]  /*6ec0*/  FFMA.FTZ R35, R2, R35, -R54 ;  /* 0x0000002302237223 */ /* 0x000fc20000010836 */
[C-C-:B------:R-:W-:Y:S01]  /*6ed0*/  FFMA.FTZ R62, R2.reuse, R171, -R54.reuse ;  /* 0x000000ab023e7223 */ /* 0x140fe20000010836 */
[----:B------:R-:W-:-:S01]  /*6ee0*/  FFMA.FTZ R39, R2, R39, -R54 ;  /* 0x0000002702277223 */ /* 0x000fc20000010836 */
[C-C-:B------:R-:W-:Y:S01]  /*6ef0*/  FFMA.FTZ R64, R2.reuse, R175, -R54.reuse ;  /* 0x000000af02407223 */ /* 0x140fe20000010836 */
[----:B------:R-:W-:-:S01]  /*6f00*/  FFMA.FTZ R43, R2, R43, -R54 ;  /* 0x0000002b022b7223 */ /* 0x000fc20000010836 */
[C-C-:B------:R-:W-:Y:S01]  /*6f10*/  FFMA.FTZ R66, R2.reuse, R177, -R54.reuse ;  /* 0x000000b102427223 */ /* 0x140fe20000010836 */
[----:B------:R-:W-:-:S01]  /*6f20*/  FFMA.FTZ R73, R2, R181, -R54 ;  /* 0x000000b502497223 */ /* 0x000fc20000010836 */
[----:B------:R-:W0:Y:S01]  /*6f30*/  MUFU.EX2 R77, R77 ;  /* 0x0000004d004d7308 */ /* 0x000e220000000800 */
[----:B------:R-:W-:-:S01]  /*6f40*/  FFMA.FTZ R68, R2, R185, -R54 ;  /* 0x000000b902447223 */ /* 0x000fc20000010836 */
[C-C-:B------:R-:W-:Y:S01]  /*6f50*/  FFMA.FTZ R51, R2.reuse, R51, -R54.reuse ;  /* 0x0000003302337223 */ /* 0x140fe20000010836 */
[----:B------:R-:W-:-:S01]  /*6f60*/  FFMA.FTZ R187, R2, R187, -R54 ;  /* 0x000000bb02bb7223 */ /* 0x000fc20000010836 */
[C-C-:B------:R-:W-:Y:S01]  /*6f70*/  FFMA.FTZ R76, R2.reuse, R159, -R54.reuse ;  /* 0x0000009f024c7223 */ /* 0x140fe20000010836 */
[----:B------:R-:W-:-:S01]  /*6f80*/  FFMA.FTZ R70, R2, R179, -R54 ;  /* 0x000000b302467223 */ /* 0x000fc20000010836 */
[C-C-:B------:R-:W-:Y:S01]  /*6f90*/  FFMA.FTZ R72, R2.reuse, R173, -R54.reuse ;  /* 0x000000ad02487223 */ /* 0x140fe20000010836 */
[----:B------:R-:W-:-:S01]  /*6fa0*/  FFMA.FTZ R59, R2, R59, -R54 ;  /* 0x0000003b023b7223 */ /* 0x000fc20000010836 */
[----:B------:R-:W1:Y:S01]  /*6fb0*/  MUFU.EX2 R69, R69 ;  /* 0x0000004500457308 */ /* 0x000e620000000800 */
[----:B------:R-:W-:-:S01]  /*6fc0*/  FFMA.FTZ R74, R2, R163, -R54 ;  /* 0x000000a3024a7223 */ /* 0x000fc20000010836 */
[C-C-:B------:R-:W-:Y:S01]  /*6fd0*/  FFMA.FTZ R81, R2.reuse, R161, -R54.reuse ;  /* 0x000000a102517223 */ /* 0x140fe20000010836 */
[----:B------:R-:W-:-:S01]  /*6fe0*/  FFMA.FTZ R67, R2, R67, -R54 ;  /* 0x0000004302437223 */ /* 0x000fc20000010836 */
[C-C-:B------:R-:W-:Y:S01]  /*6ff0*/  FFMA.FTZ R157, R2.reuse, R157, -R54.reuse ;  /* 0x0000009d029d7223 */ /* 0x140fe20000010836 */
[----:B------:R-:W-:-:S01]  /*7000*/  FFMA.FTZ R75, R2, R75, -R54 ;  /* 0x0000004b024b7223 */ /* 0x000fc20000010836 */
[C-C-:B------:R-:W-:Y:S01]  /*7010*/  FFMA.FTZ R189, R2.reuse, R189, -R54.reuse ;  /* 0x000000bd02bd7223 */ /* 0x140fe20000010836 */
[----:B------:R-:W-:-:S01]  /*7020*/  FFMA.FTZ R79, R2, R79, -R54 ;  /* 0x0000004f024f7223 */ /* 0x000fc20000010836 */
[----:B------:R-:W2:Y:S01]  /*7030*/  MUFU.EX2 R58, R58 ;  /* 0x0000003a003a7308 */ /* 0x000ea20000000800 */
[----:B0-----:R-:W-:-:S01]  /*7040*/  FFMA.FTZ R4, R77, R3, R38 ;  /* 0x000000034d047223 */ /* 0x001fc20000010026 */
[C-C-:B------:R-:W-:Y:S01]  /*7050*/  FFMA.FTZ R49, R2.reuse, R49, -R54.reuse ;  /* 0x0000003102317223 */ /* 0x140fe20000010836 */
[----:B------:R-:W-:-:S01]  /*7060*/  FFMA.FTZ R83, R2, R83, -R54 ;  /* 0x0000005302537223 */ /* 0x000fc20000010836 */
[----:B------:R-:W-:-:S04]  /*7070*/  FFMA.FTZ R41, R2, R41, -R54 ;  /* 0x0000002902297223 */ /* 0x000fc80000010836 */
[----:B------:R-:W0:Y:S01]  /*7080*/  MUFU.EX2 R31, R31 ;  /* 0x0000001f001f7308 */ /* 0x000e220000000800 */
[----:B-1----:R-:W-:-:S07]  /*7090*/  FADD.FTZ R3, R69, R4 ;  /* 0x0000000445037221 */ /* 0x002fce0000010000 */
[----:B------:R-:W1:Y:S01]  /*70a0*/  MUFU.EX2 R60, R60 ;  /* 0x0000003c003c7308 */ /* 0x000e620000000800 */
[----:B--2---:R-:W-:-:S07]  /*70b0*/  FADD.FTZ R4, R58, R3 ;  /* 0x000000033a047221 */ /* 0x004fce0000010000 */
[----:B------:R-:W2:Y:S01]  /*70c0*/  MUFU.EX2 R35, R35 ;  /* 0x0000002300237308 */ /* 0x000ea20000000800 */
[----:B0-----:R-:W-:-:S01]  /*70d0*/  FADD.FTZ R3, R31, R4 ;  /* 0x000000041f037221 */ /* 0x001fc20000010000 */
[----:B------:R-:W-:-:S06]  /*70e0*/  FADD.FTZ R4, R26, R85 ;  /* 0x000000551a047221 */ /* 0x000fcc0000010000 */
[----:B------:R-:W0:Y:S01]  /*70f0*/  MUFU.EX2 R62, R62 ;  /* 0x0000003e003e7308 */ /* 0x000e220000000800 */
[----:B-1----:R-:W-:-:S01]  /*7100*/  FADD.FTZ R78, R60, R3 ;  /* 0x000000033c4e7221 */ /* 0x002fc20000010000 */
[----:B------:R-:W-:-:S04]  /*7110*/  FADD.FTZ R3, R27, R4 ;  /* 0x000000041b037221 */ /* 0x000fc80000010000 */
[----:B------:R-:W-:Y:S02]  /*7120*/  FADD.FTZ R4, R30, R3 ;  /* 0x000000031e047221 */ /* 0x000fe40000010000 */
[----:B------:R-:W1:Y:S01]  /*7130*/  MUFU.EX2 R39, R39 ;  /* 0x0000002700277308 */ /* 0x000e620000000800 */
[----:B--2---:R-:W-:-:S01]  /*7140*/  FADD.FTZ R85, R35, R78 ;  /* 0x0000004e23557221 */ /* 0x004fc20000010000 */
[----:B------:R-:W-:-:S04]  /*7150*/  FADD.FTZ R3, R47, R4 ;  /* 0x000000042f037221 */ /* 0x000fc80000010000 */
[----:B------:R-:W-:Y:S01]  /*7160*/  FADD.FTZ R4, R34, R3 ;  /* 0x0000000322047221 */ /* 0x000fe20000010000 */
[----:B------:R-:W-:-:S01]  /*7170*/  FFMA.FTZ R3, R2, R71, -R54 ;  /* 0x0000004702037223 */ /* 0x000fc20000010836 */
[----:B------:R-:W2:Y:S01]  /*7180*/  MUFU.EX2 R64, R64 ;  /* 0x0000004000407308 */ /* 0x000ea20000000800 */
[----:B0-----:R-:W-:-:S01]  /*7190*/  FADD.FTZ R78, R62, R85 ;  /* 0x000000553e4e7221 */ /* 0x001fc20000010000 */
[C-C-:B------:R-:W-:Y:S01]  /*71a0*/  FFMA.FTZ R71, R2.reuse, R153, -R54.reuse ;  /* 0x0000009902477223 */ /* 0x140fe20000010836 */
[----:B------:R-:W-:-:S05]  /*71b0*/  FFMA.FTZ R54, R2, R87, -R54 ;  /* 0x0000005702367223 */ /* 0x000fca0000010836 */
[----:B------:R-:W0:Y:S01]  /*71c0*/  MUFU.EX2 R43, R43 ;  /* 0x0000002b002b7308 */ /* 0x000e220000000800 */
[----:B-1----:R-:W-:-:S07]  /*71d0*/  FADD.FTZ R85, R39, R78 ;  /* 0x0000004e27557221 */ /* 0x002fce0000010000 */
[----:B------:R-:W1:Y:S01]  /*71e0*/  MUFU.EX2 R66, R66 ;  /* 0x0000004200427308 */ /* 0x000e620000000800 */
[----:B--2---:R-:W-:-:S01]  /*71f0*/  FADD.FTZ R78, R64, R85 ;  /* 0x00000055404e7221 */ /* 0x004fc20000010000 */
[----:B------:R-:W-:-:S04]  /*7200*/  FADD.FTZ R85, R55, R4 ;  /* 0x0000000437557221 */ /* 0x000fc80000010000 */
[----:B------:R-:W-:Y:S02]  /*7210*/  FADD.FTZ R4, R36, R85 ;  /* 0x0000005524047221 */ /* 0x000fe40000010000 */
[----:B------:R-:W2:Y:S01]  /*7220*/  MUFU.EX2 R73, R73 ;  /* 0x0000004900497308 */ /* 0x000ea20000000800 */
[----:B0-----:R-:W-:-:S01]  /*7230*/  FADD.FTZ R159, R43, R78 ;  /* 0x0000004e2b9f7221 */ /* 0x001fc20000010000 */
[----:B------:R-:W-:-:S04]  /*7240*/  FADD.FTZ R85, R63, R4 ;  /* 0x000000043f557221 */ /* 0x000fc80000010000 */
[----:B------:R-:W-:Y:S02]  /*7250*/  FADD.FTZ R4, R40, R85 ;  /* 0x0000005528047221 */ /* 0x000fe40000010000 */
[----:B------:R-:W0:Y:S01]  /*7260*/  MUFU.EX2 R68, R68 ;  /* 0x0000004400447308 */ /* 0x000e220000000800 */
[----:B-1----:R-:W-:-:S01]  /*7270*/  FADD.FTZ R78, R66, R159 ;  /* 0x0000009f424e7221 */ /* 0x002fc20000010000 */
[----:B------:R-:W-:-:S04]  /*7280*/  FADD.FTZ R85, R155, R4 ;  /* 0x000000049b557221 */ /* 0x000fc80000010000 */
[----:B------:R-:W-:Y:S02]  /*7290*/  FADD.FTZ R4, R42, R85 ;  /* 0x000000552a047221 */ /* 0x000fe40000010000 */
[----:B------:R-:W1:Y:S01]  /*72a0*/  MUFU.EX2 R51, R51 ;  /* 0x0000003300337308 */ /* 0x000e620000000800 */
[----:B--2---:R-:W-:-:S01]  /*72b0*/  FADD.FTZ R159, R73, R78 ;  /* 0x0000004e499f7221 */ /* 0x004fc20000010000 */
[----:B------:R-:W-:-:S04]  /*72c0*/  FADD.FTZ R85, R53, R4 ;  /* 0x0000000435557221 */ /* 0x000fc80000010000 */
[----:B------:R-:W-:Y:S02]  /*72d0*/  FADD.FTZ R4, R44, R85 ;  /* 0x000000552c047221 */ /* 0x000fe40000010000 */
[----:B------:R-:W2:Y:S01]  /*72e0*/  MUFU.EX2 R13, R187 ;  /* 0x000000bb000d7308 */ /* 0x000ea20000000800 */
[----:B0-----:R-:W-:-:S07]  /*72f0*/  FADD.FTZ R78, R68, R159 ;  /* 0x0000009f444e7221 */ /* 0x001fce0000010000 */
[----:B------:R-:W0:Y:S01]  /*7300*/  MUFU.EX2 R70, R70 ;  /* 0x0000004600467308 */ /* 0x000e220000000800 */
[----:B-1----:R-:W-:-:S07]  /*7310*/  FADD.FTZ R78, R51, R78 ;  /* 0x0000004e334e7221 */ /* 0x002fce0000010000 */
[----:B------:R-:W1:Y:S08]  /*7320*/  MUFU.EX2 R72, R72 ;  /* 0x0000004800487308 */ /* 0x000e700000000800 */
[----:B------:R-:W3:Y:S08]  /*7330*/  MUFU.EX2 R59, R59 ;  /* 0x0000003b003b7308 */ /* 0x000ef00000000800 */
[----:B------:R-:W4:Y:S08]  /*7340*/  MUFU.EX2 R74, R74 ;  /* 0x0000004a004a7308 */ /* 0x000f300000000800 */
[----:B------:R2:W-:Y:S08]  /*7350*/  MUFU.EX2 R80, R3 ;  /* 0x0000000300507308 */ /* 0x0005f00000000800 */
[----:B------:R-:W5:Y:S01]  /*7360*/  MUFU.EX2 R81, R81 ;  /* 0x0000005100517308 */ /* 0x000f620000000800 */
[----:B--2---:R-:W-:-:S04]  /*7370*/  FADD.FTZ R3, R13, R78 ;  /* 0x0000004e0d037221 */ /* 0x004fc80000010000 */
[----:B0-----:R-:W-:-:S03]  /*7380*/  FADD.FTZ R3, R70, R3 ;  /* 0x0000000346037221 */ /* 0x001fc60000010000 */
[----:B------:R-:W0:Y:S01]  /*7390*/  MUFU.EX2 R76, R76 ;  /* 0x0000004c004c7308 */ /* 0x000e220000000800 */
[----:B-1----:R-:W-:-:S01]  /*73a0*/  FADD.FTZ R78, R72, R3 ;  /* 0x00000003484e7221 */ /* 0x002fc20000010000 */
[----:B------:R-:W-:-:S03]  /*73b0*/  FADD.FTZ R3, R57, R4 ;  /* 0x0000000439037221 */ /* 0x000fc60000010000 */
[----:B---3--:R-:W-:Y:S01]  /*73c0*/  FADD.FTZ R85, R59, R78 ;  /* 0x0000004e3b557221 */ /* 0x008fe20000010000 */
[----:B------:R-:W-:-:S02]  /*73d0*/  FADD.FTZ R4, R32, R3 ;  /* 0x0000000320047221 */ /* 0x000fc40000010000 */
[----:B------:R-:W1:Y:S01]  /*73e0*/  MUFU.EX2 R67, R67 ;  /* 0x0000004300437308 */ /* 0x000e620000000800 */
[----:B----4-:R-:W-:-:S01]  /*73f0*/  FADD.FTZ R78, R74, R85 ;  /* 0x000000554a4e7221 */ /* 0x010fc20000010000 */
[----:B------:R-:W-:-:S03]  /*7400*/  FADD.FTZ R4, R61, R4 ;  /* 0x000000043d047221 */ /* 0x000fc60000010000 */
[----:B-----5:R-:W-:-:S03]  /*7410*/  FADD.FTZ R3, R81, R78 ;  /* 0x0000004e51037221 */ /* 0x020fc60000010000 */
[----:B------:R-:W2:Y:S08]  /*7420*/  MUFU.EX2 R157, R157 ;  /* 0x0000009d009d7308 */ /* 0x000eb00000000800 */
[----:B------:R3:W-:Y:S08]  /*7430*/  MUFU.EX2 R153, R75 ;  /* 0x0000004b00997308 */ /* 0x0007f00000000800 */
[----:B------:R-:W4:Y:S01]  /*7440*/  MUFU.EX2 R71, R71 ;  /* 0x0000004700477308 */ /* 0x000f220000000800 */
[----:B---3--:R-:W-:-:S01]  /*7450*/  FADD.FTZ R75, R25, R4 ;  /* 0x00000004194b7221 */ /* 0x008fc20000010000 */
[----:B0-----:R-:W-:-:S03]  /*7460*/  FADD.FTZ R4, R76, R3 ;  /* 0x000000034c047221 */ /* 0x001fc60000010000 */
[----:B------:R-:W-:Y:S01]  /*7470*/  FADD.FTZ R75, R28, R75 ;  /* 0x0000004b1c4b7221 */ /* 0x000fe20000010000 */
[----:B-1----:R-:W-:-:S02]  /*7480*/  FADD.FTZ R4, R67, R4 ;  /* 0x0000000443047221 */ /* 0x002fc40000010000 */
[----:B------:R-:W0:Y:S01]  /*7490*/  MUFU.EX2 R48, R48 ;  /* 0x0000003000307308 */ /* 0x000e220000000800 */
[----:B------:R-:W-:-:S01]  /*74a0*/  FADD.FTZ R78, R46, R75 ;  /* 0x0000004b2e4e7221 */ /* 0x000fc20000010000 */
[----:B--2---:R-:W-:-:S03]  /*74b0*/  FADD.FTZ R4, R157, R4 ;  /* 0x000000049d047221 */ /* 0x004fc60000010000 */
[----:B------:R-:W-:Y:S01]  /*74c0*/  FADD.FTZ R78, R65, R78 ;  /* 0x0000004e414e7221 */ /* 0x000fe20000010000 */
[----:B------:R-:W-:-:S02]  /*74d0*/  FADD.FTZ R4, R80, R4 ;  /* 0x0000000450047221 */ /* 0x000fc40000010000 */
[----:B------:R-:W1:Y:S01]  /*74e0*/  MUFU.EX2 R33, R33 ;  /* 0x0000002100217308 */ /* 0x000e620000000800 */
[----:B------:R-:W-:-:S01]  /*74f0*/  FADD.FTZ R3, R29, R78 ;  /* 0x0000004e1d037221 */ /* 0x000fc20000010000 */
[----:B----4-:R-:W-:-:S04]  /*7500*/  FADD.FTZ R4, R71, R4 ;  /* 0x0000000447047221 */ /* 0x010fc80000010000 */
[----:B------:R-:W-:Y:S02]  /*7510*/  FADD.FTZ R4, R153, R4 ;  /* 0x0000000499047221 */ /* 0x000fe40000010000 */
        /* <DEDUP_REMOVED lines=19> */
[----:B0-----:R-:W-:-:S01]  /*7650*/  FADD.FTZ R3, R45, R78 ;  /* 0x0000004e2d037221 */ /* 0x001fc20000010000 */
[----:B-1----:R-:W-:-:S03]  /*7660*/  FADD.FTZ R41, R75, R4 ;  /* 0x000000044b297221 */ /* 0x002fc60000010000 */
[----:B------:R-:W-:Y:S01]  /*7670*/  FADD.FTZ R4, R12, R3 ;  /* 0x000000030c047221 */ /* 0x000fe20000010000 */
[----:B--2---:R-:W-:-:S01]  /*7680*/  FADD.FTZ R3, R54, R41 ;  /* 0x0000002936037221 */ /* 0x004fc20000010000 */
[----:B------:R-:W-:Y:S06]  /*7690*/  @!P0 BRA `(.L_x_1093) ;  /* 0x0000000000048947 */ /* 0x000fec0003800000 */
[----:B------:R-:W-:Y:S01]  /*76a0*/  BPT.TRAP 0x1 ;  /* 0x000000040000795c */ /* 0x000fe20000300000 */
.L_x_1093:
[----:B------:R-:W-:Y:S01]  /*76b0*/  ULEA UR10, UR32, UR36, 0x3 ;  /* 0x00000024200a7291 */ /* 0x000fe2000f8e183f */
[----:B------:R-:W-:Y:S01]  /*76c0*/  ISETP.GT.AND P1, PT, R15, R14, PT ;  /* 0x0000000e0f00720c */ /* 0x000fe20003f24270 */
[----:B------:R-:W-:Y:S01]  /*76d0*/  FMUL.FTZ R88, R88, R56 ;  /* 0x0000003858587220 */ /* 0x000fe20000410000 */
[----:B------:R-:W-:Y:S01]  /*76e0*/  F2FP.SATFINITE.E4M3.F32.PACK_AB_MERGE_C R23, R24, R23, RZ ;  /* 0x000000171817723e */ /* 0x000fe200048070ff */
[----:B------:R-:W-:Y:S01]  /*76f0*/  UIADD3 UR10, UR10, 0x22860, URZ ;  /* 0x000228600a0a7890 */ /* 0x000fe2000fffe03f */
[----:B------:R-:W-:Y:S01]  /*7700*/  F2FP.SATFINITE.E4M3.F32.PACK_AB_MERGE_C R42, R53, R42, RZ ;  /* 0x0000002a352a723e */ /* 0x000fe200048070ff */
        /* <DEDUP_REMOVED lines=8> */
[----:B------:R-:W-:Y:S01]  /*7790*/  FMUL.FTZ R93, R93, R56 ;  /* 0x000000385d5d7220 */ /* 0x000fe20000410000 */
[----:B------:R-:W-:Y:S01]  /*77a0*/  F2FP.SATFINITE.E4M3.F32.PACK_AB_MERGE_C R30, R47, R30, RZ ;  /* 0x0000001e2f1e723e */ /* 0x000fe200048070ff */
[----:B------:R-:W-:Y:S01]  /*77b0*/  FMUL.FTZ R96, R96, R56 ;  /* 0x0000003860607220 */ /* 0x000fe20000410000 */
[----:B------:R-:W-:Y:S01]  /*77c0*/  F2FP.SATFINITE.E4M3.F32.PACK_AB_MERGE_C R39, R39, R62, RZ ;  /* 0x0000003e2727723e */ /* 0x000fe200048070ff */
[----:B------:R-:W-:Y:S01]  /*77d0*/  SYNCS.ARRIVE.TRANS64.RED.A1T0 RZ, [UR10], RZ ;  /* 0x000000ffffff79a7 */ /* 0x000fe2000810040a */
        /* <DEDUP_REMOVED lines=16> */
[----:B------:R-:W-:Y:S01]  /*78e0*/  F2FP.SATFINITE.E4M3.F32.PACK_AB_MERGE_C R164, R20, R21, R23 ;  /* 0x0000001514a4723e */ /* 0x000fe20004807017 */
[----:B------:R-:W-:Y:S01]  /*78f0*/  FMUL.FTZ R113, R113, R56 ;  /* 0x0000003871717220 */ /* 0x000fe20000410000 */
        /* <DEDUP_REMOVED lines=25> */
[-C--:B------:R-:W-:Y:S01]  /*7a90*/  FMUL.FTZ R140, R140, R56.reuse ;  /* 0x000000388c8c7220 */ /* 0x080fe20000410000 */
[----:B------:R-:W-:Y:S01]  /*7aa0*/  F2FP.SATFINITE.E4M3.F32.PACK_AB_MERGE_C R153, R153, R71, R50 ;  /* 0x000000479999723e */ /* 0x000fe20004807032 */
[-C--:B------:R-:W-:Y:S01]  /*7ab0*/  FMUL.FTZ R141, R141, R56.reuse ;  /* 0x000000388d8d7220 */ /* 0x080fe20000410000 */
[----:B------:R-:W-:Y:S01]  /*7ac0*/  F2FP.SATFINITE.E4M3.F32.PACK_AB_MERGE_C R155, R82, R49, R41 ;  /* 0x00000031529b723e */ /* 0x000fe20004807029 */
        /* <DEDUP_REMOVED lines=36> */
[----:B------:R-:W-:-:S02]  /*7d10*/  VIADD R15, R15, 0xffffffff ;  /* 0xffffffff0f0f7836 */ /* 0x000fc40000000000 */
[----:B------:R-:W-:Y:S02]  /*7d20*/  IMAD.MOV.U32 R13, RZ, RZ, R11 ;  /* 0x000000ffff0d7224 */ /* 0x000fe400078e000b */
[----:B------:R-:W-:Y:S02]  /*7d30*/  IMAD.MOV.U32 R12, RZ, RZ, R9 ;  /* 0x000000ffff0c7224 */ /* 0x000fe400078e0009 */
[----:B------:R-:W-:Y:S01]  /*7d40*/  IMAD.MOV.U32 R20, RZ, RZ, R0 ;  /* 0x000000ffff147224 */ /* 0x000fe200078e0000 */
[----:B------:R-:W-:Y:S06]  /*7d50*/  @P1 BRA `(.L_x_1094) ;  /* 0xffffffd0004c1947 */ /* 0x000fec000383ffff */
.L_x_1075:
[----:B------:R-:W2:Y:S01]  /*7d60*/  LDL R12, [R1] ;  /* 0x00000000010c7983 */ /* 0x000ea20000100800 */
[----:B------:R-:W-:Y:S01]  /*7d70*/  ISETP.NE.AND P2, PT, R22, 0x1, PT ;  /* 0x000000011600780c */ /* 0x000fe20003f45270 */
[----:B------:R-:W-:Y:S01]  /*7d80*/  ULDC UR10, c[0x0][0x9dc] ;  /* 0x00027700000a7ab9 */ /* 0x000fe20000000800 */
[----:B------:R-:W-:-:S05]  /*7d90*/  IADD3 R23, -R10, 0x1, RZ ;  /* 0x000000010a177810 */ /* 0x000fca0007ffe1ff */
[----:B------:R-:W-:-:S06]  /*7da0*/  IMAD R23, R16, UR33, R23 ;  /* 0x0000002110177c24 */ /* 0x000fcc000f8e0217 */
[----:B------:R-:W0:Y:S08]  /*7db0*/  @P2 LDC R14, c[0x0][0x44c] ;  /* 0x00011300ff0e2b82 */ /* 0x000e300000000800 */
[----:B------:R-:W1:Y:S01]  /*7dc0*/  @P2 LDC R21, c[0x0][0x450] ;  /* 0x00011400ff152b82 */ /* 0x000e620000000800 */
[----:B--2---:R-:W-:Y:S02]  /*7dd0*/  LOP3.LUT P1, RZ, R12, 0x1, RZ, 0xc0, !PT ;  /* 0x000000010cff7812 */ /* 0x004fe4000782c0ff */
[----:B------:R-:W2:Y:S02]  /*7de0*/  S2R R12, SR_CTAID.X ;  /* 0x00000000000c7919 */ /* 0x000ea40000002500 */
[----:B--2---:R-:W-:-:S05]  /*7df0*/  LEA R13, R12, 0x7f, 0x7 ;  /* 0x0000007f0c0d7811 */ /* 0x004fca00078e38ff */
[----:B0-----:R-:W-:-:S04]  /*7e00*/  @P2 IMAD.HI.U32 R12, R13, R14, RZ ;  /* 0x0000000e0d0c2227 */ /* 0x001fc800078e00ff */
[----:B------:R-:W-:Y:S01]  /*7e10*/  IMAD.MOV.U32 R10, RZ, RZ, R13 ;  /* 0x000000ffff0a7224 */ /* 0x000fe200078e000d */
[----:B-1----:R-:W-:-:S05]  /*7e20*/  @P2 SHF.R.U32.HI R10, RZ, R21, R12 ;  /* 0x00000015ff0a2219 */ /* 0x002fca000001160c */
[----:B------:R-:W-:-:S04]  /*7e30*/  IMAD.IADD R10, R23, 0x1, R10 ;  /* 0x00000001170a7824 */ /* 0x000fc800078e020a */
[----:B------:R-:W-:Y:S01]  /*7e40*/  VIADD R12, R10, -UR10 ;  /* 0x8000000a0a0c7c36 */ /* 0x000fe20008000000 */
[----:B------:R-:W-:Y:S06]  /*7e50*/  @!P1 BRA `(.L_x_1095) ;  /* 0x0000000000449947 */ /* 0x000fec0003800000 */
[----:B------:R-:W-:-:S13]  /*7e60*/  ISETP.GT.AND P1, PT, R10, -0x1, PT ;  /* 0xffffffff0a00780c */ /* 0x000fda0003f24270 */
[----:B------:R-:W-:Y:S05]  /*7e70*/  @P1 BRA `(.L_x_1096) ;  /* 0x0000000000201947 */ /* 0x000fea0003800000 */
[----:B------:R-:W0:Y:S01]  /*7e80*/  LDC R21, c[0x0][0x9e4] ;  /* 0x00027900ff157b82 */ /* 0x000e220000000800 */
[----:B------:R-:W-:Y:S02]  /*7e90*/  LOP3.LUT R13, RZ, R10, RZ, 0x33, !PT ;  /* 0x0000000aff0d7212 */ /* 0x000fe400078e33ff */
[----:B0-----:R-:W-:-:S13]  /*7ea0*/  ISETP.NE.AND P1, PT, R21, 0x1, PT ;  /* 0x000000011500780c */ /* 0x001fda0003f25270 */
[----:B------:R-:W0:Y:S02]  /*7eb0*/  @P1 LDC.64 R24, c[0x0][0x9e8] ;  /* 0x00027a00ff181b82 */ /* 0x000e240000000a00 */
[----:B0-----:R-:W-:-:S05]  /*7ec0*/  @P1 IMAD.HI.U32 R10, R13, R24, RZ ;  /* 0x000000180d0a1227 */ /* 0x001fca00078e00ff */
[----:B------:R-:W-:-:S04]  /*7ed0*/  @P1 SHF.R.U32.HI R13, RZ, R25, R10 ;  /* 0x00000019ff0d1219 */ /* 0x000fc8000001160a */
[----:B------:R-:W-:Y:S01]  /*7ee0*/  LOP3.LUT R10, RZ, R13, RZ, 0x33, !PT ;  /* 0x0000000dff0a7212 */ /* 0x000fe200078e33ff */
[----:B------:R-:W-:Y:S06]  /*7ef0*/  BRA `(.L_x_1097) ;  /* 0x0000000000147947 */ /* 0x000fec0003800000 */
.L_x_1096:
[----:B------:R-:W0:Y:S02]  /*7f00*/  LDC R21, c[0x0][0x9e4] ;  /* 0x00027900ff157b82 */ /* 0x000e240000000800 */
[----:B0-----:R-:W-:-:S13]  /*7f10*/  ISETP.NE.AND P1, PT, R21, 0x1, PT ;  /* 0x000000011500780c */ /* 0x001fda0003f25270 */
[----:B------:R-:W0:Y:S02]  /*7f20*/  @P1 LDC.64 R24, c[0x0][0x9e8] ;  /* 0x00027a00ff181b82 */ /* 0x000e240000000a00 */
[----:B0-----:R-:W-:-:S05]  /*7f30*/  @P1 IMAD.HI.U32 R14, R10, R24, RZ ;  /* 0x000000180a0e1227 */ /* 0x001fca00078e00ff */
[----:B------:R-:W-:-:S07]  /*7f40*/  @P1 SHF.R.U32.HI R10, RZ, R25, R14 ;  /* 0x00000019ff0a1219 */ /* 0x000fce000001160e */
.L_x_1097:
[----:B------:R-:W-:-:S05]  /*7f50*/  IMAD R13, R10, R21, RZ ;  /* 0x000000150a0d7224 */ /* 0x000fca00078e02ff */
[----:B------:R-:W-:-:S07]  /*7f60*/  VIMNMX R12, R12, R13, !PT ;  /* 0x0000000d0c0c7248 */ /* 0x000fce0007fe0100 */
.L_x_1095:
[----:B------:R-:W-:-:S05]  /*7f70*/  VIADD R12, R12, 0x7f ;  /* 0x0000007f0c0c7836 */ /* 0x000fca0000000000 */
[----:B------:R-:W-:-:S04]  /*7f80*/  SHF.R.S32.HI R13, RZ, 0x1f, R12 ;  /* 0x0000001fff0d7819 */ /* 0x000fc8000001140c */
[----:B------:R-:W-:-:S04]  /*7f90*/  LEA.HI R13, R13, R12, RZ, 0x7 ;  /* 0x0000000c0d0d7211 */ /* 0x000fc800078f38ff */
[----:B------:R-:W-:-:S04]  /*7fa0*/  SHF.R.S32.HI R13, RZ, 0x7, R13 ;  /* 0x00000007ff0d7819 */ /* 0x000fc8000001140d */
[----:B------:R-:W-:-:S04]  /*7fb0*/  VIMNMX R10, R18, R13, !PT ;  /* 0x0000000d120a7248 */ /* 0x000fc80007fe0100 */
[----:B------:R-:W-:-:S13]  /*7fc0*/  ISETP.GE.AND P1, PT, R15, R10, PT ;  /* 0x0000000a0f00720c */ /* 0x000fda0003f26270 */
[----:B------:R-:W-:Y:S05]  /*7fd0*/  @!P1 BRA `(.L_x_1098) ;  /* 0x0000001c008c9947 */ /* 0x000fea0003800000 */
[----:B------:R-:W-:Y:S01]  /*7fe0*/  IMAD.MOV.U32 R13, RZ, RZ, R11 ;  /* 0x000000ffff0d7224 */ /* 0x000fe200078e000b */
[----:B------:R-:W-:Y:S01]  /*7ff0*/  UMOV UR32, UR4 ;  /* 0x0000000400207c82 */ /* 0x000fe20008000000 */
[----:B------:R-:W-:Y:S02]  /*8000*/  IMAD.MOV.U32 R12, RZ, RZ, R9 ;  /* 0x000000ffff0c7224 */ /* 0x000fe400078e0009 */
[----:B------:R-:W-:-:S07]  /*8010*/  IMAD.MOV.U32 R14, RZ, RZ, R0 ;  /* 0x000000ffff0e7224 */ /* 0x000fce00078e0000 */
.L_x_1109:
[----:B------:R-:W-:Y:S01]  /*8020*/  ISETP.NE.AND P2, PT, RZ, UR37, PT ;  /* 0x00000025ff007c0c */ /* 0x000fe2000bf45270 */
[----:B------:R-:W-:-:S04]  /*8030*/  UISETP.NE.AND UP0, UPT, UR32, 0x1, UPT ;  /* 0x000000012000788c */ /* 0x000fc8000bf05270 */
[----:B------:R-:W-:-:S06]  /*8040*/  USEL UR4, URZ, 0x1, UP0 ;  /* 0x000000013f047887 */ /* 0x000fcc0008000000 */
[----:B------:R-:W-:Y:S02]  /*8050*/  LOP3.LUT R0, R14, UR4, RZ, 0x3c, !PT ;  /* 0x000000040e007c12 */ /* 0x000fe4000f8e3cff */
[----:B------:R-:W-:Y:S05]  /*8060*/  @P2 BRA `(.L_x_1099) ;  /* 0x0000000000342947 */ /* 0x000fea0003800000 */
[----:B------:R-:W-:Y:S05]  /*8070*/  @!P0 BRA `(.L_x_1100) ;  /* 0x0000000000048947 */ /* 0x000fea0003800000 */
[----:B------:R-:W-:Y:S01]  /*8080*/  BPT.TRAP 0x1 ;  /* 0x000000040000795c */ /* 0x000fe20000300000 */
.L_x_1100:
        /* <DEDUP_REMOVED lines=8> */
.L_x_1101:
[----:B-1----:R-:W-:Y:S05]  /*8110*/  @P1 BRA `(.L_x_1099) ;  /* 0x0000000000081947 */ /* 0x002fea0003800000 */
[----:B------:R-:W1:Y:S02]  /*8120*/  SYNCS.PHASECHK.TRANS64.TRYWAIT P1, [UR4+0x22830], R9 ;  /* 0x02283009ff0075a7 */ /* 0x000e640008020144 */
[----:B-1----:R-:W-:Y:S05]  /*8130*/  @!P1 BRA `(.L_x_1102) ;  /* 0x000000c000b49947 */ /* 0x002fea0003800000 */
.L_x_1099:
        /* <DEDUP_REMOVED lines=40> */
.L_x_1104:
[----:B------:R-:W-:Y:S01]  /*83c0*/  ULEA UR10, UR32, UR36, 0x3 ;  /* 0x00000024200a7291 */ /* 0x000fe2000f8e183f */
[----:B------:R-:W-:-:S08]  /*83d0*/  SHF.L.U32 R9, R14, 0x1f, RZ ;  /* 0x0000001f0e097819 */ /* 0x000fd000000006ff */
[----:B------:R0:W1:Y:S01]  /*83e0*/  SYNCS.PHASECHK.TRANS64.TRYWAIT P1, [UR10+0x22850], R9 ;  /* 0x02285009ff0075a7 */ /* 0x000062000802014a */
[----:B------:R-:W-:Y:S05]  /*83f0*/  @!P0 BRA `(.L_x_1105) ;  /* 0x0000000000048947 */ /* 0x000fea0003800000 */
[----:B------:R-:W-:Y:S01]  /*8400*/  BPT.TRAP 0x1 ;  /* 0x000000040000795c */ /* 0x000fe20000300000 */
.L_x_1105:
[----:B-1----:R-:W-:Y:S05]  /*8410*/  @P1 BRA `(.L_x_1103) ;  /* 0x0000000000081947 */ /* 0x002fea0003800000 */
[----:B------:R-:W1:Y:S02]  /*8420*/  SYNCS.PHASECHK.TRANS64.TRYWAIT P1, [UR10+0x22850], R9 ;  /* 0x02285009ff0075a7 */ /* 0x000e64000802014a */
[----:B-1----:R-:W-:Y:S05]  /*8430*/  @!P1 BRA `(.L_x_1106) ;  /* 0x000000c0000c9947 */ /* 0x002fea0003800000 */
.L_x_1103:
[----:B------:R-:W-:Y:S01]  /*8440*/  UIADD3 UR10, UR36, 0x400, URZ ;  /* 0x00000400240a7890 */ /* 0x000fe2000fffe03f */
[----:B------:R-:W-:Y:S01]  /*8450*/  WARPGROUP.ARRIVE ;  /* 0x00000000000079c5 */ /* 0x000fe20000000000 */
[----:B------:R-:W-:Y:S01]  /*8460*/  UMOV UR11, 0x40000040 ;  /* 0x40000040000b7882 */ /* 0x000fe20000000000 */
[----:B------:R-:W-:Y:S01]  /*8470*/  UMOV UR15, 0x40000040 ;  /* 0x40000040000f7882 */ /* 0x000fe20000000000 */
[----:B------:R-:W-:Y:S01]  /*8480*/  USHF.R.U32.HI UR10, URZ, 0x4, UR10 ;  /* 0x000000043f0a7899 */ /* 0x000fe2000801160a */
[----:B01----:R-:W-:-:S03]  /*8490*/  IADD3 R9, -R19, 0xb, RZ ;  /* 0x0000000b13097810 */ /* 0x003fc60007ffe1ff */
[----:B------:R-:W-:-:S04]  /*84a0*/  ULOP3.LUT UR10, UR10, 0x3fff, URZ, 0xc0, !UPT ;  /* 0x00003fff0a0a7892 */ /* 0x000fc8000f8ec03f */
[----:B------:R-:W-:-:S04]  /*84b0*/  ULOP3.LUT UR10, UR10, 0x10000, URZ, 0xfc, !UPT ;  /* 0x000100000a0a7892 */ /* 0x000fc8000f8efc3f */
[----:B------:R-:W-:-:S04]  /*84c0*/  ULEA UR10, UR32, UR10, 0xa ;  /* 0x0000000a200a7291 */ /* 0x000fc8000f8e503f */
[----:B------:R-:W-:-:S05]  /*84d0*/  UIADD3 UR14, UR10, 0x2, URZ ;  /* 0x000000020a0e7890 */ /* 0x000fca000fffe03f */
[----:B------:R-:W-:Y:S01]  /*84e0*/  QGMMA.64x128x32.F32.E4M3.E4M3 R88, R164, gdesc[UR8], R88, gsb0 ;  /* 0x01e00008a4587df3 */ /* 0x000fe20008000858 */
[----:B------:R-:W-:Y:S02]  /*84f0*/  UMOV UR11, 0x40000040 ;  /* 0x40000040000b7882 */ /* 0x000fe40000000000 */
[----:B------:R-:W-:Y:S02]  /*8500*/  WARPGROUP.DEPBAR.LE gsb0, 0x0 ;  /* 0x00008000000079c5 */ /* 0x000fe40000010000 */
[----:B------:R-:W-:-:S07]  /*8510*/  WARPGROUP.ARRIVE ;  /* 0x00000000000079c5 */ /* 0x000fce0000000000 */
[----:B------:R-:W-:Y:S01]  /*8520*/  QGMMA.64x128x32.F32.E4M3.E4M3 R88, R160, gdesc[UR12], R88, gsb0 ;  /* 0x01e0000ca0587df3 */ /* 0x000fe20008000858 */
[----:B------:R-:W-:Y:S01]  /*8530*/  UIADD3 UR14, UR10, 0x4, URZ ;  /* 0x000000040a0e7890 */ /* 0x000fe2000fffe03f */
[----:B------:R-:W-:Y:S01]  /*8540*/  UMOV UR15, 0x40000040 ;  /* 0x40000040000f7882 */ /* 0x000fe20000000000 */
[----:B------:R-:W-:Y:S01]  /*8550*/  UIADD3 UR10, UR10, 0x6, URZ ;  /* 0x000000060a0a7890 */ /* 0x000fe2000fffe03f */
[----:B------:R-:W-:Y:S02]  /*8560*/  WARPGROUP.DEPBAR.LE gsb0, 0x0 ;  /* 0x00008000000079c5 */ /* 0x000fe40000010000 */
[----:B------:R-:W-:-:S06]  /*8570*/  WARPGROUP.ARRIVE ;  /* 0x00000000000079c5 */ /* 0x000fcc0000000000 */
[----:B------:R-:W-:Y:S03]  /*8580*/  QGMMA.64x128x32.F32.E4M3.E4M3 R88, R156, gdesc[UR12], R88, gsb0 ;  /* 0x01e0000c9c587df3 */ /* 0x000fe60008000858 */
[----:B------:R-:W-:Y:S02]  /*8590*/  WARPGROUP.DEPBAR.LE gsb0, 0x0 ;  /* 0x00008000000079c5 */ /* 0x000fe40000010000 */
[----:B------:R-:W-:-:S07]  /*85a0*/  WARPGROUP.ARRIVE ;  /* 0x00000000000079c5 */ /* 0x000fce0000000000 */
[----:B------:R-:W-:Y:S03]  /*85b0*/  QGMMA.64x128x32.F32.E4M3.E4M3 R88, R152, gdesc[UR8], R88, gsb0 ;  /* 0x01e0000898587df3 */ /* 0x000fe60008000858 */
[----:B------:R-:W-:Y:S02]  /*85c0*/  WARPGROUP.DEPBAR.LE gsb0, 0x0 ;  /* 0x00008000000079c5 */ /* 0x000fe40000010000 */
[----:B------:R0:W-:Y:S06]  /*85d0*/  BAR.ARV R9, 0x100 ;  /* 0x000400090000751d */ /* 0x0001ec0000002000 */
[----:B------:R-:W-:Y:S05]  /*85e0*/  @!P0 BRA `(.L_x_1107) ;  /* 0x0000000000048947 */ /* 0x000fea0003800000 */
[----:B------:R-:W-:Y:S01]  /*85f0*/  BPT.TRAP 0x1 ;  /* 0x000000040000795c */ /* 0x000fe20000300000 */
.L_x_1107:
[----:B------:R-:W-:Y:S01]  /*8600*/  FMNMX.FTZ R20, R26, R13, !PT ;  /* 0x0000000d1a147209 */ /* 0x000fe20007810000 */
[----:B------:R-:W-:Y:S01]  /*8610*/  ULEA UR10, UR4, UR36, 0x3 ;  /* 0x00000024040a7291 */ /* 0x000fe2000f8e183f */
[----:B------:R-:W-:Y:S02]  /*8620*/  FMNMX.FTZ R14, R24, R12, !PT ;  /* 0x0000000c180e7209 */ /* 0x000fe40007810000 */
[----:B------:R-:W-:Y:S01]  /*8630*/  FMNMX.FTZ R11, R27, R20, !PT ;  /* 0x000000141b0b7209 */ /* 0x000fe20007810000 */
[----:B------:R-:W-:Y:S01]  /*8640*/  UIADD3 UR10, UR10, 0x22840, URZ ;  /* 0x000228400a0a7890 */ /* 0x000fe2000fffe03f */
[----:B0-----:R-:W-:Y:S02]  /*8650*/  FMNMX.FTZ R9, R25, R14, !PT ;  /* 0x0000000e19097209 */ /* 0x001fe40007810000 */
        /* <DEDUP_REMOVED lines=70> */
[----:B------:R-:W-:Y:S02]  /*8ac0*/  FADD.FTZ R155, -R11, R13 ;  /* 0x0000000d0b9b7221 */ /* 0x000fe40000010100 */
[----:B------:R-:W-:-:S02]  /*8ad0*/  FADD.FTZ R153, -R9, R12 ;  /* 0x0000000c09997221 */ /* 0x000fc40000010100 */
[C---:B------:R-:W-:Y:S01]  /*8ae0*/  FMUL.FTZ R12, R2.reuse, R155 ;  /* 0x0000009b020c7220 */ /* 0x040fe20000410000 */
[----:B------:R-:W-:-:S01]  /*8af0*/  FFMA.FTZ R155, R2, R9, -8 ;  /* 0xc1000000029b7423 */ /* 0x000fc20000010009 */
[----:B------:R-:W-:-:S03]  /*8b00*/  FMUL.FTZ R153, R2, R153 ;  /* 0x0000009902997220 */ /* 0x000fc60000410000 */
[C-C-:B------:R-:W-:Y:S01]  /*8b10*/  FFMA.FTZ R23, R2.reuse, R29, -R155.reuse ;  /* 0x0000001d02177223 */ /* 0x140fe2000001089b */
[----:B------:R-:W-:-:S01]  /*8b20*/  FFMA.FTZ R29, R2, R37, -R155 ;  /* 0x00000025021d7223 */ /* 0x000fc2000001089b */
        /* <DEDUP_REMOVED lines=10> */
[C---:B------:R-:W-:Y:S01]  /*8bd0*/  FFMA.FTZ R57, R2.reuse, R65, -R155 ;  /* 0x0000004102397223 */ /* 0x040fe2000001089b */
[----:B------:R-:W-:-:S01]  /*8be0*/  FFMA.FTZ R77, R2, R11, -8 ;  /* 0xc1000000024d7423 */ /* 0x000fc2000001000b */
        /* <DEDUP_REMOVED lines=10> */
[C---:B------:R-:W-:Y:S01]  /*8c90*/  FFMA.FTZ R24, R2.reuse, R32, -R155 ;  /* 0x0000002002187223 */ /* 0x040fe2000001089b */
        /* <DEDUP_REMOVED lines=9> */
[C---:B------:R-:W-:Y:S01]  /*8d30*/  FFMA.FTZ R28, R2.reuse, R36, -R155 ;  /* 0x00000024021c7223 */ /* 0x040fe2000001089b */
[----:B------:R-:W-:-:S01]  /*8d40*/  FFMA.FTZ R47, R2, R50, -R77 ;  /* 0x00000032022f7223 */ /* 0x000fc2000001084d */
[----:B------:R-:W-:Y:S01]  /*8d50*/  MUFU.EX2 R12, R12 ;  /* 0x0000000c000c7308 */ /* 0x000fe20000000800 */
[----:B------:R-:W-:-:S01]  /*8d60*/  FFMA.FTZ R50, R2, R51, -R77 ;  /* 0x0000003302327223 */ /* 0x000fc2000001084d */
[C-C-:B------:R-:W-:Y:S01]  /*8d70*/  FFMA.FTZ R51, R2.reuse, R54, -R77.reuse ;  /* 0x0000003602337223 */ /* 0x140fe2000001084d */
        /* <DEDUP_REMOVED lines=9> */
[C-C-:B------:R-:W-:Y:S01]  /*8e10*/  FFMA.FTZ R56, R2.reuse, R64, -R155.reuse ;  /* 0x0000004002387223 */ /* 0x140fe2000001089b */
[----:B------:R-:W-:-:S01]  /*8e20*/  FFMA.FTZ R64, R2, R72, -R155 ;  /* 0x0000004802407223 */ /* 0x000fc2000001089b */
[C---:B------:R-:W-:Y:S01]  /*8e30*/  FFMA.FTZ R72, R2.reuse, R80, -R155 ;  /* 0x0000005002487223 */ /* 0x040fe2000001089b */
[----:B------:R-:W-:-:S01]  /*8e40*/  FFMA.FTZ R80, R2, R63, -R77 ;  /* 0x0000003f02507223 */ /* 0x000fc2000001084d */
[----:B------:R-:W0:Y:S01]  /*8e50*/  MUFU.EX2 R21, R21 ;  /* 0x0000001500157308 */ /* 0x000e220000000800 */
[----:B------:R-:W-:-:S01]  /*8e60*/  FFMA.FTZ R36, R2, R44, -R155 ;  /* 0x0000002c02247223 */ /* 0x000fc2000001089b */
[C-C-:B------:R-:W-:Y:S01]  /*8e70*/  FFMA.FTZ R44, R2.reuse, R52, -R155.reuse ;  /* 0x00000034022c7223 */ /* 0x140fe2000001089b */
[----:B------:R-:W-:-:S01]  /*8e80*/  FFMA.FTZ R52, R2, R60, -R155 ;  /* 0x0000003c02347223 */ /* 0x000fc2000001089b */
[C---:B------:R-:W-:Y:S01]  /*8e90*/  FFMA.FTZ R70, R2.reuse, R70, -R77 ;  /* 0x0000004602467223 */ /* 0x040fe2000001084d */
[----:B------:R-:W-:-:S01]  /*8ea0*/  FFMA.FTZ R60, R2, R68, -R155 ;  /* 0x00000044023c7223 */ /* 0x000fc2000001089b */
[C-C-:B------:R-:W-:Y:S01]  /*8eb0*/  FFMA.FTZ R71, R2.reuse, R71, -R77.reuse ;  /* 0x0000004702477223 */ /* 0x140fe2000001084d */
[----:B------:R-:W-:-:S01]  /*8ec0*/  FFMA.FTZ R75, R2, R75, -R77 ;  /* 0x0000004b024b7223 */ /* 0x000fc2000001084d */
[----:B------:R-:W2:Y:S01]  /*8ed0*/  MUFU.EX2 R26, R26 ;  /* 0x0000001a001a7308 */ /* 0x000ea20000000800 */
[----:B-1----:R-:W-:-:S01]  /*8ee0*/  FFMA.FTZ R3, R12, R3, R85 ;  /* 0x000000030c037223 */ /* 0x002fc20000010055 */
[C---:B------:R-:W-:Y:S01]  /*8ef0*/  FFMA.FTZ R68, R2.reuse, R76, -R155 ;  /* 0x0000004c02447223 */ /* 0x040fe2000001089b */
[----:B------:R-:W-:-:S01]  /*8f00*/  FFMA.FTZ R78, R2, R78, -R77 ;  /* 0x0000004e024e7223 */ /* 0x000fc2000001084d */
[C-C-:B------:R-:W-:Y:S01]  /*8f10*/  FFMA.FTZ R79, R2.reuse, R79, -R77.reuse ;  /* 0x0000004f024f7223 */ /* 0x140fe2000001084d */
[----:B------:R-:W-:-:S01]  /*8f20*/  FFMA.FTZ R82, R2, R82, -R77 ;  /* 0x0000005202527223 */ /* 0x000fc2000001084d */
[C---:B------:R-:W-:Y:S01]  /*8f30*/  FFMA.FTZ R83, R2.reuse, R83, -R77 ;  /* 0x0000005302537223 */ /* 0x040fe2000001084d */
[----:B------:R-:W-:-:S01]  /*8f40*/  FFMA.FTZ R76, R2, R84, -R155 ;  /* 0x00000054024c7223 */ /* 0x000fc2000001089b */
[----:B------:R-:W1:Y:S01]  /*8f50*/  MUFU.EX2 R20, R20 ;  /* 0x0000001400147308 */ /* 0x000e620000000800 */
[----:B0-----:R-:W-:-:S01]  /*8f60*/  FADD.FTZ R153, R21, R4 ;  /* 0x0000000415997221 */ /* 0x001fc20000010000 */
[----:B------:R-:W-:-:S06]  /*8f70*/  FFMA.FTZ R86, R2, R86, -R77 ;  /* 0x0000005602567223 */ /* 0x000fcc000001084d */
[----:B------:R-:W0:Y:S01]  /*8f80*/  MUFU.EX2 R27, R27 ;  /* 0x0000001b001b7308 */ /* 0x000e220000000800 */
[----:B--2---:R-:W-:-:S07]  /*8f90*/  FADD.FTZ R4, R26, R3 ;  /* 0x000000031a047221 */ /* 0x004fce0000010000 */
[----:B------:R-:W2:Y:S01]  /*8fa0*/  MUFU.EX2 R23, R23 ;  /* 0x0000001700177308 */ /* 0x000ea20000000800 */
[----:B-1----:R-:W-:-:S07]  /*8fb0*/  FADD.FTZ R62, R20, R153 ;  /* 0x00000099143e7221 */ /* 0x002fce0000010000 */
[----:B------:R-:W1:Y:S01]  /*8fc0*/  MUFU.EX2 R30, R30 ;  /* 0x0000001e001e7308 */ /* 0x000e620000000800 */
[----:B0-----:R-:W-:-:S07]  /*8fd0*/  FADD.FTZ R3, R27, R4 ;  /* 0x000000041b037221 */ /* 0x001fce0000010000 */
[----:B------:R-:W0:Y:S01]  /*8fe0*/  MUFU.EX2 R24, R24 ;  /* 0x0000001800187308 */ /* 0x000e220000000800 */
[----:B--2---:R-:W-:-:S01]  /*8ff0*/  FADD.FTZ R63, R23, R62 ;  /* 0x0000003e173f7221 */ /* 0x004fc20000010000 */
[----:B------:R-:W-:-:S06]  /*9000*/  FFMA.FTZ R62, R2, R66, -R77 ;  /* 0x00000042023e7223 */ /* 0x000fcc000001084d */
[----:B------:R-:W2:Y:S01]  /*9010*/  MUFU.EX2 R31, R31 ;  /* 0x0000001f001f7308 */ /* 0x000ea20000000800 */
[----:B-1----:R-:W-:-:S07]  /*9020*/  FADD.FTZ R4, R30, R3 ;  /* 0x000000031e047221 */ /* 0x002fce0000010000 */
        /* <DEDUP_REMOVED lines=30> */
[----:B-1----:R-:W-:-:S01]  /*9210*/  FADD.FTZ R67, R37, R66 ;  /* 0x0000004225437221 */ /* 0x002fc20000010000 */
[C-C-:B------:R-:W-:Y:S01]  /*9220*/  FFMA.FTZ R66, R2.reuse, R74, -R77.reuse ;  /* 0x0000004a02427223 */ /* 0x140fe2000001084d */
[----:B------:R-:W-:-:S05]  /*9230*/  FFMA.FTZ R77, R2, R87, -R77 ;  /* 0x00000057024d7223 */ /* 0x000fca000001084d */
[----:B------:R-:W1:Y:S01]  /*9240*/  MUFU.EX2 R47, R47 ;  /* 0x0000002f002f7308 */ /* 0x000e620000000800 */
[----:B0-----:R-:W-:-:S07]  /*9250*/  FADD.FTZ R4, R46, R3 ;  /* 0x000000032e047221 */ /* 0x001fce0000010000 */
[----:B------:R-:W0:Y:S01]  /*9260*/  MUFU.EX2 R41, R41 ;  /* 0x0000002900297308 */ /* 0x000e220000000800 */
[----:B--2---:R-:W-:-:S07]  /*9270*/  FADD.FTZ R74, R40, R67 ;  /* 0x00000043284a7221 */ /* 0x004fce0000010000 */
[----:B------:R-:W2:Y:S01]  /*9280*/  MUFU.EX2 R50, R50 ;  /* 0x0000003200327308 */ /* 0x000ea20000000800 */
[----:B-1----:R-:W-:-:S07]  /*9290*/  FADD.FTZ R3, R47, R4 ;  /* 0x000000042f037221 */ /* 0x002fce0000010000 */
[----:B------:R-:W-:Y:S01]  /*92a0*/  MUFU.EX2 R44, R44 ;  /* 0x0000002c002c7308 */ /* 0x000fe20000000800 */
[----:B0-----:R-:W-:-:S07]  /*92b0*/  FADD.FTZ R67, R41, R74 ;  /* 0x0000004a29437221 */ /* 0x001fce0000010000 */
        /* <DEDUP_REMOVED lines=11> */
[----:B------:R-:W-:Y:S08]  /*9370*/  MUFU.EX2 R52, R52 ;  /* 0x0000003400347308 */ /* 0x000ff00000000800 */
[----:B------:R-:W0:Y:S01]  /*9380*/  MUFU.EX2 R59, R59 ;  /* 0x0000003b003b7308 */ /* 0x000e220000000800 */
[----:B-1----:R-:W-:-:S07]  /*9390*/  FADD.FTZ R4, R58, R3 ;  /* 0x000000033a047221 */ /* 0x002fce0000010000 */
[----:B------:R1:W-:Y:S08]  /*93a0*/  MUFU.EX2 R153, R70 ;  /* 0x0000004600997308 */ /* 0x0003f00000000800 */
[----:B------:R-:W2:Y:S01]  /*93b0*/  MUFU.EX2 R53, R53 ;  /* 0x0000003500357308 */ /* 0x000ea20000000800 */
[----:B-1----:R-:W-:-:S01]  /*93c0*/  FADD.FTZ R70, R44, R67 ;  /* 0x000000432c467221 */ /* 0x002fc20000010000 */
[----:B0-----:R-:W-:-:S03]  /*93d0*/  FADD.FTZ R3, R59, R4 ;  /* 0x000000043b037221 */ /* 0x001fc60000010000 */
[----:B------:R-:W-:-:S03]  /*93e0*/  FADD.FTZ R67, R45, R70 ;  /* 0x000000462d437221 */ /* 0x000fc60000010000 */
[----:B------:R-:W0:Y:S01]  /*93f0*/  MUFU.EX2 R80, R80 ;  /* 0x0000005000507308 */ /* 0x000e220000000800 */
[----:B------:R-:W-:-:S04]  /*9400*/  FADD.FTZ R70, R48, R67 ;  /* 0x0000004330467221 */ /* 0x000fc80000010000 */
[----:B------:R-:W-:-:S03]  /*9410*/  FADD.FTZ R67, R49, R70 ;  /* 0x0000004631437221 */ /* 0x000fc60000010000 */
[----:B------:R-:W1:Y:S01]  /*9420*/  MUFU.EX2 R56, R56 ;  /* 0x0000003800387308 */ /* 0x000e620000000800 */
[----:B------:R-:W-:-:S04]  /*9430*/  FADD.FTZ R70, R52, R67 ;  /* 0x0000004334467221 */ /* 0x000fc80000010000 */
[----:B--2---:R-:W-:-:S03]  /*9440*/  FADD.FTZ R67, R53, R70 ;  /* 0x0000004635437221 */ /* 0x004fc60000010000 */
        /* <DEDUP_REMOVED lines=9> */
[----:B-1----:R-:W-:-:S04]  /*94e0*/  FADD.FTZ R70, R63, R70 ;  /* 0x000000463f467221 */ /* 0x002fc80000010000 */
[----:B------:R-:W-:-:S03]  /*94f0*/  FADD.FTZ R70, R153, R70 ;  /* 0x0000004699467221 */ /* 0x000fc60000010000 */
        /* <DEDUP_REMOVED lines=35> */
[----:B--2---:R-:W-:Y:S01]  /*9730*/  FADD.FTZ R3, R77, R67 ;  /* 0x000000434d037221 */ /* 0x004fe20000010000 */
[----:B------:R-:W-:Y:S06]  /*9740*/  @!P0 BRA `(.L_x_1108) ;  /* 0x0000000000048947 */ /* 0x000fec0003800000 */
[----:B------:R-:W-:Y:S01]  /*9750*/  BPT.TRAP 0x1 ;  /* 0x000000040000795c */ /* 0x000fe20000300000 */
.L_x_1108:
        /* <DEDUP_REMOVED lines=18> */
[----:B------:R-:W-:Y:S01]  /*9880*/  SYNCS.ARRIVE.TRANS64.RED.A1T0 RZ, [UR10], RZ ;  /* 0x000000ffffff79a7 */ /* 0x000fe2000810040a */
        /* <DEDUP_REMOVED lines=86> */
[----:B------:R-:W-:Y:S01]  /*9df0*/  F2FP.SATFINITE.E4M3.F32.PACK_AB_MERGE_C R155, R83, R82, R30 ;  /* 0x00000052539b723e */ /* 0x000fe2000480701e */
[----:B------:R-:W-:Y:S06]  /*9e00*/  @P1 BRA `(.L_x_1109) ;  /* 0xffffffe000841947 */ /* 0x000fec000383ffff */
.L_x_1098:
[----:B------:R-:W-:-:S13]  /*9e10*/  ISETP.GE.AND P1, PT, R15, R18, PT ;  /* 0x000000120f00720c */ /* 0x000fda0003f26270 */
[----:B------:R-:W-:Y:S05]  /*9e20*/  @!P1 BRA `(.L_x_1110) ;  /* 0x0000002c00c09947 */ /* 0x000fea0003800000 */
[C---:B------:R-:W-:Y:S01]  /*9e30*/  VIADD R12, R19.reuse, 0x8 ;  /* 0x00000008130c7836 */ /* 0x040fe20000000000 */
[----:B------:R-:W-:Y:S01]  /*9e40*/  IADD3 R19, -R19, 0xb, RZ ;  /* 0x0000000b13137810 */ /* 0x000fe20007ffe1ff */
[----:B------:R-:W-:Y:S01]  /*9e50*/  IMAD.MOV.U32 R13, RZ, RZ, R11 ;  /* 0x000000ffff0d7224 */ /* 0x000fe200078e000b */
[----:B------:R-:W-:Y:S01]  /*9e60*/  UMOV UR32, UR4 ;  /* 0x0000000400207c82 */ /* 0x000fe20008000000 */
[----:B------:R-:W-:Y:S01]  /*9e70*/  IMAD.MOV.U32 R10, RZ, RZ, R9 ;  /* 0x000000ffff0a7224 */ /* 0x000fe200078e0009 */
[----:B------:R-:W-:Y:S01]  /*9e80*/  ULDC UR33, c[0x0][0x9e4] ;  /* 0x0002790000217ab9 */ /* 0x000fe20000000800 */
[----:B------:R-:W-:Y:S01]  /*9e90*/  IMAD.MOV.U32 R14, RZ, RZ, R0 ;  /* 0x000000ffff0e7224 */ /* 0x000fe200078e0000 */
[----:B------:R-:W-:Y:S01]  /*9ea0*/  ULDC UR34, c[0x0][0x288] ;  /* 0x0000a20000227ab9 */ /* 0x000fe20000000800 */
[----:B------:R-:W-:Y:S01]  /*9eb0*/  ULDC UR35, c[0x0][0x2f0] ;  /* 0x0000bc0000237ab9 */ /* 0x000fe20000000800 */
[----:B------:R-:W-:-:S05]  /*9ec0*/  ULDC UR41, c[0x0][0x9e0] ;  /* 0x0002780000297ab9 */ /* 0x000fca0000000800 */
.L_x_1129:
[----:B------:R-:W-:Y:S01]  /*9ed0*/  UIADD3 UR4, UR32, 0x1, URZ ;  /* 0x0000000120047890 */ /* 0x000fe2000fffe03f */
[----:B------:R-:W-:-:S03]  /*9ee0*/  ISETP.NE.AND P2, PT, RZ, UR37, PT ;  /* 0x00000025ff007c0c */ /* 0x000fc6000bf45270 */
[----:B------:R-:W-:-:S04]  /*9ef0*/  UISETP.NE.AND UP0, UPT, UR4, 0x2, UPT ;  /* 0x000000020400788c */ /* 0x000fc8000bf05270 */
[----:B------:R-:W-:Y:S02]  /*9f00*/  USEL UR10, URZ, 0x1, UP0 ;  /* 0x000000013f0a7887 */ /* 0x000fe40008000000 */
[----:B------:R-:W-:-:S04]  /*9f10*/  USEL UR4, UR4, URZ, UP0 ;  /* 0x0000003f04047287 */ /* 0x000fc80008000000 */
[----:B------:R-:W-:Y:S01]  /*9f20*/  LOP3.LUT R0, R14, UR10, RZ, 0x3c, !PT ;  /* 0x0000000a0e007c12 */ /* 0x000fe2000f8e3cff */
[----:B------:R-:W-:Y:S07]  /*9f30*/  @P2 BRA `(.L_x_1111) ;  /* 0x0000000000282947 */ /* 0x000fee0003800000 */
[----:B------:R-:W-:Y:S05]  /*9f40*/  @!P0 BRA `(.L_x_1112) ;  /* 0x0000000000048947 */ /* 0x000fea0003800000 */
[----:B------:R-:W-:Y:S01]  /*9f50*/  BPT.TRAP 0x1 ;  /* 0x000000040000795c */ /* 0x000fe20000300000 */
.L_x_1112:
[----:B------:R-:W-:Y:S01]  /*9f60*/  ULEA UR10, UR4, UR36, 0x3 ;  /* 0x00000024040a7291 */ /* 0x000fe2000f8e183f */
[----:B------:R-:W-:-:S08]  /*9f70*/  SHF.L.U32 R9, R0, 0x1f, RZ ;  /* 0x0000001f00097819 */ /* 0x000fd000000006ff */
[----:B------:R0:W1:Y:S01]  /*9f80*/  SYNCS.PHASECHK.TRANS64.TRYWAIT P1, [UR10+0x22830], R9 ;  /* 0x02283009ff0075a7 */ /* 0x000062000802014a */
[----:B------:R-:W-:Y:S05]  /*9f90*/  @!P0 BRA `(.L_x_1113) ;  /* 0x0000000000048947 */ /* 0x000fea0003800000 */
[----:B------:R-:W-:Y:S01]  /*9fa0*/  BPT.TRAP 0x1 ;  /* 0x000000040000795c */ /* 0x000fe20000300000 */
.L_x_1113:
[----:B-1----:R-:W-:Y:S05]  /*9fb0*/  @P1 BRA `(.L_x_1111) ;  /* 0x0000000000081947 */ /* 0x002fea0003800000 */
[----:B------:R-:W1:Y:S02]  /*9fc0*/  SYNCS.PHASECHK.TRANS64.TRYWAIT P1, [UR10+0x22830], R9 ;  /* 0x02283009ff0075a7 */ /* 0x000e64000802014a */
[----:B-1----:R-:W-:Y:S05]  /*9fd0*/  @!P1 BRA `(.L_x_1114) ;  /* 0x000000a4003c9947 */ /* 0x002fea0003800000 */
.L_x_1111:
[----:B------:R2:W-:Y:S01]  /*9fe0*/  BAR.SYNC.DEFER_BLOCKING R12, 0x100 ;  /* 0x0004000c0000751d */ /* 0x0005e20000010000 */
[----:B------:R-:W-:Y:S01]  /*9ff0*/  R2UR UR28, R6 ;  /* 0x00000000061c72ca */ /* 0x000fe200000e0000 */
[----:B------:R-:W-:Y:S01]  /*a000*/  UIMAD UR30, UR4, 0x600, UR6 ;  /* 0x00000600041e78a4 */ /* 0x000fe2000f8e0206 */
[----:B------:R-:W-:-:S03]  /*a010*/  R2UR UR29, R7 ;  /* 0x00000000071d72ca */ /* 0x000fc600000e0000 */
[----:B------:R-:W-:Y:S01]  /*a020*/  UMOV UR31, 0x80000020 ;  /* 0x80000020001f7882 */ /* 0x000fe20000000000 */
[----:B------:R-:W-:Y:S01]  /*a030*/  UIADD3 UR10, UR30, 0x2, URZ ;  /* 0x000000021e0a7890 */ /* 0x000fe2000fffe03f */
        /* <DEDUP_REMOVED lines=27> */
[----:B--2---:R-:W-:Y:S05]  /*a1f0*/  @P2 BRA `(.L_x_1115) ;  /* 0x0000000000282947 */ /* 0x004fea0003800000 */
[----:B------:R-:W-:Y:S05]  /*a200*/  @!P0 BRA `(.L_x_1116) ;  /* 0x0000000000048947 */ /* 0x000fea0003800000 */
[----:B------:R-:W-:Y:S01]  /*a210*/  BPT.TRAP 0x1 ;  /* 0x000000040000795c */ /* 0x000fe20000300000 */
.L_x_1116:
[----:B------:R-:W-:Y:S01]  /*a220*/  ULEA UR10, UR32, UR36, 0x3 ;  /* 0x00000024200a7291 */ /* 0x000fe2000f8e183f */
[----:B01----:R-:W-:-:S08]  /*a230*/  SHF.L.U32 R9, R14, 0x1f, RZ ;  /* 0x0000001f0e097819 */ /* 0x003fd000000006ff */
[----:B------:R0:W1:Y:S01]  /*a240*/  SYNCS.PHASECHK.TRANS64.TRYWAIT P1, [UR10+0x22850], R9 ;  /* 0x02285009ff0075a7 */ /* 0x000062000802014a */
[----:B------:R-:W-:Y:S05]  /*a250*/  @!P0 BRA `(.L_x_1117) ;  /* 0x0000000000048947 */ /* 0x000fea0003800000 */
[----:B------:R-:W-:Y:S01]  /*a260*/  BPT.TRAP 0x1 ;  /* 0x000000040000795c */ /* 0x000fe20000300000 */
.L_x_1117:
[----:B-1----:R-:W-:Y:S05]  /*a270*/  @P1 BRA `(.L_x_1115) ;  /* 0x0000000000081947 */ /* 0x002fea0003800000 */
[----:B------:R-:W1:Y:S02]  /*a280*/  SYNCS.PHASECHK.TRANS64.TRYWAIT P1, [UR10+0x22850], R9 ;  /* 0x02285009ff0075a7 */ /* 0x000e64000802014a */
[----:B-1----:R-:W-:Y:S05]  /*a290*/  @!P1 BRA `(.L_x_1118) ;  /* 0x000000a000a49947 */ /* 0x002fea0003800000 */
.L_x_1115:
[----:B------:R-:W-:Y:S01]  /*a2a0*/  UIADD3 UR10, UR36, 0x400, URZ ;  /* 0x00000400240a7890 */ /* 0x000fe2000fffe03f */
[----:B------:R-:W-:Y:S01]  /*a2b0*/  WARPGROUP.ARRIVE ;  /* 0x00000000000079c5 */ /* 0x000fe20000000000 */
[----:B------:R-:W-:Y:S02]  /*a2c0*/  UMOV UR11, 0x40000040 ;  /* 0x40000040000b7882 */ /* 0x000fe40000000000 */
        /* <DEDUP_REMOVED lines=25> */
.L_x_1119:
[----:B01----:R-:W3:Y:S01]  /*a460*/  LDL R9, [R1] ;  /* 0x0000000001097983 */ /* 0x003ee20000100800 */
[----:B------:R-:W-:Y:S01]  /*a470*/  ISETP.NE.AND P1, PT, R22, 0x1, PT ;  /* 0x000000011600780c */ /* 0x000fe20003f25270 */
[----:B------:R-:W-:Y:S01]  /*a480*/  IMAD.SHL.U32 R158, R15, 0x80, RZ ;  /* 0x000000800f9e7824 */ /* 0x000fe200078e00ff */
[----:B------:R-:W-:-:S04]  /*a490*/  ULEA UR10, UR4, UR36, 0x3 ;  /* 0x00000024040a7291 */ /* 0x000fc8000f8e183f */
[----:B------:R-:W-:-:S04]  /*a4a0*/  UIADD3 UR10, UR10, 0x22840, URZ ;  /* 0x000228400a0a7890 */ /* 0x000fc8000fffe03f */
[----:B------:R-:W-:-:S03]  /*a4b0*/  UPRMT UR10, UR7, 0x654, UR10 ;  /* 0x00000654070a7896 */ /* 0x000fc6000800000a */
[----:B------:R-:W0:Y:S06]  /*a4c0*/  @P1 LDC R14, c[0x0][0x450] ;  /* 0x00011400ff0e1b82 */ /* 0x000e2c0000000800 */
[----:B------:R-:W-:Y:S01]  /*a4d0*/  SYNCS.ARRIVE.TRANS64.RED.A1T0 RZ, [UR10], RZ ;  /* 0x000000ffffff79a7 */ /* 0x000fe2000810040a */
[----:B---3--:R-:W-:Y:S02]  /*a4e0*/  LOP3.LUT P5, RZ, R9, 0x1, RZ, 0xc0, !PT ;  /* 0x0000000109ff7812 */ /* 0x008fe400078ac0ff */
[----:B------:R-:W1:Y:S02]  /*a4f0*/  @P1 LDC R9, c[0x0][0x44c] ;  /* 0x00011300ff091b82 */ /* 0x000e640000000800 */
[----:B-1----:R-:W-:-:S04]  /*a500*/  @P1 IMAD.HI.U32 R11, R8, R9, RZ ;  /* 0x00000009080b1227 */ /* 0x002fc800078e00ff */
[----:B------:R-:W-:Y:S01]  /*a510*/  IMAD.MOV.U32 R9, RZ, RZ, R8 ;  /* 0x000000ffff097224 */ /* 0x000fe200078e0008 */
[----:B0-----:R-:W-:Y:S02]  /*a520*/  @P1 SHF.R.U32.HI R9, RZ, R14, R11 ;  /* 0x0000000eff091219 */ /* 0x001fe4000001160b */
[----:B------:R-:W-:-:S03]  /*a530*/  IADD3 R14, -R158, 0x1, RZ ;  /* 0x000000019e0e7810 */ /* 0x000fc60007ffe1ff */
[----:B------:R-:W0:Y:S02]  /*a540*/  SHFL.IDX PT, R21, R9, RZ, 0x1c1f ;  /* 0x001c1fff09157589 */ /* 0x000e2400000e0000 */
[----:B------:R-:W-:-:S04]  /*a550*/  IMAD R11, R5, -0x2, R14 ;  /* 0xfffffffe050b7824 */ /* 0x000fc800078e020e */
[----:B------:R-:W-:-:S04]  /*a560*/  IMAD R11, R16, UR35, R11 ;  /* 0x00000023100b7c24 */ /* 0x000fc8000f8e020b */
[----:B------:R-:W-:-:S04]  /*a570*/  VIADD R11, R11, -UR34 ;  /* 0x800000220b0b7c36 */ /* 0x000fc80008000000 */
[C---:B------:R-:W-:Y:S02]  /*a580*/  VIADD R160, R11.reuse, UR41 ;  /* 0x000000290ba07c36 */ /* 0x040fe40008000000 */
[----:B------:R-:W-:Y:S02]  /*a590*/  VIADD R162, R11, UR5 ;  /* 0x000000050ba27c36 */ /* 0x000fe40008000000 */
[--C-:B0-----:R-:W-:Y:S02]  /*a5a0*/  IMAD.IADD R154, R160, 0x1, R21.reuse ;  /* 0x00000001a09a7824 */ /* 0x101fe400078e0215 */
[----:B------:R-:W-:Y:S01]  /*a5b0*/  IMAD.IADD R156, R162, 0x1, R21 ;  /* 0x00000001a29c7824 */ /* 0x000fe200078e0215 */
[----:B------:R-:W-:Y:S06]  /*a5c0*/  @!P5 BRA `(.L_x_1120) ;  /* 0x00000000005cd947 */ /* 0x000fec0003800000 */
[----:B------:R-:W-:Y:S01]  /*a5d0*/  IMAD R11, R16, UR35, R21 ;  /* 0x00000023100b7c24 */ /* 0x000fe2000f8e0215 */
[----:B------:R-:W-:Y:S03]  /*a5e0*/  BSSY B0, `(.L_x_1121) ;  /* 0x0000011000007945 */ /* 0x000fe60003800000 */
[----:B------:R-:W-:-:S05]  /*a5f0*/  VIADD R11, R11, -UR34 ;  /* 0x800000220b0b7c36 */ /* 0x000fca0008000000 */
        /* <DEDUP_REMOVED lines=10> */
.L_x_1122:
[----:B------:R-:W-:-:S05]  /*a6a0*/  IMAD.U32 R20, RZ, RZ, UR33 ;  /* 0x00000021ff147e24 */ /* 0x000fca000f8e00ff */
[----:B------:R-:W-:-:S13]  /*a6b0*/  ISETP.NE.AND P1, PT, R20, 0x1, PT ;  /* 0x000000011400780c */ /* 0x000fda0003f25270 */
[----:B------:R-:W0:Y:S02]  /*a6c0*/  @P1 LDC.64 R152, c[0x0][0x9e8] ;  /* 0x00027a00ff981b82 */ /* 0x000e240000000a00 */
[----:B0-----:R-:W-:-:S05]  /*a6d0*/  @P1 IMAD.HI.U32 R14, R11, R152, RZ ;  /* 0x000000980b0e1227 */ /* 0x001fca00078e00ff */
[----:B------:R-:W-:-:S07]  /*a6e0*/  @P1 SHF.R.U32.HI R11, RZ, R153, R14 ;  /* 0x00000099ff0b1219 */ /* 0x000fce000001160e */
.L_x_1123:
[----:B------:R-:W-:Y:S05]  /*a6f0*/  BSYNC B0 ;  /* 0x0000000000007941 */ /* 0x000fea0003800000 */
.L_x_1121:
[----:B------:R-:W-:-:S04]  /*a700*/  IMAD R14, R11, R20, -R158 ;  /* 0x000000140b0e7224 */ /* 0x000fc800078e0a9e */
[----:B------:R-:W-:-:S05]  /*a710*/  IMAD R11, R5, -0x2, R14 ;  /* 0xfffffffe050b7824 */ /* 0x000fca00078e020e */
[----:B------:R-:W-:Y:S02]  /*a720*/  VIADDMNMX R154, R11, R20, R154, PT ;  /* 0x000000140b9a7246 */ /* 0x000fe4000380019a */
[----:B------:R-:W-:-:S07]  /*a730*/  VIMNMX R156, R156, R11, !PT ;  /* 0x0000000b9c9c7248 */ /* 0x000fce0007fe0100 */
.L_x_1120:
        /* <DEDUP_REMOVED lines=114> */
.L_x_1126:
[----:B------:R-:W-:-:S05]  /*ae60*/  IMAD.U32 R44, RZ, RZ, UR33 ;  /* 0x00000021ff2c7e24 */ /* 0x000fca000f8e00ff */
[----:B------:R-:W-:-:S13]  /*ae70*/  ISETP.NE.AND P2, PT, R44, 0x1, PT ;  /* 0x000000012c00780c */ /* 0x000fda0003f45270 */
[----:B------:R-:W0:Y:S02]  /*ae80*/  @P2 LDC.64 R164, c[0x0][0x9e8] ;  /* 0x00027a00ffa42b82 */ /* 0x000e240000000a00 */
[----:B0-----:R-:W-:-:S05]  /*ae90*/  @P2 IMAD.HI.U32 R40, R9, R164, RZ ;  /* 0x000000a409282227 */ /* 0x001fca00078e00ff */
[----:B------:R-:W-:-:S07]  /*aea0*/  @P2 SHF.R.U32.HI R9, RZ, R165, R40 ;  /* 0x000000a5ff092219 */ /* 0x000fce0000011628 */
.L_x_1127:
[----:B------:R-:W-:Y:S05]  /*aeb0*/  BSYNC B0 ;  /* 0x0000000000007941 */ /* 0x000fea0003800000 */
.L_x_1125:
[----:B------:R-:W-:-:S04]  /*aec0*/  IMAD R40, R9, R44, -R158 ;  /* 0x0000002c09287224 */ /* 0x000fc800078e0a9e */
[----:B------:R-:W-:-:S05]  /*aed0*/  IMAD R9, R5, -0x2, R40 ;  /* 0xfffffffe05097824 */ /* 0x000fca00078e0228 */
[----:B------:R-:W-:Y:S02]  /*aee0*/  VIADDMNMX R28, R9, R44, R28, PT ;  /* 0x0000002c091c7246 */ /* 0x000fe4000380011c */
[----:B------:R-:W-:-:S07]  /*aef0*/  VIMNMX R32, R32, R9, !PT ;  /* 0x0000000920207248 */ /* 0x000fce0007fe0100 */
.L_x_1124:
        /* <DEDUP_REMOVED lines=33> */
[----:B------:R-:W-:Y:S02]  /*b110*/  ISETP.GT.AND P2, PT, R32, RZ, P1 ;  /* 0x000000ff2000720c */ /* 0x000fe40000f44270 */
        /* <DEDUP_REMOVED lines=9> */
[----:B------:R-:W-:Y:S02]  /*b1b0*/  ISETP.GT.AND P3, PT, R32, 0x18, P1 ;  /* 0x000000182000780c */ /* 0x000fe40000f64270 */
[----:B------:R-:W-:Y:S02]  /*b1c0*/  FMNMX.FTZ R40, R11, R40, !PT ;  /* 0x000000280b287209 */ /* 0x000fe40007810000 */
[----:B------:R-:W-:Y:S02]  /*b1d0*/  FSEL R34, R26, -INF , !P2 ;  /* 0xff8000001a227808 */ /* 0x000fe40005000000 */
[----:B------:R-:W-:Y:S02]  /*b1e0*/  FMNMX.FTZ R40, R69, R40, !PT ;  /* 0x0000002845287209 */ /* 0x000fe40007810000 */
[----:B------:R-:W-:-:S02]  /*b1f0*/  ISETP.LT.OR P4, PT, R28, 0x9, P4 ;  /* 0x000000091c00780c */ /* 0x000fc40002781670 */
[----:B------:R-:W-:Y:S02]  /*b200*/  FMNMX.FTZ R40, R29, R40, !PT ;  /* 0x000000281d287209 */ /* 0x000fe40007810000 */
[----:B------:R-:W-:Y:S02]  /*b210*/  ISETP.LT.OR P3, PT, R28, 0x19, P3 ;  /* 0x000000191c00780c */ /* 0x000fe40001f61670 */
[----:B------:R-:W-:Y:S02]  /*b220*/  FMNMX.FTZ R40, R73, R40, !PT ;  /* 0x0000002849287209 */ /* 0x000fe40007810000 */
[----:B------:R-:W-:Y:S02]  /*b230*/  FMNMX.FTZ R26, R34, R13, !PT ;  /* 0x0000000d221a7209 */ /* 0x000fe40007810000 */
[----:B------:R-:W-:Y:S02]  /*b240*/  FMNMX.FTZ R40, R33, R40, !PT ;  /* 0x0000002821287209 */ /* 0x000fe40007810000 */
[----:B------:R-:W-:-:S02]  /*b250*/  FSEL R167, R30, -INF , !P4 ;  /* 0xff8000001ea77808 */ /* 0x000fc40006000000 */
[----:B------:R-:W-:Y:S02]  /*b260*/  FMNMX.FTZ R40, R77, R40, !PT ;  /* 0x000000284d287209 */ /* 0x000fe40007810000 */
[----:B------:R-:W-:Y:S02]  /*b270*/  FSEL R171, R38, -INF , !P3 ;  /* 0xff80000026ab7808 */ /* 0x000fe40005800000 */
        /* <DEDUP_REMOVED lines=172> */
[----:B-1----:R-:W-:-:S07]  /*bd40*/  FFMA.FTZ R81, R54, R4, R21 ;  /* 0x0000000436517223 */ /* 0x002fce0000010015 */
[----:B------:R-:W-:Y:S08]  /*bd50*/  MUFU.EX2 R28, R28 ;  /* 0x0000001c001c7308 */ /* 0x000ff00000000800 */
        /* <DEDUP_REMOVED lines=39> */
[----:B------:R-:W3:Y:S01]  /*bfd0*/  MUFU.EX2 R56, R56 ;  /* 0x0000003800387308 */ /* 0x000ee20000000800 */
[----:B0-----:R-:W-:-:S01]  /*bfe0*/  FFMA.FTZ R4, R77, R3, R34 ;  /* 0x000000034d047223 */ /* 0x001fc20000010022 */
[----:B------:R-:W-:Y:S01]  /*bff0*/  FADD.FTZ R3, R14, R81 ;  /* 0x000000510e037221 */ /* 0x000fe20000010000 */
[----:B------:R-:W-:-:S01]  /*c000*/  FFMA.FTZ R81, R2, R161, -R52 ;  /* 0x000000a102517223 */ /* 0x000fc20000010834 */
[----:B------:R-:W-:-:S04]  /*c010*/  FFMA.FTZ R45, R2, R45, -R52 ;  /* 0x0000002d022d7223 */ /* 0x000fc80000010834 */
[----:B------:R-:W0:Y:S01]  /*c020*/  MUFU.EX2 R31, R31 ;  /* 0x0000001f001f7308 */ /* 0x000e220000000800 */
[----:B-1----:R-:W-:-:S01]  /*c030*/  FADD.FTZ R85, R69, R4 ;  /* 0x0000000445557221 */ /* 0x002fc20000010000 */
[----:B------:R-:W-:-:S04]  /*c040*/  FADD.FTZ R4, R20, R3 ;  /* 0x0000000314047221 */ /* 0x000fc80000010000 */
[----:B------:R-:W-:Y:S02]  /*c050*/  FADD.FTZ R3, R23, R4 ;  /* 0x0000000417037221 */ /* 0x000fe40000010000 */
[----:B------:R-:W1:Y:S01]  /*c060*/  MUFU.EX2 R58, R58 ;  /* 0x0000003a003a7308 */ /* 0x000e620000000800 */
[----:B---3--:R-:W-:-:S01]  /*c070*/  FADD.FTZ R74, R56, R85 ;  /* 0x00000055384a7221 */ /* 0x008fc20000010000 */
[----:B------:R-:W-:-:S04]  /*c080*/  FADD.FTZ R4, R24, R3 ;  /* 0x0000000318047221 */ /* 0x000fc80000010000 */
[----:B------:R-:W-:Y:S02]  /*c090*/  FADD.FTZ R3, R27, R4 ;  /* 0x000000041b037221 */ /* 0x000fe40000010000 */
[----:B------:R-:W3:Y:S01]  /*c0a0*/  MUFU.EX2 R35, R35 ;  /* 0x0000002300237308 */ /* 0x000ee20000000800 */
[----:B0-----:R-:W-:-:S01]  /*c0b0*/  FADD.FTZ R85, R31, R74 ;  /* 0x0000004a1f557221 */ /* 0x001fc20000010000 */
[----:B------:R-:W-:Y:S01]  /*c0c0*/  FADD.FTZ R4, R26, R3 ;  /* 0x000000031a047221 */ /* 0x000fe20000010000 */
[----:B------:R-:W-:-:S03]  /*c0d0*/  FFMA.FTZ R74, R2, R159, -R52 ;  /* 0x0000009f024a7223 */ /* 0x000fc60000010834 */
[----:B------:R-:W-:Y:S02]  /*c0e0*/  FADD.FTZ R3, R47, R4 ;  /* 0x000000042f037221 */ /* 0x000fe40000010000 */
[----:B------:R-:W0:Y:S01]  /*c0f0*/  MUFU.EX2 R60, R60 ;  /* 0x0000003c003c7308 */ /* 0x000e220000000800 */
[----:B-1----:R-:W-:-:S01]  /*c100*/  FADD.FTZ R76, R58, R85 ;  /* 0x000000553a4c7221 */ /* 0x002fc20000010000 */
[----:B------:R-:W-:Y:S01]  /*c110*/  FADD.FTZ R4, R30, R3 ;  /* 0x000000031e047221 */ /* 0x000fe20000010000 */
[----:B------:R-:W-:-:S01]  /*c120*/  FFMA.FTZ R3, R2, R71, -R52 ;  /* 0x0000004702037223 */ /* 0x000fc20000010834 */
[C-C-:B------:R-:W-:Y:S01]  /*c130*/  FFMA.FTZ R71, R2.reuse, R153, -R52.reuse ;  /* 0x0000009902477223 */ /* 0x140fe20000010834 */
[----:B------:R-:W-:-:S03]  /*c140*/  FFMA.FTZ R52, R2, R87, -R52 ;  /* 0x0000005702347223 */ /* 0x000fc60000010834 */
[----:B------:R-:W1:Y:S01]  /*c150*/  MUFU.EX2 R39, R39 ;  /* 0x0000002700277308 */ /* 0x000e620000000800 */
[----:B---3--:R-:W-:-:S07]  /*c160*/  FADD.FTZ R85, R35, R76 ;  /* 0x0000004c23557221 */ /* 0x008fce0000010000 */
[----:B------:R-:W3:Y:S01]  /*c170*/  MUFU.EX2 R62, R62 ;  /* 0x0000003e003e7308 */ /* 0x000ee20000000800 */
[----:B0-----:R-:W-:-:S07]  /*c180*/  FADD.FTZ R76, R60, R85 ;  /* 0x000000553c4c7221 */ /* 0x001fce0000010000 */
[----:B------:R-:W0:Y:S01]  /*c190*/  MUFU.EX2 R43, R43 ;  /* 0x0000002b002b7308 */ /* 0x000e220000000800 */
[----:B-1----:R-:W-:-:S07]  /*c1a0*/  FADD.FTZ R85, R39, R76 ;  /* 0x0000004c27557221 */ /* 0x002fce0000010000 */
[----:B------:R-:W1:Y:S01]  /*c1b0*/  MUFU.EX2 R64, R64 ;  /* 0x0000004000407308 */ /* 0x000e620000000800 */
[----:B---3--:R-:W-:-:S01]  /*c1c0*/  FADD.FTZ R76, R62, R85 ;  /* 0x000000553e4c7221 */ /* 0x008fc20000010000 */
[----:B------:R-:W-:-:S04]  /*c1d0*/  FADD.FTZ R85, R55, R4 ;  /* 0x0000000437557221 */ /* 0x000fc80000010000 */
[----:B------:R-:W-:Y:S02]  /*c1e0*/  FADD.FTZ R4, R36, R85 ;  /* 0x0000005524047221 */ /* 0x000fe40000010000 */
[----:B------:R-:W3:Y:S01]  /*c1f0*/  MUFU.EX2 R73, R73 ;  /* 0x0000004900497308 */ /* 0x000ee20000000800 */
        /* <DEDUP_REMOVED lines=12> */
[----:B0-----:R-:W-:-:S07]  /*c2c0*/  FADD.FTZ R76, R66, R159 ;  /* 0x0000009f424c7221 */ /* 0x001fce0000010000 */
[----:B------:R-:W0:Y:S01]  /*c2d0*/  MUFU.EX2 R68, R68 ;  /* 0x0000004400447308 */ /* 0x000e220000000800 */
[----:B-1----:R-:W-:-:S07]  /*c2e0*/  FADD.FTZ R76, R51, R76 ;  /* 0x0000004c334c7221 */ /* 0x002fce0000010000 */
[----:B------:R-:W1:Y:S08]  /*c2f0*/  MUFU.EX2 R70, R70 ;  /* 0x0000004600467308 */ /* 0x000e700000000800 */
[----:B------:R-:W4:Y:S08]  /*c300*/  MUFU.EX2 R59, R59 ;  /* 0x0000003b003b7308 */ /* 0x000f300000000800 */
[----:B------:R-:W5:Y:S08]  /*c310*/  MUFU.EX2 R72, R72 ;  /* 0x0000004800487308 */ /* 0x000f700000000800 */
[----:B------:R3:W-:Y:S08]  /*c320*/  MUFU.EX2 R78, R3 ;  /* 0x00000003004e7308 */ /* 0x0007f00000000800 */
[----:B------:R-:W2:Y:S01]  /*c330*/  MUFU.EX2 R81, R81 ;  /* 0x0000005100517308 */ /* 0x000ea20000000800 */
[----:B---3--:R-:W-:-:S04]  /*c340*/  FADD.FTZ R3, R13, R76 ;  /* 0x0000004c0d037221 */ /* 0x008fc80000010000 */
[----:B0-----:R-:W-:-:S03]  /*c350*/  FADD.FTZ R3, R68, R3 ;  /* 0x0000000344037221 */ /* 0x001fc60000010000 */
[----:B------:R-:W0:Y:S01]  /*c360*/  MUFU.EX2 R74, R74 ;  /* 0x0000004a004a7308 */ /* 0x000e220000000800 */
[----:B-1----:R-:W-:-:S01]  /*c370*/  FADD.FTZ R76, R70, R3 ;  /* 0x00000003464c7221 */ /* 0x002fc20000010000 */
[----:B------:R-:W-:-:S03]  /*c380*/  FADD.FTZ R3, R57, R4 ;  /* 0x0000000439037221 */ /* 0x000fc60000010000 */
[----:B----4-:R-:W-:Y:S01]  /*c390*/  FADD.FTZ R85, R59, R76 ;  /* 0x0000004c3b557221 */ /* 0x010fe20000010000 */
[----:B------:R-:W-:-:S02]  /*c3a0*/  FADD.FTZ R4, R32, R3 ;  /* 0x0000000320047221 */ /* 0x000fc40000010000 */
[----:B------:R-:W1:Y:S01]  /*c3b0*/  MUFU.EX2 R67, R67 ;  /* 0x0000004300437308 */ /* 0x000e620000000800 */
[----:B-----5:R-:W-:-:S01]  /*c3c0*/  FADD.FTZ R76, R72, R85 ;  /* 0x00000055484c7221 */ /* 0x020fc20000010000 */
[----:B------:R-:W-:-:S03]  /*c3d0*/  FADD.FTZ R4, R61, R4 ;  /* 0x000000043d047221 */ /* 0x000fc60000010000 */
[----:B--2---:R-:W-:-:S03]  /*c3e0*/  FADD.FTZ R3, R81, R76 ;  /* 0x0000004c51037221 */ /* 0x004fc60000010000 */
        /* <DEDUP_REMOVED lines=41> */
.L_x_1128:
        /* <DEDUP_REMOVED lines=107> */
.L_x_1110:
[----:B------:R-:W-:Y:S06]  /*cd30*/  BAR.ARV 0x8, 0x180 ;  /* 0x0206000000007b1d */ /* 0x000fec0000002000 */
[----:B------:R-:W-:Y:S05]  /*cd40*/  @!P0 BRA `(.L_x_1130) ;  /* 0x0000000000048947 */ /* 0x000fea0003800000 */
[----:B------:R-:W-:Y:S01]  /*cd50*/  BPT.TRAP 0x1 ;  /* 0x000000040000795c */ /* 0x000fe20000300000 */
.L_x_1130:
[----:B------:R-:W-:Y:S01]  /*cd60*/  ULEA UR5, UR4, UR36, 0x3 ;  /* 0x0000002404057291 */ /* 0x000fe2000f8e183f */
[----:B------:R-:W-:-:S08]  /*cd70*/  SHF.L.U32 R0, R0, 0x1f, RZ ;  /* 0x0000001f00007819 */ /* 0x000fd000000006ff */
[----:B------:R0:W1:Y:S01]  /*cd80*/  SYNCS.PHASECHK.TRANS64.TRYWAIT P1, [UR5+0x22850], R0 ;  /* 0x02285000ff0075a7 */ /* 0x0000620008020145 */
[----:B------:R-:W-:Y:S05]  /*cd90*/  @!P0 BRA `(.L_x_1131) ;  /* 0x0000000000048947 */ /* 0x000fea0003800000 */
[----:B------:R-:W-:Y:S01]  /*cda0*/  BPT.TRAP 0x1 ;  /* 0x000000040000795c */ /* 0x000fe20000300000 */
.L_x_1131:
[----:B-1----:R-:W-:Y:S05]  /*cdb0*/  @P1 BRA `(.L_x_1132) ;  /* 0x0000000000081947 */ /* 0x002fea0003800000 */
[----:B------:R-:W1:Y:S02]  /*cdc0*/  SYNCS.PHASECHK.TRANS64.TRYWAIT P1, [UR5+0x22850], R0 ;  /* 0x02285000ff0075a7 */ /* 0x000e640008020145 */
[----:B-1----:R-:W-:Y:S05]  /*cdd0*/  @!P1 BRA `(.L_x_1133) ;  /* 0x0000007400ec9947 */ /* 0x002fea0003800000 */
.L_x_1132:
[----:B------:R-:W-:Y:S01]  /*cde0*/  UIADD3 UR36, UR36, 0x400, URZ ;  /* 0x0000040024247890 */ /* 0x000fe2000fffe03f */
[----:B------:R-:W-:Y:S01]  /*cdf0*/  WARPGROUP.ARRIVE ;  /* 0x00000000000079c5 */ /* 0x000fe20000000000 */
[----:B------:R-:W-:Y:S01]  /*ce00*/  UMOV UR11, 0x40000040 ;  /* 0x40000040000b7882 */ /* 0x000fe20000000000 */
[----:B------:R-:W2:Y:S01]  /*ce10*/  LDC.64 R12, c[0x0][0x9a0] ;  /* 0x00026800ff0c7b82 */ /* 0x000ea20000000a00 */
[----:B------:R-:W-:-:S04]  /*ce20*/  USHF.R.U32.HI UR36, URZ, 0x4, UR36 ;  /* 0x000000043f247899 */ /* 0x000fc80008011624 */
[----:B------:R-:W-:-:S04]  /*ce30*/  ULOP3.LUT UR36, UR36, 0x3fff, URZ, 0xc0, !UPT ;  /* 0x00003fff24247892 */ /* 0x000fc8000f8ec03f */
[----:B------:R-:W-:-:S04]  /*ce40*/  ULOP3.LUT UR36, UR36, 0x10000, URZ, 0xfc, !UPT ;  /* 0x0001000024247892 */ /* 0x000fc8000f8efc3f */
[----:B------:R-:W-:-:S07]  /*ce50*/  ULEA UR4, UR4, UR36, 0xa ;  /* 0x0000002404047291 */ /* 0x000fce000f8e503f */
[----:B------:R-:W-:Y:S02]  /*ce60*/  UMOV UR10, UR4 ;  /* 0x00000004000a7c82 */ /* 0x000fe40008000000 */
[----:B------:R-:W-:Y:S01]  /*ce70*/  QGMMA.64x128x32.F32.E4M3.E4M3 R88, R164, gdesc[UR8], R88, gsb0 ;  /* 0x01e00008a4587df3 */ /* 0x000fe20008000858 */
[----:B--2---:R-:W-:-:S04]  /*ce80*/  ISETP.NE.U32.AND P1, PT, R12, RZ, PT ;  /* 0x000000ff0c00720c */ /* 0x004fc80003f25070 */
[----:B------:R-:W-:-:S13]  /*ce90*/  ISETP.NE.AND.EX P1, PT, R13, RZ, PT, P1 ;  /* 0x000000ff0d00720c */ /* 0x000fda0003f25310 */
[----:B------:R-:W0:Y:S01]  /*cea0*/  @P1 LDC.64 R6, c[0x0][0x9c8] ;  /* 0x00027200ff061b82 */ /* 0x000e220000000a00 */
[----:B------:R-:W-:-:S07]  /*ceb0*/  @P1 SHF.R.S32.HI R19, RZ, 0x1f, R17 ;  /* 0x0000001fff131819 */ /* 0x000fce0000011411 */
[----:B------:R-:W2:Y:S01]  /*cec0*/  @P1 LDC.64 R14, c[0x0][0x9d0] ;  /* 0x00027400ff0e1b82 */ /* 0x000ea20000000a00 */
[----:B------:R-:W-:Y:S01]  /*ced0*/  UIADD3 UR6, UR4, 0x2, URZ ;  /* 0x0000000204067890 */ /* 0x000fe2000fffe03f */
[----:B01----:R-:W-:-:S04]  /*cee0*/  @P1 IMAD R0, R6, UR38, RZ ;  /* 0x0000002606001c24 */ /* 0x003fc8000f8e02ff */
[----:B------:R-:W-:Y:S02]  /*cef0*/  @P1 IMAD R5, R7, UR39, R0 ;  /* 0x0000002707051c24 */ /* 0x000fe4000f8e0200 */
[----:B------:R-:W-:-:S04]  /*cf00*/  @P1 IMAD.WIDE.U32 R6, R6, UR39, RZ ;  /* 0x0000002706061c25 */ /* 0x000fc8000f8e00ff */
[-C--:B--2---:R-:W-:Y:S02]  /*cf10*/  @P1 IMAD R0, R19, R14.reuse, RZ ;  /* 0x0000000e13001224 */ /* 0x084fe400078e02ff */
[----:B------:R-:W-:Y:S01]  /*cf20*/  @P1 IMAD.IADD R7, R7, 0x1, R5 ;  /* 0x0000000107071824 */ /* 0x000fe200078e0205 */
[----:B------:R-:W-:Y:S01]  /*cf30*/  UMOV UR10, UR6 ;  /* 0x00000006000a7c82 */ /* 0x000fe20008000000 */
[C---:B------:R-:W-:Y:S01]  /*cf40*/  @P1 IMAD R5, R17.reuse, R15, R0 ;  /* 0x0000000f11051224 */ /* 0x040fe200078e0200 */
[----:B------:R-:W-:Y:S01]  /*cf50*/  UMOV UR11, 0x40000040 ;  /* 0x40000040000b7882 */ /* 0x000fe20000000000 */
[----:B------:R-:W-:-:S04]  /*cf60*/  @P1 IMAD.WIDE.U32 R6, R17, R14, R6 ;  /* 0x0000000e11061225 */ /* 0x000fc800078e0006 */
[----:B------:R-:W-:Y:S01]  /*cf70*/  @P1 IMAD.IADD R0, R7, 0x1, R5 ;  /* 0x0000000107001824 */ /* 0x000fe200078e0205 */
[----:B------:R-:W-:Y:S01]  /*cf80*/  @P1 LEA R12, P2, R6, R12, 0x2 ;  /* 0x0000000c060c1211 */ /* 0x000fe200078410ff */
[----:B------:R-:W-:-:S03]  /*cf90*/  IMAD.MOV.U32 R5, RZ, RZ, 0x3f800000 ;  /* 0x3f800000ff057424 */ /* 0x000fc600078e00ff */
[----:B------:R-:W-:-:S05]  /*cfa0*/  @P1 LEA.HI.X R13, R6, R13, R0, 0x2, P2 ;  /* 0x0000000d060d1211 */ /* 0x000fca00010f1400 */
[----:B------:R0:W2:Y:S01]  /*cfb0*/  @P1 LDG.E R5, desc[UR42][R12.64] ;  /* 0x0000002a0c051981 */ /* 0x0000a2000c1e1900 */
[----:B------:R-:W-:Y:S02]  /*cfc0*/  WARPGROUP.DEPBAR.LE gsb0, 0x0 ;  /* 0x00008000000079c5 */ /* 0x000fe40000010000 */
[----:B------:R-:W-:-:S06]  /*cfd0*/  WARPGROUP.ARRIVE ;  /* 0x00000000000079c5 */ /* 0x000fcc0000000000 */
[----:B------:R-:W-:Y:S01]  /*cfe0*/  QGMMA.64x128x32.F32.E4M3.E4M3 R88, R160, gdesc[UR8], R88, gsb0 ;  /* 0x01e00008a0587df3 */ /* 0x000fe20008000858 */
[----:B------:R-:W-:Y:S01]  /*cff0*/  UIADD3 UR6, UR4, 0x4, URZ ;  /* 0x0000000404067890 */ /* 0x000fe2000fffe03f */
[----:B------:R-:W-:-:S06]  /*d000*/  UMOV UR11, 0x40000040 ;  /* 0x40000040000b7882 */ /* 0x000fcc0000000000 */
[----:B------:R-:W-:Y:S01]  /*d010*/  UMOV UR10, UR6 ;  /* 0x00000006000a7c82 */ /* 0x000fe20008000000 */
        /* <DEDUP_REMOVED lines=10> */
[----:B------:R-:W1:Y:S04]  /*d0c0*/  SHFL.BFLY PT, R0, R7, 0x1, 0x1f ;  /* 0x0c201f0007007f89 */ /* 0x000e6800000e0000 */
[----:B0-----:R-:W0:Y:S01]  /*d0d0*/  SHFL.BFLY PT, R13, R6, 0x1, 0x1f ;  /* 0x0c201f00060d7f89 */ /* 0x001e2200000e0000 */
[----:B------:R-:W-:Y:S02]  /*d0e0*/  IMAD.MOV.U32 R8, RZ, RZ, RZ ;  /* 0x000000ffff087224 */ /* 0x000fe400078e00ff */
[----:B-1----:R-:W-:Y:S01]  /*d0f0*/  FADD.FTZ R12, R7, R0 ;  /* 0x00000000070c7221 */ /* 0x002fe20000010000 */
[----:B0-----:R-:W-:-:S04]  /*d100*/  FADD.FTZ R13, R6, R13 ;  /* 0x0000000d060d7221 */ /* 0x001fc80000010000 */
        /* <DEDUP_REMOVED lines=14> */
[C---:B------:R-:W-:Y:S01]  /*d1f0*/  @P2 FMUL.FTZ R6, R2.reuse, 0.69314718246459960938 ;  /* 0x3f31721802062820 */ /* 0x040fe20000410000 */
[----:B------:R-:W-:Y:S01]  /*d200*/  @P3 FMUL.FTZ R19, R2, 0.69314718246459960938 ;  /* 0x3f31721802133820 */ /* 0x000fe20000410000 */
[----:B0-----:R-:W-:Y:S01]  /*d210*/  @P3 FMUL.FTZ R2, R7, 0.69314718246459960938 ;  /* 0x3f31721807023820 */ /* 0x001fe20000410000 */
[----:B------:R-:W-:-:S02]  /*d220*/  IMAD.MOV.U32 R4, RZ, RZ, -0x800000 ;  /* 0xff800000ff047424 */ /* 0x000fc400078e00ff */
[----:B------:R-:W-:Y:S02]  /*d230*/  IMAD.MOV.U32 R0, RZ, RZ, -0x800000 ;  /* 0xff800000ff007424 */ /* 0x000fe400078e00ff */
[----:B-1----:R-:W-:Y:S01]  /*d240*/  @P2 FMUL.FTZ R3, R3, 0.69314718246459960938 ;  /* 0x3f31721803032820 */ /* 0x002fe20000410000 */
[----:B------:R-:W-:Y:S01]  /*d250*/  @P3 FFMA.FTZ R4, R19, R11, R2 ;  /* 0x0000000b13043223 */ /* 0x000fe20000010002 */
[----:B--2---:R-:W-:Y:S02]  /*d260*/  FMUL.FTZ R2, R8, R5 ;  /* 0x0000000508027220 */ /* 0x004fe40000410000 */
[----:B------:R-:W-:Y:S01]  /*d270*/  @P2 FFMA.FTZ R0, R6, R9, R3 ;  /* 0x0000000906002223 */ /* 0x000fe20000010003 */
[----:B---3--:R-:W-:Y:S01]  /*d280*/  FMUL.FTZ R10, R10, R5 ;  /* 0x000000050a0a7220 */ /* 0x008fe20000410000 */
[----:B------:R-:W-:Y:S02]  /*d290*/  WARPGROUP.DEPBAR.LE gsb0, 0x0 ;  /* 0x00008000000079c5 */ /* 0x000fe40000010000 */
[----:B------:R-:W-:Y:S05]  /*d2a0*/  @!P0 BRA `(.L_x_1134) ;  /* 0x0000000000048947 */ /* 0x000fea0003800000 */
[----:B------:R-:W-:Y:S01]  /*d2b0*/  BPT.TRAP 0x1 ;  /* 0x000000040000795c */ /* 0x000fe20000300000 */
.L_x_1134:
        /* <DEDUP_REMOVED lines=68> */
.L_x_1056:
[----:B------:R-:W-:Y:S05]  /*d700*/  @P0 BRA `(.L_x_1135) ;  /* 0x0000002000540947 */ /* 0x000fea0003800000 */
[----:B------:R-:W0:Y:S01]  /*d710*/  S2R R9, SR_TID.X ;  /* 0x0000000000097919 */ /* 0x000e220000002100 */
[----:B------:R-:W-:Y:S01]  /*d720*/  ULDC.64 UR4, c[0x4][0x40] ;  /* 0x0100100000047ab9 */ /* 0x000fe20000000a00 */
[----:B------:R-:W1:Y:S01]  /*d730*/  LDC R82, c[0x0][0xbe8] ;  /* 0x0002fa00ff527b82 */ /* 0x000e620000000800 */
[----:B------:R-:W-:Y:S01]  /*d740*/  ULDC.64 UR6, c[0x0][0xb38] ;  /* 0x0002ce0000067ab9 */ /* 0x000fe20000000a00 */
[----:B------:R-:W2:Y:S01]  /*d750*/  S2R R73, SR_CTAID.X ;  /* 0x0000000000497919 */ /* 0x000ea20000002500 */
[----:B------:R-:W-:-:S05]  /*d760*/  ULDC.64 UR8, c[0x0][0xb28] ;  /* 0x0002ca0000087ab9 */ /* 0x000fca0000000a00 */
[----:B------:R-:W3:Y:S08]  /*d770*/  LDC.64 R86, c[0x0][0xbd8] ;  /* 0x0002f600ff567b82 */ /* 0x000ef00000000a00 */
[----:B------:R-:W4:Y:S08]  /*d780*/  LDC R90, c[0x0][0xc50] ;  /* 0x00031400ff5a7b82 */ /* 0x000f300000000800 */
[----:B------:R-:W5:Y:S01]  /*d790*/  LDC.64 R88, c[0x0][0xb40] ;  /* 0x0002d000ff587b82 */ /* 0x000f620000000a00 */
[----:B0-----:R-:W-:-:S05]  /*d7a0*/  IMAD.SHL.U32 R2, R9, 0x4, RZ ;  /* 0x0000000409027824 */ /* 0x001fca00078e00ff */
[----:B------:R-:W-:Y:S02]  /*d7b0*/  LOP3.LUT R2, R2, 0xc, RZ, 0xc0, !PT ;  /* 0x0000000c02027812 */ /* 0x000fe400078ec0ff */
[----:B------:R-:W-:Y:S02]  /*d7c0*/  BAR.SYNC.DEFER_BLOCKING 0x1, 0x100 ;  /* 0x0044000000007b1d */ /* 0x000fe40000010000 */
[----:B------:R-:W-:-:S05]  /*d7d0*/  IADD3 R2, P0, R2, UR4, RZ ;  /* 0x0000000402027c10 */ /* 0x000fca000ff1e0ff */
[----:B------:R-:W-:Y:S01]  /*d7e0*/  IMAD.X R3, RZ, RZ, UR5, P0 ;  /* 0x00000005ff037e24 */ /* 0x000fe200080e06ff */
[----:B------:R-:W-:-:S05]  /*d7f0*/  ULDC.64 UR4, c[0x0][0xbd0] ;  /* 0x0002f40000047ab9 */ /* 0x000fca0000000a00 */
[----:B------:R0:W3:Y:S01]  /*d800*/  LDG.E.CONSTANT R3, desc[UR42][R2.64] ;  /* 0x0000002a02037981 */ /* 0x0000e2000c1e9900 */
[C---:B------:R-:W-:Y:S01]  /*d810*/  LOP3.LUT P0, R7, R9.reuse, 0x3, RZ, 0xc0, !PT ;  /* 0x0000000309077812 */ /* 0x040fe2000780c0ff */
[----:B------:R-:W-:Y:S01]  /*d820*/  VIADD R9, R9, 0xffffff80 ;  /* 0xffffff8009097836 */ /* 0x000fe20000000000 */
[----:B-1----:R-:W-:Y:S01]  /*d830*/  ISETP.NE.AND P2, PT, R82, 0x1, PT ;  /* 0x000000015200780c */ /* 0x002fe20003f45270 */
[----:B------:R-:W-:Y:S01]  /*d840*/  BSSY B0, `(.L_x_1136) ;  /* 0x0000187000007945 */ /* 0x000fe20003800000 */
[----:B------:R-:W-:-:S04]  /*d850*/  ISETP.EQ.OR P0, PT, R7, 0x3, !P0 ;  /* 0x000000030700780c */ /* 0x000fc80004702670 */
[----:B------:R-:W-:Y:S02]  /*d860*/  SEL R76, R5, R8, P0 ;  /* 0x00000008054c7207 */ /* 0x000fe40000000000 */
[----:B0-----:R-:W-:Y:S02]  /*d870*/  SHF.R.S32.HI R2, RZ, 0x1f, R9 ;  /* 0x0000001fff027819 */ /* 0x001fe40000011409 */
[----:B------:R-:W-:Y:S02]  /*d880*/  SEL R7, R8, R5, P0 ;  /* 0x0000000508077207 */ /* 0x000fe40000000000 */
[----:B------:R-:W-:Y:S01]  /*d890*/  LEA.HI R5, R2, R9, RZ, 0x7 ;  /* 0x0000000902057211 */ /* 0x000fe200078f38ff */
[----:B------:R-:W0:Y:S01]  /*d8a0*/  @P2 LDC R84, c[0x0][0xbec] ;  /* 0x0002fb00ff542b82 */ /* 0x000e220000000800 */
[----:B------:R-:W-:Y:S02]  /*d8b0*/  SEL R46, R6, R91, P0 ;  /* 0x0000005b062e7207 */ /* 0x000fe40000000000 */
[----:B------:R-:W-:-:S02]  /*d8c0*/  SEL R79, R91, R6, P0 ;  /* 0x000000065b4f7207 */ /* 0x000fc40000000000 */
[----:B------:R-:W-:Y:S02]  /*d8d0*/  LOP3.LUT R6, R5, 0xffffff80, RZ, 0xc0, !PT ;  /* 0xffffff8005067812 */ /* 0x000fe400078ec0ff */
[----:B------:R-:W-:Y:S01]  /*d8e0*/  LEA.HI R27, R2, R9, RZ, 0x2 ;  /* 0x00000009021b7211 */ /* 0x000fe200078f10ff */
[----:B------:R-:W1:Y:S01]  /*d8f0*/  @P2 LDC R83, c[0x0][0xbf0] ;  /* 0x0002fc00ff532b82 */ /* 0x000e620000000800 */
[----:B------:R-:W-:Y:S01]  /*d900*/  SEL R12, R94, R95, P0 ;  /* 0x0000005f5e0c7207 */ /* 0x000fe20000000000 */
[----:B------:R-:W-:Y:S01]  /*d910*/  IMAD.IADD R68, R9, 0x1, -R6 ;  /* 0x0000000109447824 */ /* 0x000fe200078e0a06 */
[----:B------:R-:W-:Y:S02]  /*d920*/  SHF.R.S32.HI R6, RZ, 0x7, R5 ;  /* 0x00000007ff067819 */ /* 0x000fe40000011405 */
[----:B------:R-:W-:Y:S02]  /*d930*/  LOP3.LUT R32, R27, 0xfffffffc, RZ, 0xc0, !PT ;  /* 0xfffffffc1b207812 */ /* 0x000fe400078ec0ff */
[----:B------:R-:W-:Y:S01]  /*d940*/  SHF.R.S32.HI R11, RZ, 0x1f, R68 ;  /* 0x0000001fff0b7819 */ /* 0x000fe20000011444 */
[----:B------:R-:W4:Y:S01]  /*d950*/  @P2 LDC R85, c[0x0][0xbf0] ;  /* 0x0002fc00ff552b82 */ /* 0x000f220000000800 */
[----:B------:R-:W-:Y:S01]  /*d960*/  LEA.HI R2, R5, R6, RZ, 0x1 ;  /* 0x0000000605027211 */ /* 0x000fe200078f08ff */
[----:B------:R-:W-:Y:S01]  /*d970*/  IMAD.IADD R27, R9, 0x1, -R32 ;  /* 0x00000001091b7824 */ /* 0x000fe200078e0a20 */
[----:B------:R-:W-:-:S02]  /*d980*/  LEA.HI R25, R11, R68, RZ, 0x2 ;  /* 0x000000440b197211 */ /* 0x000fc400078f10ff */
[----:B------:R-:W-:Y:S02]  /*d990*/  LOP3.LUT R2, R2, 0x3fffffe, RZ, 0xc0, !PT ;  /* 0x03fffffe02027812 */ /* 0x000fe400078ec0ff */
[--C-:B------:R-:W-:Y:S02]  /*d9a0*/  SHF.R.S32.HI R13, RZ, 0x2, R25.reuse ;  /* 0x00000002ff0d7819 */ /* 0x100fe40000011419 */
[----:B------:R-:W-:Y:S01]  /*d9b0*/  SHF.R.S32.HI R8, RZ, 0x1f, R25 ;  /* 0x0000001fff087819 */ /* 0x000fe20000011419 */
[----:B------:R-:W-:Y:S01]  /*d9c0*/  IMAD.IADD R2, R6, 0x1, -R2 ;  /* 0x0000000106027824 */ /* 0x000fe200078e0a02 */
[----:B------:R-:W-:Y:S02]  /*d9d0*/  LEA.HI R11, R11, R68, RZ, 0x5 ;  /* 0x000000440b0b7211 */ /* 0x000fe400078f28ff */
[----:B------:R-:W-:Y:S02]  /*d9e0*/  LEA.HI R5, R8, R13, RZ, 0x3 ;  /* 0x0000000d08057211 */ /* 0x000fe400078f18ff */
[----:B------:R-:W-:-:S02]  /*d9f0*/  SHF.R.S32.HI R8, RZ, 0x1f, R17 ;  /* 0x0000001fff087819 */ /* 0x000fc40000011411 */
[----:B------:R-:W-:Y:S02]  /*da00*/  LOP3.LUT R32, R5, 0xfffffff8, RZ, 0xc0, !PT ;  /* 0xfffffff805207812 */ /* 0x000fe400078ec0ff */
[----:B------:R-:W-:Y:S01]  /*da10*/  SHF.R.S32.HI R42, RZ, 0x5, R11 ;  /* 0x00000005ff2a7819 */ /* 0x000fe2000001140b */
[----:B------:R-:W-:Y:S01]  /*da20*/  IMAD R6, R8, UR4, RZ ;  /* 0x0000000408067c24 */ /* 0x000fe2000f8e02ff */
[----:B------:R-:W-:Y:S01]  /*da30*/  SEL R11, R151, R150, P0 ;  /* 0x00000096970b7207 */ /* 0x000fe20000000000 */
[----:B------:R-:W-:Y:S01]  /*da40*/  IMAD.IADD R5, R13, 0x1, -R32 ;  /* 0x000000010d057824 */ /* 0x000fe200078e0a20 */
[----:B------:R-:W-:Y:S01]  /*da50*/  SEL R78, R92, R93, P0 ;  /* 0x0000005d5c4e7207 */ /* 0x000fe20000000000 */
[----:B------:R-:W-:Y:S01]  /*da60*/  IMAD R9, R17, UR5, R6 ;  /* 0x0000000511097c24 */ /* 0x000fe2000f8e0206 */
[----:B------:R-:W-:Y:S01]  /*da70*/  SEL R10, R102, R103, P0 ;  /* 0x00000067660a7207 */ /* 0x000fe20000000000 */
[----:B------:R-:W-:Y:S01]  /*da80*/  IMAD R6, R8, UR6, RZ ;  /* 0x0000000608067c24 */ /* 0x000fe2000f8e02ff */
[----:B------:R-:W-:Y:S01]  /*da90*/  LEA.HI R8, R27, R27, RZ, 0x1 ;  /* 0x0000001b1b087211 */ /* 0x000fe200078f08ff */
[----:B------:R-:W-:Y:S01]  /*daa0*/  IMAD.WIDE.U32 R32, R17, UR4, RZ ;  /* 0x0000000411207c25 */ /* 0x000fe2000f8e00ff */
[----:B------:R-:W-:Y:S01]  /*dab0*/  SEL R93, R93, R92, P0 ;  /* 0x0000005c5d5d7207 */ /* 0x000fe20000000000 */
[----:B------:R-:W4:Y:S01]  /*dac0*/  S2UR UR4, SR_CTAID.Y ;  /* 0x00000000000479c3 */ /* 0x000f220000002600 */
[----:B------:R-:W-:Y:S01]  /*dad0*/  LOP3.LUT R8, R8, 0x1ffffffe, RZ, 0xc0, !PT ;  /* 0x1ffffffe08087812 */ /* 0x000fe200078ec0ff */
[----:B------:R-:W-:Y:S01]  /*dae0*/  IMAD R13, R17, UR7, R6 ;  /* 0x00000007110d7c24 */ /* 0x000fe2000f8e0206 */
[----:B------:R-:W-:Y:S01]  /*daf0*/  SEL R6, R150, R151, P0 ;  /* 0x0000009796067207 */ /* 0x000fe20000000000 */
[----:B------:R-:W-:Y:S01]  /*db00*/  IMAD R5, R42, 0x10, R5 ;  /* 0x000000102a057824 */ /* 0x000fe200078e0205 */
[----:B------:R-:W-:Y:S01]  /*db10*/  SEL R14, R96, R97, P0 ;  /* 0x00000061600e7207 */ /* 0x000fe20000000000 */
[----:B------:R-:W-:Y:S01]  /*db20*/  IMAD.IADD R27, R27, 0x1, -R8 ;  /* 0x000000011b1b7824 */ /* 0x000fe200078e0a08 */
[----:B------:R-:W-:Y:S01]  /*db30*/  SEL R15, R97, R96, P0 ;  /* 0x00000060610f7207 */ /* 0x000fe20000000000 */
[----:B------:R-:W-:Y:S01]  /*db40*/  IMAD.WIDE.U32 R42, R17, UR6, RZ ;  /* 0x00000006112a7c25 */ /* 0x000fe2000f8e00ff */
[----:B------:R-:W-:Y:S01]  /*db50*/  SEL R74, R100, R101, P0 ;  /* 0x00000065644a7207 */ /* 0x000fe20000000000 */
[----:B------:R-:W0:Y:S01]  /*db60*/  @P2 LDC R92, c[0x0][0xbec] ;  /* 0x0002fb00ff5c2b82 */ /* 0x000e220000000800 */
[----:B------:R-:W-:Y:S01]  /*db70*/  SEL R24, R112, R113, P0 ;  /* 0x0000007170187207 */ /* 0x000fe20000000000 */
[----:B------:R-:W-:Y:S01]  /*db80*/  IMAD.IADD R33, R33, 0x1, R9 ;  /* 0x0000000121217824 */ /* 0x000fe200078e0209 */
[----:B------:R-:W-:Y:S01]  /*db90*/  SEL R21, R113, R112, P0 ;  /* 0x0000007071157207 */ /* 0x000fe20000000000 */
[----:B------:R-:W-:Y:S01]  /*dba0*/  IMAD R2, R2, 0x40, R5 ;  /* 0x0000004002027824 */ /* 0x000fe200078e0205 */
[----:B------:R-:W-:Y:S01]  /*dbb0*/  SEL R16, R144, R145, P0 ;  /* 0x0000009190107207 */ /* 0x000fe20000000000 */
[----:B------:R-:W-:Y:S01]  /*dbc0*/  IMAD.IADD R43, R43, 0x1, R13 ;  /* 0x000000012b2b7824 */ /* 0x000fe200078e020d */
[----:B------:R-:W-:Y:S01]  /*dbd0*/  SEL R101, R101, R100, P0 ;  /* 0x0000006465657207 */ /* 0x000fe20000000000 */
[--C-:B------:R-:W-:Y:S01]  /*dbe0*/  IMAD R5, R27, 0x8, R2.reuse ;  /* 0x000000081b057824 */ /* 0x100fe200078e0202 */
[----:B------:R-:W-:Y:S01]  /*dbf0*/  SEL R22, R104, R105, P0 ;  /* 0x0000006968167207 */ /* 0x000fe20000000000 */
[----:B--2---:R-:W-:Y:S01]  /*dc00*/  IMAD R70, R73, 0x80, R2 ;  /* 0x0000008049467824 */ /* 0x004fe200078e0202 */
[----:B------:R-:W-:Y:S01]  /*dc10*/  SEL R23, R105, R104, P0 ;  /* 0x0000006869177207 */ /* 0x000fe20000000000 */
[----:B------:R-:W-:Y:S01]  /*dc20*/  IMAD R73, R73, 0x80, R5 ;  /* 0x0000008049497824 */ /* 0x000fe200078e0205 */
[----:B------:R-:W-:Y:S01]  /*dc30*/  SEL R30, R120, R121, P0 ;  /* 0x00000079781e7207 */ /* 0x000fe20000000000 */
[----:B-----5:R-:W-:Y:S01]  /*dc40*/  IMAD.WIDE.U32 R42, R88, UR39, R42 ;  /* 0x00000027582a7c25 */ /* 0x020fe2000f8e002a */
[----:B------:R-:W-:Y:S01]  /*dc50*/  SEL R31, R121, R120, P0 ;  /* 0x00000078791f7207 */ /* 0x000fe20000000000 */
[----:B------:R-:W-:Y:S01]  /*dc60*/  ULDC.64 UR6, c[0x0][0xb48] ;  /* 0x0002d20000067ab9 */ /* 0x000fe20000000a00 */
[----:B------:R-:W-:-:S02]  /*dc70*/  SEL R72, R116, R117, P0 ;  /* 0x0000007574487207 */ /* 0x000fc40000000000 */
[----:B------:R-:W-:Y:S02]  /*dc80*/  SEL R26, R136, R137, P0 ;  /* 0x00000089881a7207 */ /* 0x000fe40000000000 */
[----:B------:R-:W-:Y:S02]  /*dc90*/  LOP3.LUT R25, R25, 0x7ffffffc, RZ, 0xc0, !PT ;  /* 0x7ffffffc19197812 */ /* 0x000fe400078ec0ff */
[----:B------:R-:W-:Y:S01]  /*dca0*/  SEL R18, R108, R109, P0 ;  /* 0x0000006d6c127207 */ /* 0x000fe20000000000 */
[----:B0-----:R-:W-:Y:S01]  /*dcb0*/  @P2 IMAD.HI.U32 R92, R73, R92, RZ ;  /* 0x0000005c495c2227 */ /* 0x001fe200078e00ff */
        /* <DEDUP_REMOVED lines=8> */
[C---:B------:R-:W-:Y:S01]  /*dd40*/  LOP3.LUT P1, RZ, R68.reuse, 0x3, RZ, 0xc0, !PT ;  /* 0x0000000344ff7812 */ /* 0x040fe2000782c0ff */
[----:B------:R-:W-:Y:S01]  /*dd50*/  IMAD.IADD R68, R68, 0x1, -R25 ;  /* 0x0000000144447824 */ /* 0x000fe200078e0a19 */
        /* <DEDUP_REMOVED lines=31> */
[----:B------:R-:W-:Y:S01]  /*df50*/  SEL R103, R103, R102, P0 ;  /* 0x0000006667677207 */ /* 0x000fe20000000000 */
[----:B---3--:R0:W-:Y:S04]  /*df60*/  SHFL.IDX PT, R47, R12, R3, 0x1c1f ;  /* 0x001c1f030c2f7589 */ /* 0x0081e800000e0000 */
[----:B------:R-:W-:Y:S04]  /*df70*/  SHFL.IDX PT, R6, R6, R3, 0x1c1f ;  /* 0x001c1f0306067589 */ /* 0x000fe800000e0000 */
[----:B------:R-:W-:Y:S01]  /*df80*/  SHFL.IDX PT, R8, R76, R3, 0x1c1f ;  /* 0x001c1f034c087589 */ /* 0x000fe200000e0000 */
[----:B0-----:R-:W-:-:S03]  /*df90*/  LOP3.LUT R12, R3, 0x2, RZ, 0x3c, !PT ;  /* 0x00000002030c7812 */ /* 0x001fc600078e3cff */
[----:B------:R-:W-:Y:S04]  /*dfa0*/  SHFL.IDX PT, R53, R10, R3, 0x1c1f ;  /* 0x001c1f030a357589 */ /* 0x000fe800000e0000 */
[----:B------:R-:W0:Y:S04]  /*dfb0*/  SHFL.IDX PT, R11, R11, R12, 0x1c1f ;  /* 0x001c1f0c0b0b7589 */ /* 0x000e2800000e0000 */
[----:B------:R-:W-:Y:S04]  /*dfc0*/  SHFL.IDX PT, R7, R7, R12, 0x1c1f ;  /* 0x001c1f0c07077589 */ /* 0x000fe800000e0000 */
[----:B------:R-:W-:Y:S04]  /*dfd0*/  SHFL.IDX PT, R9, R78, R3, 0x1c1f ;  /* 0x001c1f034e097589 */ /* 0x000fe800000e0000 */
[----:B------:R-:W-:Y:S04]  /*dfe0*/  SHFL.IDX PT, R10, R93, R12, 0x1c1f ;  /* 0x001c1f0c5d0a7589 */ /* 0x000fe800000e0000 */
[----:B------:R-:W-:Y:S04]  /*dff0*/  SHFL.IDX PT, R14, R14, R3, 0x1c1f ;  /* 0x001c1f030e0e7589 */ /* 0x000fe800000e0000 */
[----:B------:R-:W-:Y:S04]  /*e000*/  SHFL.IDX PT, R15, R15, R12, 0x1c1f ;  /* 0x001c1f0c0f0f7589 */ /* 0x000fe800000e0000 */
[----:B------:R-:W-:Y:S01]  /*e010*/  SHFL.IDX PT, R71, R16, R3, 0x1c1f ;  /* 0x001c1f0310477589 */ /* 0x000fe200000e0000 */
[----:B0-----:R-:W-:-:S03]  /*e020*/  SEL R5, R6, R11, P0 ;  /* 0x0000000b06057207 */ /* 0x001fc60000000000 */
        /* <DEDUP_REMOVED lines=17> */
[----:B------:R-:W2:Y:S04]  /*e140*/  SHFL.IDX PT, R62, R133, R12, 0x1c1f ;  /* 0x001c1f0c853e7589 */ /* 0x000ea800000e0000 */
[----:B------:R-:W3:Y:S04]  /*e150*/  SHFL.IDX PT, R66, R129, R12, 0x1c1f ;  /* 0x001c1f0c81427589 */ /* 0x000ee800000e0000 */
[----:B------:R-:W5:Y:S04]  /*e160*/  SHFL.IDX PT, R74, R137, R12, 0x1c1f ;  /* 0x001c1f0c894a7589 */ /* 0x000f6800000e0000 */
[----:B------:R1:W-:Y:S04]  /*e170*/  SHFL.IDX PT, R63, R28, R3, 0x1c1f ;  /* 0x001c1f031c3f7589 */ /* 0x0003e800000e0000 */
[----:B------:R-:W4:Y:S04]  /*e180*/  SHFL.IDX PT, R72, R141, R12, 0x1c1f ;  /* 0x001c1f0c8d487589 */ /* 0x000f2800000e0000 */
[----:B------:R-:W-:Y:S01]  /*e190*/  SHFL.IDX PT, R48, R48, R3, 0x1c1f ;  /* 0x001c1f0330307589 */ /* 0x000fe200000e0000 */
[----:B0-----:R-:W-:-:S02]  /*e1a0*/  SEL R29, R27, R58, P0 ;  /* 0x0000003a1b1d7207 */ /* 0x001fc40000000000 */
[----:B-1----:R-:W-:Y:S01]  /*e1b0*/  SEL R28, R30, R31, P0 ;  /* 0x0000001f1e1c7207 */ /* 0x002fe20000000000 */
[----:B------:R-:W-:Y:S01]  /*e1c0*/  SHFL.IDX PT, R46, R46, R3, 0x1c1f ;  /* 0x001c1f032e2e7589 */ /* 0x000fe200000e0000 */
[----:B------:R-:W-:Y:S02]  /*e1d0*/  SEL R30, R31, R30, P0 ;  /* 0x0000001e1f1e7207 */ /* 0x000fe40000000000 */
[----:B------:R-:W-:Y:S01]  /*e1e0*/  SEL R31, R58, R27, P0 ;  /* 0x0000001b3a1f7207 */ /* 0x000fe20000000000 */
[----:B------:R-:W-:Y:S01]  /*e1f0*/  SHFL.IDX PT, R52, R52, R3, 0x1c1f ;  /* 0x001c1f0334347589 */ /* 0x000fe200000e0000 */
[----:B--2---:R-:W-:-:S03]  /*e200*/  SEL R27, R62, R49, P0 ;  /* 0x000000313e1b7207 */ /* 0x004fc60000000000 */
        /* <DEDUP_REMOVED lines=10> */
[----:B------:R1:W-:Y:S04]  /*e2b0*/  SHFL.IDX PT, R34, R34, R3, 0x1c1f ;  /* 0x001c1f0322227589 */ /* 0x0003e800000e0000 */
[----:B------:R-:W-:Y:S01]  /*e2c0*/  SHFL.IDX PT, R77, R77, R12, 0x1c1f ;  /* 0x001c1f0c4d4d7589 */ /* 0x000fe200000e0000 */
[----:B0-----:R-:W-:-:S03]  /*e2d0*/  SEL R20, R24, R21, P0 ;  /* 0x0000001518147207 */ /* 0x001fc60000000000 */
[----:B------:R-:W0:Y:S01]  /*e2e0*/  SHFL.IDX PT, R76, R145, R12, 0x1c1f ;  /* 0x001c1f0c914c7589 */ /* 0x000e2200000e0000 */
[----:B------:R-:W-:Y:S02]  /*e2f0*/  SEL R24, R21, R24, P0 ;  /* 0x0000001815187207 */ /* 0x000fe40000000000 */
[----:B-1----:R-:W-:Y:S01]  /*e300*/  SEL R3, R11, R6, P0 ;  /* 0x000000060b037207 */ /* 0x002fe20000000000 */
[----:B------:R-:W-:Y:S01]  /*e310*/  SHFL.IDX PT, R78, R95, R12, 0x1c1f ;  /* 0x001c1f0c5f4e7589 */ /* 0x000fe200000e0000 */
[----:B------:R-:W-:Y:S02]  /*e320*/  SEL R6, R8, R7, P0 ;  /* 0x0000000708067207 */ /* 0x000fe40000000000 */
[----:B------:R-:W-:Y:S01]  /*e330*/  SEL R8, R7, R8, P0 ;  /* 0x0000000807087207 */ /* 0x000fe20000000000 */
[----:B------:R-:W1:Y:S01]  /*e340*/  SHFL.IDX PT, R79, R79, R12, 0x1c1f ;  /* 0x001c1f0c4f4f7589 */ /* 0x000e6200000e0000 */
        /* <DEDUP_REMOVED lines=9> */
[----:B------:R-:W-:Y:S01]  /*e3e0*/  IMAD R16, R86, UR38, RZ ;  /* 0x0000002656107c24 */ /* 0x000fe2000f8e02ff */
[----:B------:R-:W-:Y:S02]  /*e3f0*/  SEL R21, R25, R26, P0 ;  /* 0x0000001a19157207 */ /* 0x000fe40000000000 */
[----:B------:R-:W-:Y:S01]  /*e400*/  SHFL.IDX PT, R69, R69, R12, 0x1c1f ;  /* 0x001c1f0c45457589 */ /* 0x000fe200000e0000 */
[----:B------:R-:W-:Y:S01]  /*e410*/  SEL R13, R18, R19, P0 ;  /* 0x00000013120d7207 */ /* 0x000fe20000000000 */
[----:B------:R-:W-:Y:S01]  /*e420*/  IMAD R75, R87, UR39, R16 ;  /* 0x00000027574b7c24 */ /* 0x000fe2000f8e0210 */
[----:B------:R-:W-:Y:S01]  /*e430*/  SEL R25, R26, R25, P0 ;  /* 0x000000191a197207 */ /* 0x000fe20000000000 */
[----:B------:R-:W-:Y:S01]  /*e440*/  SHFL.IDX PT, R57, R57, R12, 0x1c1f ;  /* 0x001c1f0c39397589 */ /* 0x000fe200000e0000 */
[----:B---3--:R-:W-:-:S02]  /*e450*/  SEL R26, R66, R59, P0 ;  /* 0x0000003b421a7207 */ /* 0x008fc40000000000 */
[----:B-----5:R-:W-:Y:S01]  /*e460*/  SEL R16, R67, R74, P0 ;  /* 0x0000004a43107207 */ /* 0x020fe20000000000 */
[----:B------:R-:W-:Y:S04]  /*e470*/  SHFL.IDX PT, R61, R61, R12, 0x1c1f ;  /* 0x001c1f0c3d3d7589 */ /* 0x000fe800000e0000 */
[----:B------:R-:W-:Y:S04]  /*e480*/  SHFL.IDX PT, R51, R51, R12, 0x1c1f ;  /* 0x001c1f0c33337589 */ /* 0x000fe800000e0000 */
[----:B------:R-:W-:Y:S04]  /*e490*/  SHFL.IDX PT, R55, R55, R12, 0x1c1f ;  /* 0x001c1f0c37377589 */ /* 0x000fe800000e0000 */
[----:B------:R-:W-:Y:S04]  /*e4a0*/  SHFL.IDX PT, R41, R41, R12, 0x1c1f ;  /* 0x001c1f0c29297589 */ /* 0x000fe800000e0000 */
[----:B------:R-:W-:Y:S04]  /*e4b0*/  SHFL.IDX PT, R45, R45, R12, 0x1c1f ;  /* 0x001c1f0c2d2d7589 */ /* 0x000fe800000e0000 */
[----:B------:R-:W-:Y:S04]  /*e4c0*/  SHFL.IDX PT, R35, R35, R12, 0x1c1f ;  /* 0x001c1f0c23237589 */ /* 0x000fe800000e0000 */
[----:B------:R-:W-:Y:S04]  /*e4d0*/  SHFL.IDX PT, R39, R39, R12, 0x1c1f ;  /* 0x001c1f0c27277589 */ /* 0x000fe800000e0000 */
[----:B------:R3:W-:Y:S02]  /*e4e0*/  SHFL.IDX PT, R37, R37, R12, 0x1c1f ;  /* 0x001c1f0c25257589 */ /* 0x0007e400000e0000 */
[----:B---3--:R-:W-:-:S02]  /*e4f0*/  SEL R12, R22, R23, P0 ;  /* 0x00000017160c7207 */ /* 0x008fc40000000000 */
[----:B------:R-:W-:Y:S02]  /*e500*/  SEL R22, R23, R22, P0 ;  /* 0x0000001617167207 */ /* 0x000fe40000000000 */
[----:B------:R-:W-:Y:S02]  /*e510*/  SEL R23, R19, R18, P0 ;  /* 0x0000001213177207 */ /* 0x000fe40000000000 */
[----:B------:R-:W-:Y:S01]  /*e520*/  SEL R18, R59, R66, P0 ;  /* 0x000000423b127207 */ /* 0x000fe20000000000 */
[----:B------:R-:W-:Y:S01]  /*e530*/  IMAD.WIDE.U32 R58, R86, UR39, R32 ;  /* 0x00000027563a7c25 */ /* 0x000fe2000f8e0020 */
[----:B------:R-:W-:Y:S02]  /*e540*/  SEL R19, R49, R62, P0 ;  /* 0x0000003e31137207 */ /* 0x000fe40000000000 */
[----:B------:R-:W-:Y:S01]  /*e550*/  SEL R32, R74, R67, P0 ;  /* 0x000000434a207207 */ /* 0x000fe20000000000 */
[----:B------:R-:W-:Y:S01]  /*e560*/  @P2 IMAD.HI.U32 R62, R73, R84, RZ ;  /* 0x00000054493e2227 */ /* 0x000fe200078e00ff */
[----:B----4-:R-:W-:-:S03]  /*e570*/  SEL R33, R72, R63, P0 ;  /* 0x0000003f48217207 */ /* 0x010fc60000000000 */
[----:B------:R-:W-:Y:S01]  /*e580*/  IMAD.MOV R67, RZ, RZ, -R17 ;  /* 0x000000ffff437224 */ /* 0x000fe200078e0a11 */
[----:B------:R-:W-:Y:S01]  /*e590*/  SEL R17, R63, R72, P0 ;  /* 0x000000483f117207 */ /* 0x000fe20000000000 */
[----:B------:R-:W-:Y:S01]  /*e5a0*/  IMAD.MOV.U32 R49, RZ, RZ, R73 ;  /* 0x000000ffff317224 */ /* 0x000fe200078e0049 */
[----:B------:R-:W-:Y:S01]  /*e5b0*/  @P2 SHF.R.U32.HI R49, RZ, R83, R62 ;  /* 0x00000053ff312219 */ /* 0x000fe2000001163e */
[----:B------:R-:W-:Y:S01]  /*e5c0*/  IMAD R83, R90, R67, UR4 ;  /* 0x000000045a537e24 */ /* 0x000fe2000f8e0243 */
[----:B------:R-:W-:Y:S01]  /*e5d0*/  ULDC.64 UR4, c[0x0][0xbe0] ;  /* 0x0002f80000047ab9 */ /* 0x000fe20000000a00 */
[----:B------:R-:W-:Y:S02]  /*e5e0*/  IMAD R66, R88, UR38, RZ ;  /* 0x0000002658427c24 */ /* 0x000fe4000f8e02ff */
[----:B------:R-:W-:Y:S01]  /*e5f0*/  IMAD.IADD R59, R59, 0x1, R75 ;  /* 0x000000013b3b7824 */ /* 0x000fe200078e024b */
[----:B------:R-:W-:Y:S01]  /*e600*/  SHF.R.S32.HI R72, RZ, 0x1f, R83 ;  /* 0x0000001fff487819 */ /* 0x000fe20000011453 */
[----:B------:R-:W-:-:S02]  /*e610*/  IMAD R63, R89, UR39, R66 ;  /* 0x00000027593f7c24 */ /* 0x000fc4000f8e0242 */
[----:B------:R-:W-:Y:S02]  /*e620*/  IMAD.MOV.U32 R62, RZ, RZ, R42 ;  /* 0x000000ffff3e7224 */ /* 0x000fe400078e002a */
[----:B------:R-:W-:Y:S02]  /*e630*/  IMAD.IADD R63, R43, 0x1, R63 ;  /* 0x000000012b3f7824 */ /* 0x000fe400078e023f */
[----:B------:R-:W-:Y:S02]  /*e640*/  IMAD R43, R72, UR4, RZ ;  /* 0x00000004482b7c24 */ /* 0x000fe4000f8e02ff */
[----:B------:R-:W-:Y:S01]  /*e650*/  IMAD.MOV.U32 R67, RZ, RZ, R73 ;  /* 0x000000ffff437224 */ /* 0x000fe200078e0049 */
[----:B------:R-:W-:Y:S01]  /*e660*/  @P2 SHF.R.U32.HI R67, RZ, R85, R92 ;  /* 0x00000055ff432219 */ /* 0x000fe2000001165c */
[C---:B------:R-:W-:Y:S02]  /*e670*/  IMAD R66, R83.reuse, UR5, R43 ;  /* 0x0000000553427c24 */ /* 0x040fe4000f8e022b */
[----:B------:R-:W-:Y:S01]  /*e680*/  IMAD.WIDE.U32 R42, R83, UR4, R58 ;  /* 0x00000004532a7c25 */ /* 0x000fe2000f8e003a */
[----:B------:R-:W-:-:S03]  /*e690*/  ULDC.64 UR4, c[0x0][0xb30] ;  /* 0x0002cc0000047ab9 */ /* 0x000fc60000000a00 */
[----:B------:R-:W-:Y:S01]  /*e6a0*/  IMAD R72, R72, UR6, RZ ;  /* 0x0000000648487c24 */ /* 0x000fe2000f8e02ff */
[----:B------:R-:W-:Y:S01]  /*e6b0*/  IADD3 R42, P2, R49, R42, RZ ;  /* 0x0000002a312a7210 */ /* 0x000fe20007f5e0ff */
[----:B------:R-:W-:Y:S01]  /*e6c0*/  IMAD.WIDE.U32 R58, R83, UR6, R62 ;  /* 0x00000006533a7c25 */ /* 0x000fe2000f8e003e */
[----:B------:R-:W-:Y:S02]  /*e6d0*/  SHF.R.S32.HI R63, RZ, 0x1f, R49 ;  /* 0x0000001fff3f7819 */ /* 0x000fe40000011431 */
[----:B------:R-:W-:Y:S01]  /*e6e0*/  SHF.R.S32.HI R62, RZ, 0x1f, R67 ;  /* 0x0000001fff3e7819 */ /* 0x000fe20000011443 */
[----:B------:R-:W-:Y:S01]  /*e6f0*/  IMAD.MOV R49, RZ, RZ, -R49 ;  /* 0x000000ffff317224 */ /* 0x000fe200078e0a31 */
[----:B------:R-:W-:Y:S01]  /*e700*/  IADD3.X R43, R63, R43, R66, P2, !PT ;  /* 0x0000002b3f2b7210 */ /* 0x000fe200017fe442 */
[----:B------:R-:W-:Y:S01]  /*e710*/  IMAD R75, R83, UR7, R72 ;  /* 0x00000007534b7c24 */ /* 0x000fe2000f8e0248 */
[----:B------:R-:W-:Y:S01]  /*e720*/  ULDC.64 UR6, c[0x0][0xbc8] ;  /* 0x0002f20000067ab9 */ /* 0x000fe20000000a00 */
[----:B------:R-:W-:-:S02]  /*e730*/  IMAD.MOV R72, RZ, RZ, -R67 ;  /* 0x000000ffff487224 */ /* 0x000fc400078e0a43 */
[----:B------:R-:W-:Y:S02]  /*e740*/  IMAD R62, R62, UR4, RZ ;  /* 0x000000043e3e7c24 */ /* 0x000fe4000f8e02ff */
[C-C-:B------:R-:W-:Y:S02]  /*e750*/  IMAD R49, R82.reuse, R49, R73.reuse ;  /* 0x0000003152317224 */ /* 0x140fe400078e0249 */
[----:B------:R-:W-:Y:S02]  /*e760*/  IMAD R63, R82, R72, R73 ;  /* 0x00000048523f7224 */ /* 0x000fe400078e0249 */
[----:B------:R-:W-:Y:S01]  /*e770*/  IMAD R73, R67, UR5, R62 ;  /* 0x0000000543497c24 */ /* 0x000fe2000f8e023e */
[----:B------:R-:W-:Y:S01]  /*e780*/  SHF.R.S32.HI R62, RZ, 0x1f, R49 ;  /* 0x0000001fff3e7819 */ /* 0x000fe20000011431 */
[----:B------:R-:W-:Y:S01]  /*e790*/  IMAD.IADD R59, R59, 0x1, R75 ;  /* 0x000000013b3b7824 */ /* 0x000fe200078e024b */
[----:B------:R-:W-:Y:S01]  /*e7a0*/  SHF.R.S32.HI R66, RZ, 0x1f, R63 ;  /* 0x0000001fff427819 */ /* 0x000fe2000001143f */
[----:B------:R-:W3:Y:S01]  /*e7b0*/  S2UR UR5, SR_CgaCtaId ;  /* 0x00000000000579c3 */ /* 0x000ee20000008800 */
[----:B------:R-:W-:-:S04]  /*e7c0*/  IMAD.WIDE.U32 R42, R49, UR6, R42 ;  /* 0x00000006312a7c25 */ /* 0x000fc8000f8e002a */
[----:B------:R-:W-:Y:S01]  /*e7d0*/  IMAD.WIDE.U32 R58, R67, UR4, R58 ;  /* 0x00000004433a7c25 */ /* 0x000fe2000f8e003a */
[----:B------:R-:W-:-:S03]  /*e7e0*/  UMOV UR4, 0x400 ;  /* 0x0000040000047882 */ /* 0x000fc60000000000 */
[----:B------:R-:W-:Y:S02]  /*e7f0*/  IMAD R62, R62, UR6, RZ ;  /* 0x000000063e3e7c24 */ /* 0x000fe4000f8e02ff */
[----:B------:R-:W-:Y:S02]  /*e800*/  IMAD R66, R66, UR8, RZ ;  /* 0x0000000842427c24 */ /* 0x000fe4000f8e02ff */
[----:B------:R-:W-:Y:S02]  /*e810*/  IMAD.IADD R59, R59, 0x1, R73 ;  /* 0x000000013b3b7824 */ /* 0x000fe400078e0249 */
[----:B------:R-:W-:Y:S01]  /*e820*/  IMAD R73, R49, UR7, R62 ;  /* 0x0000000731497c24 */ /* 0x000fe2000f8e023e */
[----:B------:R-:W-:Y:S01]  /*e830*/  ULDC.64 UR6, c[0x0][0xba8] ;  /* 0x0002ea0000067ab9 */ /* 0x000fe20000000a00 */
[C---:B------:R-:W-:Y:S01]  /*e840*/  IMAD R75, R63.reuse, UR9, R66 ;  /* 0x000000093f4b7c24 */ /* 0x040fe2000f8e0242 */
[----:B0-----:R-:W-:Y:S01]  /*e850*/  SEL R62, R76, R71, P0 ;  /* 0x000000474c3e7207 */ /* 0x001fe20000000000 */
[----:B------:R-:W-:Y:S01]  /*e860*/  IMAD.WIDE.U32 R66, R63, UR8, R58 ;  /* 0x000000083f427c25 */ /* 0x000fe2000f8e003a */
[----:B------:R-:W-:Y:S01]  /*e870*/  SEL R58, R71, R76, P0 ;  /* 0x0000004c473a7207 */ /* 0x000fe20000000000 */
[----:B------:R-:W-:Y:S01]  /*e880*/  ULDC.64 UR8, c[0x0][0xb00] ;  /* 0x0002c00000087ab9 */ /* 0x000fe20000000a00 */
[C---:B------:R-:W-:Y:S01]  /*e890*/  LEA R71, P2, R42.reuse, UR6, 0x2 ;  /* 0x000000062a477c11 */ /* 0x040fe2000f8410ff */
[----:B------:R-:W-:Y:S01]  /*e8a0*/  IMAD.IADD R49, R43, 0x1, R73 ;  /* 0x000000012b317824 */ /* 0x000fe200078e0249 */
[----:B------:R-:W-:Y:S01]  /*e8b0*/  ULDC UR6, c[0x0][0xa88] ;  /* 0x0002a20000067ab9 */ /* 0x000fe20000000800 */
[----:B------:R-:W-:Y:S01]  /*e8c0*/  IMAD.IADD R43, R67, 0x1, R75 ;  /* 0x00000001432b7824 */ /* 0x000fe200078e024b */
[----:B---3--:R-:W-:Y:S01]  /*e8d0*/  ULEA UR4, UR5, UR4, 0x18 ;  /* 0x0000000405047291 */ /* 0x008fe2000f8ec03f */
[----:B------:R-:W-:Y:S01]  /*e8e0*/  SHFL.IDX PT, R72, R71, RZ, 0x1c1f ;  /* 0x001c1fff47487589 */ /* 0x000fe200000e0000 */
[----:B------:R-:W-:Y:S01]  /*e8f0*/  LEA.HI.X R49, R42, UR7, R49, 0x2, P2 ;  /* 0x000000072a317c11 */ /* 0x000fe200090f1431 */
[----:B------:R-:W-:Y:S01]  /*e900*/  IMAD R83, R82, UR6, RZ ;  /* 0x0000000652537c24 */ /* 0x000fe2000f8e02ff */
[----:B------:R-:W-:Y:S01]  /*e910*/  UIADD3 UR4, UR4, 0x22820, URZ ;  /* 0x0002282004047890 */ /* 0x000fe2000fffe03f */
[----:B------:R0:W-:Y:S01]  /*e920*/  SHFL.IDX PT, R74, R71, 0x1, 0x1c1f ;  /* 0x003c1f00474a7f89 */ /* 0x0001e200000e0000 */
[----:B------:R-:W-:Y:S01]  /*e930*/  VIADD R82, R70, 0x8 ;  /* 0x0000000846527836 */ /* 0x000fe20000000000 */
[----:B------:R-:W-:Y:S01]  /*e940*/  LEA R84, P3, R66, UR8, 0x2 ;  /* 0x0000000842547c11 */ /* 0x000fe2000f8610ff */
[----:B------:R-:W-:Y:S01]  /*e950*/  UPRMT UR4, URZ, 0x654, UR4 ;  /* 0x000006543f047896 */ /* 0x000fe20008000004 */
[----:B------:R-:W3:Y:S01]  /*e960*/  SHFL.IDX PT, R73, R49, RZ, 0x1c1f ;  /* 0x001c1fff31497589 */ /* 0x000ee200000e0000 */
[----:B------:R-:W-:-:S02]  /*e970*/  ISETP.GE.OR P2, PT, R70, R83, P1 ;  /* 0x000000534600720c */ /* 0x000fc40000f46670 */
[-C--:B------:R-:W-:Y:S01]  /*e980*/  ISETP.GE.OR P1, PT, R82, R83.reuse, P1 ;  /* 0x000000535200720c */ /* 0x080fe20000f26670 */
[----:B------:R4:W5:Y:S01]  /*e990*/  SHFL.IDX PT, R75, R49, 0x1, 0x1c1f ;  /* 0x003c1f00314b7f89 */ /* 0x00096200000e0000 */
[----:B------:R-:W-:Y:S01]  /*e9a0*/  LEA.HI.X R85, R66, UR9, R43, 0x2, P3 ;  /* 0x0000000942557c11 */ /* 0x000fe200098f142b */
[----:B0-----:R-:W-:Y:S01]  /*e9b0*/  IMAD.SHL.U32 R71, R68, 0x2, RZ ;  /* 0x0000000244477824 */ /* 0x001fe200078e00ff */
[----:B------:R-:W-:Y:S01]  /*e9c0*/  ISETP.GE.AND P3, PT, R70, R83, PT ;  /* 0x000000534600720c */ /* 0x000fe20003f66270 */
[----:B------:R-:W-:Y:S01]  /*e9d0*/  SYNCS.ARRIVE.TRANS64.RED.A1T0 RZ, [UR4], RZ ;  /* 0x000000ffffff79a7 */ /* 0x000fe20008100404 */
[----:B------:R0:W0:Y:S01]  /*e9e0*/  SHFL.IDX PT, R66, R84, RZ, 0x1c1f ;  /* 0x001c1fff54427589 */ /* 0x00002200000e0000 */
[----:B------:R-:W-:Y:S02]  /*e9f0*/  SEL R59, R48, R77, P0 ;  /* 0x0000004d303b7207 */ /* 0x000fe40000000000 */
[----:B------:R-:W-:Y:S01]  /*ea00*/  SEL R63, R77, R48, P0 ;  /* 0x000000304d3f7207 */ /* 0x000fe20000000000 */
[----:B------:R0:W0:Y:S01]  /*ea10*/  SHFL.IDX PT, R67, R85, RZ, 0x1c1f ;  /* 0x001c1fff55437589 */ /* 0x00002200000e0000 */
[----:B-1----:R-:W-:-:S02]  /*ea20*/  SEL R42, R46, R79, P0 ;  /* 0x0000004f2e2a7207 */ /* 0x002fc40000000000 */
[----:B------:R-:W-:Y:S02]  /*ea30*/  SEL R43, R47, R78, P0 ;  /* 0x0000004e2f2b7207 */ /* 0x000fe40000000000 */
[----:B--2---:R-:W-:Y:S02]  /*ea40*/  SEL R48, R52, R81, P0 ;  /* 0x0000005134307207 */ /* 0x004fe40000000000 */
[----:B----4-:R-:W-:Y:S02]  /*ea50*/  SEL R49, R53, R80, P0 ;  /* 0x0000005035317207 */ /* 0x010fe40000000000 */
[----:B------:R-:W-:Y:S01]  /*ea60*/  SEL R46, R79, R46, P0 ;  /* 0x0000002e4f2e7207 */ /* 0x000fe20000000000 */
[----:B---3--:R1:W-:Y:S01]  /*ea70*/  @!P2 ST.E desc[UR42][R72.64], R0 ;  /* 0x000000004800a985 */ /* 0x0083e2000c10192a */
[----:B------:R-:W-:Y:S02]  /*ea80*/  SEL R47, R78, R47, P0 ;  /* 0x0000002f4e2f7207 */ /* 0x000fe40000000000 */
[----:B------:R-:W-:Y:S01]  /*ea90*/  SEL R52, R81, R52, P0 ;  /* 0x0000003451347207 */ /* 0x000fe20000000000 */
[----:B-----5:R1:W-:Y:S01]  /*eaa0*/  @!P1 ST.E desc[UR42][R74.64], R4 ;  /* 0x000000044a009985 */ /* 0x0203e2000c10192a */
[----:B------:R-:W-:Y:S01]  /*eab0*/  SEL R53, R80, R53, P0 ;  /* 0x0000003550357207 */ /* 0x000fe20000000000 */
[----:B------:R-:W-:Y:S06]  /*eac0*/  @P3 BRA `(.L_x_1137) ;  /* 0x0000000400783947 */ /* 0x000fec0003800000 */
[C---:B-1----:R-:W-:Y:S01]  /*ead0*/  VIADD R0, R71.reuse, 0x8 ;  /* 0x0000000847007836 */ /* 0x042fe20000000000 */
        /* <DEDUP_REMOVED lines=8> */
[----:B------:R-:W-:-:S04]  /*eb60*/  ISETP.GE.AND P1, PT, R70, UR4, PT ;  /* 0x0000000446007c0c */ /* 0x000fc8000bf26270 */
[----:B------:R-:W-:-:S03]  /*eb70*/  ISETP.GE.AND P5, PT, R79, UR4, PT ;  /* 0x000000044f007c0c */ /* 0x000fc6000bfa6270 */
[C-C-:B0-----:R-:W-:Y:S02]  /*eb80*/  @!P2 IMAD.WIDE R72, R71.reuse, 0x4, R66.reuse ;  /* 0x000000044748a825 */ /* 0x141fe400078e0242 */
[----:B------:R-:W-:Y:S02]  /*eb90*/  @!P3 LEA.HI R0, R0, R0, RZ, 0x1 ;  /* 0x000000000000b211 */ /* 0x000fe400078f08ff */
[----:B------:R-:W-:Y:S01]  /*eba0*/  @!P4 LEA.HI R68, R68, R68, RZ, 0x1 ;  /* 0x000000444444c211 */ /* 0x000fe200078f08ff */
[----:B------:R0:W-:Y:S01]  /*ebb0*/  @!P2 ST.E.64 desc[UR42][R72.64], R6 ;  /* 0x000000064800a985 */ /* 0x0001e2000c101b2a */
[----:B------:R-:W-:Y:S01]  /*ebc0*/  @!P3 LOP3.LUT R75, R0, 0xfffffffe, RZ, 0xc0, !PT ;  /* 0xfffffffe004bb812 */ /* 0x000fe200078ec0ff */
[----:B------:R-:W-:Y:S01]  /*ebd0*/  VIADD R0, R71, 0x28 ;  /* 0x0000002847007836 */ /* 0x000fe20000000000 */
[----:B------:R-:W-:Y:S02]  /*ebe0*/  @!P1 LEA.HI R70, R70, R70, RZ, 0x1 ;  /* 0x0000004646469211 */ /* 0x000fe400078f08ff */
[----:B------:R-:W-:Y:S01]  /*ebf0*/  @!P4 LOP3.LUT R77, R68, 0xfffffffe, RZ, 0xc0, !PT ;  /* 0xfffffffe444dc812 */ /* 0x000fe200078ec0ff */
[----:B------:R-:W-:Y:S01]  /*ec00*/  @!P3 IMAD.WIDE R74, R75, 0x4, R66 ;  /* 0x000000044b4ab825 */ /* 0x000fe200078e0242 */
[----:B------:R-:W-:-:S02]  /*ec10*/  ISETP.GE.AND P2, PT, R78, UR4, PT ;  /* 0x000000044e007c0c */ /* 0x000fc4000bf46270 */
[----:B------:R-:W-:Y:S01]  /*ec20*/  @!P5 LEA.HI R79, R79, R79, RZ, 0x1 ;  /* 0x0000004f4f4fd211 */ /* 0x000fe200078f08ff */
[----:B------:R-:W-:Y:S01]  /*ec30*/  VIADD R68, R71, 0x30 ;  /* 0x0000003047447836 */ /* 0x000fe20000000000 */
[----:B------:R1:W-:Y:S01]  /*ec40*/  @!P3 ST.E.64 desc[UR42][R74.64], R8 ;  /* 0x000000084a00b985 */ /* 0x0003e2000c101b2a */
[--C-:B------:R-:W-:Y:S01]  /*ec50*/  @!P4 IMAD.WIDE R76, R77, 0x4, R66.reuse ;  /* 0x000000044d4cc825 */ /* 0x100fe200078e0242 */
[----:B------:R-:W-:Y:S02]  /*ec60*/  ISETP.GE.AND P3, PT, R0, UR4, PT ;  /* 0x0000000400007c0c */ /* 0x000fe4000bf66270 */
[----:B0-----:R-:W-:Y:S01]  /*ec70*/  @!P1 LOP3.LUT R7, R70, 0xfffffffe, RZ, 0xc0, !PT ;  /* 0xfffffffe46079812 */ /* 0x001fe200078ec0ff */
[C---:B------:R-:W-:Y:S01]  /*ec80*/  VIADD R72, R71.reuse, 0x40 ;  /* 0x0000004047487836 */ /* 0x040fe20000000000 */
[----:B------:R-:W-:Y:S01]  /*ec90*/  ISETP.GE.AND P6, PT, R68, UR4, PT ;  /* 0x0000000444007c0c */ /* 0x000fe2000bfc6270 */
[----:B------:R-:W-:Y:S01]  /*eca0*/  VIADD R70, R71, 0x48 ;  /* 0x0000004847467836 */ /* 0x000fe20000000000 */
[----:B------:R0:W-:Y:S01]  /*ecb0*/  @!P4 ST.E.64 desc[UR42][R76.64], R10 ;  /* 0x0000000a4c00c985 */ /* 0x0001e2000c101b2a */
[----:B------:R-:W-:Y:S01]  /*ecc0*/  @!P1 IMAD.WIDE R6, R7, 0x4, R66 ;  /* 0x0000000407069825 */ /* 0x000fe200078e0242 */
[----:B------:R-:W-:-:S02]  /*ecd0*/  ISETP.GE.AND P4, PT, R72, UR4, PT ;  /* 0x0000000448007c0c */ /* 0x000fc4000bf86270 */
[----:B------:R-:W-:Y:S02]  /*ece0*/  @!P2 LEA.HI R78, R78, R78, RZ, 0x1 ;  /* 0x0000004e4e4ea211 */ /* 0x000fe400078f08ff */
[----:B------:R2:W-:Y:S01]  /*ecf0*/  @!P1 ST.E.64 desc[UR42][R6.64], R14 ;  /* 0x0000000e06009985 */ /* 0x0005e2000c101b2a */
[----:B------:R-:W-:Y:S02]  /*ed00*/  ISETP.GE.AND P1, PT, R70, UR4, PT ;  /* 0x0000000446007c0c */ /* 0x000fe4000bf26270 */
[----:B-1----:R-:W-:Y:S02]  /*ed10*/  @!P2 LOP3.LUT R9, R78, 0xfffffffe, RZ, 0xc0, !PT ;  /* 0xfffffffe4e09a812 */ /* 0x002fe400078ec0ff */
[----:B------:R-:W-:Y:S02]  /*ed20*/  @!P6 LEA.HI R68, R68, R68, RZ, 0x1 ;  /* 0x000000444444e211 */ /* 0x000fe400078f08ff */
[----:B------:R-:W-:Y:S01]  /*ed30*/  @!P3 LEA.HI R0, R0, R0, RZ, 0x1 ;  /* 0x000000000000b211 */ /* 0x000fe200078f08ff */
[----:B------:R-:W-:Y:S01]  /*ed40*/  @!P2 IMAD.WIDE R8, R9, 0x4, R66 ;  /* 0x000000040908a825 */ /* 0x000fe200078e0242 */
[----:B------:R-:W-:-:S02]  /*ed50*/  @!P6 LOP3.LUT R73, R68, 0xfffffffe, RZ, 0xc0, !PT ;  /* 0xfffffffe4449e812 */ /* 0x000fc400078ec0ff */
[----:B0-----:R-:W-:Y:S01]  /*ed60*/  @!P3 LOP3.LUT R11, R0, 0xfffffffe, RZ, 0xc0, !PT ;  /* 0xfffffffe000bb812 */ /* 0x001fe200078ec0ff */
[----:B------:R-:W-:Y:S01]  /*ed70*/  VIADD R0, R71, 0x50 ;  /* 0x0000005047007836 */ /* 0x000fe20000000000 */
[----:B------:R-:W-:Y:S01]  /*ed80*/  @!P4 LEA.HI R72, R72, R72, RZ, 0x1 ;  /* 0x000000484848c211 */ /* 0x000fe200078f08ff */
[--C-:B--2---:R-:W-:Y:S01]  /*ed90*/  @!P6 IMAD.WIDE R6, R73, 0x4, R66.reuse ;  /* 0x000000044906e825 */ /* 0x104fe200078e0242 */
[----:B------:R-:W-:Y:S01]  /*eda0*/  @!P1 LEA.HI R70, R70, R70, RZ, 0x1 ;  /* 0x0000004646469211 */ /* 0x000fe200078f08ff */
[----:B------:R0:W-:Y:S01]  /*edb0*/  @!P2 ST.E.64 desc[UR42][R8.64], R12 ;  /* 0x0000000c0800a985 */ /* 0x0001e2000c101b2a */
[----:B------:R-:W-:Y:S01]  /*edc0*/  @!P5 LOP3.LUT R15, R79, 0xfffffffe, RZ, 0xc0, !PT ;  /* 0xfffffffe4f0fd812 */ /* 0x000fe200078ec0ff */
[----:B------:R-:W-:Y:S01]  /*edd0*/  @!P3 IMAD.WIDE R10, R11, 0x4, R66 ;  /* 0x000000040b0ab825 */ /* 0x000fe200078e0242 */
[----:B------:R-:W-:-:S03]  /*ede0*/  @!P4 LOP3.LUT R73, R72, 0xfffffffe, RZ, 0xc0, !PT ;  /* 0xfffffffe4849c812 */ /* 0x000fc600078ec0ff */
[--C-:B------:R-:W-:Y:S01]  /*edf0*/  @!P5 IMAD.WIDE R14, R15, 0x4, R66.reuse ;  /* 0x000000040f0ed825 */ /* 0x100fe200078e0242 */
[----:B------:R1:W-:Y:S04]  /*ee00*/  @!P3 ST.E.64 desc[UR42][R10.64], R22 ;  /* 0x000000160a00b985 */ /* 0x0003e8000c101b2a */
[----:B------:R2:W-:Y:S01]  /*ee10*/  @!P6 ST.E.64 desc[UR42][R6.64], R20 ;  /* 0x000000140600e985 */ /* 0x0005e2000c101b2a */
[----:B0-----:R-:W-:Y:S01]  /*ee20*/  @!P1 LOP3.LUT R13, R70, 0xfffffffe, RZ, 0xc0, !PT ;  /* 0xfffffffe460d9812 */ /* 0x001fe200078ec0ff */
[----:B------:R-:W-:Y:S02]  /*ee30*/  @!P4 IMAD.WIDE R8, R73, 0x4, R66 ;  /* 0x000000044908c825 */ /* 0x000fe400078e0242 */
[----:B------:R-:W-:Y:S02]  /*ee40*/  @!P5 ST.E.64 desc[UR42][R14.64], R24 ;  /* 0x000000180e00d985 */ /* 0x000fe4000c101b2a */
[----:B------:R-:W-:-:S02]  /*ee50*/  VIADD R12, R71, 0x58 ;  /* 0x00000058470c7836 */ /* 0x000fc40000000000 */
[----:B------:R0:W-:Y:S01]  /*ee60*/  @!P4 ST.E.64 desc[UR42][R8.64], R28 ;  /* 0x0000001c0800c985 */ /* 0x0001e2000c101b2a */
[----:B-1----:R-:W-:Y:S02]  /*ee70*/  @!P1 IMAD.WIDE R10, R13, 0x4, R66 ;  /* 0x000000040d0a9825 */ /* 0x002fe400078e0242 */
[----:B------:R-:W-:Y:S02]  /*ee80*/  ISETP.GE.AND P2, PT, R12, UR4, PT ;  /* 0x000000040c007c0c */ /* 0x000fe4000bf46270 */
[C---:B------:R-:W-:Y:S01]  /*ee90*/  VIADD R13, R71.reuse, 0x60 ;  /* 0x00000060470d7836 */ /* 0x040fe20000000000 */
[----:B------:R1:W-:Y:S01]  /*eea0*/  @!P1 ST.E.64 desc[UR42][R10.64], R30 ;  /* 0x0000001e0a009985 */ /* 0x0003e2000c101b2a */
[C---:B------:R-:W-:Y:S01]  /*eeb0*/  VIADD R22, R71.reuse, 0x68 ;  /* 0x0000006847167836 */ /* 0x040fe20000000000 */
[----:B------:R-:W-:Y:S01]  /*eec0*/  ISETP.GE.AND P1, PT, R0, UR4, PT ;  /* 0x0000000400007c0c */ /* 0x000fe2000bf26270 */
[----:B--2---:R-:W-:Y:S01]  /*eed0*/  VIADD R7, R71, 0x78 ;  /* 0x0000007847077836 */ /* 0x004fe20000000000 */
[----:B------:R-:W-:Y:S01]  /*eee0*/  ISETP.GE.AND P3, PT, R13, UR4, PT ;  /* 0x000000040d007c0c */ /* 0x000fe2000bf66270 */
[----:B------:R-:W-:Y:S01]  /*eef0*/  VIADD R6, R71, 0x70 ;  /* 0x0000007047067836 */ /* 0x000fe20000000000 */
[----:B------:R-:W-:-:S02]  /*ef00*/  ISETP.GE.AND P4, PT, R22, UR4, PT ;  /* 0x0000000416007c0c */ /* 0x000fc4000bf86270 */
[----:B------:R-:W-:Y:S02]  /*ef10*/  ISETP.GE.AND P6, PT, R7, UR4, PT ;  /* 0x0000000407007c0c */ /* 0x000fe4000bfc6270 */
[----:B------:R-:W-:Y:S02]  /*ef20*/  ISETP.GE.AND P5, PT, R6, UR4, PT ;  /* 0x0000000406007c0c */ /* 0x000fe4000bfa6270 */
[----:B------:R-:W-:-:S03]  /*ef30*/  @!P2 LEA.HI R12, R12, R12, RZ, 0x1 ;  /* 0x0000000c0c0ca211 */ /* 0x000fc600078f08ff */
[----:B------:R-:W-:Y:S02]  /*ef40*/  @!P1 LEA.HI R0, R0, R0, RZ, 0x1 ;  /* 0x0000000000009211 */ /* 0x000fe400078f08ff */
[----:B------:R-:W-:Y:S02]  /*ef50*/  @!P3 LEA.HI R13, R13, R13, RZ, 0x1 ;  /* 0x0000000d0d0db211 */ /* 0x000fe400078f08ff */
[----:B------:R-:W-:Y:S02]  /*ef60*/  @!P4 LEA.HI R22, R22, R22, RZ, 0x1 ;  /* 0x000000161616c211 */ /* 0x000fe400078f08ff */
[----:B0-----:R-:W-:Y:S02]  /*ef70*/  @!P6 LEA.HI R8, R7, R7, RZ, 0x1 ;  /* 0x000000070708e211 */ /* 0x001fe400078f08ff */
[----:B------:R-:W-:Y:S02]  /*ef80*/  @!P5 LEA.HI R6, R6, R6, RZ, 0x1 ;  /* 0x000000060606d211 */ /* 0x000fe400078f08ff */
[----:B------:R-:W-:-:S02]  /*ef90*/  @!P1 LOP3.LUT R7, R0, 0xfffffffe, RZ, 0xc0, !PT ;  /* 0xfffffffe00079812 */ /* 0x000fc400078ec0ff */
[----:B------:R-:W-:Y:S02]  /*efa0*/  @!P2 LOP3.LUT R9, R12, 0xfffffffe, RZ, 0xc0, !PT ;  /* 0xfffffffe0c09a812 */ /* 0x000fe400078ec0ff */
[----:B-1----:R-:W-:Y:S02]  /*efb0*/  @!P3 LOP3.LUT R11, R13, 0xfffffffe, RZ, 0xc0, !PT ;  /* 0xfffffffe0d0bb812 */ /* 0x002fe400078ec0ff */
[----:B------:R-:W-:Y:S02]  /*efc0*/  @!P4 LOP3.LUT R13, R22, 0xfffffffe, RZ, 0xc0, !PT ;  /* 0xfffffffe160dc812 */ /* 0x000fe400078ec0ff */
[----:B------:R-:W-:Y:S01]  /*efd0*/  @!P5 LOP3.LUT R15, R6, 0xfffffffe, RZ, 0xc0, !PT ;  /* 0xfffffffe060fd812 */ /* 0x000fe200078ec0ff */
[----:B------:R-:W-:Y:S01]  /*efe0*/  @!P1 IMAD.WIDE R6, R7, 0x4, R66 ;  /* 0x0000000407069825 */ /* 0x000fe200078e0242 */
[----:B------:R-:W-:-:S03]  /*eff0*/  @!P6 LOP3.LUT R21, R8, 0xfffffffe, RZ, 0xc0, !PT ;  /* 0xfffffffe0815e812 */ /* 0x000fc600078ec0ff */
[--C-:B------:R-:W-:Y:S01]  /*f000*/  @!P2 IMAD.WIDE R8, R9, 0x4, R66.reuse ;  /* 0x000000040908a825 */ /* 0x100fe200078e0242 */
[----:B------:R2:W-:Y:S03]  /*f010*/  @!P1 ST.E.64 desc[UR42][R6.64], R18 ;  /* 0x0000001206009985 */ /* 0x0005e6000c101b2a */
        /* <DEDUP_REMOVED lines=8> */
[----:B------:R2:W-:Y:S02]  /*f0a0*/  @!P6 ST.E.64 desc[UR42][R66.64], R62 ;  /* 0x0000003e4200e985 */ /* 0x0005e4000c101b2a */
.L_x_1137:
[----:B------:R-:W-:Y:S05]  /*f0b0*/  BSYNC B0 ;  /* 0x0000000000007941 */ /* 0x000fea0003800000 */
.L_x_1136:
[----:B------:R-:W-:Y:S01]  /*f0c0*/  ISETP.GE.AND P1, PT, R82, R83, PT ;  /* 0x000000535200720c */ /* 0x000fe20003f26270 */
[----:B--2---:R2:W3:Y:S01]  /*f0d0*/  SHFL.IDX PT, R27, R85, 0x1, 0x1c1f ;  /* 0x003c1f00551b7f89 */ /* 0x0044e200000e0000 */
[----:B------:R-:W-:Y:S02]  /*f0e0*/  SEL R14, R64, R69, P0 ;  /* 0x00000045400e7207 */ /* 0x000fe40000000000 */
[----:B------:R-:W-:Y:S01]  /*f0f0*/  SEL R15, R60, R65, P0 ;  /* 0x000000413c0f7207 */ /* 0x000fe20000000000 */
[----:B------:R2:W4:Y:S01]  /*f100*/  SHFL.IDX PT, R26, R84, 0x1, 0x1c1f ;  /* 0x003c1f00541a7f89 */ /* 0x00052200000e0000 */
        /* <DEDUP_REMOVED lines=18> */
[----:B-1----:R-:W-:Y:S02]  /*f230*/  SEL R4, R34, R37, P0 ;  /* 0x0000002522047207 */ /* 0x002fe40000000000 */
[----:B------:R-:W-:Y:S01]  /*f240*/  SEL R2, R37, R34, P0 ;  /* 0x0000002225027207 */ /* 0x000fe20000000000 */
[----:B--234-:R-:W-:Y:S06]  /*f250*/  @P1 BRA `(.L_x_1048) ;  /* 0x0000005000041947 */ /* 0x01cfec0003800000 */
        /* <DEDUP_REMOVED lines=11> */
[----:B------:R-:W-:Y:S01]  /*f310*/  ISETP.GE.AND P3, PT, R12, UR4, PT ;  /* 0x000000040c007c0c */ /* 0x000fe2000bf66270 */
[----:B------:R-:W-:Y:S01]  /*f320*/  VIADD R30, R71, 0x38 ;  /* 0x00000038471e7836 */ /* 0x000fe20000000000 */
[----:B------:R-:W-:-:S03]  /*f330*/  ISETP.GE.AND P5, PT, R28, UR4, PT ;  /* 0x000000041c007c0c */ /* 0x000fc6000bfa6270 */
[--C-:B------:R-:W-:Y:S02]  /*f340*/  @!P0 IMAD.WIDE R6, R71, 0x4, R26.reuse ;  /* 0x0000000447068825 */ /* 0x100fe400078e021a */
[----:B------:R-:W-:Y:S02]  /*f350*/  @!P4 LEA.HI R0, R0, R0, RZ, 0x1 ;  /* 0x000000000000c211 */ /* 0x000fe400078f08ff */
[----:B------:R-:W-:Y:S01]  /*f360*/  @!P1 LEA.HI R10, R10, R10, RZ, 0x1 ;  /* 0x0000000a0a0a9211 */ /* 0x000fe200078f08ff */
[----:B------:R1:W-:Y:S01]  /*f370*/  @!P0 ST.E.64 desc[UR42][R6.64], R42 ;  /* 0x0000002a06008985 */ /* 0x0003e2000c101b2a */
[----:B------:R-:W-:Y:S02]  /*f380*/  @!P4 LOP3.LUT R9, R0, 0xfffffffe, RZ, 0xc0, !PT ;  /* 0xfffffffe0009c812 */ /* 0x000fe400078ec0ff */
[----:B------:R-:W-:Y:S02]  /*f390*/  ISETP.GE.AND P0, PT, R30, UR4, PT ;  /* 0x000000041e007c0c */ /* 0x000fe4000bf06270 */
[----:B------:R-:W-:Y:S01]  /*f3a0*/  @!P2 LEA.HI R0, R11, R11, RZ, 0x1 ;  /* 0x0000000b0b00a211 */ /* 0x000fe200078f08ff */
[----:B------:R-:W-:Y:S01]  /*f3b0*/  @!P4 IMAD.WIDE R8, R9, 0x4, R26 ;  /* 0x000000040908c825 */ /* 0x000fe200078e021a */
[----:B------:R-:W-:-:S02]  /*f3c0*/  @!P1 LOP3.LUT R11, R10, 0xfffffffe, RZ, 0xc0, !PT ;  /* 0xfffffffe0a0b9812 */ /* 0x000fc400078ec0ff */
[----:B------:R-:W-:Y:S01]  /*f3d0*/  @!P2 LOP3.LUT R13, R0, 0xfffffffe, RZ, 0xc0, !PT ;  /* 0xfffffffe000da812 */ /* 0x000fe200078ec0ff */
[----:B------:R-:W-:Y:S01]  /*f3e0*/  VIADD R0, R71, 0x40 ;  /* 0x0000004047007836 */ /* 0x000fe20000000000 */
[----:B------:R2:W-:Y:S01]  /*f3f0*/  @!P4 ST.E.64 desc[UR42][R8.64], R46 ;  /* 0x0000002e0800c985 */ /* 0x0005e2000c101b2a */
[----:B------:R-:W-:Y:S02]  /*f400*/  ISETP.GE.AND P4, PT, R29, UR4, PT ;  /* 0x000000041d007c0c */ /* 0x000fe4000bf86270 */
[----:B------:R-:W-:Y:S01]  /*f410*/  @!P3 LEA.HI R12, R12, R12, RZ, 0x1 ;  /* 0x0000000c0c0cb211 */ /* 0x000fe200078f08ff */
[--C-:B-1----:R-:W-:Y:S01]  /*f420*/  @!P1 IMAD.WIDE R6, R11, 0x4, R26.reuse ;  /* 0x000000040b069825 */ /* 0x102fe200078e021a */
[----:B------:R-:W-:Y:S02]  /*f430*/  @!P5 LEA.HI R28, R28, R28, RZ, 0x1 ;  /* 0x0000001c1c1cd211 */ /* 0x000fe400078f08ff */
[----:B------:R-:W-:Y:S02]  /*f440*/  @!P3 LOP3.LUT R11, R12, 0xfffffffe, RZ, 0xc0, !PT ;  /* 0xfffffffe0c0bb812 */ /* 0x000fe400078ec0ff */
[----:B------:R-:W-:Y:S01]  /*f450*/  @!P0 LEA.HI R30, R30, R30, RZ, 0x1 ;  /* 0x0000001e1e1e8211 */ /* 0x000fe200078f08ff */
[----:B------:R1:W-:Y:S01]  /*f460*/  @!P1 ST.E.64 desc[UR42][R6.64], R48 ;  /* 0x0000003006009985 */ /* 0x0003e2000c101b2a */
[----:B------:R-:W-:Y:S01]  /*f470*/  ISETP.GE.AND P1, PT, R0, UR4, PT ;  /* 0x0000000400007c0c */ /* 0x000fe2000bf26270 */
[----:B------:R-:W-:Y:S01]  /*f480*/  @!P3 IMAD.WIDE R10, R11, 0x4, R26 ;  /* 0x000000040b0ab825 */ /* 0x000fe200078e021a */
[----:B------:R-:W-:-:S02]  /*f490*/  @!P0 LOP3.LUT R31, R30, 0xfffffffe, RZ, 0xc0, !PT ;  /* 0xfffffffe1e1f8812 */ /* 0x000fc400078ec0ff */
[----:B------:R-:W-:Y:S01]  /*f4a0*/  @!P4 LEA.HI R29, R29, R29, RZ, 0x1 ;  /* 0x0000001d1d1dc211 */ /* 0x000fe200078f08ff */
[--C-:B--2---:R-:W-:Y:S01]  /*f4b0*/  @!P2 IMAD.WIDE R8, R13, 0x4, R26.reuse ;  /* 0x000000040d08a825 */ /* 0x104fe200078e021a */
[----:B------:R-:W-:Y:S02]  /*f4c0*/  @!P5 LOP3.LUT R13, R28, 0xfffffffe, RZ, 0xc0, !PT ;  /* 0xfffffffe1c0dd812 */ /* 0x000fe400078ec0ff */
[----:B------:R-:W-:Y:S01]  /*f4d0*/  @!P4 LOP3.LUT R29, R29, 0xfffffffe, RZ, 0xc0, !PT ;  /* 0xfffffffe1d1dc812 */ /* 0x000fe200078ec0ff */
[----:B------:R-:W-:Y:S01]  /*f4e0*/  VIADD R28, R71, 0x48 ;  /* 0x00000048471c7836 */ /* 0x000fe20000000000 */
[----:B------:R2:W-:Y:S01]  /*f4f0*/  @!P2 ST.E.64 desc[UR42][R8.64], R52 ;  /* 0x000000340800a985 */ /* 0x0005e2000c101b2a */
[--C-:B------:R-:W-:Y:S02]  /*f500*/  @!P5 IMAD.WIDE R12, R13, 0x4, R26.reuse ;  /* 0x000000040d0cd825 */ /* 0x100fe400078e021a */
[----:B------:R-:W-:Y:S01]  /*f510*/  @!P1 LEA.HI R0, R0, R0, RZ, 0x1 ;  /* 0x0000000000009211 */ /* 0x000fe200078f08ff */
[----:B------:R3:W-:Y:S01]  /*f520*/  @!P3 ST.E.64 desc[UR42][R10.64], R14 ;  /* 0x0000000e0a00b985 */ /* 0x0007e2000c101b2a */
[----:B-1----:R-:W-:Y:S01]  /*f530*/  @!P4 IMAD.WIDE R6, R29, 0x4, R26 ;  /* 0x000000041d06c825 */ /* 0x002fe200078e021a */
[----:B------:R-:W-:-:S02]  /*f540*/  ISETP.GE.AND P2, PT, R28, UR4, PT ;  /* 0x000000041c007c0c */ /* 0x000fc4000bf46270 */
[----:B------:R1:W-:Y:S04]  /*f550*/  @!P5 ST.E.64 desc[UR42][R12.64], R64 ;  /* 0x000000400c00d985 */ /* 0x0003e8000c101b2a */
[----:B------:R-:W-:Y:S01]  /*f560*/  @!P4 ST.E.64 desc[UR42][R6.64], R16 ;  /* 0x000000100600c985 */ /* 0x000fe2000c101b2a */
[----:B--2---:R-:W-:-:S04]  /*f570*/  @!P0 IMAD.WIDE R8, R31, 0x4, R26 ;  /* 0x000000041f088825 */ /* 0x004fc800078e021a */
[C---:B---3--:R-:W-:Y:S01]  /*f580*/  VIADD R10, R71.reuse, 0x50 ;  /* 0x00000050470a7836 */ /* 0x048fe20000000000 */
[----:B------:R2:W-:Y:S01]  /*f590*/  @!P0 ST.E.64 desc[UR42][R8.64], R56 ;  /* 0x0000003808008985 */ /* 0x0005e2000c101b2a */
[C---:B------:R-:W-:Y:S01]  /*f5a0*/  VIADD R14, R71.reuse, 0x68 ;  /* 0x00000068470e7836 */ /* 0x040fe20000000000 */
[----:B------:R-:W-:Y:S01]  /*f5b0*/  @!P2 LEA.HI R28, R28, R28, RZ, 0x1 ;  /* 0x0000001c1c1ca211 */ /* 0x000fe200078f08ff */
[C---:B-1----:R-:W-:Y:S01]  /*f5c0*/  VIADD R12, R71.reuse, 0x58 ;  /* 0x00000058470c7836 */ /* 0x042fe20000000000 */
        /* <DEDUP_REMOVED lines=9> */
[----:B--2---:R-:W-:Y:S02]  /*f660*/  @!P2 LOP3.LUT R9, R28, 0xfffffffe, RZ, 0xc0, !PT ;  /* 0xfffffffe1c09a812 */ /* 0x004fe400078ec0ff */
        /* <DEDUP_REMOVED lines=15> */
[----:B------:R3:W-:Y:S01]  /*f760*/  @!P3 ST.E.64 desc[UR42][R10.64], R20 ;  /* 0x000000140a00b985 */ /* 0x0007e2000c101b2a */
[----:B-1----:R-:W-:Y:S02]  /*f770*/  @!P6 LOP3.LUT R19, R16, 0xfffffffe, RZ, 0xc0, !PT ;  /* 0xfffffffe1013e812 */ /* 0x002fe400078ec0ff */
[----:B------:R-:W-:Y:S01]  /*f780*/  @!P4 IMAD.WIDE R6, R15, 0x4, R26 ;  /* 0x000000040f06c825 */ /* 0x000fe200078e021a */
[----:B------:R3:W-:Y:S01]  /*f790*/  @!P0 ST.E.64 desc[UR42][R12.64], R40 ;  /* 0x000000280c008985 */ /* 0x0007e2000c101b2a */
[----:B------:R-:W-:-:S02]  /*f7a0*/  ISETP.GE.AND P0, PT, R71, UR4, PT ;  /* 0x0000000447007c0c */ /* 0x000fc4000bf06270 */
[--C-:B--2---:R-:W-:Y:S01]  /*f7b0*/  @!P5 IMAD.WIDE R8, R17, 0x4, R26.reuse ;  /* 0x000000041108d825 */ /* 0x104fe200078e021a */
[----:B------:R3:W-:Y:S03]  /*f7c0*/  @!P4 ST.E.64 desc[UR42][R6.64], R22 ;  /* 0x000000160600c985 */ /* 0x0007e6000c101b2a */
[----:B------:R-:W-:Y:S01]  /*f7d0*/  @!P6 IMAD.WIDE R14, R19, 0x4, R26 ;  /* 0x00000004130ee825 */ /* 0x000fe200078e021a */
[----:B------:R3:W-:Y:S04]  /*f7e0*/  @!P5 ST.E.64 desc[UR42][R8.64], R24 ;  /* 0x000000180800d985 */ /* 0x0007e8000c101b2a */
[----:B------:R3:W-:Y:S02]  /*f7f0*/  @!P6 ST.E.64 desc[UR42][R14.64], R4 ;  /* 0x000000040e00e985 */ /* 0x0007e4000c101b2a */
[----:B------:R-:W-:Y:S05]  /*f800*/  @P0 BRA `(.L_x_1048) ;  /* 0x0000004800980947 */ /* 0x000fea0003800000 */
[----:B------:R-:W-:-:S04]  /*f810*/  LEA.HI R71, R71, R71, RZ, 0x1 ;  /* 0x0000004747477211 */ /* 0x000fc800078f08ff */
[----:B---3--:R-:W-:-:S05]  /*f820*/  LOP3.LUT R5, R71, 0xfffffffe, RZ, 0xc0, !PT ;  /* 0xfffffffe47057812 */ /* 0x008fca00078ec0ff */
[----:B------:R-:W-:-:S05]  /*f830*/  IMAD.WIDE R4, R5, 0x4, R26 ;  /* 0x0000000405047825 */ /* 0x000fca00078e021a */
[----:B------:R1:W-:Y:S01]  /*f840*/  ST.E.64 desc[UR42][R4.64], R2 ;  /* 0x0000000204007985 */ /* 0x0003e2000c101b2a */
[----:B------:R-:W-:Y:S05]  /*f850*/  BRA `(.L_x_1048) ;  /* 0x0000004800847947 */ /* 0x000fea0003800000 */
.L_x_1135:
        /* <DEDUP_REMOVED lines=14> */
[----:B------:R-:W-:Y:S01]  /*f940*/  SHF.R.S32.HI R4, RZ, 0x1f, R17 ;  /* 0x0000001fff047819 */ /* 0x000fe20000011411 */
[----:B------:R-:W-:Y:S02]  /*f950*/  ULDC.64 UR4, c[0x0][0xbd0] ;  /* 0x0002f40000047ab9 */ /* 0x000fe40000000a00 */
[----:B------:R-:W-:-:S04]  /*f960*/  IMAD.WIDE.U32 R2, R17, UR4, RZ ;  /* 0x0000000411027c25 */ /* 0x000fc8000f8e00ff */
[----:B------:R-:W1:Y:S01]  /*f970*/  S2UR UR6, SR_CTAID.Y ;  /* 0x00000000000679c3 */ /* 0x000e620000002600 */
[----:B------:R-:W-:-:S04]  /*f980*/  IMAD R4, R4, UR4, RZ ;  /* 0x0000000404047c24 */ /* 0x000fc8000f8e02ff */
[----:B------:R-:W-:Y:S01]  /*f990*/  IMAD R5, R17, UR5, R4 ;  /* 0x0000000511057c24 */ /* 0x000fe2000f8e0204 */
[----:B------:R-:W-:Y:S01]  /*f9a0*/  ULDC.64 UR4, c[0x0][0xbe0] ;  /* 0x0002f80000047ab9 */ /* 0x000fe20000000a00 */
[----:B------:R-:W-:Y:S01]  /*f9b0*/  IMAD.MOV R17, RZ, RZ, -R17 ;  /* 0x000000ffff117224 */ /* 0x000fe200078e0a11 */
[----:B------:R-:W2:Y:S01]  /*f9c0*/  @P0 LDC R7, c[0x0][0xbec] ;  /* 0x0002fb00ff070b82 */ /* 0x000ea20000000800 */
[----:B------:R-:W-:Y:S02]  /*f9d0*/  IMAD.IADD R3, R3, 0x1, R5 ;  /* 0x0000000103037824 */ /* 0x000fe400078e0205 */
[----:B------:R-:W-:-:S05]  /*f9e0*/  IMAD.MOV.U32 R5, RZ, RZ, R0 ;  /* 0x000000ffff057224 */ /* 0x000fca00078e0000 */
[----:B------:R-:W1:Y:S01]  /*f9f0*/  LDC R8, c[0x0][0xc50] ;  /* 0x00031400ff087b82 */ /* 0x000e620000000800 */
[C---:B0-----:R-:W-:Y:S02]  /*fa00*/  IMAD R12, R10.reuse, UR38, RZ ;  /* 0x000000260a0c7c24 */ /* 0x041fe4000f8e02ff */
[----:B------:R-:W-:-:S04]  /*fa10*/  IMAD.WIDE.U32 R2, R10, UR39, R2 ;  /* 0x000000270a027c25 */ /* 0x000fc8000f8e0002 */
[----:B------:R-:W-:Y:S01]  /*fa20*/  IMAD R11, R11, UR39, R12 ;  /* 0x000000270b0b7c24 */ /* 0x000fe2000f8e020c */
[----:B------:R-:W0:Y:S03]  /*fa30*/  @P0 LDC R9, c[0x0][0xbf0] ;  /* 0x0002fc00ff090b82 */ /* 0x000e260000000800 */
[----:B------:R-:W-:Y:S02]  /*fa40*/  IMAD.IADD R3, R11, 0x1, R3 ;  /* 0x000000010b037824 */ /* 0x000fe400078e0203 */
[----:B--2---:R-:W-:-:S04]  /*fa50*/  @P0 IMAD.HI.U32 R4, R0, R7, RZ ;  /* 0x0000000700040227 */ /* 0x004fc800078e00ff */
[----:B-1----:R-:W-:-:S04]  /*fa60*/  IMAD R17, R8, R17, UR6 ;  /* 0x0000000608117e24 */ /* 0x002fc8000f8e0211 */
[----:B------:R-:W-:Y:S01]  /*fa70*/  IMAD.WIDE.U32 R2, R17, UR4, R2 ;  /* 0x0000000411027c25 */ /* 0x000fe2000f8e0002 */
[----:B0-----:R-:W-:Y:S02]  /*fa80*/  @P0 SHF.R.U32.HI R5, RZ, R9, R4 ;  /* 0x00000009ff050219 */ /* 0x001fe40000011604 */
[----:B------:R-:W-:Y:S02]  /*fa90*/  SHF.R.S32.HI R4, RZ, 0x1f, R17 ;  /* 0x0000001fff047819 */ /* 0x000fe40000011411 */
[--C-:B------:R-:W-:Y:S01]  /*faa0*/  SHF.R.S32.HI R9, RZ, 0x1f, R5.reuse ;  /* 0x0000001fff097819 */ /* 0x100fe20000011405 */
[----:B------:R-:W-:Y:S01]  /*fab0*/  IMAD.MOV R7, RZ, RZ, -R5 ;  /* 0x000000ffff077224 */ /* 0x000fe200078e0a05 */
[----:B------:R-:W-:Y:S01]  /*fac0*/  IADD3 R2, P0, R5, R2, RZ ;  /* 0x0000000205027210 */ /* 0x000fe20007f1e0ff */
[----:B------:R-:W-:Y:S02]  /*fad0*/  IMAD R4, R4, UR4, RZ ;  /* 0x0000000404047c24 */ /* 0x000fe4000f8e02ff */
[----:B------:R-:W-:-:S02]  /*fae0*/  IMAD R7, R6, R7, R0 ;  /* 0x0000000706077224 */ /* 0x000fc400078e0200 */
[----:B------:R-:W-:Y:S01]  /*faf0*/  IMAD R4, R17, UR5, R4 ;  /* 0x0000000511047c24 */ /* 0x000fe2000f8e0204 */
[----:B------:R-:W-:Y:S02]  /*fb00*/  ULDC.64 UR4, c[0x0][0xbc8] ;  /* 0x0002f20000047ab9 */ /* 0x000fe40000000a00 */
[----:B------:R-:W-:Y:S02]  /*fb10*/  SHF.R.S32.HI R0, RZ, 0x1f, R7 ;  /* 0x0000001fff007819 */ /* 0x000fe40000011407 */
[----:B------:R-:W-:-:S03]  /*fb20*/  IADD3.X R3, R9, R3, R4, P0, !PT ;  /* 0x0000000309037210 */ /* 0x000fc600007fe404 */
[----:B------:R-:W-:Y:S02]  /*fb30*/  IMAD R0, R0, UR4, RZ ;  /* 0x0000000400007c24 */ /* 0x000fe4000f8e02ff */
[----:B------:R-:W-:-:S04]  /*fb40*/  IMAD.WIDE.U32 R2, R7, UR4, R2 ;  /* 0x0000000407027c25 */ /* 0x000fc8000f8e0002 */
[----:B------:R-:W-:Y:S01]  /*fb50*/  IMAD R5, R7, UR5, R0 ;  /* 0x0000000507057c24 */ /* 0x000fe2000f8e0200 */
[----:B------:R-:W-:Y:S02]  /*fb60*/  ULDC.64 UR4, c[0x0][0xba8] ;  /* 0x0002ea0000047ab9 */ /* 0x000fe40000000a00 */
[----:B------:R-:W-:Y:S01]  /*fb70*/  LEA R4, P0, R2, UR4, 0x2 ;  /* 0x0000000402047c11 */ /* 0x000fe2000f8010ff */
[----:B------:R-:W-:-:S05]  /*fb80*/  IMAD.IADD R3, R3, 0x1, R5 ;  /* 0x0000000103037824 */ /* 0x000fca00078e0205 */
[----:B------:R-:W-:Y:S01]  /*fb90*/  LEA.HI.X R5, R2, UR5, R3, 0x2, P0 ;  /* 0x0000000502057c11 */ /* 0x000fe200080f1403 */
[----:B------:R-:W-:-:S05]  /*fba0*/  IMAD.MOV.U32 R3, RZ, RZ, -0x800000 ;  /* 0xff800000ff037424 */ /* 0x000fca00078e00ff */
[----:B------:R2:W-:Y:S01]  /*fbb0*/  STG.E desc[UR42][R4.64], R3 ;  /* 0x0000000304007986 */ /* 0x0005e2000c10192a */
[----:B------:R-:W-:Y:S05]  /*fbc0*/  BRA `(.L_x_1048) ;  /* 0x0000004400a87947 */ /* 0x000fea0003800000 */
.L_x_1046:
[----:B------:R-:W-:-:S08]  /*fbd0*/  NOP ;  /* 0x0000000000007918 */ /* 0x000fd00000000000 */
[----:B------:R-:W0:-:S00]  /*fbe0*/  USETMAXREG.DEALLOC.CTAPOOL 0x28 ;  /* 0x00000028000079c8 */ /* 0x000e0000080e0500 */
[----:B0-----:R-:W-:Y:S01]  /*fbf0*/  LOP3.LUT R27, R0, 0x3, RZ, 0xc0, !PT ;  /* 0x00000003001b7812 */ /* 0x001fe200078ec0ff */
[----:B------:R-:W0:Y:S05]  /*fc00*/  S2R R26, SR_CTAID.Z ;  /* 0x00000000001a7919 */ /* 0x000e2a0000002700 */
[----:B-1----:R-:W1:Y:S01]  /*fc10*/  S2UR UR6, SR_CTAID.Y ;  /* 0x00000000000679c3 */ /* 0x002e620000002600 */
        /* <DEDUP_REMOVED lines=13> */
.L_x_1138:
[----:B------:R-:W-:Y:S01]  /*fcf0*/  ULDC UR7, c[0x0][0xc50] ;  /* 0x0003140000077ab9 */ /* 0x000fe20000000800 */
[----:B------:R-:W-:Y:S01]  /*fd00*/  UMOV UR39, UR6 ;  /* 0x0000000600277c82 */ /* 0x000fe20008000000 */
[----:B------:R-:W-:-:S11]  /*fd10*/  UISETP.NE.AND UP0, UPT, UR7, 0x1, UPT ;  /* 0x000000010700788c */ /* 0x000fd6000bf05270 */
[----:B------:R-:W-:Y:S01]  /*fd20*/  @UP0 ULDC UR4, c[0x0][0xc54] ;  /* 0x0003150000040ab9 */ /* 0x000fe20000000800 */
[----:B------:R-:W-:Y:S01]  /*fd30*/  @UP0 ULDC UR8, c[0x0][0xc58] ;  /* 0x0003160000080ab9 */ /* 0x000fe20000000800 */
[----:B------:R-:W-:-:S04]  /*fd40*/  UIMAD.WIDE.U32 UR4, UR6, UR4, URZ ;  /* 0x00000004060472a5 */ /* 0x000fc8000f8e003f */
[----:B------:R-:W-:-:S12]  /*fd50*/  @UP0 USHF.R.U32.HI UR39, URZ, UR8, UR5 ;  /* 0x000000083f270299 */ /* 0x000fd80008011605 */
.L_x_1139:
        /* <DEDUP_REMOVED lines=8> */
[----:B------:R-:W-:Y:S01]  /*fde0*/  IMAD.MOV.U32 R17, RZ, RZ, RZ ;  /* 0x000000ffff117224 */ /* 0x000fe200078e00ff */
[----:B------:R-:W-:Y:S01]  /*fdf0*/  ULDC.64 UR4, c[0x0][0x418] ;  /* 0x0001060000047ab9 */ /* 0x000fe20000000a00 */
[----:B------:R-:W-:Y:S01]  /*fe00*/  ULDC UR6, c[0x0][0x448] ;  /* 0x0001120000067ab9 */ /* 0x000fe20000000800 */
[----:B------:R-:W-:Y:S01]  /*fe10*/  ULDC UR10, c[0x0][0x2f0] ;  /* 0x0000bc00000a7ab9 */ /* 0x000fe20000000800 */
[----:B------:R-:W-:Y:S01]  /*fe20*/  ULDC UR11, c[0x0][0x288] ;  /* 0x0000a200000b7ab9 */ /* 0x000fe20000000800 */
[----:B0-----:R-:W-:-:S04]  /*fe30*/  ISETP.NE.U32.AND P0, PT, R2, RZ, PT ;  /* 0x000000ff0200720c */ /* 0x001fc80003f05070 */
[----:B------:R-:W-:-:S13]  /*fe40*/  ISETP.NE.AND.EX P0, PT, R3, RZ, PT, P0 ;  /* 0x000000ff0300720c */ /* 0x000fda0003f05300 */
[----:B------:R-:W0:Y:S02]  /*fe50*/  @P0 LDC.64 R2, c[0x0][0xa28] ;  /* 0x00028a00ff020b82 */ /* 0x000e240000000a00 */
[----:B0-----:R-:W-:-:S05]  /*fe60*/  @P0 IMAD.WIDE R2, R26, 0x4, R2 ;  /* 0x000000041a020825 */ /* 0x001fca00078e0202 */
[----:B------:R0:W5:Y:S01]  /*fe70*/  @P0 LDG.E R17, desc[UR42][R2.64] ;  /* 0x0000002a02110981 */ /* 0x000162000c1e1900 */
[----:B------:R-:W1:Y:S01]  /*fe80*/  S2UR UR41, SR_CTAID.X ;  /* 0x00000000002979c3 */ /* 0x000e620000002500 */
[----:B------:R-:W-:Y:S02]  /*fe90*/  UISETP.NE.U32.AND UP0, UPT, UR4, URZ, UPT ;  /* 0x0000003f0400728c */ /* 0x000fe4000bf05070 */
[----:B------:R-:W-:Y:S02]  /*fea0*/  UISETP.NE.AND UP1, UPT, UR6, 0x1, UPT ;  /* 0x000000010600788c */ /* 0x000fe4000bf25270 */
[----:B------:R-:W-:Y:S01]  /*feb0*/  UISETP.NE.AND.EX UP0, UPT, UR5, URZ, UPT, UP0 ;  /* 0x0000003f0500728c */ /* 0x000fe2000bf05300 */
[----:B------:R-:W-:Y:S02]  /*fec0*/  ULDC UR6, c[0x0][0x424] ;  /* 0x0001090000067ab9 */ /* 0x000fe40000000800 */
[----:B------:R-:W-:Y:S01]  /*fed0*/  ULDC.64 UR4, c[0x0][0x9e0] ;  /* 0x0002780000047ab9 */ /* 0x000fe20000000a00 */
[----:B------:R-:W-:-:S02]  /*fee0*/  USEL UR9, UR6, 0x1, UP0 ;  /* 0x0000000106097887 */ /* 0x000fc40008000000 */
[----:B------:R-:W-:Y:S02]  /*fef0*/  UISETP.GE.AND UP0, UPT, UR5, 0x1, UPT ;  /* 0x000000010500788c */ /* 0x000fe4000bf06270 */
[----:B------:R-:W-:Y:S01]  /*ff00*/  UIMAD UR36, UR9, UR10, URZ ;  /* 0x0000000a092472a4 */ /* 0x000fe2000f8e023f */
[----:B------:R-:W-:Y:S01]  /*ff10*/  @UP1 ULDC UR7, c[0x0][0x44c] ;  /* 0x0001130000071ab9 */ /* 0x000fe20000000800 */
[----:B------:R-:W-:Y:S02]  /*ff20*/  UIMAD UR9, UR9, UR10, 0x7f ;  /* 0x0000007f090974a4 */ /* 0x000fe4000f8e020a */
[----:B------:R-:W-:Y:S01]  /*ff30*/  PLOP3.LUT P1, PT, PT, PT, UP0, 0x80, 0x0 ;  /* 0x000000000000781c */ /* 0x000fe20003f2f008 */
[----:B------:R-:W-:Y:S01]  /*ff40*/  @UP1 ULDC UR12, c[0x0][0x450] ;  /* 0x00011400000c1ab9 */ /* 0x000fe20000000800 */
[----:B------:R-:W-:Y:S02]  /*ff50*/  UP2UR UR50, UPR, URZ, 0x2 ;  /* 0x000000023f327883 */ /* 0x000fe40008000000 */
[----:B-1----:R-:W-:-:S04]  /*ff60*/  USHF.L.U32 UR41, UR41, 0x7, URZ ;  /* 0x0000000729297899 */ /* 0x002fc8000800063f */
[----:B------:R-:W-:-:S04]  /*ff70*/  UIADD3 UR8, UR41, 0x7f, URZ ;  /* 0x0000007f29087890 */ /* 0x000fc8000fffe03f */
[----:B------:R-:W-:Y:S02]  /*ff80*/  UIMAD.WIDE.U32 UR6, UR8, UR7, URZ ;  /* 0x00000007080672a5 */ /* 0x000fe4000f8e003f */
[----:B------:R-:W-:Y:S02]  /*ff90*/  UIADD3 UR6, UR36, 0x1, -UR11 ;  /* 0x0000000124067890 */ /* 0x000fe4000fffe80b */
[----:B------:R-:W-:Y:S02]  /*ffa0*/  @UP1 USHF.R.U32.HI UR8, URZ, UR12, UR7 ;  /* 0x0000000c3f081299 */ /* 0x000fe40008011607 */
[----:B------:R-:W-:Y:S02]  /*ffb0*/  USHF.R.S32.HI UR7, URZ, 0x1f, UR9 ;  /* 0x0000001f3f077899 */ /* 0x000fe40008011409 */
[----:B------:R-:W-:Y:S02]  /*ffc0*/  UIADD3 UR6, UR6, UR8, URZ ;  /* 0x0000000806067290 */ /* 0x000fe4000fffe03f */
[----:B------:R-:W-:-:S02]  /*ffd0*/  ULEA.HI UR7, UR7, UR9, URZ, 0x7 ;  /* 0x0000000907077291 */ /* 0x000fc4000f8f383f */
[----:B------:R-:W-:Y:S02]  /*ffe0*/  UIADD3 UR4, UR6, UR4, URZ ;  /* 0x0000000406047290 */ /* 0x000fe4000fffe03f */
[----:B------:R-:W-:Y:S01]  /*fff0*/  USHF.R.S32.HI UR44, URZ, 0x7, UR7 ;  /* 0x000000073f2c7899 */ /* 0x000fe20008011407 */
[----:B0-----:R-:W-:Y:S11]  /*10000*/  @!P1 BRA `(.L_x_1141) ;  /* 0x0000000000449947 */ /* 0x001ff60003800000 */
[----:B------:R-:W-:Y:S01]  /*10010*/  ISETP.LT.AND P0, PT, RZ, UR6, PT ;  /* 0x00000006ff007c0c */ /* 0x000fe2000bf01270 */
[----:B------:R-:W-:-:S12]  /*10020*/  UIADD3 UR8, UR6, -0x1, URZ ;  /* 0xffffffff06087890 */ /* 0x000fd8000fffe03f */
[----:B------:R-:W-:Y:S05]  /*10030*/  @P0 BRA `(.L_x_1142) ;  /* 0x00000000001c0947 */ /* 0x000fea0003800000 */
[----:B------:R-:W-:Y:S02]  /*10040*/  UISETP.NE.AND UP0, UPT, UR5, 0x1, UPT ;  /* 0x000000010500788c */ /* 0x000fe4000bf05270 */
[----:B------:R-:W-:-:S09]  /*10050*/  UIADD3 UR8, -UR6, URZ, URZ ;  /* 0x0000003f06087290 */ /* 0x000fd2000fffe13f */
[----:B------:R-:W-:Y:S02]  /*10060*/  @UP0 ULDC.64 UR12, c[0x0][0x9e8] ;  /* 0x00027a00000c0ab9 */ /* 0x000fe40000000a00 */
[----:B------:R-:W-:-:S04]  /*10070*/  UIMAD.WIDE.U32 UR6, UR8, UR12, URZ ;  /* 0x0000000c080672a5 */ /* 0x000fc8000f8e003f */
[----:B------:R-:W-:-:S04]  /*10080*/  @UP0 USHF.R.U32.HI UR8, URZ, UR13, UR7 ;  /* 0x0000000d3f080299 */ /* 0x000fc80008011607 */
[----:B------:R-:W-:Y:S01]  /*10090*/  ULOP3.LUT UR8, URZ, UR8, URZ, 0x33, !UPT ;  /* 0x000000083f087292 */ /* 0x000fe2000f8e333f */
[----:B------:R-:W-:Y:S11]  /*100a0*/  BRA `(.L_x_1143) ;  /* 0x0000000000107947 */ /* 0x000ff60003800000 */
.L_x_1142:
[----:B------:R-:W-:-:S11]  /*100b0*/  UISETP.NE.AND UP0, UPT, UR5, 0x1, UPT ;  /* 0x000000010500788c */ /* 0x000fd6000bf05270 */
[----:B------:R-:W-:Y:S02]  /*100c0*/  @UP0 ULDC.64 UR12, c[0x0][0x9e8] ;  /* 0x00027a00000c0ab9 */ /* 0x000fe40000000a00 */
[----:B------:R-:W-:-:S04]  /*100d0*/  UIMAD.WIDE.U32 UR6, UR8, UR12, URZ ;  /* 0x0000000c080672a5 */ /* 0x000fc8000f8e003f */
[----:B------:R-:W-:-:S12]  /*100e0*/  @UP0 USHF.R.U32.HI UR8, URZ, UR13, UR7 ;  /* 0x0000000d3f080299 */ /* 0x000fd80008011607 */
.L_x_1143:
[----:B------:R-:W-:-:S04]  /*100f0*/  UIMAD UR8, UR8, UR5, UR5 ;  /* 0x00000005080872a4 */ /* 0x000fc8000f8e0205 */
[----:B------:R-:W-:-:S04]  /*10100*/  UISETP.LT.AND UP0, UPT, UR4, UR8, UPT ;  /* 0x000000080400728c */ /* 0x000fc8000bf01270 */
[----:B------:R-:W-:-:S12]  /*10110*/  USEL UR4, UR4, UR8, UP0 ;  /* 0x0000000804047287 */ /* 0x000fd80008000000 */
.L_x_1141:
[----:B------:R-:W-:Y:S02]  /*10120*/  UISETP.NE.AND UP0, UPT, UR50, URZ, UPT ;  /* 0x0000003f3200728c */ /* 0x000fe4000bf05270 */
[----:B------:R-:W-:-:S04]  /*10130*/  UIADD3 UR4, UR4, 0x7f, URZ ;  /* 0x0000007f04047890 */ /* 0x000fc8000fffe03f */
[----:B------:R-:W-:-:S04]  /*10140*/  USHF.R.S32.HI UR8, URZ, 0x1f, UR4 ;  /* 0x0000001f3f087899 */ /* 0x000fc80008011404 */
[----:B------:R-:W-:Y:S01]  /*10150*/  ULEA.HI UR8, UR8, UR4, URZ, 0x7 ;  /* 0x0000000408087291 */ /* 0x000fe2000f8f383f */
[----:B------:R-:W-:Y:S01]  /*10160*/  @UP0 ULDC UR6, c[0x0][0x44c] ;  /* 0x0001130000060ab9 */ /* 0x000fe20000000800 */
[----:B------:R-:W-:Y:S01]  /*10170*/  @UP0 ULDC UR9, c[0x0][0x450] ;  /* 0x0001140000090ab9 */ /* 0x000fe20000000800 */
[----:B------:R-:W-:Y:S02]  /*10180*/  UIMAD.WIDE.U32 UR6, UR41, UR6, URZ ;  /* 0x00000006290672a5 */ /* 0x000fe4000f8e003f */
[----:B------:R-:W-:Y:S01]  /*10190*/  UMOV UR4, UR41 ;  /* 0x0000002900047c82 */ /* 0x000fe20008000000 */
[----:B------:R-:W-:Y:S02]  /*101a0*/  USHF.R.S32.HI UR45, URZ, 0x7, UR8 ;  /* 0x000000073f2d7899 */ /* 0x000fe40008011408 */
[----:B------:R-:W-:Y:S02]  /*101b0*/  @UP0 USHF.R.U32.HI UR4, URZ, UR9, UR7 ;  /* 0x000000093f040299 */ /* 0x000fe40008011607 */
[----:B------:R-:W-:-:S02]  /*101c0*/  UISETP.LT.AND UP0, UPT, UR44, UR45, UPT ;  /* 0x0000002d2c00728c */ /* 0x000fc4000bf01270 */
[----:B------:R-:W-:Y:S01]  /*101d0*/  UIADD3 UR4, UR4, -UR11, UR36 ;  /* 0x8000000b04047290 */ /* 0x000fe2000fffe024 */
[----:B------:R-:W-:Y:S01]  /*101e0*/  ULDC UR8, c[0x0][0x9dc] ;  /* 0x0002770000087ab9 */ /* 0x000fe20000000800 */
[----:B------:R-:W-:Y:S02]  /*101f0*/  USEL UR12, UR44, UR45, UP0 ;  /* 0x0000002d2c0c7287 */ /* 0x000fe40008000000 */
[----:B------:R-:W-:Y:S01]  /*10200*/  UIADD3 UR8, UR4, -UR8, URZ ;  /* 0x8000000804087290 */ /* 0x000fe2000fffe03f */
[----:B------:R-:W-:Y:S11]  /*10210*/  @!P1 BRA `(.L_x_1144) ;  /* 0x0000000000449947 */ /* 0x000ff60003800000 */
[----:B------:R-:W-:-:S06]  /*10220*/  UISETP.GT.AND UP0, UPT, UR4, -0x1, UPT ;  /* 0xffffffff0400788c */ /* 0x000fcc000bf04270 */
[----:B------:R-:W-:-:S13]  /*10230*/  PLOP3.LUT P0, PT, PT, PT, UP0, 0x80, 0x0 ;  /* 0x000000000000781c */ /* 0x000fda0003f0f008 */
[----:B------:R-:W-:Y:S05]  /*10240*/  @P0 BRA `(.L_x_1145) ;  /* 0x00000000001c0947 */ /* 0x000fea0003800000 */
[----:B------:R-:W-:Y:S02]  /*10250*/  UISETP.NE.AND UP0, UPT, UR5, 0x1, UPT ;  /* 0x000000010500788c */ /* 0x000fe4000bf05270 */
[----:B------:R-:W-:-:S09]  /*10260*/  ULOP3.LUT UR4, URZ, UR4, URZ, 0x33, !UPT ;  /* 0x000000043f047292 */ /* 0x000fd2000f8e333f */
[----:B------:R-:W-:Y:S02]  /*10270*/  @UP0 ULDC.64 UR10, c[0x0][0x9e8] ;  /* 0x00027a00000a0ab9 */ /* 0x000fe40000000a00 */
[----:B------:R-:W-:-:S04]  /*10280*/  UIMAD.WIDE.U32 UR6, UR4, UR10, URZ ;  /* 0x0000000a040672a5 */ /* 0x000fc8000f8e003f */
[----:B------:R-:W-:-:S04]  /*10290*/  @UP0 USHF.R.U32.HI UR4, URZ, UR11, UR7 ;  /* 0x0000000b3f040299 */ /* 0x000fc80008011607 */
[----:B------:R-:W-:Y:S01]  /*102a0*/  ULOP3.LUT UR4, URZ, UR4, URZ, 0x33, !UPT ;  /* 0x000000043f047292 */ /* 0x000fe2000f8e333f */
[----:B------:R-:W-:Y:S11]  /*102b0*/  BRA `(.L_x_1146) ;  /* 0x0000000000107947 */ /* 0x000ff60003800000 */
.L_x_1145:
[----:B------:R-:W-:-:S11]  /*102c0*/  UISETP.NE.AND UP0, UPT, UR5, 0x1, UPT ;  /* 0x000000010500788c */ /* 0x000fd6000bf05270 */
[----:B------:R-:W-:Y:S02]  /*102d0*/  @UP0 ULDC.64 UR10, c[0x0][0x9e8] ;  /* 0x00027a00000a0ab9 */ /* 0x000fe40000000a00 */
[----:B------:R-:W-:-:S04]  /*102e0*/  UIMAD.WIDE.U32 UR6, UR4, UR10, URZ ;  /* 0x0000000a040672a5 */ /* 0x000fc8000f8e003f */
[----:B------:R-:W-:-:S12]  /*102f0*/  @UP0 USHF.R.U32.HI UR4, URZ, UR11, UR7 ;  /* 0x0000000b3f040299 */ /* 0x000fd80008011607 */
.L_x_1146:
[----:B------:R-:W-:-:S04]  /*10300*/  UIMAD UR4, UR4, UR5, URZ ;  /* 0x00000005040472a4 */ /* 0x000fc8000f8e023f */
[----:B------:R-:W-:-:S04]  /*10310*/  UISETP.LT.AND UP0, UPT, UR8, UR4, UPT ;  /* 0x000000040800728c */ /* 0x000fc8000bf01270 */
[----:B------:R-:W-:-:S12]  /*10320*/  USEL UR8, UR8, UR4, !UP0 ;  /* 0x0000000408087287 */ /* 0x000fd8000c000000 */
.L_x_1144:
[----:B------:R-:W-:Y:S02]  /*10330*/  USHF.R.S32.HI UR4, URZ, 0x1f, UR8 ;  /* 0x0000001f3f047899 */ /* 0x000fe40008011408 */
[----:B------:R-:W-:Y:S02]  /*10340*/  USHF.R.U32.HI UR9, URZ, 0x10, UR47 ;  /* 0x000000103f097899 */ /* 0x000fe4000801162f */
[----:B------:R-:W-:Y:S02]  /*10350*/  ULEA.HI UR4, UR4, UR8, URZ, 0x7 ;  /* 0x0000000804047291 */ /* 0x000fe4000f8f383f */
[----:B------:R-:W-:Y:S02]  /*10360*/  ULOP3.LUT UR47, UR47, 0xffff, URZ, 0xc0, !UPT ;  /* 0x0000ffff2f2f7892 */ /* 0x000fe4000f8ec03f */
[----:B------:R-:W-:Y:S01]  /*10370*/  USHF.R.S32.HI UR4, URZ, 0x7, UR4 ;  /* 0x000000073f047899 */ /* 0x000fe20008011404 */
[----:B------:R-:W-:-:S03]  /*10380*/  UMOV UR38, URZ ;  /* 0x0000003f00267c82 */ /* 0x000fc60008000000 */
[----:B------:R-:W-:-:S04]  /*10390*/  UISETP.LT.AND UP0, UPT, URZ, UR4, UPT ;  /* 0x000000043f00728c */ /* 0x000fc8000bf01270 */
[----:B------:R-:W-:Y:S02]  /*103a0*/  USEL UR46, URZ, UR4, !UP0 ;  /* 0x000000043f2e7287 */ /* 0x000fe4000c000000 */
[----:B------:R-:W-:Y:S02]  /*103b0*/  UISETP.NE.AND UP0, UPT, UR9, URZ, UPT ;  /* 0x0000003f0900728c */ /* 0x000fe4000bf05270 */
[----:B------:R-:W-:-:S06]  /*103c0*/  UISETP.GT.AND UP1, UPT, UR12, UR46, UPT ;  /* 0x0000002e0c00728c */ /* 0x000fcc000bf24270 */
[----:B------:R-:W-:-:S03]  /*103d0*/  PLOP3.LUT P0, PT, PT, PT, UP1, 0x80, 0x0 ;  /* 0x000000000000781c */ /* 0x000fc60003f0f018 */
[----:B------:R-:W-:-:S10]  /*103e0*/  @!UP0 ULDC UR9, c[0x0][0x9f0] ;  /* 0x00027c0000098ab9 */ /* 0x000fd40000000800 */
[----:B------:R-:W-:Y:S05]  /*103f0*/  @!P0 BRA `(.L_x_1147) ;  /* 0x00000000007c8947 */ /* 0x000fea0003800000 */
[----:B------:R-:W-:Y:S01]  /*10400*/  IABS R0, UR9 ;  /* 0x0000000900007c13 */ /* 0x000fe20008000000 */
[----:B------:R-:W-:Y:S02]  /*10410*/  UIADD3 UR4, UR9, -0x1, UR12 ;  /* 0xffffffff09047890 */ /* 0x000fe4000fffe00c */
[----:B------:R-:W-:Y:S02]  /*10420*/  IABS R4, UR9 ;  /* 0x0000000900047c13 */ /* 0x000fe40008000000 */
[----:B------:R-:W-:Y:S01]  /*10430*/  R2UR UR10, R0 ;  /* 0x00000000000a72ca */ /* 0x000fe200000e0000 */
[----:B------:R-:W-:-:S03]  /*10440*/  UIADD3 UR6, -UR46, UR4, URZ ;  /* 0x000000042e067290 */ /* 0x000fc6000fffe13f */
[----:B------:R-:W-:-:S03]  /*10450*/  UMOV UR4, URZ ;  /* 0x0000003f00047c82 */ /* 0x000fc60008000000 */
[----:B------:R-:W-:Y:S01]  /*10460*/  IABS R3, UR6 ;  /* 0x0000000600037c13 */ /* 0x000fe20008000000 */
[----:B------:R-:W-:-:S03]  /*10470*/  ULOP3.LUT UR6, UR6, UR9, URZ, 0x3c, !UPT ;  /* 0x0000000906067292 */ /* 0x000fc6000f8e3c3f */
[----:B------:R-:W-:Y:S02]  /*10480*/  R2UR UR8, R3 ;  /* 0x00000000030872ca */ /* 0x000fe400000e0000 */
        /* <DEDUP_REMOVED lines=22> */
.L_x_1147:
[----:B------:R-:W-:Y:S02]  /*105f0*/  UIMAD UR51, UR47, UR38, UR46 ;  /* 0x000000262f3372a4 */ /* 0x000fe4000f8e022e */
[----:B------:R-:W-:Y:S02]  /*10600*/  IMAD.U32 R3, RZ, RZ, UR38 ;  /* 0x00000026ff037e24 */ /* 0x000fe4000f8e00ff */
[----:B------:R-:W-:Y:S02]  /*10610*/  IMAD.MOV.U32 R0, RZ, RZ, RZ ;  /* 0x000000ffff007224 */ /* 0x000fe400078e00ff */
[----:B------:R-:W-:Y:S02]  /*10620*/  IMAD.MOV.U32 R29, RZ, RZ, 0x1 ;  /* 0x00000001ff1d7424 */ /* 0x000fe400078e00ff */
[----:B------:R-:W-:Y:S02]  /*10630*/  IMAD.U32 R16, RZ, RZ, UR51 ;  /* 0x00000033ff107e24 */ /* 0x000fe4000f8e00ff */
[----:B------:R-:W-:-:S03]  /*10640*/  IMAD.MOV.U32 R2, RZ, RZ, 0x1 ;  /* 0x00000001ff027424 */ /* 0x000fc600078e00ff */
[----:B------:R-:W-:-:S04]  /*10650*/  VIADDMNMX R16, R16, R3, UR12, PT ;  /* 0x0000000c10107e46 */ /* 0x000fc8000b800103 */
[----:B------:R-:W-:-:S13]  /*10660*/  ISETP.GT.AND P0, PT, R16, UR51, PT ;  /* 0x0000003310007c0c */ /* 0x000fda000bf04270 */
        /* <DEDUP_REMOVED lines=25> */
.L_x_1148:
        /* <DEDUP_REMOVED lines=20> */
.L_x_1149:
        /* <DEDUP_REMOVED lines=20> */
.L_x_1150:
        /* <DEDUP_REMOVED lines=18> */
.L_x_1151:
[----:B------:R-:W0:Y:S01]  /*10ba0*/  LDC.64 R2, c[0x0][0x9f8] ;  /* 0x00027e00ff027b82 */ /* 0x000e220000000a00 */
[----:B------:R-:W-:Y:S01]  /*10bb0*/  IMAD.MOV.U32 R32, RZ, RZ, R26 ;  /* 0x000000ffff207224 */ /* 0x000fe200078e001a */
[----:B------:R-:W2:Y:S06]  /*10bc0*/  LDL.LU R18, [R1] ;  /* 0x0000000001127983 */ /* 0x000eac0000300800 */
[----:B------:R-:W1:Y:S01]  /*10bd0*/  LDC R10, c[0x0][0x430] ;  /* 0x00010c00ff0a7b82 */ /* 0x000e620000000800 */
[C---:B------:R-:W-:Y:S01]  /*10be0*/  IMAD.SHL.U32 R6, R25.reuse, 0x20, RZ ;  /* 0x0000002019067824 */ /* 0x040fe200078e00ff */
[----:B------:R-:W-:Y:S01]  /*10bf0*/  LOP3.LUT R21, R25, 0x7f, RZ, 0xc0, !PT ;  /* 0x0000007f19157812 */ /* 0x000fe200078ec0ff */
[----:B------:R-:W-:Y:S01]  /*10c00*/  ULDC UR4, c[0x0][0x2f4] ;  /* 0x0000bd0000047ab9 */ /* 0x000fe20000000800 */
[----:B------:R-:W-:Y:S01]  /*10c10*/  LEA R7, R16, 0xffffff80, 0x7 ;  /* 0xffffff8010077811 */ /* 0x000fe200078e38ff */
[----:B------:R-:W-:Y:S01]  /*10c20*/  ULDC UR5, c[0x0][0x320] ;  /* 0x0000c80000057ab9 */ /* 0x000fe20000000800 */
[----:B0-----:R-:W-:-:S04]  /*10c30*/  ISETP.NE.U32.AND P0, PT, R2, RZ, PT ;  /* 0x000000ff0200720c */ /* 0x001fc80003f05070 */
[----:B------:R-:W-:-:S13]  /*10c40*/  ISETP.NE.AND.EX P0, PT, R3, RZ, PT, P0 ;  /* 0x000000ff0300720c */ /* 0x000fda0003f05300 */
[----:B------:R-:W0:Y:S02]  /*10c50*/  @P0 LDC.64 R2, c[0x0][0x9f8] ;  /* 0x00027e00ff020b82 */ /* 0x000e240000000a00 */
[----:B0-----:R-:W-:-:S05]  /*10c60*/  @P0 IMAD.WIDE R2, R26, 0x4, R2 ;  /* 0x000000041a020825 */ /* 0x001fca00078e0202 */
[----:B------:R0:W3:Y:S01]  /*10c70*/  @P0 LDG.E R32, desc[UR42][R2.64] ;  /* 0x0000002a02200981 */ /* 0x0000e2000c1e1900 */
[----:B-1----:R-:W-:Y:S02]  /*10c80*/  ISETP.NE.AND P1, PT, R10, 0x1, PT ;  /* 0x000000010a00780c */ /* 0x002fe40003f25270 */
[----:B------:R-:W-:Y:S02]  /*10c90*/  SHF.R.U32.HI R23, RZ, 0x2, R21 ;  /* 0x00000002ff177819 */ /* 0x000fe40000011615 */
[----:B------:R-:W-:-:S04]  /*10ca0*/  LOP3.LUT R24, R6, 0x60, RZ, 0xc0, !PT ;  /* 0x0000006006187812 */ /* 0x000fc800078ec0ff */
[----:B------:R-:W-:-:S04]  /*10cb0*/  IADD3 R4, R24, R23, R7 ;  /* 0x0000001718047210 */ /* 0x000fc80007ffe007 */
[C---:B------:R-:W-:Y:S01]  /*10cc0*/  ISETP.GE.AND P0, PT, R4.reuse, UR36, PT ;  /* 0x0000002404007c0c */ /* 0x040fe2000bf06270 */
[----:B------:R-:W1:Y:S01]  /*10cd0*/  @P1 LDC R0, c[0x0][0x434] ;  /* 0x00010d00ff001b82 */ /* 0x000e620000000800 */
[----:B-----5:R-:W-:-:S04]  /*10ce0*/  IMAD.IADD R13, R4, 0x1, R17 ;  /* 0x00000001040d7824 */ /* 0x020fc800078e0211 */
[----:B------:R-:W-:-:S03]  /*10cf0*/  IMAD.MOV.U32 R11, RZ, RZ, R13 ;  /* 0x000000ffff0b7224 */ /* 0x000fc600078e000d */
[----:B0-----:R-:W0:Y:S08]  /*10d00*/  @P1 LDC R3, c[0x0][0x438] ;  /* 0x00010e00ff031b82 */ /* 0x001e300000000800 */
[----:B------:R-:W4:Y:S08]  /*10d10*/  @!P0 LDC.64 R8, c[0x0][0x428] ;  /* 0x00010a00ff088b82 */ /* 0x000f300000000a00 */
[----:B------:R-:W4:Y:S01]  /*10d20*/  @!P0 LDC.64 R4, c[0x0][0x418] ;  /* 0x00010600ff048b82 */ /* 0x000f220000000a00 */
[----:B-1----:R-:W-:-:S05]  /*10d30*/  @P1 IMAD.HI.U32 R0, R13, R0, RZ ;  /* 0x000000000d001227 */ /* 0x002fca00078e00ff */
[----:B0-----:R-:W-:-:S04]  /*10d40*/  @P1 SHF.R.U32.HI R11, RZ, R3, R0 ;  /* 0x00000003ff0b1219 */ /* 0x001fc80000011600 */
[--C-:B------:R-:W-:Y:S01]  /*10d50*/  @!P0 SHF.R.S32.HI R3, RZ, 0x1f, R11.reuse ;  /* 0x0000001fff038819 */ /* 0x100fe2000001140b */
[----:B------:R-:W-:Y:S02]  /*10d60*/  @!P0 IMAD.MOV.U32 R2, RZ, RZ, R11 ;  /* 0x000000ffff028224 */ /* 0x000fe400078e000b */
[----:B------:R-:W-:Y:S02]  /*10d70*/  IMAD.SHL.U32 R20, R25, 0x10, RZ ;  /* 0x0000001019147824 */ /* 0x000fe400078e00ff */
[----:B------:R-:W-:Y:S01]  /*10d80*/  IMAD.MOV.U32 R33, RZ, RZ, 0x20 ;  /* 0x00000020ff217424 */ /* 0x000fe200078e00ff */
[----:B------:R-:W-:Y:S01]  /*10d90*/  SHF.R.U32.HI R21, RZ, 0x5, R21 ;  /* 0x00000005ff157819 */ /* 0x000fe20000011615 */
[----:B------:R-:W-:Y:S01]  /*10da0*/  UMOV UR6, 0xffffffff ;  /* 0xffffffff00067882 */ /* 0x000fe20000000000 */
[----:B------:R-:W-:Y:S01]  /*10db0*/  IMAD.MOV.U32 R34, RZ, RZ, 0x40 ;  /* 0x00000040ff227424 */ /* 0x000fe200078e00ff */
[----:B--2---:R-:W-:-:S04]  /*10dc0*/  LOP3.LUT R18, R18, 0xffffffbf, RZ, 0xc0, !PT ;  /* 0xffffffbf12127812 */ /* 0x004fc800078ec0ff */
[----:B------:R-:W-:-:S04]  /*10dd0*/  @P1 LOP3.LUT R18, R18, 0x40, RZ, 0xfc, !PT ;  /* 0x0000004012121812 */ /* 0x000fc800078efcff */
[----:B------:R-:W-:Y:S02]  /*10de0*/  LOP3.LUT R18, R18, 0xffffffef, RZ, 0xc0, !PT ;  /* 0xffffffef12127812 */ /* 0x000fe400078ec0ff */
[----:B---3--:R-:W-:Y:S01]  /*10df0*/  SHF.R.S32.HI R12, RZ, 0x1f, R32 ;  /* 0x0000001fff0c7819 */ /* 0x008fe20000011420 */
[----:B----4-:R-:W-:-:S04]  /*10e00*/  @!P0 IMAD.WIDE.U32 R2, R32, R8, R2 ;  /* 0x0000000820028225 */ /* 0x010fc800078e0002 */
[----:B------:R-:W-:Y:S01]  /*10e10*/  @!P0 IMAD R0, R12, R8, RZ ;  /* 0x000000080c008224 */ /* 0x000fe200078e02ff */
[----:B------:R-:W-:Y:S01]  /*10e20*/  @!P0 LEA R4, P1, R2, R4, 0x2 ;  /* 0x0000000402048211 */ /* 0x000fe200078210ff */
[----:B------:R0:W-:Y:S02]  /*10e30*/  STL [R1+0x4], R12 ;  /* 0x0000040c01007387 */ /* 0x0001e40000100800 */
[----:B------:R-:W-:-:S04]  /*10e40*/  @!P0 IMAD R9, R32, R9, R0 ;  /* 0x0000000920098224 */ /* 0x000fc800078e0200 */
[----:B------:R-:W-:Y:S01]  /*10e50*/  @!P0 IMAD.IADD R0, R3, 0x1, R9 ;  /* 0x0000000103008824 */ /* 0x000fe200078e0209 */
[----:B------:R-:W-:-:S04]  /*10e60*/  LOP3.LUT R9, R20, 0x30, RZ, 0xc0, !PT ;  /* 0x0000003014097812 */ /* 0x000fc800078ec0ff */
[----:B------:R-:W-:Y:S01]  /*10e70*/  @!P0 LEA.HI.X R5, R2, R5, R0, 0x2, P1 ;  /* 0x0000000502058211 */ /* 0x000fe200008f1400 */
[----:B------:R-:W-:Y:S01]  /*10e80*/  IMAD.MOV.U32 R0, RZ, RZ, RZ ;  /* 0x000000ffff007224 */ /* 0x000fe200078e00ff */
[----:B------:R-:W-:-:S05]  /*10e90*/  R2P PR, R25, 0x6 ;  /* 0x0000000619007804 */ /* 0x000fca0000000000 */
[----:B------:R-:W-:Y:S01]  /*10ea0*/  SEL R33, R33, 0xffffffe0, !P1 ;  /* 0xffffffe021217807 */ /* 0x000fe20004800000 */
[----:B------:R1:W5:Y:S01]  /*10eb0*/  @!P0 LDG.E R0, desc[UR42][R4.64] ;  /* 0x0000002a04008981 */ /* 0x000362000c1e1900 */
[C---:B------:R-:W-:Y:S01]  /*10ec0*/  ISETP.GE.AND P1, PT, R9.reuse, UR4, PT ;  /* 0x0000000409007c0c */ /* 0x040fe2000bf26270 */
[----:B------:R-:W-:Y:S01]  /*10ed0*/  IMAD.MOV R2, RZ, RZ, -R11 ;  /* 0x000000ffff027224 */ /* 0x000fe200078e0a0b */
[C---:B------:R-:W-:Y:S02]  /*10ee0*/  ISETP.GE.AND P0, PT, R9.reuse, UR5, PT ;  /* 0x0000000509007c0c */ /* 0x040fe4000bf06270 */
[C---:B------:R-:W-:Y:S02]  /*10ef0*/  LOP3.LUT R19, R9.reuse, 0x40, RZ, 0xfc, !PT ;  /* 0x0000004009137812 */ /* 0x040fe400078efcff */
[----:B------:R-:W-:Y:S02]  /*10f00*/  LOP3.LUT R22, R9, 0x80, RZ, 0xfc, !PT ;  /* 0x0000008009167812 */ /* 0x000fe400078efcff */
[----:B------:R-:W-:Y:S01]  /*10f10*/  SEL R35, R34, 0xffffffc0, !P2 ;  /* 0xffffffc022237807 */ /* 0x000fe20005000000 */
[----:B-1----:R-:W-:-:S02]  /*10f20*/  IMAD R4, R10, R2, R13 ;  /* 0x000000020a047224 */ /* 0x002fc400078e020d */
[----:B------:R-:W-:Y:S02]  /*10f30*/  IMAD.SHL.U32 R2, R25, 0x80, RZ ;  /* 0x0000008019027824 */ /* 0x000fe400078e00ff */
[----:B------:R-:W-:Y:S02]  /*10f40*/  @P1 LOP3.LUT R18, R18, 0x10, RZ, 0xfc, !PT ;  /* 0x0000001012121812 */ /* 0x000fe400078efcff */
[----:B------:R-:W-:Y:S02]  /*10f50*/  ISETP.GE.AND P1, PT, R22, UR4, PT ;  /* 0x0000000416007c0c */ /* 0x000fe4000bf26270 */
[----:B------:R-:W-:Y:S02]  /*10f60*/  LOP3.LUT R18, R18, 0xfffffffd, RZ, 0xc0, !PT ;  /* 0xfffffffd12127812 */ /* 0x000fe400078ec0ff */
[----:B------:R-:W-:Y:S02]  /*10f70*/  LOP3.LUT R8, R2, 0x380, RZ, 0xc0, !PT ;  /* 0x0000038002087812 */ /* 0x000fe400078ec0ff */
[----:B------:R-:W-:-:S02]  /*10f80*/  @P0 LOP3.LUT R18, R18, 0x2, RZ, 0xfc, !PT ;  /* 0x0000000212120812 */ /* 0x000fc400078efcff */
[----:B------:R-:W-:Y:S01]  /*10f90*/  ISETP.GE.AND P0, PT, R19, UR4, PT ;  /* 0x0000000413007c0c */ /* 0x000fe2000bf06270 */
[----:B------:R-:W-:Y:S01]  /*10fa0*/  IMAD R3, R21, 0x10, R8 ;  /* 0x0000001015037824 */ /* 0x000fe200078e0208 */
[----:B------:R-:W-:Y:S02]  /*10fb0*/  LOP3.LUT R18, R18, 0xfffffff7, RZ, 0xc0, !PT ;  /* 0xfffffff712127812 */ /* 0x000fe400078ec0ff */
[----:B------:R-:W-:Y:S02]  /*10fc0*/  LOP3.LUT R10, R2, 0x400, RZ, 0xc0, !PT ;  /* 0x00000400020a7812 */ /* 0x000fe400078ec0ff */
[----:B------:R-:W-:Y:S02]  /*10fd0*/  LOP3.LUT R5, R8, 0x10, R25, 0xf8, !PT ;  /* 0x0000001008057812 */ /* 0x000fe400078ef819 */
[----:B------:R-:W-:Y:S01]  /*10fe0*/  LOP3.LUT R3, R3, 0x70, R20, 0x78, !PT ;  /* 0x0000007003037812 */ /* 0x000fe200078e7814 */
[----:B------:R-:W-:-:S04]  /*10ff0*/  IMAD R10, R21, 0x800, R10 ;  /* 0x00000800150a7824 */ /* 0x000fc800078e020a */
[----:B------:R-:W-:Y:S02]  /*11000*/  @P0 LOP3.LUT R18, R18, 0x8, RZ, 0xfc, !PT ;  /* 0x0000000812120812 */ /* 0x000fe400078efcff */
[----:B------:R-:W-:Y:S02]  /*11010*/  ISETP.GE.AND P0, PT, R19, UR5, PT ;  /* 0x0000000513007c0c */ /* 0x000fe4000bf06270 */
[----:B------:R-:W-:-:S04]  /*11020*/  LOP3.LUT R18, R18, 0xfffffffb, RZ, 0xc0, !PT ;  /* 0xfffffffb12127812 */ /* 0x000fc800078ec0ff */
[----:B------:R-:W-:-:S04]  /*11030*/  @P1 LOP3.LUT R18, R18, 0x4, RZ, 0xfc, !PT ;  /* 0x0000000412121812 */ /* 0x000fc800078efcff */
[----:B------:R-:W-:-:S04]  /*11040*/  LOP3.LUT R18, R18, 0xfffffffe, RZ, 0xc0, !PT ;  /* 0xfffffffe12127812 */ /* 0x000fc800078ec0ff */
[----:B------:R-:W-:-:S05]  /*11050*/  @P0 LOP3.LUT R18, R18, 0x1, RZ, 0xfc, !PT ;  /* 0x0000000112120812 */ /* 0x000fca00078efcff */
[----:B------:R0:W-:Y:S01]  /*11060*/  STL [R1], R18 ;  /* 0x0000001201007387 */ /* 0x0001e20000100800 */
[----:B------:R-:W-:Y:S05]  /*11070*/  BRA.DIV UR6, `(.L_x_1152) ;  /* 0x00000036065c7947 */ /* 0x000fea000b800000 */
.L_x_1204:
[----:B------:R-:W-:Y:S01]  /*11080*/  ULOP3.LUT UR4, UR40, 0x2, URZ, 0xfc, !UPT ;  /* 0x0000000228047892 */ /* 0x000fe2000f8efc3f */
[----:B------:R-:W-:Y:S01]  /*11090*/  LOP3.LUT R9, R3, 0xc00, R2, 0xf8, !PT ;  /* 0x00000c0003097812 */ /* 0x000fe200078ef802 */
[----:B------:R-:W-:Y:S01]  /*110a0*/  IMAD.MOV.U32 R8, RZ, RZ, R18 ;  /* 0x000000ffff087224 */ /* 0x000fe200078e0012 */
[----:B------:R-:W-:Y:S01]  /*110b0*/  LOP3.LUT R5, R5, 0x70, R20, 0x78, !PT ;  /* 0x0000007005057812 */ /* 0x000fe200078e7814 */
[----:B------:R-:W-:Y:S01]  /*110c0*/  IMAD.U32 R31, RZ, RZ, UR39 ;  /* 0x00000027ff1f7e24 */ /* 0x000fe2000f8e00ff */
[----:B------:R-:W-:Y:S01]  /*110d0*/  SHF.R.U32.HI R28, RZ, 0x3, R25 ;  /* 0x00000003ff1c7819 */ /* 0x000fe20000011619 */
[----:B------:R-:W-:Y:S01]  /*110e0*/  IMAD.U32 R2, RZ, RZ, UR4 ;  /* 0x00000004ff027e24 */ /* 0x000fe2000f8e00ff */
[----:B------:R-:W-:Y:S01]  /*110f0*/  LOP3.LUT R8, R8, 0xffffffdf, RZ, 0xc0, !PT ;  /* 0xffffffdf08087812 */ /* 0x000fe200078ec0ff */
[----:B------:R-:W-:Y:S01]  /*11100*/  IMAD.IADD R3, R10, 0x1, R5 ;  /* 0x000000010a037824 */ /* 0x000fe200078e0205 */
[----:B------:R1:W-:Y:S01]  /*11110*/  STL [R1+0xc], R9 ;  /* 0x00000c0901007387 */ /* 0x0003e20000100800 */
[----:B------:R-:W-:-:S02]  /*11120*/  SHF.R.S32.HI R31, RZ, 0x1f, R31 ;  /* 0x0000001fff1f7819 */ /* 0x000fc4000001141f */
[----:B------:R-:W-:Y:S01]  /*11130*/  ISETP.NE.AND P0, PT, R2, 0x3, PT ;  /* 0x000000030200780c */ /* 0x000fe20003f05270 */
[----:B------:R1:W-:Y:S01]  /*11140*/  STL [R1+0x8], R3 ;  /* 0x0000080301007387 */ /* 0x0003e20000100800 */
[----:B------:R-:W-:-:S11]  /*11150*/  LOP3.LUT R5, R25, 0x10, RZ, 0xc0, !PT ;  /* 0x0000001019057812 */ /* 0x000fd600078ec0ff */
[----:B------:R-:W-:-:S05]  /*11160*/  @P0 LOP3.LUT R8, R8, 0x20, RZ, 0xfc, !PT ;  /* 0x0000002008080812 */ /* 0x000fca00078efcff */
[----:B------:R1:W-:Y:S01]  /*11170*/  STL [R1], R8 ;  /* 0x0000000801007387 */ /* 0x0003e20000100800 */
[----:B------:R-:W-:Y:S05]  /*11180*/  @!P0 BRA `(.L_x_1153) ;  /* 0x0000000000048947 */ /* 0x000fea0003800000 */
[----:B------:R-:W-:Y:S01]  /*11190*/  BPT.TRAP 0x1 ;  /* 0x000000040000795c */ /* 0x000fe20000300000 */
.L_x_1153:
[----:B------:R-:W-:Y:S01]  /*111a0*/  IMAD.MOV.U32 R27, RZ, RZ, 0x1 ;  /* 0x00000001ff1b7424 */ /* 0x000fe200078e00ff */
[----:B------:R-:W-:-:S04]  /*111b0*/  SHF.R.S32.HI R10, RZ, 0x1f, R4 ;  /* 0x0000001fff0a7819 */ /* 0x000fc80000011404 */
[----:B------:R-:W-:-:S04]  /*111c0*/  SHF.L.U32 R27, R27, 0x1f, RZ ;  /* 0x0000001f1b1b7819 */ /* 0x000fc800000006ff */
[----:B------:R-:W2:Y:S02]  /*111d0*/  SYNCS.PHASECHK.TRANS64.TRYWAIT P0, [UR48+0x22880], R27 ;  /* 0x0228801bff0075a7 */ /* 0x000ea40008000170 */
[----:B--2---:R-:W-:Y:S05]  /*111e0*/  @!P0 BRA `(.L_x_1154) ;  /* 0x0000003400208947 */ /* 0x004fea0003800000 */
.L_x_1205:
[----:B------:R-:W3:Y:S01]  /*111f0*/  LDL R30, [R1] ;  /* 0x00000000011e7983 */ /* 0x000ee20000100800 */
[----:B------:R-:W-:Y:S01]  /*11200*/  ULDC.64 UR4, c[0x0][0x328] ;  /* 0x0000ca0000047ab9 */ /* 0x000fe20000000a00 */
[----:B0----5:R-:W-:Y:S01]  /*11210*/  SHF.R.S32.HI R18, RZ, 0x1f, R0 ;  /* 0x0000001fff127819 */ /* 0x021fe20000011400 */
[----:B-1----:R-:W-:Y:S01]  /*11220*/  IMAD R3, R10, UR4, RZ ;  /* 0x000000040a037c24 */ /* 0x002fe2000f8e02ff */
[----:B------:R-:W-:Y:S02]  /*11230*/  R2UR UR6, R31 ;  /* 0x000000001f0672ca */ /* 0x000fe400000e0000 */
[----:B------:R-:W-:Y:S01]  /*11240*/  IADD3 R7, -R23, UR36, -R7 ;  /* 0x0000002417077c10 */ /* 0x000fe2000fffe907 */
[----:B------:R-:W-:Y:S01]  /*11250*/  IMAD R9, R4, UR5, R3 ;  /* 0x0000000504097c24 */ /* 0x000fe2000f8e0203 */
[----:B------:R-:W-:Y:S01]  /*11260*/  LOP3.LUT R29, R20, 0x30, RZ, 0xc0, !PT ;  /* 0x00000030141d7812 */ /* 0x000fe200078ec0ff */
[----:B--2---:R-:W-:Y:S01]  /*11270*/  IMAD.WIDE.U32 R2, R4, UR4, RZ ;  /* 0x0000000404027c25 */ /* 0x004fe2000f8e00ff */
[----:B------:R-:W-:Y:S01]  /*11280*/  ULDC.64 UR4, c[0x0][0x338] ;  /* 0x0000ce0000047ab9 */ /* 0x000fe20000000a00 */
[----:B------:R-:W-:-:S02]  /*11290*/  ISETP.GE.AND P3, PT, R7, 0x1, PT ;  /* 0x000000010700780c */ /* 0x000fc40003f66270 */
[----:B------:R-:W-:Y:S02]  /*112a0*/  IMAD.IADD R3, R3, 0x1, R9 ;  /* 0x0000000103037824 */ /* 0x000fe400078e0209 */
[----:B------:R-:W-:Y:S02]  /*112b0*/  IMAD R9, R18, UR4, RZ ;  /* 0x0000000412097c24 */ /* 0x000fe4000f8e02ff */
[----:B------:R-:W-:-:S04]  /*112c0*/  IMAD.WIDE.U32 R2, R0, UR4, R2 ;  /* 0x0000000400027c25 */ /* 0x000fc8000f8e0002 */
[----:B------:R-:W-:Y:S01]  /*112d0*/  IMAD R8, R0, UR5, R9 ;  /* 0x0000000500087c24 */ /* 0x000fe2000f8e0209 */
[----:B------:R-:W-:Y:S02]  /*112e0*/  ULDC.64 UR4, c[0x0][0x330] ;  /* 0x0000cc0000047ab9 */ /* 0x000fe40000000a00 */
        /* <DEDUP_REMOVED lines=8> */
[----:B------:R-:W-:Y:S01]  /*11370*/  IMAD.SHL.U32 R2, R25, 0x4, RZ ;  /* 0x0000000419027824 */ /* 0x000fe200078e00ff */
[----:B------:R-:W-:Y:S02]  /*11380*/  SHF.R.U32.HI R25, RZ, 0x2, R25 ;  /* 0x00000002ff197819 */ /* 0x000fe40000011619 */
[----:B------:R-:W-:Y:S01]  /*11390*/  IADD3.X R9, R9, UR4, R3, P0, !PT ;  /* 0x0000000409097c10 */ /* 0x000fe200087fe403 */
[----:B------:R-:W-:Y:S01]  /*113a0*/  UMOV UR4, 0xffffffff ;  /* 0xffffffff00047882 */ /* 0x000fe20000000000 */
[----:B------:R-:W-:Y:S02]  /*113b0*/  LOP3.LUT R3, R6, 0x380, RZ, 0xc0, !PT ;  /* 0x0000038006037812 */ /* 0x000fe400078ec0ff */
[----:B------:R-:W-:Y:S02]  /*113c0*/  ISETP.NE.AND P0, PT, R5, RZ, PT ;  /* 0x000000ff0500720c */ /* 0x000fe40003f05270 */
[----:B------:R-:W-:-:S02]  /*113d0*/  LOP3.LUT R3, R3, 0x30, R20, 0xf8, !PT ;  /* 0x0000003003037812 */ /* 0x000fc400078ef814 */
[----:B------:R-:W-:Y:S02]  /*113e0*/  SEL R34, R34, 0xffffffc0, !P0 ;  /* 0xffffffc022227807 */ /* 0x000fe40004000000 */
[----:B------:R-:W-:-:S05]  /*113f0*/  LOP3.LUT R2, R3, 0x70, R2, 0x78, !PT ;  /* 0x0000007003027812 */ /* 0x000fca00078e7802 */
[----:B------:R-:W-:Y:S01]  /*11400*/  IMAD R5, R21, 0x400, R2 ;  /* 0x0000040015057824 */ /* 0x000fe200078e0202 */
[----:B---3--:R-:W-:Y:S01]  /*11410*/  LOP3.LUT P5, RZ, R30, 0x1, RZ, 0xc0, !PT ;  /* 0x000000011eff7812 */ /* 0x008fe200078ac0ff */
[----:B------:R-:W-:-:S12]  /*11420*/  BRA.DIV UR4, `(.L_x_1155) ;  /* 0x0000003204a87947 */ /* 0x000fd8000b800000 */
[----:B------:R-:W0:Y:S01]  /*11430*/  SHFL.IDX PT, R14, R8, RZ, 0x1c1f ;  /* 0x001c1fff080e7589 */ /* 0x000e2200000e0000 */
[----:B------:R-:W-:Y:S01]  /*11440*/  LOP3.LUT P6, RZ, R30, 0x2, RZ, 0xc0, !PT ;  /* 0x000000021eff7812 */ /* 0x000fe200078cc0ff */
[----:B------:R-:W-:Y:S01]  /*11450*/  VIADD R5, R5, UR48 ;  /* 0x0000003005057c36 */ /* 0x000fe20008000000 */
[C---:B------:R-:W-:Y:S01]  /*11460*/  ISETP.GE.AND P2, PT, R7.reuse, 0x21, PT ;  /* 0x000000210700780c */ /* 0x040fe20003f46270 */
[----:B------:R-:W1:Y:S01]  /*11470*/  SHFL.IDX PT, R3, R9, RZ, 0x1c1f ;  /* 0x001c1fff09037589 */ /* 0x000e6200000e0000 */
[C---:B------:R-:W-:Y:S01]  /*11480*/  ISETP.GE.AND P1, PT, R7.reuse, 0x41, PT ;  /* 0x000000410700780c */ /* 0x040fe20003f26270 */
[----:B------:R-:W-:Y:S01]  /*11490*/  IMAD.IADD R6, R34, 0x1, R5 ;  /* 0x0000000122067824 */ /* 0x000fe200078e0205 */
[----:B------:R-:W-:Y:S01]  /*114a0*/  ISETP.GE.AND P4, PT, R7, 0x61, PT ;  /* 0x000000610700780c */ /* 0x000fe20003f86270 */
[----:B------:R-:W-:Y:S01]  /*114b0*/  VIADD R36, R5, 0x8400 ;  /* 0x0000840005247836 */ /* 0x000fe20000000000 */
[----:B0-----:R-:W-:Y:S02]  /*114c0*/  IADD3 R2, P0, R29, R14, RZ ;  /* 0x0000000e1d027210 */ /* 0x001fe40007f1e0ff */
[----:B------:R-:W0:Y:S03]  /*114d0*/  SHFL.IDX PT, R14, R8, 0x1, 0x1c1f ;  /* 0x003c1f00080e7f89 */ /* 0x000e2600000e0000 */
[----:B-1----:R-:W-:Y:S01]  /*114e0*/  IMAD.X R3, RZ, RZ, R3, P0 ;  /* 0x000000ffff037224 */ /* 0x002fe200000e0603 */
[----:B------:R-:W-:-:S13]  /*114f0*/  ISETP.LT.OR P0, PT, R7, 0x1, P6 ;  /* 0x000000010700780c */ /* 0x000fda0003701670 */
[----:B------:R-:W-:Y:S01]  /*11500*/  LDGSTS.E.BYPASS.LTC128B.128 [R5+0x8400], desc[UR42][R2.64], !P0 ;  /* 0x0840000002057fae */ /* 0x000fe2000c101d6a */
[----:B------:R-:W-:-:S13]  /*11510*/  ISETP.LT.OR P0, PT, R7, 0x1, P5 ;  /* 0x000000010700780c */ /* 0x000fda0002f01670 */
[----:B------:R1:W-:Y:S04]  /*11520*/  LDGSTS.E.BYPASS.LTC128B.128 [R6+0x8400], desc[UR42][R2.64+0x40], !P0 ;  /* 0x0840004002067fae */ /* 0x0003e8000c101d6a */
[----:B-1----:R-:W1:Y:S01]  /*11530*/  SHFL.IDX PT, R3, R9, 0x1, 0x1c1f ;  /* 0x003c1f0009037f89 */ /* 0x002e6200000e0000 */
[----:B0-----:R-:W-:-:S03]  /*11540*/  IADD3 R2, P0, R29, R14, RZ ;  /* 0x0000000e1d027210 */ /* 0x001fc60007f1e0ff */
[----:B------:R-:W0:Y:S02]  /*11550*/  SHFL.IDX PT, R14, R8, 0x2, 0x1c1f ;  /* 0x005c1f00080e7f89 */ /* 0x000e2400000e0000 */
[----:B-1----:R-:W-:Y:S01]  /*11560*/  IMAD.X R3, RZ, RZ, R3, P0 ;  /* 0x000000ffff037224 */ /* 0x002fe200000e0603 */
[----:B------:R-:W-:-:S13]  /*11570*/  ISETP.LT.OR P0, PT, R7, 0x21, P6 ;  /* 0x000000210700780c */ /* 0x000fda0003701670 */
[----:B------:R-:W-:Y:S01]  /*11580*/  LDGSTS.E.BYPASS.LTC128B.128 [R5+0x9400], desc[UR42][R2.64], !P0 ;  /* 0x0940000002057fae */ /* 0x000fe2000c101d6a */
[----:B------:R-:W-:-:S13]  /*11590*/  ISETP.LT.OR P0, PT, R7, 0x21, P5 ;  /* 0x000000210700780c */ /* 0x000fda0002f01670 */
[----:B------:R1:W-:Y:S04]  /*115a0*/  LDGSTS.E.BYPASS.LTC128B.128 [R6+0x9400], desc[UR42][R2.64+0x40], !P0 ;  /* 0x0940004002067fae */ /* 0x0003e8000c101d6a */
[----:B-1----:R-:W1:Y:S01]  /*115b0*/  SHFL.IDX PT, R3, R9, 0x2, 0x1c1f ;  /* 0x005c1f0009037f89 */ /* 0x002e6200000e0000 */
[----:B0-----:R-:W-:-:S03]  /*115c0*/  IADD3 R2, P0, R29, R14, RZ ;  /* 0x0000000e1d027210 */ /* 0x001fc60007f1e0ff */
[----:B------:R-:W2:Y:S04]  /*115d0*/  SHFL.IDX PT, R9, R9, 0x3, 0x1c1f ;  /* 0x007c1f0009097f89 */ /* 0x000ea800000e0000 */
[----:B------:R3:W4:Y:S01]  /*115e0*/  SHFL.IDX PT, R14, R8, 0x3, 0x1c1f ;  /* 0x007c1f00080e7f89 */ /* 0x00072200000e0000 */
[----:B-1----:R-:W-:Y:S01]  /*115f0*/  IMAD.X R3, RZ, RZ, R3, P0 ;  /* 0x000000ffff037224 */ /* 0x002fe200000e0603 */
[----:B------:R-:W-:-:S13]  /*11600*/  ISETP.LT.OR P0, PT, R7, 0x41, P6 ;  /* 0x000000410700780c */ /* 0x000fda0003701670 */
[----:B------:R3:W-:Y:S01]  /*11610*/  LDGSTS.E.BYPASS.LTC128B.128 [R5+0xa400], desc[UR42][R2.64], !P0 ;  /* 0x0a40000002057fae */ /* 0x0007e2000c101d6a */
[----:B------:R-:W-:-:S13]  /*11620*/  ISETP.LT.OR P0, PT, R7, 0x41, P5 ;  /* 0x000000410700780c */ /* 0x000fda0002f01670 */
[----:B--2-4-:R3:W-:Y:S02]  /*11630*/  LDGSTS.E.BYPASS.LTC128B.128 [R6+0xa400], desc[UR42][R2.64+0x40], !P0 ;  /* 0x0a40004002067fae */ /* 0x0147e4000c101d6a */
.L_x_1215:
[----:B0--3--:R-:W-:Y:S02]  /*11640*/  IADD3 R2, P0, R29, R14, RZ ;  /* 0x0000000e1d027210 */ /* 0x009fe40007f1e0ff */
[----:B------:R-:W-:-:S03]  /*11650*/  LOP3.LUT P6, RZ, R30, 0x2, RZ, 0xc0, !PT ;  /* 0x000000021eff7812 */ /* 0x000fc600078cc0ff */
[----:B------:R-:W-:Y:S01]  /*11660*/  IMAD.X R3, RZ, RZ, R9, P0 ;  /* 0x000000ffff037224 */ /* 0x000fe200000e0609 */
        /* <DEDUP_REMOVED lines=16> */
.L_x_1156:
[----:B------:R-:W-:Y:S01]  /*11770*/  SYNCS.ARRIVE.TRANS64.A1T0 RZ, [UR48+0x22870], RZ ;  /* 0x022870ffffff79a7 */ /* 0x000fe20008100030 */
[----:B------:R-:W-:Y:S05]  /*11780*/  @!P5 BRA `(.L_x_1157) ;  /* 0x000000000004d947 */ /* 0x000fea0003800000 */
[----:B------:R-:W-:Y:S01]  /*11790*/  BPT.TRAP 0x1 ;  /* 0x000000040000795c */ /* 0x000fe20000300000 */
.L_x_1157:
[----:B------:R-:W0:Y:S02]  /*117a0*/  SYNCS.PHASECHK.TRANS64.TRYWAIT P0, [UR48+0x22840], R27 ;  /* 0x0228401bff0075a7 */ /* 0x000e240008000170 */
[----:B0-----:R-:W-:Y:S05]  /*117b0*/  @!P0 BRA `(.L_x_1158) ;  /* 0x0000003400188947 */ /* 0x001fea0003800000 */
.L_x_1216:
[----:B------:R-:W2:Y:S01]  /*117c0*/  LDL R8, [R1] ;  /* 0x0000000001087983 */ /* 0x000ea20000100800 */
[----:B------:R-:W-:Y:S01]  /*117d0*/  ULDC.64 UR4, c[0x0][0x300] ;  /* 0x0000c00000047ab9 */ /* 0x000fe20000000a00 */
[----:B------:R-:W-:Y:S01]  /*117e0*/  R2UR UR6, R31 ;  /* 0x000000001f0672ca */ /* 0x000fe200000e0000 */
[----:B------:R-:W-:Y:S01]  /*117f0*/  IMAD R3, R10, UR4, RZ ;  /* 0x000000040a037c24 */ /* 0x000fe2000f8e02ff */
[----:B------:R-:W1:Y:S01]  /*11800*/  S2R R29, SR_TID.X ;  /* 0x00000000001d7919 */ /* 0x000e620000002100 */
[----:B------:R-:W-:Y:S02]  /*11810*/  IMAD.SHL.U32 R25, R25, 0x40, RZ ;  /* 0x0000004019197824 */ /* 0x000fe400078e00ff */
[C---:B------:R-:W-:Y:S02]  /*11820*/  IMAD R5, R4.reuse, UR5, R3 ;  /* 0x0000000504057c24 */ /* 0x040fe4000f8e0203 */
[----:B0-----:R-:W-:Y:S01]  /*11830*/  IMAD.WIDE.U32 R2, R4, UR4, RZ ;  /* 0x0000000404027c25 */ /* 0x001fe2000f8e00ff */
[----:B------:R-:W-:-:S03]  /*11840*/  ULDC.64 UR4, c[0x0][0x310] ;  /* 0x0000c40000047ab9 */ /* 0x000fc60000000a00 */
        /* <DEDUP_REMOVED lines=8> */
[----:B------:R-:W-:Y:S01]  /*118d0*/  IMAD.WIDE.U32 R2, R5, UR39, R2 ;  /* 0x0000002705027c25 */ /* 0x000fe2000f8e0002 */
[----:B------:R-:W-:Y:S01]  /*118e0*/  ULDC.64 UR6, c[0x0][0x2e8] ;  /* 0x0000ba0000067ab9 */ /* 0x000fe20000000a00 */
[----:B------:R-:W-:Y:S02]  /*118f0*/  UIMAD UR4, UR39, UR5, UR4 ;  /* 0x00000005270472a4 */ /* 0x000fe4000f8e0204 */
[----:B------:R-:W-:Y:S01]  /*11900*/  IMAD.U32 R5, RZ, RZ, UR7 ;  /* 0x00000007ff057e24 */ /* 0x000fe2000f8e00ff */
[----:B------:R-:W-:Y:S01]  /*11910*/  IADD3 R0, P0, R2, UR6, RZ ;  /* 0x0000000602007c10 */ /* 0x000fe2000ff1e0ff */
[C---:B------:R-:W-:Y:S02]  /*11920*/  IMAD.SHL.U32 R2, R28.reuse, 0x80, RZ ;  /* 0x000000801c027824 */ /* 0x040fe400078e00ff */
[----:B------:R-:W-:Y:S01]  /*11930*/  IMAD.SHL.U32 R28, R28, 0x10, RZ ;  /* 0x000000101c1c7824 */ /* 0x000fe200078e00ff */
[----:B------:R-:W-:Y:S01]  /*11940*/  IADD3.X R4, R5, UR4, R3, P0, !PT ;  /* 0x0000000405047c10 */ /* 0x000fe200087fe403 */
[----:B-1----:R-:W-:Y:S01]  /*11950*/  IMAD.SHL.U32 R29, R29, 0x10, RZ ;  /* 0x000000101d1d7824 */ /* 0x002fe200078e00ff */
[----:B------:R-:W-:Y:S01]  /*11960*/  LOP3.LUT R3, R2, 0x180, RZ, 0xc0, !PT ;  /* 0x0000018002037812 */ /* 0x000fe200078ec0ff */
[----:B------:R-:W-:Y:S01]  /*11970*/  UMOV UR4, 0xffffffff ;  /* 0xffffffff00047882 */ /* 0x000fe20000000000 */
[----:B------:R-:W-:-:S02]  /*11980*/  LOP3.LUT R2, R25, 0x40, RZ, 0xc0, !PT ;  /* 0x0000004019027812 */ /* 0x000fc400078ec0ff */
[----:B------:R-:W-:Y:S02]  /*11990*/  LOP3.LUT R3, R3, 0x30, R20, 0xf8, !PT ;  /* 0x0000003003037812 */ /* 0x000fe400078ef814 */
[----:B------:R-:W-:Y:S01]  /*119a0*/  LOP3.LUT R29, R29, 0x30, RZ, 0xc0, !PT ;  /* 0x000000301d1d7812 */ /* 0x000fe200078ec0ff */
[----:B------:R-:W-:Y:S01]  /*119b0*/  IMAD R2, R21, 0x200, R2 ;  /* 0x0000020015027824 */ /* 0x000fe200078e0202 */
[----:B------:R-:W-:-:S05]  /*119c0*/  LOP3.LUT R3, R3, 0x30, R28, 0x78, !PT ;  /* 0x0000003003037812 */ /* 0x000fca00078e781c */
[----:B------:R-:W-:Y:S01]  /*119d0*/  IMAD.IADD R37, R3, 0x1, R2 ;  /* 0x0000000103257824 */ /* 0x000fe200078e0202 */
[----:B--2---:R-:W-:Y:S01]  /*119e0*/  LOP3.LUT P5, RZ, R8, 0x4, RZ, 0xc0, !PT ;  /* 0x0000000408ff7812 */ /* 0x004fe200078ac0ff */
[----:B------:R-:W-:-:S12]  /*119f0*/  BRA.DIV UR4, `(.L_x_1159) ;  /* 0x0000003204a07947 */ /* 0x000fd8000b800000 */
[----:B------:R-:W0:Y:S01]  /*11a00*/  SHFL.IDX PT, R14, R0, RZ, 0x1c1f ;  /* 0x001c1fff000e7589 */ /* 0x000e2200000e0000 */
[----:B------:R-:W-:Y:S01]  /*11a10*/  LOP3.LUT P6, RZ, R8, 0x8, RZ, 0xc0, !PT ;  /* 0x0000000808ff7812 */ /* 0x000fe200078cc0ff */
[C---:B------:R-:W-:Y:S02]  /*11a20*/  @P3 VIADD R7, R37.reuse, UR48 ;  /* 0x0000003025073c36 */ /* 0x040fe40008000000 */
[----:B------:R-:W1:Y:S01]  /*11a30*/  SHFL.IDX PT, R2, R4, RZ, 0x1c1f ;  /* 0x001c1fff04027589 */ /* 0x000e6200000e0000 */
[----:B------:R-:W-:-:S03]  /*11a40*/  @P2 VIADD R21, R37, UR48 ;  /* 0x0000003025152c36 */ /* 0x000fc60008000000 */
[----:B------:R-:W-:Y:S04]  /*11a50*/  SHFL.IDX PT, R6, R4, 0x1, 0x1c1f ;  /* 0x003c1f0004067f89 */ /* 0x000fe800000e0000 */
[----:B------:R-:W-:Y:S01]  /*11a60*/  SHFL.IDX PT, R5, R4, 0x3, 0x1c1f ;  /* 0x007c1f0004057f89 */ /* 0x000fe200000e0000 */
[----:B0-----:R-:W-:-:S05]  /*11a70*/  @P3 IADD3 R14, P0, R29, R14, RZ ;  /* 0x0000000e1d0e3210 */ /* 0x001fca0007f1e0ff */
[----:B-1----:R-:W-:Y:S01]  /*11a80*/  @P3 IMAD.X R3, RZ, RZ, R2, P0 ;  /* 0x000000ffff033224 */ /* 0x002fe200000e0602 */
[C---:B------:R-:W-:Y:S01]  /*11a90*/  LOP3.LUT P0, RZ, R8.reuse, 0x10, RZ, 0xc0, !PT ;  /* 0x0000001008ff7812 */ /* 0x040fe2000780c0ff */
[----:B------:R-:W-:Y:S02]  /*11aa0*/  @P3 IMAD.MOV.U32 R2, RZ, RZ, R14 ;  /* 0x000000ffff023224 */ /* 0x000fe400078e000e */
[----:B------:R-:W0:Y:S10]  /*11ab0*/  SHFL.IDX PT, R14, R0, 0x1, 0x1c1f ;  /* 0x003c1f00000e7f89 */ /* 0x000e3400000e0000 */
[----:B------:R-:W-:Y:S04]  /*11ac0*/  @P3 LDGSTS.E.BYPASS.LTC128B.128 [R7+0x16400], desc[UR42][R2.64], !P0 ;  /* 0x1640000002073fae */ /* 0x000fe8000c101d6a */
[----:B------:R-:W-:Y:S04]  /*11ad0*/  @P3 LDGSTS.E.BYPASS.LTC128B.128 [R7+0x18400], desc[UR42][R2.64+0x40], !P6 ;  /* 0x1840004002073fae */ /* 0x000fe8000f101d6a */
[----:B------:R1:W-:Y:S01]  /*11ae0*/  @P3 LDGSTS.E.BYPASS.LTC128B.128 [R7+0x1a400], desc[UR42][R2.64+0x80], !P5 ;  /* 0x1a40008002073fae */ /* 0x0003e2000e901d6a */
[----:B------:R-:W-:-:S02]  /*11af0*/  LOP3.LUT P3, RZ, R8, 0x10, RZ, 0xc0, !PT ;  /* 0x0000001008ff7812 */ /* 0x000fc4000786c0ff */
[----:B0-----:R-:W-:-:S05]  /*11b00*/  @P2 IADD3 R14, P0, R29, R14, RZ ;  /* 0x0000000e1d0e2210 */ /* 0x001fca0007f1e0ff */
[----:B------:R-:W-:Y:S02]  /*11b10*/  @P2 IMAD.X R9, RZ, RZ, R6, P0 ;  /* 0x000000ffff092224 */ /* 0x000fe400000e0606 */
[----:B-1----:R-:W-:Y:S01]  /*11b20*/  @P2 IMAD.MOV.U32 R2, RZ, RZ, R14 ;  /* 0x000000ffff022224 */ /* 0x002fe200078e000e */
[----:B------:R-:W-:Y:S01]  /*11b30*/  SHFL.IDX PT, R6, R4, 0x2, 0x1c1f ;  /* 0x005c1f0004067f89 */ /* 0x000fe200000e0000 */
[----:B------:R-:W-:Y:S02]  /*11b40*/  @P2 IMAD.MOV.U32 R3, RZ, RZ, R9 ;  /* 0x000000ffff032224 */ /* 0x000fe400078e0009 */
[----:B------:R-:W-:Y:S01]  /*11b50*/  @P1 VIADD R9, R37, UR48 ;  /* 0x0000003025091c36 */ /* 0x000fe20008000000 */
[----:B------:R-:W0:Y:S04]  /*11b60*/  SHFL.IDX PT, R14, R0, 0x2, 0x1c1f ;  /* 0x005c1f00000e7f89 */ /* 0x000e2800000e0000 */
[----:B------:R-:W-:Y:S04]  /*11b70*/  @P2 LDGSTS.E.BYPASS.LTC128B.128 [R21+0x16c00], desc[UR42][R2.64], !P3 ;  /* 0x16c0000002152fae */ /* 0x000fe8000d901d6a */
[----:B------:R-:W-:Y:S04]  /*11b80*/  @P2 LDGSTS.E.BYPASS.LTC128B.128 [R21+0x18c00], desc[UR42][R2.64+0x40], !P6 ;  /* 0x18c0004002152fae */ /* 0x000fe8000f101d6a */
[----:B------:R1:W-:Y:S01]  /*11b90*/  @P2 LDGSTS.E.BYPASS.LTC128B.128 [R21+0x1ac00], desc[UR42][R2.64+0x80], !P5 ;  /* 0x1ac0008002152fae */ /* 0x0003e2000e901d6a */
[----:B0-----:R-:W-:-:S05]  /*11ba0*/  @P1 IADD3 R14, P0, R29, R14, RZ ;  /* 0x0000000e1d0e1210 */ /* 0x001fca0007f1e0ff */
[----:B------:R-:W-:Y:S02]  /*11bb0*/  @P1 IMAD.X R7, RZ, RZ, R6, P0 ;  /* 0x000000ffff071224 */ /* 0x000fe400000e0606 */
[----:B-1----:R-:W-:Y:S02]  /*11bc0*/  @P1 IMAD.MOV.U32 R2, RZ, RZ, R14 ;  /* 0x000000ffff021224 */ /* 0x002fe400078e000e */
[----:B------:R-:W-:Y:S01]  /*11bd0*/  @P1 IMAD.MOV.U32 R3, RZ, RZ, R7 ;  /* 0x000000ffff031224 */ /* 0x000fe200078e0007 */
[----:B------:R0:W1:Y:S04]  /*11be0*/  SHFL.IDX PT, R14, R0, 0x3, 0x1c1f ;  /* 0x007c1f00000e7f89 */ /* 0x00006800000e0000 */
[----:B------:R0:W-:Y:S04]  /*11bf0*/  @P1 LDGSTS.E.BYPASS.LTC128B.128 [R9+0x17400], desc[UR42][R2.64], !P3 ;  /* 0x1740000002091fae */ /* 0x0001e8000d901d6a */
[----:B------:R0:W-:Y:S04]  /*11c00*/  @P1 LDGSTS.E.BYPASS.LTC128B.128 [R9+0x19400], desc[UR42][R2.64+0x40], !P6 ;  /* 0x1940004002091fae */ /* 0x0001e8000f101d6a */
[----:B------:R0:W-:Y:S02]  /*11c10*/  @P1 LDGSTS.E.BYPASS.LTC128B.128 [R9+0x1b400], desc[UR42][R2.64+0x80], !P5 ;  /* 0x1b40008002091fae */ /* 0x0001e4000e901d6a */
.L_x_1226:
[C---:B------:R-:W-:Y:S02]  /*11c20*/  LOP3.LUT P2, RZ, R8.reuse, 0x10, RZ, 0xc0, !PT ;  /* 0x0000001008ff7812 */ /* 0x040fe4000784c0ff */
[----:B------:R-:W-:Y:S02]  /*11c30*/  LOP3.LUT P1, RZ, R8, 0x8, RZ, 0xc0, !PT ;  /* 0x0000000808ff7812 */ /* 0x000fe4000782c0ff */
[----:B01----:R-:W-:-:S05]  /*11c40*/  @P4 IADD3 R2, P0, R29, R14, RZ ;  /* 0x0000000e1d024210 */ /* 0x003fca0007f1e0ff */
[----:B------:R-:W-:Y:S02]  /*11c50*/  @P4 IMAD.X R3, RZ, RZ, R5, P0 ;  /* 0x000000ffff034224 */ /* 0x000fe400000e0605 */
[----:B------:R-:W-:-:S05]  /*11c60*/  @P4 VIADD R5, R37, UR48 ;  /* 0x0000003025054c36 */ /* 0x000fca0008000000 */
[----:B------:R-:W-:Y:S01]  /*11c70*/  @!PT LDS RZ, [RZ] ;  /* 0x00000000fffff984 */ /* 0x000fe20000000800 */
[----:B------:R-:W-:Y:S01]  /*11c80*/  @!PT LDS RZ, [RZ] ;  /* 0x00000000fffff984 */ /* 0x000fe20000000800 */
[----:B------:R-:W-:Y:S01]  /*11c90*/  @!PT LDS RZ, [RZ] ;  /* 0x00000000fffff984 */ /* 0x000fe20000000800 */
[----:B------:R0:W-:Y:S04]  /*11ca0*/  @P4 LDGSTS.E.BYPASS.LTC128B.128 [R5+0x17c00], desc[UR42][R2.64], !P2 ;  /* 0x17c0000002054fae */ /* 0x0001e8000d101d6a */
[----:B------:R0:W-:Y:S04]  /*11cb0*/  @P4 LDGSTS.E.BYPASS.LTC128B.128 [R5+0x19c00], desc[UR42][R2.64+0x40], !P1 ;  /* 0x19c0004002054fae */ /* 0x0001e8000c901d6a */
[----:B------:R0:W-:Y:S01]  /*11cc0*/  @P4 LDGSTS.E.BYPASS.LTC128B.128 [R5+0x1bc00], desc[UR42][R2.64+0x80], !P5 ;  /* 0x1bc0008002054fae */ /* 0x0001e2000e901d6a */
        /* <DEDUP_REMOVED lines=9> */
.L_x_1160:
[----:B------:R-:W-:Y:S01]  /*11d60*/  SYNCS.ARRIVE.TRANS64.A1T0 RZ, [UR48+0x22830], RZ ;  /* 0x022830ffffff79a7 */ /* 0x000fe20008100030 */
[----:B------:R-:W-:Y:S05]  /*11d70*/  WARPSYNC.ALL ;  /* 0x0000000000007948 */ /* 0x000fea0003800000 */
[----:B------:R-:W-:Y:S01]  /*11d80*/  UIADD3 UR5, UR48, 0x10400, URZ ;  /* 0x0001040030057890 */ /* 0x000fe2000fffe03f */
[----:B------:R-:W-:Y:S01]  /*11d90*/  R2UR UR4, R31 ;  /* 0x000000001f0472ca */ /* 0x000fe200000e0000 */
[----:B------:R-:W-:Y:S01]  /*11da0*/  ULDC.64 UR6, c[0x0][0x2d8] ;  /* 0x0000b60000067ab9 */ /* 0x000fe20000000a00 */
[----:B------:R-:W-:Y:S01]  /*11db0*/  SHF.R.S32.HI R18, RZ, 0x1f, R26 ;  /* 0x0000001fff127819 */ /* 0x000fe2000001141a */
[----:B------:R-:W-:Y:S02]  /*11dc0*/  ULOP3.LUT UP0, URZ, UR5, 0x1bf, URZ, 0xc0, !UPT ;  /* 0x000001bf053f7892 */ /* 0x000fe4000f80c03f */
[----:B------:R-:W-:Y:S01]  /*11dd0*/  UIMAD.WIDE.U32 UR36, UR39, UR6, URZ ;  /* 0x00000006272472a5 */ /* 0x000fe2000f8e003f */
[----:B------:R-:W-:Y:S03]  /*11de0*/  BAR.SYNC.DEFER_BLOCKING 0x8, 0x180 ;  /* 0x0206000000007b1d */ /* 0x000fe60000010000 */
[----:B------:R-:W-:-:S04]  /*11df0*/  PLOP3.LUT P0, PT, PT, PT, UP0, 0x80, 0x0 ;  /* 0x000000000000781c */ /* 0x000fc80003f0f008 */
[----:B------:R-:W-:-:S04]  /*11e00*/  UIMAD UR4, UR4, UR6, URZ ;  /* 0x00000006040472a4 */ /* 0x000fc8000f8e023f */
        /* <DEDUP_REMOVED lines=19> */
.L_x_1161:
[----:B------:R-:W-:Y:S01]  /*11f40*/  UISETP.NE.AND UP0, UPT, UR50, URZ, UPT ;  /* 0x0000003f3200728c */ /* 0x000fe2000bf05270 */
[----:B------:R-:W-:Y:S01]  /*11f50*/  IADD3 R9, R23, UR41, R24 ;  /* 0x0000002917097c10 */ /* 0x000fe2000fffe018 */
[----:B------:R-:W-:Y:S02]  /*11f60*/  IMAD.U32 R4, RZ, RZ, UR36 ;  /* 0x00000024ff047e24 */ /* 0x000fe4000f8e00ff */
[----:B------:R-:W-:Y:S02]  /*11f70*/  IMAD.U32 R3, RZ, RZ, UR49 ;  /* 0x00000031ff037e24 */ /* 0x000fe4000f8e00ff */
[----:B------:R-:W-:Y:S01]  /*11f80*/  PLOP3.LUT P0, PT, PT, PT, UP0, 0x80, 0x0 ;  /* 0x000000000000781c */ /* 0x000fe20003f0f008 */
[----:B------:R-:W-:Y:S02]  /*11f90*/  IMAD.MOV.U32 R7, RZ, RZ, R9 ;  /* 0x000000ffff077224 */ /* 0x000fe400078e0009 */
[----:B------:R-:W-:Y:S02]  /*11fa0*/  IMAD.MOV.U32 R2, RZ, RZ, R4 ;  /* 0x000000ffff027224 */ /* 0x000fe400078e0004 */
[----:B------:R-:W-:Y:S01]  /*11fb0*/  @UP0 ULDC UR4, c[0x0][0x44c] ;  /* 0x0001130000040ab9 */ /* 0x000fe20000000800 */
[----:B------:R-:W-:-:S07]  /*11fc0*/  IMAD.U32 R5, RZ, RZ, UR37 ;  /* 0x00000025ff057e24 */ /* 0x000fce000f8e00ff */
[----:B------:R-:W-:Y:S01]  /*11fd0*/  @P0 IMAD.HI.U32 R0, R9, UR4, RZ ;  /* 0x0000000409000c27 */ /* 0x000fe2000f8e00ff */
[----:B------:R-:W-:Y:S01]  /*11fe0*/  PLOP3.LUT P0, PT, PT, PT, UP0, 0x80, 0x0 ;  /* 0x000000000000781c */ /* 0x000fe20003f0f008 */
[----:B------:R-:W-:-:S12]  /*11ff0*/  @UP0 ULDC UR4, c[0x0][0x450] ;  /* 0x0001140000040ab9 */ /* 0x000fd80000000800 */
[----:B------:R-:W-:Y:S01]  /*12000*/  @P0 SHF.R.U32.HI R7, RZ, UR4, R0 ;  /* 0x00000004ff070c19 */ /* 0x000fe20008011600 */
[----:B------:R-:W-:Y:S01]  /*12010*/  ULDC.64 UR4, c[0x0][0x2e0] ;  /* 0x0000b80000047ab9 */ /* 0x000fe20000000a00 */
[----:B------:R-:W0:Y:S01]  /*12020*/  LDC R0, c[0x0][0x448] ;  /* 0x00011200ff007b82 */ /* 0x000e220000000800 */
[----:B------:R-:W-:Y:S01]  /*12030*/  IMAD R11, R18, UR4, RZ ;  /* 0x00000004120b7c24 */ /* 0x000fe2000f8e02ff */
[----:B------:R-:W-:Y:S01]  /*12040*/  SHF.R.S32.HI R4, RZ, 0x1f, R7 ;  /* 0x0000001fff047819 */ /* 0x000fe20000011407 */
[----:B------:R-:W-:-:S04]  /*12050*/  IMAD.WIDE.U32 R2, R26, UR4, R2 ;  /* 0x000000041a027c25 */ /* 0x000fc8000f8e0002 */
[----:B------:R-:W-:Y:S01]  /*12060*/  IMAD R11, R26, UR5, R11 ;  /* 0x000000051a0b7c24 */ /* 0x000fe2000f8e020b */
[----:B------:R-:W-:Y:S02]  /*12070*/  ULDC.64 UR4, c[0x0][0x2d0] ;  /* 0x0000b40000047ab9 */ /* 0x000fe40000000a00 */
[----:B------:R-:W-:Y:S02]  /*12080*/  IMAD R4, R4, UR4, RZ ;  /* 0x0000000404047c24 */ /* 0x000fe4000f8e02ff */
[----:B------:R-:W-:Y:S02]  /*12090*/  IMAD.IADD R3, R3, 0x1, R11 ;  /* 0x0000000103037824 */ /* 0x000fe400078e020b */
[C---:B------:R-:W-:Y:S02]  /*120a0*/  IMAD R5, R7.reuse, UR5, R4 ;  /* 0x0000000507057c24 */ /* 0x040fe4000f8e0204 */
[----:B------:R-:W-:Y:S02]  /*120b0*/  IMAD.MOV R4, RZ, RZ, -R7 ;  /* 0x000000ffff047224 */ /* 0x000fe400078e0a07 */
[----:B------:R-:W-:Y:S01]  /*120c0*/  IMAD.WIDE.U32 R2, R7, UR4, R2 ;  /* 0x0000000407027c25 */ /* 0x000fe2000f8e0002 */
[----:B------:R-:W-:-:S03]  /*120d0*/  ULDC.64 UR4, c[0x0][0x2c8] ;  /* 0x0000b20000047ab9 */ /* 0x000fc60000000a00 */
[----:B------:R-:W-:Y:S02]  /*120e0*/  IMAD.IADD R3, R3, 0x1, R5 ;  /* 0x0000000103037824 */ /* 0x000fe400078e0205 */
[----:B0-----:R-:W-:-:S04]  /*120f0*/  IMAD R9, R0, R4, R9 ;  /* 0x0000000400097224 */ /* 0x001fc800078e0209 */
[----:B------:R-:W-:Y:S01]  /*12100*/  IMAD.WIDE.U32 R2, R9, UR4, R2 ;  /* 0x0000000409027c25 */ /* 0x000fe2000f8e0002 */
[----:B------:R-:W-:-:S05]  /*12110*/  SHF.R.S32.HI R4, RZ, 0x1f, R9 ;  /* 0x0000001fff047819 */ /* 0x000fca0000011409 */
        /* <DEDUP_REMOVED lines=11> */
[----:B------:R-:W0:Y:S01]  /*121d0*/  SHFL.IDX PT, R14, R4, RZ, 0x1c1f ;  /* 0x001c1fff040e7589 */ /* 0x000e2200000e0000 */
[----:B------:R-:W-:Y:S02]  /*121e0*/  ULDC UR4, c[0x0][0x288] ;  /* 0x0000a20000047ab9 */ /* 0x000fe40000000800 */
[----:B------:R-:W-:Y:S01]  /*121f0*/  IMAD R7, R0, UR4, RZ ;  /* 0x0000000400077c24 */ /* 0x000fe2000f8e02ff */
[----:B------:R-:W1:Y:S01]  /*12200*/  SHFL.IDX PT, R2, R5, RZ, 0x1c1f ;  /* 0x001c1fff05027589 */ /* 0x000e6200000e0000 */
[----:B------:R-:W-:-:S03]  /*12210*/  VIADD R0, R23, UR41 ;  /* 0x0000002917007c36 */ /* 0x000fc60008000000 */
[----:B------:R-:W-:Y:S01]  /*12220*/  SHFL.IDX PT, R6, R5, 0x1, 0x1c1f ;  /* 0x003c1f0005067f89 */ /* 0x000fe200000e0000 */
[C---:B------:R-:W-:Y:S01]  /*12230*/  VIADD R8, R0.reuse, 0x20 ;  /* 0x0000002000087836 */ /* 0x040fe20000000000 */
[----:B------:R-:W-:-:S13]  /*12240*/  ISETP.GE.AND P0, PT, R0, R7, PT ;  /* 0x000000070000720c */ /* 0x000fda0003f06270 */
[----:B------:R-:W-:Y:S01]  /*12250*/  @!P0 VIADD R19, R37, UR48 ;  /* 0x0000003025138c36 */ /* 0x000fe20008000000 */
[----:B0-----:R-:W-:-:S05]  /*12260*/  @!P0 IADD3 R14, P4, R29, R14, RZ ;  /* 0x0000000e1d0e8210 */ /* 0x001fca0007f9e0ff */
[----:B-1----:R-:W-:Y:S02]  /*12270*/  @!P0 IMAD.X R3, RZ, RZ, R2, P4 ;  /* 0x000000ffff038224 */ /* 0x002fe400020e0602 */
[----:B------:R-:W-:Y:S02]  /*12280*/  @!P0 IMAD.MOV.U32 R2, RZ, RZ, R14 ;  /* 0x000000ffff028224 */ /* 0x000fe400078e000e */
[----:B------:R-:W0:Y:S04]  /*12290*/  SHFL.IDX PT, R14, R4, 0x1, 0x1c1f ;  /* 0x003c1f00040e7f89 */ /* 0x000e2800000e0000 */
[----:B------:R-:W-:Y:S04]  /*122a0*/  @!P0 LDGSTS.E.BYPASS.LTC128B.128 [R19+0x10400], desc[UR42][R2.64], !P3 ;  /* 0x1040000002138fae */ /* 0x000fe8000d901d6a */
[----:B------:R-:W-:Y:S04]  /*122b0*/  @!P0 LDGSTS.E.BYPASS.LTC128B.128 [R19+0x12400], desc[UR42][R2.64+0x40], !P2 ;  /* 0x1240004002138fae */ /* 0x000fe8000d101d6a */
[----:B------:R1:W-:Y:S01]  /*122c0*/  @!P0 LDGSTS.E.BYPASS.LTC128B.128 [R19+0x14400], desc[UR42][R2.64+0x80], !P1 ;  /* 0x1440008002138fae */ /* 0x0003e2000c901d6a */
[----:B------:R-:W-:Y:S01]  /*122d0*/  ISETP.GE.AND P0, PT, R8, R7, PT ;  /* 0x000000070800720c */ /* 0x000fe20003f06270 */
[----:B------:R-:W-:-:S12]  /*122e0*/  VIADD R8, R0, 0x40 ;  /* 0x0000004000087836 */ /* 0x000fd80000000000 */
[----:B0-----:R-:W-:Y:S01]  /*122f0*/  @!P0 IADD3 R14, P4, R29, R14, RZ ;  /* 0x0000000e1d0e8210 */ /* 0x001fe20007f9e0ff */
[----:B------:R-:W-:-:S04]  /*12300*/  @!P0 VIADD R21, R37, UR48 ;  /* 0x0000003025158c36 */ /* 0x000fc80008000000 */
[----:B------:R-:W-:Y:S02]  /*12310*/  @!P0 IMAD.X R9, RZ, RZ, R6, P4 ;  /* 0x000000ffff098224 */ /* 0x000fe400020e0606 */
[----:B-1----:R-:W-:Y:S01]  /*12320*/  @!P0 IMAD.MOV.U32 R2, RZ, RZ, R14 ;  /* 0x000000ffff028224 */ /* 0x002fe200078e000e */
[----:B------:R-:W-:Y:S01]  /*12330*/  SHFL.IDX PT, R6, R5, 0x2, 0x1c1f ;  /* 0x005c1f0005067f89 */ /* 0x000fe200000e0000 */
[----:B------:R-:W-:-:S03]  /*12340*/  @!P0 IMAD.MOV.U32 R3, RZ, RZ, R9 ;  /* 0x000000ffff038224 */ /* 0x000fc600078e0009 */
[----:B------:R-:W0:Y:S04]  /*12350*/  SHFL.IDX PT, R14, R4, 0x2, 0x1c1f ;  /* 0x005c1f00040e7f89 */ /* 0x000e2800000e0000 */
[----:B------:R-:W-:Y:S04]  /*12360*/  @!P0 LDGSTS.E.BYPASS.LTC128B.128 [R21+0x10c00], desc[UR42][R2.64], !P3 ;  /* 0x10c0000002158fae */ /* 0x000fe8000d901d6a */
[----:B------:R-:W-:Y:S04]  /*12370*/  @!P0 LDGSTS.E.BYPASS.LTC128B.128 [R21+0x12c00], desc[UR42][R2.64+0x40], !P2 ;  /* 0x12c0004002158fae */ /* 0x000fe8000d101d6a */
[----:B------:R1:W-:Y:S01]  /*12380*/  @!P0 LDGSTS.E.BYPASS.LTC128B.128 [R21+0x14c00], desc[UR42][R2.64+0x80], !P1 ;  /* 0x14c0008002158fae */ /* 0x0003e2000c901d6a */
[----:B------:R-:W-:-:S03]  /*12390*/  ISETP.GE.AND P0, PT, R8, R7, PT ;  /* 0x000000070800720c */ /* 0x000fc60003f06270 */
[----:B------:R-:W2:Y:S10]  /*123a0*/  SHFL.IDX PT, R5, R5, 0x3, 0x1c1f ;  /* 0x007c1f0005057f89 */ /* 0x000eb400000e0000 */
[----:B0-----:R-:W-:Y:S01]  /*123b0*/  @!P0 IADD3 R14, P4, R29, R14, RZ ;  /* 0x0000000e1d0e8210 */ /* 0x001fe20007f9e0ff */
[----:B------:R-:W-:-:S04]  /*123c0*/  @!P0 VIADD R19, R37, UR48 ;  /* 0x0000003025138c36 */ /* 0x000fc80008000000 */
[----:B------:R-:W-:Y:S02]  /*123d0*/  @!P0 IMAD.X R9, RZ, RZ, R6, P4 ;  /* 0x000000ffff098224 */ /* 0x000fe400020e0606 */
[----:B-1----:R-:W-:Y:S02]  /*123e0*/  @!P0 IMAD.MOV.U32 R2, RZ, RZ, R14 ;  /* 0x000000ffff028224 */ /* 0x002fe400078e000e */
[----:B------:R-:W-:Y:S01]  /*123f0*/  @!P0 IMAD.MOV.U32 R3, RZ, RZ, R9 ;  /* 0x000000ffff038224 */ /* 0x000fe200078e0009 */
[----:B------:R0:W1:Y:S04]  /*12400*/  SHFL.IDX PT, R14, R4, 0x3, 0x1c1f ;  /* 0x007c1f00040e7f89 */ /* 0x00006800000e0000 */
[----:B------:R0:W-:Y:S04]  /*12410*/  @!P0 LDGSTS.E.BYPASS.LTC128B.128 [R19+0x11400], desc[UR42][R2.64], !P3 ;  /* 0x1140000002138fae */ /* 0x0001e8000d901d6a */
[----:B------:R0:W-:Y:S04]  /*12420*/  @!P0 LDGSTS.E.BYPASS.LTC128B.128 [R19+0x13400], desc[UR42][R2.64+0x40], !P2 ;  /* 0x1340004002138fae */ /* 0x0001e8000d101d6a */
[----:B--2---:R0:W-:Y:S02]  /*12430*/  @!P0 LDGSTS.E.BYPASS.LTC128B.128 [R19+0x15400], desc[UR42][R2.64+0x80], !P1 ;  /* 0x1540008002138fae */ /* 0x0041e4000c901d6a */
.L_x_1235:
[----:B------:R-:W-:Y:S01]  /*12440*/  VIADD R0, R0, 0x60 ;  /* 0x0000006000007836 */ /* 0x000fe20000000000 */
[----:B------:R-:W-:Y:S04]  /*12450*/  BSSY B0, `(.L_x_1163) ;  /* 0x000000c000007945 */ /* 0x000fe80003800000 */
[----:B------:R-:W-:-:S13]  /*12460*/  ISETP.GE.AND P0, PT, R0, R7, PT ;  /* 0x000000070000720c */ /* 0x000fda0003f06270 */
[----:B------:R-:W-:Y:S05]  /*12470*/  @P0 BRA `(.L_x_1164) ;  /* 0x0000000000240947 */ /* 0x000fea0003800000 */
[----:B01----:R-:W-:-:S05]  /*12480*/  IADD3 R2, P0, R29, R14, RZ ;  /* 0x0000000e1d027210 */ /* 0x003fca0007f1e0ff */
[----:B------:R-:W-:Y:S02]  /*12490*/  IMAD.X R3, RZ, RZ, R5, P0 ;  /* 0x000000ffff037224 */ /* 0x000fe400000e0605 */
[----:B------:R-:W-:-:S05]  /*124a0*/  VIADD R5, R37, UR48 ;  /* 0x0000003025057c36 */ /* 0x000fca0008000000 */
[----:B------:R-:W-:Y:S01]  /*124b0*/  @!PT LDS RZ, [RZ] ;  /* 0x00000000fffff984 */ /* 0x000fe20000000800 */
[----:B------:R-:W-:Y:S01]  /*124c0*/  @!PT LDS RZ, [RZ] ;  /* 0x00000000fffff984 */ /* 0x000fe20000000800 */
[----:B------:R-:W-:Y:S01]  /*124d0*/  @!PT LDS RZ, [RZ] ;  /* 0x00000000fffff984 */ /* 0x000fe20000000800 */
[----:B------:R2:W-:Y:S04]  /*124e0*/  LDGSTS.E.BYPASS.LTC128B.128 [R5+0x11c00], desc[UR42][R2.64], !P3 ;  /* 0x11c0000002057fae */ /* 0x0005e8000d901d6a */
[----:B------:R2:W-:Y:S04]  /*124f0*/  LDGSTS.E.BYPASS.LTC128B.128 [R5+0x13c00], desc[UR42][R2.64+0x40], !P2 ;  /* 0x13c0004002057fae */ /* 0x0005e8000d101d6a */
[----:B------:R2:W-:Y:S02]  /*12500*/  LDGSTS.E.BYPASS.LTC128B.128 [R5+0x15c00], desc[UR42][R2.64+0x80], !P1 ;  /* 0x15c0008002057fae */ /* 0x0005e4000c901d6a */
.L_x_1164:
[----:B------:R-:W-:Y:S05]  /*12510*/  BSYNC B0 ;  /* 0x0000000000007941 */ /* 0x000fea0003800000 */
.L_x_1163:
[----:B------:R-:W-:Y:S01]  /*12520*/  NOP ;  /* 0x0000000000007918 */ /* 0x000fe20000000000 */
[----:B------:R-:W-:Y:S01]  /*12530*/  SYNCS.ARRIVE.TRANS64.RED.A0T1 RZ, [UR48+0x22800], RZ ;  /* 0x022800ffffff79a7 */ /* 0x000fe20008200430 */
[----:B------:R-:W-:Y:S01]  /*12540*/  IMAD.MOV.U32 R0, RZ, RZ, 0x1 ;  /* 0x00000001ff007424 */ /* 0x000fe200078e00ff */
[----:B------:R-:W-:Y:S01]  /*12550*/  ARRIVES.LDGSTSBAR.64.TRANSCNT [UR48+0x22800] ;  /* 0x02280000ff0079b0 */ /* 0x000fe20008000ab0 */
[----:B------:R-:W-:Y:S02]  /*12560*/  VIADD R16, R16, 0xfffffffe ;  /* 0xfffffffe10107836 */ /* 0x000fe40000000000 */
[----:B------:R-:W-:Y:S01]  /*12570*/  IMAD.MOV.U32 R29, RZ, RZ, 0x1 ;  /* 0x00000001ff1d7424 */ /* 0x000fe200078e00ff */
[----:B------:R-:W-:Y:S01]  /*12580*/  SHF.L.U32 R0, R0, 0x1f, RZ ;  /* 0x0000001f00007819 */ /* 0x000fe200000006ff */
[----:B------:R-:W-:Y:S01]  /*12590*/  NOP ;  /* 0x0000000000007918 */ /* 0x000fe20000000000 */
[----:B------:R-:W-:Y:S02]  /*125a0*/  SYNCS.ARRIVE.TRANS64.A1T0 RZ, [UR48+0x22800], RZ ;  /* 0x022800ffffff79a7 */ /* 0x000fe40008100030 */
[----:B------:R-:W3:Y:S02]  /*125b0*/  SYNCS.PHASECHK.TRANS64.TRYWAIT P0, [UR48+0x22820], R0 ;  /* 0x02282000ff0075a7 */ /* 0x000ee40008000170 */
[----:B---3--:R-:W-:Y:S05]  /*125c0*/  @!P0 BRA `(.L_x_1165) ;  /* 0x0000003000588947 */ /* 0x008fea0003800000 */
.L_x_1236:
[----:B------:R-:W-:-:S13]  /*125d0*/  ISETP.GE.AND P0, PT, R16, UR51, PT ;  /* 0x0000003310007c0c */ /* 0x000fda000bf06270 */
[----:B------:R-:W-:Y:S05]  /*125e0*/  @!P0 BRA `(.L_x_1166) ;  /* 0x0000001000ac8947 */ /* 0x000fea0003800000 */
[----:B------:R-:W-:Y:S01]  /*125f0*/  UIADD3 UR4, UR47, 0x1, URZ ;  /* 0x000000012f047890 */ /* 0x000fe2000fffe03f */
[----:B0-2---:R-:W-:Y:S01]  /*12600*/  LOP3.LUT R3, RZ, UR45, RZ, 0x33, !PT ;  /* 0x0000002dff037c12 */ /* 0x005fe2000f8e33ff */
[----:B------:R-:W-:Y:S01]  /*12610*/  IMAD.MOV.U32 R10, RZ, RZ, 0x1 ;  /* 0x00000001ff0a7424 */ /* 0x000fe200078e00ff */
[----:B------:R-:W-:Y:S01]  /*12620*/  IADD3 R17, R24, R17, R23 ;  /* 0x0000001118117210 */ /* 0x000fe20007ffe017 */
[----:B------:R-:W-:Y:S01]  /*12630*/  UIMAD UR4, UR4, UR38, URZ ;  /* 0x00000026040472a4 */ /* 0x000fe2000f8e023f */
[----:B------:R-:W-:Y:S01]  /*12640*/  LOP3.LUT R5, RZ, UR44, RZ, 0x33, !PT ;  /* 0x0000002cff057c12 */ /* 0x000fe2000f8e33ff */
[----:B------:R-:W-:Y:S02]  /*12650*/  IMAD.MOV.U32 R9, RZ, RZ, RZ ;  /* 0x000000ffff097224 */ /* 0x000fe400078e00ff */
[----:B------:R-:W-:Y:S02]  /*12660*/  VIADD R17, R17, 0xfffffe80 ;  /* 0xfffffe8011117836 */ /* 0x000fe40000000000 */
[----:B------:R-:W-:-:S04]  /*12670*/  LOP3.LUT R0, RZ, UR4, RZ, 0x33, !PT ;  /* 0x00000004ff007c12 */ /* 0x000fc8000f8e33ff */
[----:B------:R-:W-:-:S04]  /*12680*/  VIADDMNMX R0, R0, -UR46, R3, !PT ;  /* 0x8000002e00007c46 */ /* 0x000fc8000f800103 */
[----:B------:R-:W-:-:S04]  /*12690*/  VIMNMX R0, R0, R5, !PT ;  /* 0x0000000500007248 */ /* 0x000fc80007fe0100 */
[C---:B------:R-:W-:Y:S01]  /*126a0*/  IADD3 R30, -R0.reuse, -0x2, RZ ;  /* 0xfffffffe001e7810 */ /* 0x040fe20007ffe1ff */
[----:B------:R-:W-:-:S07]  /*126b0*/  IMAD R28, R0, -0x80, R17 ;  /* 0xffffff80001c7824 */ /* 0x000fce00078e0211 */
.L_x_1181:
[----:B0-2---:R-:W2:Y:S01]  /*126c0*/  LDL R4, [R1+0x4] ;  /* 0x0000040001047983 */ /* 0x005ea20000100800 */
[----:B------:R-:W0:Y:S01]  /*126d0*/  LDC R0, c[0x0][0x430] ;  /* 0x00010c00ff007b82 */ /* 0x000e220000000800 */
[----:B------:R-:W-:Y:S01]  /*126e0*/  IMAD.MOV.U32 R7, RZ, RZ, R28 ;  /* 0x000000ffff077224 */ /* 0x000fe200078e001c */
[----:B------:R-:W-:Y:S01]  /*126f0*/  ULDC.64 UR4, c[0x0][0x428] ;  /* 0x00010a0000047ab9 */ /* 0x000fe20000000a00 */
[----:B0-----:R-:W-:-:S13]  /*12700*/  ISETP.NE.AND P0, PT, R0, 0x1, PT ;  /* 0x000000010000780c */ /* 0x001fda0003f05270 */
[----:B------:R-:W0:Y:S08]  /*12710*/  @P0 LDC R3, c[0x0][0x434] ;  /* 0x00010d00ff030b82 */ /* 0x000e300000000800 */
[----:B------:R-:W3:Y:S01]  /*12720*/  @P0 LDC R5, c[0x0][0x438] ;  /* 0x00010e00ff050b82 */ /* 0x000ee20000000800 */
[----:B0-----:R-:W-:-:S05]  /*12730*/  @P0 IMAD.HI.U32 R0, R28, R3, RZ ;  /* 0x000000031c000227 */ /* 0x001fca00078e00ff */
[----:B---3--:R-:W-:-:S04]  /*12740*/  @P0 SHF.R.U32.HI R7, RZ, R5, R0 ;  /* 0x00000005ff070219 */ /* 0x008fc80000011600 */
[--C-:B------:R-:W-:Y:S01]  /*12750*/  SHF.R.S32.HI R3, RZ, 0x1f, R7.reuse ;  /* 0x0000001fff037819 */ /* 0x100fe20000011407 */
[----:B------:R-:W-:-:S04]  /*12760*/  IMAD.MOV.U32 R2, RZ, RZ, R7 ;  /* 0x000000ffff027224 */ /* 0x000fc800078e0007 */
[----:B------:R-:W-:-:S04]  /*12770*/  IMAD.WIDE.U32 R2, R32, UR4, R2 ;  /* 0x0000000420027c25 */ /* 0x000fc8000f8e0002 */
[----:B--2---:R-:W-:-:S04]  /*12780*/  IMAD R5, R4, UR4, RZ ;  /* 0x0000000404057c24 */ /* 0x004fc8000f8e02ff */
[----:B------:R-:W-:Y:S01]  /*12790*/  IMAD R5, R32, UR5, R5 ;  /* 0x0000000520057c24 */ /* 0x000fe2000f8e0205 */
[----:B------:R-:W-:Y:S02]  /*127a0*/  ULDC.64 UR4, c[0x0][0x418] ;  /* 0x0001060000047ab9 */ /* 0x000fe40000000a00 */
[----:B------:R-:W-:Y:S01]  /*127b0*/  LEA R4, P0, R2, UR4, 0x2 ;  /* 0x0000000402047c11 */ /* 0x000fe2000f8010ff */
[----:B------:R-:W-:-:S05]  /*127c0*/  IMAD.IADD R3, R5, 0x1, R3 ;  /* 0x0000000105037824 */ /* 0x000fca00078e0203 */
[----:B------:R-:W-:-:S05]  /*127d0*/  LEA.HI.X R5, R2, UR5, R3, 0x2, P0 ;  /* 0x0000000502057c11 */ /* 0x000fca00080f1403 */
[----:B------:R-:W2:Y:S01]  /*127e0*/  LDG.E R6, desc[UR42][R4.64] ;  /* 0x0000002a04067981 */ /* 0x000ea2000c1e1900 */
[----:B------:R-:W-:-:S06]  /*127f0*/  ULOP3.LUT UR6, UR40, 0x2, URZ, 0xfc, !UPT ;  /* 0x0000000228067892 */ /* 0x000fcc000f8efc3f */
[----:B------:R-:W-:Y:S02]  /*12800*/  IMAD.U32 R8, RZ, RZ, UR6 ;  /* 0x00000006ff087e24 */ /* 0x000fe4000f8e00ff */
[----:B------:R-:W-:-:S03]  /*12810*/  VIADD R0, R9, 0x1 ;  /* 0x0000000109007836 */ /* 0x000fc60000000000 */
[----:B------:R-:W-:Y:S02]  /*12820*/  ISETP.NE.AND P1, PT, R8, 0x3, PT ;  /* 0x000000030800780c */ /* 0x000fe40003f25270 */
[----:B------:R-:W-:Y:S01]  /*12830*/  ISETP.NE.AND P0, PT, R0, 0x2, PT ;  /* 0x000000020000780c */ /* 0x000fe20003f05270 */
[----:B------:R-:W-:-:S03]  /*12840*/  VIADD R30, R30, 0xffffffff ;  /* 0xffffffff1e1e7836 */ /* 0x000fc60000000000 */
[----:B------:R-:W-:Y:S02]  /*12850*/  SEL R29, RZ, 0x1, P0 ;  /* 0x00000001ff1d7807 */ /* 0x000fe40000000000 */
[----:B------:R-:W-:Y:S02]  /*12860*/  SEL R0, R0, RZ, P0 ;  /* 0x000000ff00007207 */ /* 0x000fe40000000000 */
[----:B------:R-:W-:Y:S02]  /*12870*/  LOP3.LUT R29, R10, R29, RZ, 0x3c, !PT ;  /* 0x0000001d0a1d7212 */ /* 0x000fe400078e3cff */
[----:B------:R-:W-:Y:S02]  /*12880*/  ISETP.GT.AND P2, PT, R30, UR51, PT ;  /* 0x000000331e007c0c */ /* 0x000fe4000bf44270 */
[----:B--2---:R-:W-:Y:S01]  /*12890*/  SHF.R.S32.HI R17, RZ, 0x1f, R6 ;  /* 0x0000001fff117819 */ /* 0x004fe20000011406 */
[----:B------:R-:W-:Y:S10]  /*128a0*/  @!P1 BRA `(.L_x_1167) ;  /* 0x0000000000049947 */ /* 0x000ff40003800000 */
[----:B------:R-:W-:Y:S01]  /*128b0*/  BPT.TRAP 0x1 ;  /* 0x000000040000795c */ /* 0x000fe20000300000 */
.L_x_1167:
[----:B------:R-:W-:Y:S02]  /*128c0*/  LEA R8, R0, UR48, 0x3 ;  /* 0x0000003000087c11 */ /* 0x000fe4000f8e18ff */
[----:B------:R-:W-:-:S04]  /*128d0*/  SHF.L.U32 R18, R29, 0x1f, RZ ;  /* 0x0000001f1d127819 */ /* 0x000fc800000006ff */
[----:B------:R-:W0:Y:S02]  /*128e0*/  SYNCS.PHASECHK.TRANS64.TRYWAIT P0, [R8+URZ+0x22880], R18 ;  /* 0x02288012080075a7 */ /* 0x000e24000800017f */
[----:B0-----:R-:W-:Y:S05]  /*128f0*/  @!P0 BRA `(.L_x_1168) ;  /* 0x0000002c00a48947 */ /* 0x001fea0003800000 */
.L_x_1237:
[----:B------:R-:W2:Y:S01]  /*12900*/  LDL R2, [R1] ;  /* 0x0000000001027983 */ /* 0x000ea20000100800 */
[----:B------:R-:W-:Y:S01]  /*12910*/  ULDC UR4, c[0x0][0x430] ;  /* 0x00010c0000047ab9 */ /* 0x000fe20000000800 */
[----:B------:R-:W-:Y:S01]  /*12920*/  R2UR UR6, R31 ;  /* 0x000000001f0672ca */ /* 0x000fe200000e0000 */
[----:B------:R-:W-:Y:S01]  /*12930*/  UIADD3 UR4, -UR4, URZ, URZ ;  /* 0x0000003f04047290 */ /* 0x000fe2000fffe13f */
[----:B------:R-:W3:Y:S05]  /*12940*/  S2R R23, SR_TID.X ;  /* 0x0000000000177919 */ /* 0x000eea0000002100 */
[----:B------:R-:W-:Y:S01]  /*12950*/  IMAD R7, R7, UR4, R28 ;  /* 0x0000000407077c24 */ /* 0x000fe2000f8e021c */
[----:B------:R-:W-:-:S04]  /*12960*/  ULDC.64 UR4, c[0x0][0x328] ;  /* 0x0000ca0000047ab9 */ /* 0x000fc80000000a00 */
[----:B------:R-:W-:Y:S01]  /*12970*/  SHF.R.S32.HI R16, RZ, 0x1f, R7 ;  /* 0x0000001fff107819 */ /* 0x000fe20000011407 */
[----:B---3--:R-:W-:-:S05]  /*12980*/  IMAD.SHL.U32 R23, R23, 0x10, RZ ;  /* 0x0000001017177824 */ /* 0x008fca00078e00ff */
[----:B------:R-:W-:Y:S02]  /*12990*/  LOP3.LUT R23, R23, 0x30, RZ, 0xc0, !PT ;  /* 0x0000003017177812 */ /* 0x000fe400078ec0ff */
[C---:B--2---:R-:W-:Y:S02]  /*129a0*/  LOP3.LUT P3, RZ, R2.reuse, 0x2, RZ, 0xc0, !PT ;  /* 0x0000000202ff7812 */ /* 0x044fe4000786c0ff */
[----:B------:R-:W-:Y:S01]  /*129b0*/  LOP3.LUT P1, RZ, R2, 0x1, RZ, 0xc0, !PT ;  /* 0x0000000102ff7812 */ /* 0x000fe2000782c0ff */
[----:B------:R-:W-:-:S04]  /*129c0*/  IMAD R2, R16, UR4, RZ ;  /* 0x0000000410027c24 */ /* 0x000fc8000f8e02ff */
[C---:B------:R-:W-:Y:S02]  /*129d0*/  IMAD R5, R7.reuse, UR5, R2 ;  /* 0x0000000507057c24 */ /* 0x040fe4000f8e0202 */
[----:B------:R-:W-:Y:S01]  /*129e0*/  IMAD.WIDE.U32 R2, R7, UR4, RZ ;  /* 0x0000000407027c25 */ /* 0x000fe2000f8e00ff */
        /* <DEDUP_REMOVED lines=13> */
[----:B------:R-:W-:-:S04]  /*12ac0*/  IADD3 R19, P0, R2, UR6, RZ ;  /* 0x0000000602137c10 */ /* 0x000fc8000ff1e0ff */
[----:B------:R-:W-:Y:S01]  /*12ad0*/  IADD3.X R22, R5, UR4, R3, P0, !PT ;  /* 0x0000000405167c10 */ /* 0x000fe200087fe403 */
[----:B------:R-:W-:-:S03]  /*12ae0*/  UMOV UR4, 0xffffffff ;  /* 0xffffffff00047882 */ /* 0x000fc60000000000 */
[----:B------:R-:W-:Y:S05]  /*12af0*/  BRA.DIV UR4, `(.L_x_1169) ;  /* 0x0000002e04387947 */ /* 0x000fea000b800000 */
[----:B-1----:R-:W1:Y:S01]  /*12b00*/  SHFL.IDX PT, R14, R19, RZ, 0x1c1f ;  /* 0x001c1fff130e7589 */ /* 0x002e6200000e0000 */
[----:B------:R-:W-:-:S03]  /*12b10*/  IMAD R20, R0, 0x4000, R36 ;  /* 0x0000400000147824 */ /* 0x000fc600078e0224 */
[----:B------:R-:W2:Y:S01]  /*12b20*/  SHFL.IDX PT, R3, R22, RZ, 0x1c1f ;  /* 0x001c1fff16037589 */ /* 0x000ea200000e0000 */
[----:B------:R-:W-:-:S03]  /*12b30*/  IMAD.IADD R21, R34, 0x1, R20 ;  /* 0x0000000122157824 */ /* 0x000fc600078e0214 */
[----:B------:R-:W-:Y:S01]  /*12b40*/  SHFL.IDX PT, R5, R22, 0x1, 0x1c1f ;  /* 0x003c1f0016057f89 */ /* 0x000fe200000e0000 */
[----:B-1----:R-:W-:-:S03]  /*12b50*/  IADD3 R2, P0, R23, R14, RZ ;  /* 0x0000000e17027210 */ /* 0x002fc60007f1e0ff */
[----:B------:R-:W1:Y:S02]  /*12b60*/  SHFL.IDX PT, R14, R19, 0x1, 0x1c1f ;  /* 0x003c1f00130e7f89 */ /* 0x000e6400000e0000 */
[----:B--2---:R-:W-:-:S05]  /*12b70*/  IMAD.X R3, RZ, RZ, R3, P0 ;  /* 0x000000ffff037224 */ /* 0x004fca00000e0603 */
[----:B------:R-:W-:Y:S04]  /*12b80*/  LDGSTS.E.BYPASS.LTC128B.128 [R20], desc[UR42][R2.64], !P3 ;  /* 0x0000000002147fae */ /* 0x000fe8000d901d6a */
[----:B------:R2:W-:Y:S01]  /*12b90*/  LDGSTS.E.BYPASS.LTC128B.128 [R21], desc[UR42][R2.64+0x40], !P1 ;  /* 0x0000004002157fae */ /* 0x0005e2000c901d6a */
[----:B-1----:R-:W-:-:S03]  /*12ba0*/  IADD3 R4, P0, R23, R14, RZ ;  /* 0x0000000e17047210 */ /* 0x002fc60007f1e0ff */
[----:B--2---:R-:W-:Y:S04]  /*12bb0*/  SHFL.IDX PT, R3, R22, 0x2, 0x1c1f ;  /* 0x005c1f0016037f89 */ /* 0x004fe800000e0000 */
[----:B------:R-:W1:Y:S01]  /*12bc0*/  SHFL.IDX PT, R14, R19, 0x2, 0x1c1f ;  /* 0x005c1f00130e7f89 */ /* 0x000e6200000e0000 */
[----:B------:R-:W-:-:S03]  /*12bd0*/  IMAD.X R5, RZ, RZ, R5, P0 ;  /* 0x000000ffff057224 */ /* 0x000fc600000e0605 */
[----:B------:R-:W2:Y:S04]  /*12be0*/  SHFL.IDX PT, R22, R22, 0x3, 0x1c1f ;  /* 0x007c1f0016167f89 */ /* 0x000ea800000e0000 */
[----:B------:R3:W-:Y:S04]  /*12bf0*/  LDGSTS.E.BYPASS.LTC128B.128 [R20+0x1000], desc[UR42][R4.64], !P3 ;  /* 0x0100000004147fae */ /* 0x0007e8000d901d6a */
[----:B------:R3:W-:Y:S01]  /*12c00*/  LDGSTS.E.BYPASS.LTC128B.128 [R21+0x1000], desc[UR42][R4.64+0x40], !P1 ;  /* 0x0100004004157fae */ /* 0x0007e2000c901d6a */
[----:B-1----:R-:W-:-:S03]  /*12c10*/  IADD3 R2, P0, R23, R14, RZ ;  /* 0x0000000e17027210 */ /* 0x002fc60007f1e0ff */
[----:B------:R3:W1:Y:S02]  /*12c20*/  SHFL.IDX PT, R14, R19, 0x3, 0x1c1f ;  /* 0x007c1f00130e7f89 */ /* 0x00066400000e0000 */
[----:B------:R-:W-:-:S05]  /*12c30*/  IMAD.X R3, RZ, RZ, R3, P0 ;  /* 0x000000ffff037224 */ /* 0x000fca00000e0603 */
[----:B------:R3:W-:Y:S04]  /*12c40*/  LDGSTS.E.BYPASS.LTC128B.128 [R20+0x2000], desc[UR42][R2.64], !P3 ;  /* 0x0200000002147fae */ /* 0x0007e8000d901d6a */
[----:B--2---:R3:W-:Y:S02]  /*12c50*/  LDGSTS.E.BYPASS.LTC128B.128 [R21+0x2000], desc[UR42][R2.64+0x40], !P1 ;  /* 0x0200004002157fae */ /* 0x0047e4000c901d6a */
.L_x_1247:
[----:B-1-3--:R-:W-:Y:S02]  /*12c60*/  IADD3 R2, P0, R23, R14, RZ ;  /* 0x0000000e17027210 */ /* 0x00afe40007f1e0ff */
[----:B------:R-:W-:-:S03]  /*12c70*/  R2UR UR4, R8 ;  /* 0x00000000080472ca */ /* 0x000fc600000e0000 */
[----:B------:R-:W-:-:S05]  /*12c80*/  IMAD.X R3, RZ, RZ, R22, P0 ;  /* 0x000000ffff037224 */ /* 0x000fca00000e0616 */
        /* <DEDUP_REMOVED lines=14> */
.L_x_1170:
[----:B------:R1:W-:Y:S01]  /*12d70*/  SYNCS.ARRIVE.TRANS64.A1T0 RZ, [R8+URZ+0x22870], RZ ;  /* 0x022870ff08ff79a7 */ /* 0x0003e2000810003f */
[----:B------:R-:W-:Y:S05]  /*12d80*/  @!P1 BRA `(.L_x_1171) ;  /* 0x0000000000049947 */ /* 0x000fea0003800000 */
[----:B------:R-:W-:Y:S01]  /*12d90*/  BPT.TRAP 0x1 ;  /* 0x000000040000795c */ /* 0x000fe20000300000 */
.L_x_1171:
[----:B------:R-:W2:Y:S02]  /*12da0*/  SYNCS.PHASECHK.TRANS64.TRYWAIT P0, [R8+URZ+0x22840], R18 ;  /* 0x02284012080075a7 */ /* 0x000ea4000800017f */
[----:B--2---:R-:W-:Y:S05]  /*12db0*/  @!P0 BRA `(.L_x_1172) ;  /* 0x0000002c00a48947 */ /* 0x004fea0003800000 */
.L_x_1248:
[----:B------:R-:W3:Y:S01]  /*12dc0*/  LDL R2, [R1] ;  /* 0x0000000001027983 */ /* 0x000ee20000100800 */
[----:B------:R-:W-:Y:S01]  /*12dd0*/  ULDC.64 UR4, c[0x0][0x300] ;  /* 0x0000c00000047ab9 */ /* 0x000fe20000000a00 */
[----:B------:R-:W-:Y:S01]  /*12de0*/  R2UR UR6, R31 ;  /* 0x000000001f0672ca */ /* 0x000fe200000e0000 */
[----:B------:R-:W-:Y:S01]  /*12df0*/  IMAD R16, R16, UR4, RZ ;  /* 0x0000000410107c24 */ /* 0x000fe2000f8e02ff */
[----:B------:R-:W4:Y:S03]  /*12e00*/  S2R R19, SR_TID.X ;  /* 0x0000000000137919 */ /* 0x000f260000002100 */
[----:B------:R-:W-:Y:S02]  /*12e10*/  IMAD R5, R7, UR5, R16 ;  /* 0x0000000507057c24 */ /* 0x000fe4000f8e0210 */
[----:B----4-:R-:W-:-:S05]  /*12e20*/  IMAD.SHL.U32 R19, R19, 0x10, RZ ;  /* 0x0000001013137824 */ /* 0x010fca00078e00ff */
[----:B------:R-:W-:Y:S02]  /*12e30*/  LOP3.LUT R19, R19, 0x30, RZ, 0xc0, !PT ;  /* 0x0000003013137812 */ /* 0x000fe400078ec0ff */
[C---:B---3--:R-:W-:Y:S02]  /*12e40*/  LOP3.LUT P4, RZ, R2.reuse, 0x10, RZ, 0xc0, !PT ;  /* 0x0000001002ff7812 */ /* 0x048fe4000788c0ff */
[C---:B------:R-:W-:Y:S02]  /*12e50*/  LOP3.LUT P3, RZ, R2.reuse, 0x8, RZ, 0xc0, !PT ;  /* 0x0000000802ff7812 */ /* 0x040fe4000786c0ff */
[----:B------:R-:W-:Y:S01]  /*12e60*/  LOP3.LUT P1, RZ, R2, 0x4, RZ, 0xc0, !PT ;  /* 0x0000000402ff7812 */ /* 0x000fe2000782c0ff */
[----:B------:R-:W-:Y:S01]  /*12e70*/  IMAD.WIDE.U32 R2, R7, UR4, RZ ;  /* 0x0000000407027c25 */ /* 0x000fe2000f8e00ff */
[----:B------:R-:W-:-:S03]  /*12e80*/  ULDC.64 UR4, c[0x0][0x310] ;  /* 0x0000c40000047ab9 */ /* 0x000fc60000000a00 */
        /* <DEDUP_REMOVED lines=13> */
[----:B------:R-:W-:-:S03]  /*12f60*/  IMAD R17, R0, 0x6000, R37 ;  /* 0x0000600000117824 */ /* 0x000fc600078e0225 */
[----:B0-2---:R-:W-:Y:S01]  /*12f70*/  IADD3.X R18, R5, UR4, R3, P0, !PT ;  /* 0x0000000405127c10 */ /* 0x005fe200087fe403 */
[----:B------:R-:W-:-:S03]  /*12f80*/  UMOV UR4, 0xffffffff ;  /* 0xffffffff00047882 */ /* 0x000fc60000000000 */
[----:B------:R-:W-:Y:S05]  /*12f90*/  BRA.DIV UR4, `(.L_x_1173) ;  /* 0x0000002e04407947 */ /* 0x000fea000b800000 */
[----:B------:R-:W0:Y:S01]  /*12fa0*/  SHFL.IDX PT, R14, R16, RZ, 0x1c1f ;  /* 0x001c1fff100e7589 */ /* 0x000e2200000e0000 */
[----:B------:R-:W-:-:S03]  /*12fb0*/  VIADD R17, R17, UR48 ;  /* 0x0000003011117c36 */ /* 0x000fc60008000000 */
[----:B------:R-:W2:Y:S01]  /*12fc0*/  SHFL.IDX PT, R3, R18, RZ, 0x1c1f ;  /* 0x001c1fff12037589 */ /* 0x000ea200000e0000 */
[----:B0-----:R-:W-:-:S03]  /*12fd0*/  IADD3 R6, P0, R19, R14, RZ ;  /* 0x0000000e13067210 */ /* 0x001fc60007f1e0ff */
[----:B------:R-:W0:Y:S02]  /*12fe0*/  SHFL.IDX PT, R14, R16, 0x1, 0x1c1f ;  /* 0x003c1f00100e7f89 */ /* 0x000e2400000e0000 */
[----:B--2---:R-:W-:Y:S02]  /*12ff0*/  IMAD.X R7, RZ, RZ, R3, P0 ;  /* 0x000000ffff077224 */ /* 0x004fe400000e0603 */
[----:B------:R-:W2:Y:S04]  /*13000*/  SHFL.IDX PT, R3, R18, 0x1, 0x1c1f ;  /* 0x003c1f0012037f89 */ /* 0x000ea800000e0000 */
[----:B------:R3:W-:Y:S04]  /*13010*/  LDGSTS.E.BYPASS.LTC128B.128 [R17+0x16400], desc[UR42][R6.64], !P4 ;  /* 0x1640000006117fae */ /* 0x0007e8000e101d6a */
[----:B------:R3:W-:Y:S04]  /*13020*/  LDGSTS.E.BYPASS.LTC128B.128 [R17+0x18400], desc[UR42][R6.64+0x40], !P3 ;  /* 0x1840004006117fae */ /* 0x0007e8000d901d6a */
[----:B------:R3:W-:Y:S01]  /*13030*/  LDGSTS.E.BYPASS.LTC128B.128 [R17+0x1a400], desc[UR42][R6.64+0x80], !P1 ;  /* 0x1a40008006117fae */ /* 0x0007e2000c901d6a */
[----:B0-----:R-:W-:-:S03]  /*13040*/  IADD3 R4, P0, R19, R14, RZ ;  /* 0x0000000e13047210 */ /* 0x001fc60007f1e0ff */
[----:B------:R-:W0:Y:S02]  /*13050*/  SHFL.IDX PT, R14, R16, 0x2, 0x1c1f ;  /* 0x005c1f00100e7f89 */ /* 0x000e2400000e0000 */
[----:B--2---:R-:W-:Y:S02]  /*13060*/  IMAD.X R5, RZ, RZ, R3, P0 ;  /* 0x000000ffff057224 */ /* 0x004fe400000e0603 */
[----:B------:R-:W2:Y:S04]  /*13070*/  SHFL.IDX PT, R3, R18, 0x2, 0x1c1f ;  /* 0x005c1f0012037f89 */ /* 0x000ea800000e0000 */
[----:B------:R3:W-:Y:S04]  /*13080*/  LDGSTS.E.BYPASS.LTC128B.128 [R17+0x16c00], desc[UR42][R4.64], !P4 ;  /* 0x16c0000004117fae */ /* 0x0007e8000e101d6a */
[----:B------:R3:W-:Y:S04]  /*13090*/  LDGSTS.E.BYPASS.LTC128B.128 [R17+0x18c00], desc[UR42][R4.64+0x40], !P3 ;  /* 0x18c0004004117fae */ /* 0x0007e8000d901d6a */
[----:B------:R3:W-:Y:S04]  /*130a0*/  LDGSTS.E.BYPASS.LTC128B.128 [R17+0x1ac00], desc[UR42][R4.64+0x80], !P1 ;  /* 0x1ac0008004117fae */ /* 0x0007e8000c901d6a */
[----:B------:R-:W4:Y:S01]  /*130b0*/  SHFL.IDX PT, R18, R18, 0x3, 0x1c1f ;  /* 0x007c1f0012127f89 */ /* 0x000f2200000e0000 */
[----:B0-----:R-:W-:-:S03]  /*130c0*/  IADD3 R2, P0, R19, R14, RZ ;  /* 0x0000000e13027210 */ /* 0x001fc60007f1e0ff */
[----:B------:R3:W0:Y:S02]  /*130d0*/  SHFL.IDX PT, R14, R16, 0x3, 0x1c1f ;  /* 0x007c1f00100e7f89 */ /* 0x00062400000e0000 */
[----:B--2---:R-:W-:-:S05]  /*130e0*/  IMAD.X R3, RZ, RZ, R3, P0 ;  /* 0x000000ffff037224 */ /* 0x004fca00000e0603 */
[----:B------:R3:W-:Y:S04]  /*130f0*/  LDGSTS.E.BYPASS.LTC128B.128 [R17+0x17400], desc[UR42][R2.64], !P4 ;  /* 0x1740000002117fae */ /* 0x0007e8000e101d6a */
[----:B------:R3:W-:Y:S04]  /*13100*/  LDGSTS.E.BYPASS.LTC128B.128 [R17+0x19400], desc[UR42][R2.64+0x40], !P3 ;  /* 0x1940004002117fae */ /* 0x0007e8000d901d6a */
[----:B------:R3:W-:Y:S02]  /*13110*/  LDGSTS.E.BYPASS.LTC128B.128 [R17+0x1b400], desc[UR42][R2.64+0x80], !P1 ;  /* 0x1b40008002117fae */ /* 0x0007e4000c901d6a */
.L_x_1258:
[----:B0--3--:R-:W-:Y:S02]  /*13120*/  IADD3 R2, P0, R19, R14, RZ ;  /* 0x0000000e13027210 */ /* 0x009fe40007f1e0ff */
[----:B------:R-:W-:-:S03]  /*13130*/  R2UR UR4, R8 ;  /* 0x00000000080472ca */ /* 0x000fc600000e0000 */
[----:B----4-:R-:W-:-:S05]  /*13140*/  IMAD.X R3, RZ, RZ, R18, P0 ;  /* 0x000000ffff037224 */ /* 0x010fca00000e0612 */
        /* <DEDUP_REMOVED lines=15> */
.L_x_1174:
[----:B------:R-:W-:Y:S01]  /*13240*/  IMAD.U32 R2, RZ, RZ, UR40 ;  /* 0x00000028ff027e24 */ /* 0x000fe2000f8e00ff */
[----:B------:R0:W-:Y:S04]  /*13250*/  SYNCS.ARRIVE.TRANS64.A1T0 RZ, [R8+URZ+0x22830], RZ ;  /* 0x022830ff08ff79a7 */ /* 0x0001e8000810003f */
[----:B------:R-:W-:-:S04]  /*13260*/  LOP3.LUT R2, R2, 0x1, RZ, 0xfc, !PT ;  /* 0x0000000102027812 */ /* 0x000fc800078efcff */
[----:B------:R-:W-:-:S13]  /*13270*/  ISETP.NE.AND P1, PT, R2, 0x3, PT ;  /* 0x000000030200780c */ /* 0x000fda0003f25270 */
[----:B0-----:R-:W-:Y:S05]  /*13280*/  @!P1 BRA `(.L_x_1175) ;  /* 0x0000000000049947 */ /* 0x001fea0003800000 */
[----:B------:R-:W-:Y:S01]  /*13290*/  BPT.TRAP 0x1 ;  /* 0x000000040000795c */ /* 0x000fe20000300000 */
.L_x_1175:
[----:B------:R-:W-:Y:S02]  /*132a0*/  LOP3.LUT R3, R10, 0x1, RZ, 0x3c, !PT ;  /* 0x000000010a037812 */ /* 0x000fe400078e3cff */
[----:B------:R-:W-:Y:S02]  /*132b0*/  LEA R2, R9, UR48, 0x3 ;  /* 0x0000003009027c11 */ /* 0x000fe4000f8e18ff */
[----:B------:R-:W-:-:S04]  /*132c0*/  SHF.L.U32 R3, R3, 0x1f, RZ ;  /* 0x0000001f03037819 */ /* 0x000fc800000006ff */
[----:B------:R-:W0:Y:S02]  /*132d0*/  SYNCS.PHASECHK.TRANS64.TRYWAIT P0, [R2+URZ+0x22870], R3 ;  /* 0x02287003020075a7 */ /* 0x000e24000800017f */
[----:B0-----:R-:W-:Y:S05]  /*132e0*/  @!P0 BRA `(.L_x_1176) ;  /* 0x0000002c00908947 */ /* 0x001fea0003800000 */
.L_x_1259:
[----:B------:R-:W-:-:S06]  /*132f0*/  ULOP3.LUT UR4, UR40, 0x2, URZ, 0xfc, !UPT ;  /* 0x0000000228047892 */ /* 0x000fcc000f8efc3f */
[----:B------:R-:W-:-:S05]  /*13300*/  IMAD.U32 R4, RZ, RZ, UR4 ;  /* 0x00000004ff047e24 */ /* 0x000fca000f8e00ff */
[----:B------:R-:W-:-:S13]  /*13310*/  ISETP.NE.AND P0, PT, R4, 0x3, PT ;  /* 0x000000030400780c */ /* 0x000fda0003f05270 */
[----:B------:R-:W-:Y:S05]  /*13320*/  @!P0 BRA `(.L_x_1177) ;  /* 0x0000000000048947 */ /* 0x000fea0003800000 */
[----:B------:R-:W-:Y:S01]  /*13330*/  BPT.TRAP 0x1 ;  /* 0x000000040000795c */ /* 0x000fe20000300000 */
.L_x_1177:
[----:B0-----:R-:W-:Y:S01]  /*13340*/  SHF.L.U32 R3, R10, 0x1f, RZ ;  /* 0x0000001f0a037819 */ /* 0x001fe200000006ff */
[----:B------:R-:W-:-:S03]  /*13350*/  IMAD.SHL.U32 R5, R9, 0x4000, RZ ;  /* 0x0000400009057824 */ /* 0x000fc600078e00ff */
[----:B------:R-:W0:Y:S02]  /*13360*/  SYNCS.PHASECHK.TRANS64.TRYWAIT P0, [R2+URZ+0x22860], R3 ;  /* 0x02286003020075a7 */ /* 0x000e24000800017f */
[----:B0-----:R-:W-:Y:S05]  /*13370*/  @!P0 BRA `(.L_x_1178) ;  /* 0x0000002c00808947 */ /* 0x001fea0003800000 */
.L_x_1260:
[----:B------:R-:W2:Y:S04]  /*13380*/  LDL R4, [R1+0xc] ;  /* 0x00000c0001047983 */ /* 0x000ea80000100800 */
[----:B------:R-:W3:Y:S01]  /*13390*/  LDL R7, [R1+0x8] ;  /* 0x0000080001077983 */ /* 0x000ee20000100800 */
[----:B------:R-:W-:Y:S05]  /*133a0*/  WARPSYNC.ALL ;  /* 0x0000000000007948 */ /* 0x000fea0003800000 */
[----:B------:R-:W-:Y:S01]  /*133b0*/  ULOP3.LUT UR4, UR40, 0x2, URZ, 0xfc, !UPT ;  /* 0x0000000228047892 */ /* 0x000fe2000f8efc3f */
[----:B--2---:R-:W-:-:S02]  /*133c0*/  LOP3.LUT R4, R5, R4, RZ, 0xfc, !PT ;  /* 0x0000000405047212 */ /* 0x004fc400078efcff */
[----:B---3--:R-:W-:-:S03]  /*133d0*/  IADD3 R5, R5, UR48, R7 ;  /* 0x0000003005057c10 */ /* 0x008fc6000fffe007 */
[----:B------:R-:W-:Y:S01]  /*133e0*/  VIADD R6, R4, UR48 ;  /* 0x0000003004067c36 */ /* 0x000fe20008000000 */
[----:B------:R-:W2:Y:S03]  /*133f0*/  LDSM.16.MT88.4 R16, [R4+UR48+0x8400] ;  /* 0x008400300410783b */ /* 0x000ea60008004200 */
[----:B0-----:R-:W-:Y:S01]  /*13400*/  IMAD.IADD R3, R35, 0x1, R6 ;  /* 0x0000000123037824 */ /* 0x001fe200078e0206 */
[----:B------:R-:W-:-:S04]  /*13410*/  IADD3 R6, R33, 0x400, R5 ;  /* 0x0000040021067810 */ /* 0x000fc80007ffe005 */
[----:B-1----:R-:W0:Y:S01]  /*13420*/  LDSM.16.MT88.4 R8, [R3+0x8400] ;  /* 0x008400000308783b */ /* 0x002e220000004200 */
[C-C-:B--2---:R-:W-:Y:S02]  /*13430*/  PRMT R12, R16.reuse, 0x6420, R17.reuse ;  /* 0x00006420100c7816 */ /* 0x144fe40000000011 */
[----:B------:R-:W-:Y:S02]  /*13440*/  PRMT R13, R16, 0x7531, R17 ;  /* 0x00007531100d7816 */ /* 0x000fe40000000011 */
[C-C-:B------:R-:W-:Y:S02]  /*13450*/  PRMT R14, R18.reuse, 0x6420, R19.reuse ;  /* 0x00006420120e7816 */ /* 0x140fe40000000013 */
[----:B------:R-:W-:Y:S02]  /*13460*/  PRMT R15, R18, 0x7531, R19 ;  /* 0x00007531120f7816 */ /* 0x000fe40000000013 */
[C-C-:B0-----:R-:W-:Y:S02]  /*13470*/  PRMT R20, R8.reuse, 0x6420, R9.reuse ;  /* 0x0000642008147816 */ /* 0x141fe40000000009 */
[----:B------:R-:W-:Y:S01]  /*13480*/  PRMT R21, R8, 0x7531, R9 ;  /* 0x0000753108157816 */ /* 0x000fe20000000009 */
[----:B------:R-:W-:Y:S01]  /*13490*/  STSM.16.M88.4 [R5+0x400], R12 ;  /* 0x0004000c05007844 */ /* 0x000fe20000000200 */
[----:B------:R-:W-:-:S02]  /*134a0*/  PRMT R22, R10, 0x6420, R11 ;  /* 0x000064200a167816 */ /* 0x000fc4000000000b */
[----:B------:R-:W-:-:S05]  /*134b0*/  PRMT R23, R10, 0x7531, R11 ;  /* 0x000075310a177816 */ /* 0x000fca000000000b */
[----:B------:R0:W-:Y:S04]  /*134c0*/  STSM.16.M88.4 [R5+0x2400], R20 ;  /* 0x0024001405007844 */ /* 0x0001e80000000200 */
[----:B------:R-:W1:Y:S04]  /*134d0*/  LDSM.16.MT88.4 R8, [R4+UR48+0x9400] ;  /* 0x009400300408783b */ /* 0x000e680008004200 */
[----:B------:R-:W2:Y:S01]  /*134e0*/  LDSM.16.MT88.4 R12, [R3+0x9400] ;  /* 0x00940000030c783b */ /* 0x000ea20000004200 */
[----:B0-----:R-:W-:Y:S01]  /*134f0*/  IADD3 R20, R35, 0x400, R5 ;  /* 0x0000040023147810 */ /* 0x001fe20007ffe005 */
[----:B------:R-:W-:-:S05]  /*13500*/  IMAD.U32 R23, RZ, RZ, UR4 ;  /* 0x00000004ff177e24 */ /* 0x000fca000f8e00ff */
[----:B------:R-:W-:Y:S02]  /*13510*/  ISETP.NE.AND P0, PT, R23, 0x3, PT ;  /* 0x000000031700780c */ /* 0x000fe40003f05270 */
[C-C-:B-1----:R-:W-:Y:S02]  /*13520*/  PRMT R16, R8.reuse, 0x6420, R9.reuse ;  /* 0x0000642008107816 */ /* 0x142fe40000000009 */
[----:B------:R-:W-:Y:S02]  /*13530*/  PRMT R17, R8, 0x7531, R9 ;  /* 0x0000753108117816 */ /* 0x000fe40000000009 */
[C-C-:B------:R-:W-:Y:S02]  /*13540*/  PRMT R18, R10.reuse, 0x6420, R11.reuse ;  /* 0x000064200a127816 */ /* 0x140fe4000000000b */
[----:B------:R-:W-:Y:S02]  /*13550*/  PRMT R19, R10, 0x7531, R11 ;  /* 0x000075310a137816 */ /* 0x000fe4000000000b */
[----:B--2---:R-:W-:-:S02]  /*13560*/  PRMT R24, R12, 0x6420, R13 ;  /* 0x000064200c187816 */ /* 0x004fc4000000000d */
[----:B------:R-:W-:Y:S01]  /*13570*/  PRMT R25, R12, 0x7531, R13 ;  /* 0x000075310c197816 */ /* 0x000fe2000000000d */
[----:B------:R-:W-:Y:S01]  /*13580*/  STSM.16.M88.4 [R6], R16 ;  /* 0x0000001006007844 */ /* 0x000fe20000000200 */
        /* <DEDUP_REMOVED lines=11> */
[----:B------:R0:W-:Y:S01]  /*13640*/  STSM.16.M88.4 [R20], R16 ;  /* 0x0000001014007844 */ /* 0x0001e20000000200 */
[C-C-:B------:R-:W-:Y:S02]  /*13650*/  PRMT R10, R14.reuse, 0x6420, R15.reuse ;  /* 0x000064200e0a7816 */ /* 0x140fe4000000000f */
[----:B------:R-:W-:-:S05]  /*13660*/  PRMT R11, R14, 0x7531, R15 ;  /* 0x000075310e0b7816 */ /* 0x000fca000000000f */
[----:B------:R-:W-:Y:S04]  /*13670*/  STSM.16.M88.4 [R20+0x2000], R8 ;  /* 0x0020000814007844 */ /* 0x000fe80000000200 */
[----:B------:R-:W1:Y:S04]  /*13680*/  LDSM.16.MT88.4 R4, [R4+UR48+0xb400] ;  /* 0x00b400300404783b */ /* 0x000e680008004200 */
[----:B------:R-:W2:Y:S01]  /*13690*/  LDSM.16.MT88.4 R8, [R3+0xb400] ;  /* 0x00b400000308783b */ /* 0x000ea20000004200 */
[----:B0-----:R-:W-:Y:S01]  /*136a0*/  IMAD.IADD R16, R33, 0x1, R20 ;  /* 0x0000000121107824 */ /* 0x001fe200078e0214 */
[----:B-1----:R-:W-:-:S02]  /*136b0*/  PRMT R12, R4, 0x6420, R5 ;  /* 0x00006420040c7816 */ /* 0x002fc40000000005 */
[----:B------:R-:W-:Y:S02]  /*136c0*/  PRMT R13, R4, 0x7531, R5 ;  /* 0x00007531040d7816 */ /* 0x000fe40000000005 */
[C-C-:B------:R-:W-:Y:S02]  /*136d0*/  PRMT R14, R6.reuse, 0x6420, R7.reuse ;  /* 0x00006420060e7816 */ /* 0x140fe40000000007 */
[----:B------:R-:W-:Y:S02]  /*136e0*/  PRMT R15, R6, 0x7531, R7 ;  /* 0x00007531060f7816 */ /* 0x000fe40000000007 */
[C-C-:B--2---:R-:W-:Y:S02]  /*136f0*/  PRMT R4, R8.reuse, 0x6420, R9.reuse ;  /* 0x0000642008047816 */ /* 0x144fe40000000009 */
[----:B------:R-:W-:Y:S01]  /*13700*/  PRMT R5, R8, 0x7531, R9 ;  /* 0x0000753108057816 */ /* 0x000fe20000000009 */
[----:B------:R0:W-:Y:S01]  /*13710*/  STSM.16.M88.4 [R16], R12 ;  /* 0x0000000c10007844 */ /* 0x0001e20000000200 */
        /* <DEDUP_REMOVED lines=11> */
.L_x_1179:
[----:B-1----:R1:W-:Y:S01]  /*137d0*/  SYNCS.ARRIVE.TRANS64.A1T0 RZ, [R2+URZ+0x22850], RZ ;  /* 0x022850ff02ff79a7 */ /* 0x0023e2000810003f */
[----:B------:R-:W-:Y:S06]  /*137e0*/  BAR.SYNC.DEFER_BLOCKING 0x2, 0x80 ;  /* 0x0082000000007b1d */ /* 0x000fec0000010000 */
[----:B------:R-:W-:Y:S05]  /*137f0*/  @!P1 BRA `(.L_x_1180) ;  /* 0x0000000000049947 */ /* 0x000fea0003800000 */
[----:B------:R-:W-:Y:S01]  /*13800*/  BPT.TRAP 0x1 ;  /* 0x000000040000795c */ /* 0x000fe20000300000 */
.L_x_1180:
[----:B------:R-:W2:Y:S01]  /*13810*/  S2R R3, SR_CgaCtaId ;  /* 0x0000000000037919 */ /* 0x000ea20000008800 */
[----:B-1----:R-:W-:Y:S02]  /*13820*/  VIADD R2, R2, 0x22880 ;  /* 0x0002288002027836 */ /* 0x002fe40000000000 */
[----:B------:R-:W-:Y:S02]  /*13830*/  VIADD R28, R28, 0xffffff80 ;  /* 0xffffff801c1c7836 */ /* 0x000fe40000000000 */
[----:B------:R-:W-:Y:S02]  /*13840*/  IMAD.MOV.U32 R9, RZ, RZ, R0 ;  /* 0x000000ffff097224 */ /* 0x000fe400078e0000 */
[----:B------:R-:W-:Y:S01]  /*13850*/  IMAD.MOV.U32 R10, RZ, RZ, R29 ;  /* 0x000000ffff0a7224 */ /* 0x000fe200078e001d */
[----:B--2---:R-:W-:-:S04]  /*13860*/  PRMT R2, R3, 0x654, R2 ;  /* 0x0000065403027816 */ /* 0x004fc80000000002 */
[----:B------:R2:W-:Y:S01]  /*13870*/  SYNCS.ARRIVE.TRANS64.RED.A1T0 RZ, [R2+URZ], RZ ;  /* 0x000000ff02ff79a7 */ /* 0x0005e2000810043f */
[----:B------:R-:W-:Y:S05]  /*13880*/  @P2 BRA `(.L_x_1181) ;  /* 0xffffffec008c2947 */ /* 0x000fea000383ffff */
[----:B------:R-:W-:Y:S05]  /*13890*/  BRA `(.L_x_1182) ;  /* 0x0000000000047947 */ /* 0x000fea0003800000 */
.L_x_1166:
[----:B0-----:R-:W-:-:S07]  /*138a0*/  IMAD.MOV.U32 R0, RZ, RZ, RZ ;  /* 0x000000ffff007224 */ /* 0x001fce00078e00ff */
.L_x_1182:
[----:B------:R-:W-:-:S06]  /*138b0*/  ULOP3.LUT UR4, UR40, 0x1, URZ, 0xfc, !UPT ;  /* 0x0000000128047892 */ /* 0x000fcc000f8efc3f */
[----:B--2---:R-:W-:-:S05]  /*138c0*/  IMAD.U32 R2, RZ, RZ, UR4 ;  /* 0x00000004ff027e24 */ /* 0x004fca000f8e00ff */
[----:B------:R-:W-:-:S13]  /*138d0*/  ISETP.NE.AND P1, PT, R2, 0x3, PT ;  /* 0x000000030200780c */ /* 0x000fda0003f25270 */
[----:B------:R-:W-:Y:S05]  /*138e0*/  @!P1 BRA `(.L_x_1183) ;  /* 0x0000000000049947 */ /* 0x000fea0003800000 */
[----:B------:R-:W-:Y:S01]  /*138f0*/  BPT.TRAP 0x1 ;  /* 0x000000040000795c */ /* 0x000fe20000300000 */
.L_x_1183:
[----:B------:R-:W-:Y:S01]  /*13900*/  LOP3.LUT R2, R29, 0x1, RZ, 0x3c, !PT ;  /* 0x000000011d027812 */ /* 0x000fe200078e3cff */
[----:B------:R-:W-:Y:S01]  /*13910*/  BSSY B0, `(.L_x_1184) ;  /* 0x0000005000007945 */ /* 0x000fe20003800000 */
[----:B------:R-:W-:Y:S02]  /*13920*/  LEA R17, R0, UR48, 0x3 ;  /* 0x0000003000117c11 */ /* 0x000fe4000f8e18ff */
[----:B------:R-:W-:-:S04]  /*13930*/  SHF.L.U32 R2, R2, 0x1f, RZ ;  /* 0x0000001f02027819 */ /* 0x000fc800000006ff */
[----:B------:R-:W2:Y:S02]  /*13940*/  SYNCS.PHASECHK.TRANS64.TRYWAIT P0, [R17+URZ+0x22870], R2 ;  /* 0x02287002110075a7 */ /* 0x000ea4000800017f */
[----:B--2---:R-:W-:Y:S05]  /*13950*/  @!P0 BRA `(.L_x_1185) ;  /* 0x00000028001c8947 */ /* 0x004fea0003800000 */
.L_x_1261:
[----:B------:R-:W-:Y:S05]  /*13960*/  BSYNC B0 ;  /* 0x0000000000007941 */ /* 0x000fea0003800000 */
.L_x_1184:
[----:B------:R-:W-:-:S06]  /*13970*/  ULOP3.LUT UR4, UR40, 0x2, URZ, 0xfc, !UPT ;  /* 0x0000000228047892 */ /* 0x000fcc000f8efc3f */
[----:B------:R-:W-:-:S05]  /*13980*/  IMAD.U32 R3, RZ, RZ, UR4 ;  /* 0x00000004ff037e24 */ /* 0x000fca000f8e00ff */
[----:B------:R-:W-:-:S13]  /*13990*/  ISETP.NE.AND P0, PT, R3, 0x3, PT ;  /* 0x000000030300780c */ /* 0x000fda0003f05270 */
[----:B------:R-:W-:Y:S05]  /*139a0*/  @!P0 BRA `(.L_x_1186) ;  /* 0x0000000000048947 */ /* 0x000fea0003800000 */
[----:B------:R-:W-:Y:S01]  /*139b0*/  BPT.TRAP 0x1 ;  /* 0x000000040000795c */ /* 0x000fe20000300000 */
.L_x_1186:
[----:B--2---:R-:W2:Y:S01]  /*139c0*/  LDL.LU R2, [R1+0xc] ;  /* 0x00000c0001027983 */ /* 0x004ea20000300800 */
[----:B0-----:R-:W-:Y:S01]  /*139d0*/  SHF.L.U32 R4, R29, 0x1f, RZ ;  /* 0x0000001f1d047819 */ /* 0x001fe200000006ff */
[----:B------:R-:W-:-:S03]  /*139e0*/  IMAD.SHL.U32 R3, R0, 0x4000, RZ ;  /* 0x0000400000037824 */ /* 0x000fc600078e00ff */
[----:B------:R-:W0:Y:S02]  /*139f0*/  SYNCS.PHASECHK.TRANS64.TRYWAIT P0, [R17+URZ+0x22860], R4 ;  /* 0x02286004110075a7 */ /* 0x000e24000800017f */
[----:B--2---:R-:W-:-:S05]  /*13a00*/  LOP3.LUT R2, R3, R2, RZ, 0xfc, !PT ;  /* 0x0000000203027212 */ /* 0x004fca00078efcff */
[----:B------:R-:W-:-:S04]  /*13a10*/  VIADD R16, R2, UR48 ;  /* 0x0000003002107c36 */ /* 0x000fc80008000000 */
[----:B------:R-:W-:Y:S01]  /*13a20*/  IMAD.IADD R16, R35, 0x1, R16 ;  /* 0x0000000123107824 */ /* 0x000fe200078e0210 */
[----:B0-----:R-:W-:Y:S06]  /*13a30*/  @!P0 BRA `(.L_x_1187) ;  /* 0x0000002400f88947 */ /* 0x001fec0003800000 */
.L_x_1262:
[----:B------:R-:W2:Y:S01]  /*13a40*/  LDL.LU R12, [R1+0x8] ;  /* 0x00000800010c7983 */ /* 0x000ea20000300800 */
[----:B------:R-:W-:Y:S05]  /*13a50*/  WARPSYNC.ALL ;  /* 0x0000000000007948 */ /* 0x000fea0003800000 */
[----:B------:R-:W3:Y:S01]  /*13a60*/  LDSM.16.MT88.4 R8, [R2+UR48+0x8400] ;  /* 0x008400300208783b */ /* 0x000ee20008004200 */
[----:B------:R-:W-:-:S03]  /*13a70*/  ULOP3.LUT UR4, UR40, 0x2, URZ, 0xfc, !UPT ;  /* 0x0000000228047892 */ /* 0x000fc6000f8efc3f */
[----:B0-----:R-:W0:Y:S03]  /*13a80*/  LDSM.16.MT88.4 R4, [R16+0x8400] ;  /* 0x008400001004783b */ /* 0x001e260000004200 */
[----:B------:R-:W-:-:S05]  /*13a90*/  IMAD.U32 R19, RZ, RZ, UR4 ;  /* 0x00000004ff137e24 */ /* 0x000fca000f8e00ff */
[----:B------:R-:W-:Y:S02]  /*13aa0*/  ISETP.NE.AND P0, PT, R19, 0x3, PT ;  /* 0x000000031300780c */ /* 0x000fe40003f05270 */
[----:B---3--:R-:W-:Y:S02]  /*13ab0*/  PRMT R13, R8, 0x7531, R9 ;  /* 0x00007531080d7816 */ /* 0x008fe40000000009 */
[C-C-:B-1----:R-:W-:Y:S02]  /*13ac0*/  PRMT R14, R10.reuse, 0x6420, R11.reuse ;  /* 0x000064200a0e7816 */ /* 0x142fe4000000000b */
[----:B------:R-:W-:Y:S02]  /*13ad0*/  PRMT R15, R10, 0x7531, R11 ;  /* 0x000075310a0f7816 */ /* 0x000fe4000000000b */
[C-C-:B0-----:R-:W-:Y:S02]  /*13ae0*/  PRMT R10, R6.reuse, 0x6420, R7.reuse ;  /* 0x00006420060a7816 */ /* 0x141fe40000000007 */
[----:B------:R-:W-:-:S02]  /*13af0*/  PRMT R11, R6, 0x7531, R7 ;  /* 0x00007531060b7816 */ /* 0x000fc40000000007 */
[----:B--2---:R-:W-:Y:S02]  /*13b00*/  IADD3 R3, R3, UR48, R12 ;  /* 0x0000003003037c10 */ /* 0x004fe4000fffe00c */
[----:B------:R-:W-:Y:S02]  /*13b10*/  PRMT R12, R8, 0x6420, R9 ;  /* 0x00006420080c7816 */ /* 0x000fe40000000009 */
[C-C-:B------:R-:W-:Y:S02]  /*13b20*/  PRMT R8, R4.reuse, 0x6420, R5.reuse ;  /* 0x0000642004087816 */ /* 0x140fe40000000005 */
[----:B------:R-:W-:Y:S01]  /*13b30*/  PRMT R9, R4, 0x7531, R5 ;  /* 0x0000753104097816 */ /* 0x000fe20000000005 */
[----:B------:R-:W-:Y:S01]  /*13b40*/  STSM.16.M88.4 [R3+0x400], R12 ;  /* 0x0004000c03007844 */ /* 0x000fe20000000200 */
[--C-:B------:R-:W-:Y:S02]  /*13b50*/  IADD3 R18, R33, 0x400, R3.reuse ;  /* 0x0000040021127810 */ /* 0x100fe40007ffe003 */
[----:B------:R-:W-:Y:S01]  /*13b60*/  IADD3 R20, R35, 0x400, R3 ;  /* 0x0000040023147810 */ /* 0x000fe20007ffe003 */
[----:B------:R-:W-:Y:S04]  /*13b70*/  STSM.16.M88.4 [R3+0x2400], R8 ;  /* 0x0024000803007844 */ /* 0x000fe80000000200 */
[----:B------:R-:W0:Y:S01]  /*13b80*/  LDSM.16.MT88.4 R12, [R2+UR48+0x9400] ;  /* 0x00940030020c783b */ /* 0x000e220008004200 */
[----:B------:R-:W-:-:S03]  /*13b90*/  IMAD.IADD R33, R33, 0x1, R20 ;  /* 0x0000000121217824 */ /* 0x000fc600078e0214 */
[----:B------:R-:W1:Y:S01]  /*13ba0*/  LDSM.16.MT88.4 R8, [R16+0x9400] ;  /* 0x009400001008783b */ /* 0x000e620000004200 */
[C-C-:B0-----:R-:W-:Y:S02]  /*13bb0*/  PRMT R4, R12.reuse, 0x6420, R13.reuse ;  /* 0x000064200c047816 */ /* 0x141fe4000000000d */
[----:B------:R-:W-:Y:S02]  /*13bc0*/  PRMT R5, R12, 0x7531, R13 ;  /* 0x000075310c057816 */ /* 0x000fe4000000000d */
[C-C-:B------:R-:W-:Y:S02]  /*13bd0*/  PRMT R6, R14.reuse, 0x6420, R15.reuse ;  /* 0x000064200e067816 */ /* 0x140fe4000000000f */
[----:B------:R-:W-:Y:S02]  /*13be0*/  PRMT R7, R14, 0x7531, R15 ;  /* 0x000075310e077816 */ /* 0x000fe4000000000f */
[C-C-:B-1----:R-:W-:Y:S02]  /*13bf0*/  PRMT R12, R8.reuse, 0x6420, R9.reuse ;  /* 0x00006420080c7816 */ /* 0x142fe40000000009 */
[----:B------:R-:W-:Y:S01]  /*13c00*/  PRMT R13, R8, 0x7531, R9 ;  /* 0x00007531080d7816 */ /* 0x000fe20000000009 */
[----:B------:R-:W-:Y:S01]  /*13c10*/  STSM.16.M88.4 [R18], R4 ;  /* 0x0000000412007844 */ /* 0x000fe20000000200 */
        /* <DEDUP_REMOVED lines=35> */
.L_x_1188:
[----:B-1----:R1:W-:Y:S01]  /*13e50*/  SYNCS.ARRIVE.TRANS64.A1T0 RZ, [R17+URZ+0x22850], RZ ;  /* 0x022850ff11ff79a7 */ /* 0x0023e2000810003f */
[----:B------:R-:W-:Y:S06]  /*13e60*/  BAR.SYNC.DEFER_BLOCKING 0x2, 0x80 ;  /* 0x0082000000007b1d */ /* 0x000fec0000010000 */
[----:B------:R-:W-:Y:S05]  /*13e70*/  @!P1 BRA `(.L_x_1189) ;  /* 0x0000000000049947 */ /* 0x000fea0003800000 */
[----:B------:R-:W-:Y:S01]  /*13e80*/  BPT.TRAP 0x1 ;  /* 0x000000040000795c */ /* 0x000fe20000300000 */
.L_x_1189:
[----:B------:R-:W2:Y:S01]  /*13e90*/  S2R R2, SR_CgaCtaId ;  /* 0x0000000000027919 */ /* 0x000ea20000008800 */
[----:B-1----:R-:W-:Y:S02]  /*13ea0*/  VIADD R17, R17, 0x22880 ;  /* 0x0002288011117836 */ /* 0x002fe40000000000 */
[----:B------:R-:W-:-:S05]  /*13eb0*/  VIADD R0, R0, 0x1 ;  /* 0x0000000100007836 */ /* 0x000fca0000000000 */
[----:B------:R-:W-:-:S04]  /*13ec0*/  ISETP.NE.AND P0, PT, R0, 0x2, PT ;  /* 0x000000020000780c */ /* 0x000fc80003f05270 */
[----:B0-----:R-:W-:Y:S02]  /*13ed0*/  SEL R4, RZ, 0x1, P0 ;  /* 0x00000001ff047807 */ /* 0x001fe40000000000 */
[----:B------:R-:W-:Y:S02]  /*13ee0*/  SEL R0, R0, RZ, P0 ;  /* 0x000000ff00007207 */ /* 0x000fe40000000000 */
[----:B------:R-:W-:Y:S02]  /*13ef0*/  LOP3.LUT R29, R29, R4, RZ, 0x3c, !PT ;  /* 0x000000041d1d7212 */ /* 0x000fe400078e3cff */
[----:B--2---:R-:W-:Y:S01]  /*13f00*/  PRMT R17, R2, 0x654, R17 ;  /* 0x0000065402117816 */ /* 0x004fe20000000011 */
[----:B------:R-:W-:-:S03]  /*13f10*/  IMAD.MOV.U32 R2, RZ, RZ, RZ ;  /* 0x000000ffff027224 */ /* 0x000fc600078e00ff */
[----:B------:R0:W-:Y:S04]  /*13f20*/  SYNCS.ARRIVE.TRANS64.RED.A1T0 RZ, [R17+URZ], RZ ;  /* 0x000000ff11ff79a7 */ /* 0x0001e8000810043f */
.L_x_1140:
[----:B------:R-:W1:Y:S01]  /*13f30*/  S2R R4, SR_CgaCtaId ;  /* 0x0000000000047919 */ /* 0x000e620000008800 */
[----:B------:R-:W-:Y:S02]  /*13f40*/  MOV R3, 0x400 ;  /* 0x0000040000037802 */ /* 0x000fe40000000f00 */
[----:B------:R-:W-:Y:S02]  /*13f50*/  SHF.L.U32 R2, R2, 0x1f, RZ ;  /* 0x0000001f02027819 */ /* 0x000fe400000006ff */
[----:B-1----:R-:W-:-:S04]  /*13f60*/  LEA R5, R4, R3, 0x18 ;  /* 0x0000000304057211 */ /* 0x002fc800078ec0ff */
[----:B------:R-:W1:Y:S02]  /*13f70*/  SYNCS.PHASECHK.TRANS64.TRYWAIT P0, [R5+URZ+0x22820], R2 ;  /* 0x02282002050075a7 */ /* 0x000e64000800017f */
[----:B-1----:R-:W-:Y:S05]  /*13f80*/  @!P0 BRA `(.L_x_1190) ;  /* 0x0000002000b88947 */ /* 0x002fea0003800000 */
.L_x_1263:
[----:B------:R-:W2:Y:S02]  /*13f90*/  S2R R3, SR_TID.X ;  /* 0x0000000000037919 */ /* 0x000ea40000002100 */
[----:B--2---:R-:W-:-:S04]  /*13fa0*/  SHF.R.U32.HI R3, RZ, 0x5, R3 ;  /* 0x00000005ff037819 */ /* 0x004fc80000011603 */
[----:B------:R-:W-:-:S05]  /*13fb0*/  LOP3.LUT R3, R3, 0x3, RZ, 0xc0, !PT ;  /* 0x0000000303037812 */ /* 0x000fca00078ec0ff */
[----:B-1----:R-:W1:Y:S02]  /*13fc0*/  SHFL.IDX PT, R2, R3, RZ, 0x1f ;  /* 0x00001fff03027589 */ /* 0x002e6400000e0000 */
[----:B-1----:R-:W-:-:S13]  /*13fd0*/  ISETP.NE.AND P0, PT, R2, RZ, PT ;  /* 0x000000ff0200720c */ /* 0x002fda0003f05270 */
        /* <DEDUP_REMOVED lines=8> */
.L_x_1191:
[C---:B------:R-:W-:Y:S01]  /*14060*/  IMAD R4, R0.reuse, 0x8, R5 ;  /* 0x0000000800047824 */ /* 0x040fe200078e0205 */
[----:B------:R-:W-:Y:S01]  /*14070*/  SHF.L.U32 R3, R29, 0x1f, RZ ;  /* 0x0000001f1d037819 */ /* 0x000fe200000006ff */
[----:B------:R-:W-:-:S03]  /*14080*/  VIADD R0, R0, 0x1 ;  /* 0x0000000100007836 */ /* 0x000fc60000000000 */
[----:B------:R-:W1:Y:S02]  /*14090*/  SYNCS.PHASECHK.TRANS64.TRYWAIT P1, [R4+URZ+0x22840], R3 ;  /* 0x02284003040075a7 */ /* 0x000e64000802017f */
[----:B------:R-:W-:-:S04]  /*140a0*/  ISETP.NE.AND P2, PT, R0, 0x2, PT ;  /* 0x000000020000780c */ /* 0x000fc80003f45270 */
[----:B------:R-:W-:Y:S01]  /*140b0*/  SEL R2, RZ, 0x1, P2 ;  /* 0x00000001ff027807 */ /* 0x000fe20001000000 */
[----:B-1----:R-:W-:Y:S08]  /*140c0*/  @!P1 BRA `(.L_x_1192) ;  /* 0x00000020007c9947 */ /* 0x002ff00003800000 */
.L_x_1264:
[----:B------:R-:W-:Y:S02]  /*140d0*/  SEL R0, R0, RZ, P2 ;  /* 0x000000ff00007207 */ /* 0x000fe40001000000 */
[----:B------:R-:W-:Y:S01]  /*140e0*/  LOP3.LUT R2, R29, R2, RZ, 0x3c, !PT ;  /* 0x000000021d027212 */ /* 0x000fe200078e3cff */
[----:B------:R-:W-:Y:S06]  /*140f0*/  @!P0 BRA `(.L_x_1193) ;  /* 0x0000000000048947 */ /* 0x000fec0003800000 */
[----:B------:R-:W-:Y:S01]  /*14100*/  BPT.TRAP 0x1 ;  /* 0x000000040000795c */ /* 0x000fe20000300000 */
.L_x_1193:
[----:B------:R-:W-:Y:S01]  /*14110*/  IMAD R5, R0, 0x8, R5 ;  /* 0x0000000800057824 */ /* 0x000fe200078e0205 */
[----:B------:R-:W-:-:S04]  /*14120*/  SHF.L.U32 R0, R2, 0x1f, RZ ;  /* 0x0000001f02007819 */ /* 0x000fc800000006ff */
[----:B------:R-:W2:Y:S02]  /*14130*/  SYNCS.PHASECHK.TRANS64.TRYWAIT P1, [R5+URZ+0x22840], R0 ;  /* 0x02284000050075a7 */ /* 0x000ea4000802017f */
[----:B--2---:R-:W-:Y:S05]  /*14140*/  @!P1 BRA `(.L_x_1194) ;  /* 0x0000002000709947 */ /* 0x004fea0003800000 */
.L_x_1265:
[----:B------:R-:W-:Y:S05]  /*14150*/  @!P0 BRA `(.L_x_1195) ;  /* 0x0000000000048947 */ /* 0x000fea0003800000 */
[----:B------:R-:W-:Y:S01]  /*14160*/  BPT.TRAP 0x1 ;  /* 0x000000040000795c */ /* 0x000fe20000300000 */
.L_x_1195:
[----:B------:R-:W3:Y:S02]  /*14170*/  SYNCS.PHASECHK.TRANS64.TRYWAIT P1, [R4+URZ+0x22860], R3 ;  /* 0x02286003040075a7 */ /* 0x000ee4000802017f */
[----:B---3--:R-:W-:Y:S05]  /*14180*/  @!P1 BRA `(.L_x_1196) ;  /* 0x0000002000749947 */ /* 0x008fea0003800000 */
.L_x_1266:
[----:B------:R-:W-:Y:S05]  /*14190*/  @!P0 BRA `(.L_x_1197) ;  /* 0x0000000000048947 */ /* 0x000fea0003800000 */
[----:B------:R-:W-:Y:S01]  /*141a0*/  BPT.TRAP 0x1 ;  /* 0x000000040000795c */ /* 0x000fe20000300000 */
.L_x_1197:
[----:B------:R-:W4:Y:S02]  /*141b0*/  SYNCS.PHASECHK.TRANS64.TRYWAIT P1, [R5+URZ+0x22860], R0 ;  /* 0x02286000050075a7 */ /* 0x000f24000802017f */
[----:B----4-:R-:W-:Y:S05]  /*141c0*/  @!P1 BRA `(.L_x_1198) ;  /* 0x0000002000789947 */ /* 0x010fea0003800000 */
.L_x_1267:
[----:B------:R-:W-:Y:S05]  /*141d0*/  @!P0 BRA `(.L_x_1199) ;  /* 0x0000000000048947 */ /* 0x000fea0003800000 */
[----:B------:R-:W-:Y:S01]  /*141e0*/  BPT.TRAP 0x1 ;  /* 0x000000040000795c */ /* 0x000fe20000300000 */
.L_x_1199:
[----:B------:R-:W0:Y:S02]  /*141f0*/  SYNCS.PHASECHK.TRANS64.TRYWAIT P1, [R4+URZ+0x22880], R3 ;  /* 0x02288003040075a7 */ /* 0x000e24000802017f */
[----:B0-----:R-:W-:Y:S05]  /*14200*/  @!P1 BRA `(.L_x_1200) ;  /* 0x00000020007c9947 */ /* 0x001fea0003800000 */
.L_x_1268:
[----:B------:R-:W-:Y:S05]  /*14210*/  @!P0 BRA `(.L_x_1201) ;  /* 0x0000000000048947 */ /* 0x000fea0003800000 */
[----:B------:R-:W-:Y:S01]  /*14220*/  BPT.TRAP 0x1 ;  /* 0x000000040000795c */ /* 0x000fe20000300000 */
.L_x_1201:
[----:B------:R0:W0:Y:S02]  /*14230*/  SYNCS.PHASECHK.TRANS64.TRYWAIT P0, [R5+URZ+0x22880], R0 ;  /* 0x02288000050075a7 */ /* 0x000024000800017f */
[----:B0-----:R-:W-:Y:S05]  /*14240*/  @!P0 NANOSLEEP.SYNCS 0x989680 ;  /* 0x009896800000895d */ /* 0x001fea0003900000 */
[----:B------:R-:W0:Y:S02]  /*14250*/  @!P0 SYNCS.PHASECHK.TRANS64 P0, [R5+URZ+0x22880], R0 ;  /* 0x02288000050085a7 */ /* 0x000e24000800007f */
[----:B0-----:R-:W-:Y:S05]  /*14260*/  @!P0 BRA `(.L_x_1201) ;  /* 0xfffffffc00f08947 */ /* 0x001fea000383ffff */
.L_x_1048:
[----:B------:R-:W-:Y:S05]  /*14270*/  BSYNC B6 ;  /* 0x0000000000067941 */ /* 0x000fea0003800000 */
.L_x_1045:
[----:B------:R-:W-:Y:S05]  /*14280*/  EXIT ;  /* 0x000000000000794d */ /* 0x000fea0003800000 */
.L_x_1058:
[----:B0-----:R-:W-:-:S04]  /*14290*/  IMAD.U32 R3, RZ, RZ, UR36 ;  /* 0x00000024ff037e24 */ /* 0x001fc8000f8e00ff */
[----:B------:R0:W1:Y:S03]  /*142a0*/  SYNCS.PHASECHK.TRANS64.TRYWAIT P0, [R3+URZ+0x22800], R0 ;  /* 0x02280000030075a7 */ /* 0x000066000800017f */
[----:B-1----:R-:W-:Y:S05]  /*142b0*/  @!P0 NANOSLEEP.SYNCS 0x989680 ;  /* 0x009896800000895d */ /* 0x002fea0003900000 */
[----:B------:R-:W1:Y:S02]  /*142c0*/  @!P0 SYNCS.PHASECHK.TRANS64 P0, [R3+URZ+0x22800], R0 ;  /* 0x02280000030085a7 */ /* 0x000e64000800007f */
[----:B-1----:R-:W-:Y:S05]  /*142d0*/  @!P0 BRA `(.L_x_1058) ;  /* 0xfffffffc00ec8947 */ /* 0x002fea000383ffff */
[----:B------:R-:W-:Y:S05]  /*142e0*/  BRA `(.L_x_1202) ;  /* 0xfffffed400787947 */ /* 0x000fea000383ffff */
.L_x_1062:
[----:B-1----:R-:W-:-:S04]  /*142f0*/  IMAD.U32 R3, RZ, RZ, UR36 ;  /* 0x00000024ff037e24 */ /* 0x002fc8000f8e00ff */
[----:B------:R1:W2:Y:S03]  /*14300*/  SYNCS.PHASECHK.TRANS64.TRYWAIT P1, [R3+URZ+0x22830], R0 ;  /* 0x02283000030075a7 */ /* 0x0002a6000802017f */
[----:B--2---:R-:W-:Y:S05]  /*14310*/  @!P1 NANOSLEEP.SYNCS 0x989680 ;  /* 0x009896800000995d */ /* 0x004fea0003900000 */
[----:B------:R-:W2:Y:S02]  /*14320*/  @!P1 SYNCS.PHASECHK.TRANS64 P1, [R3+URZ+0x22830], R0 ;  /* 0x02283000030095a7 */ /* 0x000ea4000802007f */
[----:B--2---:R-:W-:Y:S05]  /*14330*/  @!P1 BRA `(.L_x_1062) ;  /* 0xfffffffc00ec9947 */ /* 0x004fea000383ffff */
[----:B------:R-:W-:Y:S05]  /*14340*/  BRA `(.L_x_1061) ;  /* 0xfffffed400947947 */ /* 0x000fea000383ffff */
.L_x_1079:
[----:B-1----:R-:W-:-:S04]  /*14350*/  IMAD.U32 R10, RZ, RZ, UR4 ;  /* 0x00000004ff0a7e24 */ /* 0x002fc8000f8e00ff */
[----:B------:R1:W2:Y:S03]  /*14360*/  SYNCS.PHASECHK.TRANS64.TRYWAIT P1, [R10+URZ+0x22830], R9 ;  /* 0x022830090a0075a7 */ /* 0x0002a6000802017f */
[----:B--2---:R-:W-:Y:S05]  /*14370*/  @!P1 NANOSLEEP.SYNCS 0x989680 ;  /* 0x009896800000995d */ /* 0x004fea0003900000 */
[----:B------:R-:W2:Y:S02]  /*14380*/  @!P1 SYNCS.PHASECHK.TRANS64 P1, [R10+URZ+0x22830], R9 ;  /* 0x022830090a0095a7 */ /* 0x000ea4000802007f */
[----:B--2---:R-:W-:Y:S05]  /*14390*/  @!P1 BRA `(.L_x_1079) ;  /* 0xfffffffc00ec9947 */ /* 0x004fea000383ffff */
[----:B------:R-:W-:Y:S05]  /*143a0*/  BRA `(.L_x_1076) ;  /* 0xffffff0c00007947 */ /* 0x000fea000383ffff */
.L_x_1083:
[----:B-1----:R-:W-:-:S04]  /*143b0*/  IMAD.U32 R10, RZ, RZ, UR10 ;  /* 0x0000000aff0a7e24 */ /* 0x002fc8000f8e00ff */
[----:B------:R1:W2:Y:S03]  /*143c0*/  SYNCS.PHASECHK.TRANS64.TRYWAIT P1, [R10+URZ+0x22850], R9 ;  /* 0x022850090a0075a7 */ /* 0x0002a6000802017f */
[----:B--2---:R-:W-:Y:S05]  /*143d0*/  @!P1 NANOSLEEP.SYNCS 0x989680 ;  /* 0x009896800000995d */ /* 0x004fea0003900000 */
[----:B------:R-:W2:Y:S02]  /*143e0*/  @!P1 SYNCS.PHASECHK.TRANS64 P1, [R10+URZ+0x22850], R9 ;  /* 0x022850090a0095a7 */ /* 0x000ea4000802007f */
[----:B--2---:R-:W-:Y:S05]  /*143f0*/  @!P1 BRA `(.L_x_1083) ;  /* 0xfffffffc00ec9947 */ /* 0x004fea000383ffff */
[----:B------:R-:W-:Y:S05]  /*14400*/  BRA `(.L_x_1080) ;  /* 0xffffff0c00a87947 */ /* 0x000fea000383ffff */
.L_x_1102:
[----:B-1----:R-:W-:-:S04]  /*14410*/  IMAD.U32 R20, RZ, RZ, UR4 ;  /* 0x00000004ff147e24 */ /* 0x002fc8000f8e00ff */
[----:B------:R1:W2:Y:S03]  /*14420*/  SYNCS.PHASECHK.TRANS64.TRYWAIT P1, [R20+URZ+0x22830], R9 ;  /* 0x02283009140075a7 */ /* 0x0002a6000802017f */
[----:B--2---:R-:W-:Y:S05]  /*14430*/  @!P1 NANOSLEEP.SYNCS 0x989680 ;  /* 0x009896800000995d */ /* 0x004fea0003900000 */
[----:B------:R-:W2:Y:S02]  /*14440*/  @!P1 SYNCS.PHASECHK.TRANS64 P1, [R20+URZ+0x22830], R9 ;  /* 0x02283009140095a7 */ /* 0x000ea4000802007f */
[----:B--2---:R-:W-:Y:S05]  /*14450*/  @!P1 BRA `(.L_x_1102) ;  /* 0xfffffffc00ec9947 */ /* 0x004fea000383ffff */
[----:B------:R-:W-:Y:S05]  /*14460*/  BRA `(.L_x_1099) ;  /* 0xffffff3c00347947 */ /* 0x000fea000383ffff */
.L_x_1106:
[----:B-1----:R-:W-:-:S04]  /*14470*/  IMAD.U32 R14, RZ, RZ, UR10 ;  /* 0x0000000aff0e7e24 */ /* 0x002fc8000f8e00ff */
[----:B------:R1:W2:Y:S03]  /*14480*/  SYNCS.PHASECHK.TRANS64.TRYWAIT P1, [R14+URZ+0x22850], R9 ;  /* 0x022850090e0075a7 */ /* 0x0002a6000802017f */
[----:B--2---:R-:W-:Y:S05]  /*14490*/  @!P1 NANOSLEEP.SYNCS 0x989680 ;  /* 0x009896800000995d */ /* 0x004fea0003900000 */
[----:B------:R-:W2:Y:S02]  /*144a0*/  @!P1 SYNCS.PHASECHK.TRANS64 P1, [R14+URZ+0x22850], R9 ;  /* 0x022850090e0095a7 */ /* 0x000ea4000802007f */
[----:B--2---:R-:W-:Y:S05]  /*144b0*/  @!P1 BRA `(.L_x_1106) ;  /* 0xfffffffc00ec9947 */ /* 0x004fea000383ffff */
[----:B------:R-:W-:Y:S05]  /*144c0*/  BRA `(.L_x_1103) ;  /* 0xffffff3c00dc7947 */ /* 0x000fea000383ffff */
.L_x_1114:
[----:B-1----:R-:W-:-:S04]  /*144d0*/  IMAD.U32 R20, RZ, RZ, UR10 ;  /* 0x0000000aff147e24 */ /* 0x002fc8000f8e00ff */
[----:B------:R1:W2:Y:S03]  /*144e0*/  SYNCS.PHASECHK.TRANS64.TRYWAIT P1, [R20+URZ+0x22830], R9 ;  /* 0x02283009140075a7 */ /* 0x0002a6000802017f */
[----:B--2---:R-:W-:Y:S05]  /*144f0*/  @!P1 NANOSLEEP.SYNCS 0x989680 ;  /* 0x009896800000995d */ /* 0x004fea0003900000 */
[----:B------:R-:W2:Y:S02]  /*14500*/  @!P1 SYNCS.PHASECHK.TRANS64 P1, [R20+URZ+0x22830], R9 ;  /* 0x02283009140095a7 */ /* 0x000ea4000802007f */
[----:B--2---:R-:W-:Y:S05]  /*14510*/  @!P1 BRA `(.L_x_1114) ;  /* 0xfffffffc00ec9947 */ /* 0x004fea000383ffff */
[----:B------:R-:W-:Y:S05]  /*14520*/  BRA `(.L_x_1111) ;  /* 0xffffff5800ac7947 */ /* 0x000fea000383ffff */
.L_x_1118:
[----:B-1----:R-:W-:-:S04]  /*14530*/  IMAD.U32 R14, RZ, RZ, UR10 ;  /* 0x0000000aff0e7e24 */ /* 0x002fc8000f8e00ff */
[----:B------:R1:W2:Y:S03]  /*14540*/  SYNCS.PHASECHK.TRANS64.TRYWAIT P1, [R14+URZ+0x22850], R9 ;  /* 0x022850090e0075a7 */ /* 0x0002a6000802017f */
[----:B--2---:R-:W-:Y:S05]  /*14550*/  @!P1 NANOSLEEP.SYNCS 0x989680 ;  /* 0x009896800000995d */ /* 0x004fea0003900000 */
[----:B------:R-:W2:Y:S02]  /*14560*/  @!P1 SYNCS.PHASECHK.TRANS64 P1, [R14+URZ+0x22850], R9 ;  /* 0x022850090e0095a7 */ /* 0x000ea4000802007f */
[----:B--2---:R-:W-:Y:S05]  /*14570*/  @!P1 BRA `(.L_x_1118) ;  /* 0xfffffffc00ec9947 */ /* 0x004fea000383ffff */
[----:B------:R-:W-:Y:S05]  /*14580*/  BRA `(.L_x_1115) ;  /* 0xffffff5c00447947 */ /* 0x000fea000383ffff */
.L_x_1133:
[----:B-1----:R-:W-:-:S04]  /*14590*/  IMAD.U32 R5, RZ, RZ, UR5 ;  /* 0x00000005ff057e24 */ /* 0x002fc8000f8e00ff */
[----:B------:R1:W2:Y:S03]  /*145a0*/  SYNCS.PHASECHK.TRANS64.TRYWAIT P1, [R5+URZ+0x22850], R0 ;  /* 0x02285000050075a7 */ /* 0x0002a6000802017f */
[----:B--2---:R-:W-:Y:S05]  /*145b0*/  @!P1 NANOSLEEP.SYNCS 0x989680 ;  /* 0x009896800000995d */ /* 0x004fea0003900000 */
[----:B------:R-:W2:Y:S02]  /*145c0*/  @!P1 SYNCS.PHASECHK.TRANS64 P1, [R5+URZ+0x22850], R0 ;  /* 0x02285000050095a7 */ /* 0x000ea4000802007f */
[----:B--2---:R-:W-:Y:S05]  /*145d0*/  @!P1 BRA `(.L_x_1133) ;  /* 0xfffffffc00ec9947 */ /* 0x004fea000383ffff */
[----:B------:R-:W-:Y:S05]  /*145e0*/  BRA `(.L_x_1132) ;  /* 0xffffff8400fc7947 */ /* 0x000fea000383ffff */
.L_x_1152:
[----:B------:R-:W-:Y:S02]  /*145f0*/  IMAD.MOV.U32 R13, RZ, RZ, R27 ;  /* 0x000000ffff0d7224 */ /* 0x000fe400078e001b */
[----:B0-----:R-:W-:Y:S02]  /*14600*/  IMAD.MOV.U32 R12, RZ, RZ, RZ ;  /* 0x000000ffff0c7224 */ /* 0x001fe400078e00ff */
[----:B------:R-:W-:Y:S02]  /*14610*/  IMAD.MOV.U32 R11, RZ, RZ, 0x1f ;  /* 0x0000001fff0b7424 */ /* 0x000fe400078e00ff */
[----:B------:R-:W-:-:S07]  /*14620*/  IMAD.MOV.U32 R15, RZ, RZ, -0x1 ;  /* 0xffffffffff0f7424 */ /* 0x000fce00078e00ff */
[----:B-----5:R-:W-:Y:S05]  /*14630*/  WARPSYNC.COLLECTIVE R15, `(.L_x_1203) ;  /* 0x000000000f087348 */ /* 0x020fea0003c00000 */
[----:B------:R0:W1:Y:S02]  /*14640*/  SHFL.IDX P6, R14, R13, R12, R11 ;  /* 0x0000000c0d0e7389 */ /* 0x00006400000c000b */
[----:B01---5:R-:W-:Y:S01]  /*14650*/  ENDCOLLECTIVE ;  /* 0x000000000000791b */ /* 0x023fe20003800000 */
.L_x_1203:
[----:B------:R-:W-:Y:S05]  /*14660*/  BRA `(.L_x_1204) ;  /* 0xffffffc800847947 */ /* 0x000fea000383ffff */
.L_x_1154:
[----:B--2---:R-:W-:-:S04]  /*14670*/  IMAD.U32 R2, RZ, RZ, UR48 ;  /* 0x00000030ff027e24 */ /* 0x004fc8000f8e00ff */
[----:B------:R2:W3:Y:S03]  /*14680*/  SYNCS.PHASECHK.TRANS64.TRYWAIT P0, [R2+URZ+0x22880], R27 ;  /* 0x0228801b020075a7 */ /* 0x0004e6000800017f */
[----:B---3--:R-:W-:Y:S05]  /*14690*/  @!P0 NANOSLEEP.SYNCS 0x989680 ;  /* 0x009896800000895d */ /* 0x008fea0003900000 */
[----:B------:R-:W3:Y:S02]  /*146a0*/  @!P0 SYNCS.PHASECHK.TRANS64 P0, [R2+URZ+0x22880], R27 ;  /* 0x0228801b020085a7 */ /* 0x000ee4000800007f */
[----:B---3--:R-:W-:Y:S05]  /*146b0*/  @!P0 BRA `(.L_x_1154) ;  /* 0xfffffffc00ec8947 */ /* 0x008fea000383ffff */
[----:B------:R-:W-:Y:S05]  /*146c0*/  BRA `(.L_x_1205) ;  /* 0xffffffc800c87947 */ /* 0x000fea000383ffff */
.L_x_1155:
        /* <DEDUP_REMOVED lines=8> */
.L_x_1207:
[----:B------:R-:W-:Y:S05]  /*14750*/  BSYNC B0 ;  /* 0x0000000000007941 */ /* 0x000fea0003800000 */
.L_x_1206:
[----:B------:R-:W-:Y:S01]  /*14760*/  IMAD.MOV.U32 R13, RZ, RZ, R8 ;  /* 0x000000ffff0d7224 */ /* 0x000fe200078e0008 */
[----:B------:R-:W-:Y:S01]  /*14770*/  LOP3.LUT P1, RZ, R30, 0x2, RZ, 0xc0, !PT ;  /* 0x000000021eff7812 */ /* 0x000fe2000782c0ff */
[----:B------:R-:W-:Y:S01]  /*14780*/  IMAD.MOV.U32 R12, RZ, RZ, RZ ;  /* 0x000000ffff0c7224 */ /* 0x000fe200078e00ff */
[C---:B------:R-:W-:Y:S01]  /*14790*/  ISETP.GE.AND P2, PT, R7.reuse, 0x21, PT ;  /* 0x000000210700780c */ /* 0x040fe20003f46270 */
[----:B------:R-:W-:Y:S01]  /*147a0*/  IMAD.MOV.U32 R11, RZ, RZ, 0x1c1f ;  /* 0x00001c1fff0b7424 */ /* 0x000fe200078e00ff */
[----:B------:R-:W-:Y:S01]  /*147b0*/  ISETP.GE.AND P4, PT, R7, 0x61, PT ;  /* 0x000000610700780c */ /* 0x000fe20003f86270 */
[----:B------:R-:W-:Y:S02]  /*147c0*/  IMAD.MOV.U32 R15, RZ, RZ, -0x1 ;  /* 0xffffffffff0f7424 */ /* 0x000fe400078e00ff */
[----:B------:R-:W-:Y:S02]  /*147d0*/  IMAD.MOV.U32 R3, RZ, RZ, R14 ;  /* 0x000000ffff037224 */ /* 0x000fe400078e000e */
[----:B------:R-:W-:-:S08]  /*147e0*/  VIADD R5, R5, UR48 ;  /* 0x0000003005057c36 */ /* 0x000fd00008000000 */
[----:B------:R-:W-:Y:S05]  /*147f0*/  WARPSYNC.COLLECTIVE R15, `(.L_x_1208) ;  /* 0x000000000f087348 */ /* 0x000fea0003c00000 */
[----:B------:R0:W1:Y:S02]  /*14800*/  SHFL.IDX P6, R14, R13, R12, R11 ;  /* 0x0000000c0d0e7389 */ /* 0x00006400000c000b */
[----:B01----:R-:W-:Y:S01]  /*14810*/  ENDCOLLECTIVE ;  /* 0x000000000000791b */ /* 0x003fe20003800000 */
.L_x_1208:
[----:B------:R-:W-:Y:S02]  /*14820*/  IMAD.IADD R6, R34, 0x1, R5 ;  /* 0x0000000122067824 */ /* 0x000fe400078e0205 */
[----:B------:R-:W-:Y:S02]  /*14830*/  VIADD R36, R5, 0x8400 ;  /* 0x0000840005247836 */ /* 0x000fe40000000000 */
[----:B------:R-:W-:Y:S02]  /*14840*/  IMAD.MOV.U32 R13, RZ, RZ, R9 ;  /* 0x000000ffff0d7224 */ /* 0x000fe400078e0009 */
[----:B------:R-:W-:Y:S01]  /*14850*/  IMAD.MOV.U32 R12, RZ, RZ, 0x1 ;  /* 0x00000001ff0c7424 */ /* 0x000fe200078e00ff */
[----:B------:R-:W-:-:S13]  /*14860*/  IADD3 R2, P0, R29, R14, RZ ;  /* 0x0000000e1d027210 */ /* 0x000fda0007f1e0ff */
[----:B------:R-:W-:Y:S05]  /*14870*/  WARPSYNC.COLLECTIVE R15, `(.L_x_1209) ;  /* 0x000000000f087348 */ /* 0x000fea0003c00000 */
[----:B------:R0:W1:Y:S02]  /*14880*/  SHFL.IDX P6, R14, R13, R12, R11 ;  /* 0x0000000c0d0e7389 */ /* 0x00006400000c000b */
[----:B01----:R-:W-:Y:S01]  /*14890*/  ENDCOLLECTIVE ;  /* 0x000000000000791b */ /* 0x003fe20003800000 */
.L_x_1209:
        /* <DEDUP_REMOVED lines=13> */
.L_x_1210:
[----:B------:R-:W-:Y:S02]  /*14970*/  IMAD.MOV.U32 R13, RZ, RZ, R9 ;  /* 0x000000ffff0d7224 */ /* 0x000fe400078e0009 */
[----:B------:R-:W-:Y:S01]  /*14980*/  IMAD.MOV.U32 R12, RZ, RZ, 0x2 ;  /* 0x00000002ff0c7424 */ /* 0x000fe200078e00ff */
[----:B------:R-:W-:-:S13]  /*14990*/  IADD3 R2, P0, R29, R14, RZ ;  /* 0x0000000e1d027210 */ /* 0x000fda0007f1e0ff */
[----:B------:R-:W-:Y:S05]  /*149a0*/  WARPSYNC.COLLECTIVE R15, `(.L_x_1211) ;  /* 0x000000000f087348 */ /* 0x000fea0003c00000 */
[----:B------:R0:W1:Y:S02]  /*149b0*/  SHFL.IDX P6, R14, R13, R12, R11 ;  /* 0x0000000c0d0e7389 */ /* 0x00006400000c000b */
[----:B01----:R-:W-:Y:S01]  /*149c0*/  ENDCOLLECTIVE ;  /* 0x000000000000791b */ /* 0x003fe20003800000 */
.L_x_1211:
        /* <DEDUP_REMOVED lines=13> */
.L_x_1212:
[----:B------:R-:W-:Y:S02]  /*14aa0*/  IMAD.MOV.U32 R13, RZ, RZ, R9 ;  /* 0x000000ffff0d7224 */ /* 0x000fe400078e0009 */
[----:B------:R-:W-:Y:S01]  /*14ab0*/  IMAD.MOV.U32 R12, RZ, RZ, 0x3 ;  /* 0x00000003ff0c7424 */ /* 0x000fe200078e00ff */
[----:B------:R-:W-:-:S13]  /*14ac0*/  IADD3 R2, P0, R29, R14, RZ ;  /* 0x0000000e1d027210 */ /* 0x000fda0007f1e0ff */
[----:B------:R-:W-:Y:S05]  /*14ad0*/  WARPSYNC.COLLECTIVE R15, `(.L_x_1213) ;  /* 0x000000000f087348 */ /* 0x000fea0003c00000 */
[----:B------:R0:W1:Y:S02]  /*14ae0*/  SHFL.IDX P6, R14, R13, R12, R11 ;  /* 0x0000000c0d0e7389 */ /* 0x00006400000c000b */
[----:B01----:R-:W-:Y:S01]  /*14af0*/  ENDCOLLECTIVE ;  /* 0x000000000000791b */ /* 0x003fe20003800000 */
.L_x_1213:
        /* <DEDUP_REMOVED lines=13> */
.L_x_1214:
[----:B------:R-:W-:Y:S01]  /*14bd0*/  @!PT LDS RZ, [RZ] ;  /* 0x00000000fffff984 */ /* 0x000fe20000000800 */
[----:B------:R-:W-:Y:S01]  /*14be0*/  @!PT LDS RZ, [RZ] ;  /* 0x00000000fffff984 */ /* 0x000fe20000000800 */
[----:B------:R-:W-:Y:S01]  /*14bf0*/  @!PT LDS RZ, [RZ] ;  /* 0x00000000fffff984 */ /* 0x000fe20000000800 */
[----:B------:R0:W-:Y:S01]  /*14c00*/  LDGSTS.E.BYPASS.LTC128B.128 [R6+0xa400], desc[UR42][R2.64+0x40], !P0 ;  /* 0x0a40004002067fae */ /* 0x0001e2000c101d6a */
[----:B------:R-:W-:Y:S05]  /*14c10*/  BRA `(.L_x_1215) ;  /* 0xffffffc800887947 */ /* 0x000fea000383ffff */
.L_x_1158:
[----:B0-----:R-:W-:-:S04]  /*14c20*/  IMAD.U32 R2, RZ, RZ, UR48 ;  /* 0x00000030ff027e24 */ /* 0x001fc8000f8e00ff */
[----:B------:R0:W1:Y:S03]  /*14c30*/  SYNCS.PHASECHK.TRANS64.TRYWAIT P0, [R2+URZ+0x22840], R27 ;  /* 0x0228401b020075a7 */ /* 0x000066000800017f */
[----:B-1----:R-:W-:Y:S05]  /*14c40*/  @!P0 NANOSLEEP.SYNCS 0x989680 ;  /* 0x009896800000895d */ /* 0x002fea0003900000 */
[----:B------:R-:W1:Y:S02]  /*14c50*/  @!P0 SYNCS.PHASECHK.TRANS64 P0, [R2+URZ+0x22840], R27 ;  /* 0x0228401b020085a7 */ /* 0x000e64000800007f */
[----:B-1----:R-:W-:Y:S05]  /*14c60*/  @!P0 BRA `(.L_x_1158) ;  /* 0xfffffffc00ec8947 */ /* 0x002fea000383ffff */
[----:B------:R-:W-:Y:S05]  /*14c70*/  BRA `(.L_x_1216) ;  /* 0xffffffc800d07947 */ /* 0x000fea000383ffff */
.L_x_1159:
        /* <DEDUP_REMOVED lines=8> */
.L_x_1218:
[----:B------:R-:W-:Y:S05]  /*14d00*/  BSYNC B0 ;  /* 0x0000000000007941 */ /* 0x000fea0003800000 */
.L_x_1217:
[----:B------:R-:W-:Y:S01]  /*14d10*/  IMAD.MOV.U32 R13, RZ, RZ, R0 ;  /* 0x000000ffff0d7224 */ /* 0x000fe200078e0000 */
[----:B------:R-:W-:Y:S01]  /*14d20*/  P2R R5, PR, RZ, 0x10 ;  /* 0x00000010ff057803 */ /* 0x000fe20000000000 */
[----:B------:R-:W-:Y:S01]  /*14d30*/  IMAD.MOV.U32 R12, RZ, RZ, RZ ;  /* 0x000000ffff0c7224 */ /* 0x000fe200078e00ff */
[----:B------:R-:W-:Y:S01]  /*14d40*/  LOP3.LUT P4, RZ, R8, 0x8, RZ, 0xc0, !PT ;  /* 0x0000000808ff7812 */ /* 0x000fe2000788c0ff */
[----:B------:R-:W-:Y:S02]  /*14d50*/  IMAD.MOV.U32 R11, RZ, RZ, 0x1c1f ;  /* 0x00001c1fff0b7424 */ /* 0x000fe400078e00ff */
[----:B------:R-:W-:Y:S02]  /*14d60*/  IMAD.MOV.U32 R15, RZ, RZ, -0x1 ;  /* 0xffffffffff0f7424 */ /* 0x000fe400078e00ff */
[----:B------:R-:W-:Y:S02]  /*14d70*/  IMAD.MOV.U32 R2, RZ, RZ, R14 ;  /* 0x000000ffff027224 */ /* 0x000fe400078e000e */
[----:B------:R-:W-:-:S07]  /*14d80*/  @P3 VIADD R7, R37, UR48 ;  /* 0x0000003025073c36 */ /* 0x000fce0008000000 */
[----:B------:R-:W-:Y:S05]  /*14d90*/  WARPSYNC.COLLECTIVE R15, `(.L_x_1219) ;  /* 0x000000000f087348 */ /* 0x000fea0003c00000 */
[----:B------:R0:W1:Y:S02]  /*14da0*/  SHFL.IDX P6, R14, R13, R12, R11 ;  /* 0x0000000c0d0e7389 */ /* 0x00006400000c000b */
[----:B01----:R-:W-:Y:S01]  /*14db0*/  ENDCOLLECTIVE ;  /* 0x000000000000791b */ /* 0x003fe20003800000 */
.L_x_1219:
[----:B------:R-:W-:Y:S02]  /*14dc0*/  @P2 VIADD R21, R37, UR48 ;  /* 0x0000003025152c36 */ /* 0x000fe40008000000 */
[----:B------:R-:W-:Y:S02]  /*14dd0*/  IMAD.MOV.U32 R13, RZ, RZ, R4 ;  /* 0x000000ffff0d7224 */ /* 0x000fe400078e0004 */
[----:B------:R-:W-:Y:S01]  /*14de0*/  IMAD.MOV.U32 R12, RZ, RZ, 0x1 ;  /* 0x00000001ff0c7424 */ /* 0x000fe200078e00ff */
[----:B------:R-:W-:Y:S02]  /*14df0*/  LOP3.LUT P6, RZ, R8, 0x10, RZ, 0xc0, !PT ;  /* 0x0000001008ff7812 */ /* 0x000fe400078cc0ff */
[----:B------:R-:W-:-:S05]  /*14e00*/  @P3 IADD3 R14, P0, R29, R14, RZ ;  /* 0x0000000e1d0e3210 */ /* 0x000fca0007f1e0ff */
[----:B------:R-:W-:Y:S02]  /*14e10*/  @P3 IMAD.X R3, RZ, RZ, R2, P0 ;  /* 0x000000ffff033224 */ /* 0x000fe400000e0602 */
[----:B------:R-:W-:-:S05]  /*14e20*/  @P3 IMAD.MOV.U32 R2, RZ, RZ, R14 ;  /* 0x000000ffff023224 */ /* 0x000fca00078e000e */
[----:B------:R-:W-:Y:S01]  /*14e30*/  @!PT LDS RZ, [RZ] ;  /* 0x00000000fffff984 */ /* 0x000fe20000000800 */
[----:B------:R-:W-:Y:S01]  /*14e40*/  @!PT LDS RZ, [RZ] ;  /* 0x00000000fffff984 */ /* 0x000fe20000000800 */
[----:B------:R-:W-:Y:S01]  /*14e50*/  @!PT LDS RZ, [RZ] ;  /* 0x00000000fffff984 */ /* 0x000fe20000000800 */
[----:B------:R0:W-:Y:S02]  /*14e60*/  @P3 LDGSTS.E.BYPASS.LTC128B.128 [R7+0x16400], desc[UR42][R2.64], !P6 ;  /* 0x1640000002073fae */ /* 0x0001e4000f101d6a */
[----:B0-----:R-:W-:Y:S05]  /*14e70*/  WARPSYNC.COLLECTIVE R15, `(.L_x_1220) ;  /* 0x000000000f087348 */ /* 0x001fea0003c00000 */
[----:B------:R1:W2:Y:S02]  /*14e80*/  SHFL.IDX P6, R14, R13, R12, R11 ;  /* 0x0000000c0d0e7389 */ /* 0x0002a400000c000b */
[----:B012---:R-:W-:Y:S01]  /*14e90*/  ENDCOLLECTIVE ;  /* 0x000000000000791b */ /* 0x007fe20003800000 */
.L_x_1220:
[----:B------:R-:W-:Y:S01]  /*14ea0*/  @!PT LDS RZ, [RZ] ;  /* 0x00000000fffff984 */ /* 0x000fe20000000800 */
[----:B------:R-:W-:Y:S01]  /*14eb0*/  @!PT LDS RZ, [RZ] ;  /* 0x00000000fffff984 */ /* 0x000fe20000000800 */
[----:B------:R-:W-:Y:S01]  /*14ec0*/  @!PT LDS RZ, [RZ] ;  /* 0x00000000fffff984 */ /* 0x000fe20000000800 */
[----:B------:R0:W-:Y:S04]  /*14ed0*/  @P3 LDGSTS.E.BYPASS.LTC128B.128 [R7+0x18400], desc[UR42][R2.64+0x40], !P4 ;  /* 0x1840004002073fae */ /* 0x0001e8000e101d6a */
[----:B------:R0:W-:Y:S01]  /*14ee0*/  @P3 LDGSTS.E.BYPASS.LTC128B.128 [R7+0x1a400], desc[UR42][R2.64+0x80], !P5 ;  /* 0x1a40008002073fae */ /* 0x0001e2000e901d6a */
[----:B------:R-:W-:Y:S01]  /*14ef0*/  LOP3.LUT P3, RZ, R8, 0x10, RZ, 0xc0, !PT ;  /* 0x0000001008ff7812 */ /* 0x000fe2000786c0ff */
[----:B------:R-:W-:Y:S02]  /*14f00*/  IMAD.MOV.U32 R13, RZ, RZ, R0 ;  /* 0x000000ffff0d7224 */ /* 0x000fe400078e0000 */
[----:B------:R-:W-:-:S10]  /*14f10*/  IMAD.MOV.U32 R6, RZ, RZ, R14 ;  /* 0x000000ffff067224 */ /* 0x000fd400078e000e */
[----:B0-----:R-:W-:Y:S05]  /*14f20*/  WARPSYNC.COLLECTIVE R15, `(.L_x_1221) ;  /* 0x000000000f087348 */ /* 0x001fea0003c00000 */
[----:B------:R1:W2:Y:S02]  /*14f30*/  SHFL.IDX P6, R14, R13, R12, R11 ;  /* 0x0000000c0d0e7389 */ /* 0x0002a400000c000b */
[----:B012---:R-:W-:Y:S01]  /*14f40*/  ENDCOLLECTIVE ;  /* 0x000000000000791b */ /* 0x007fe20003800000 */
.L_x_1221:
[----:B------:R-:W-:Y:S02]  /*14f50*/  IMAD.MOV.U32 R13, RZ, RZ, R4 ;  /* 0x000000ffff0d7224 */ /* 0x000fe400078e0004 */
[----:B------:R-:W-:Y:S01]  /*14f60*/  IMAD.MOV.U32 R12, RZ, RZ, 0x2 ;  /* 0x00000002ff0c7424 */ /* 0x000fe200078e00ff */
[----:B------:R-:W-:-:S05]  /*14f70*/  @P2 IADD3 R14, P0, R29, R14, RZ ;  /* 0x0000000e1d0e2210 */ /* 0x000fca0007f1e0ff */
[----:B------:R-:W-:-:S08]  /*14f80*/  @P2 IMAD.MOV.U32 R2, RZ, RZ, R14 ;  /* 0x000000ffff022224 */ /* 0x000fd000078e000e */
[----:B------:R-:W-:Y:S05]  /*14f90*/  WARPSYNC.COLLECTIVE R15, `(.L_x_1222) ;  /* 0x000000000f087348 */ /* 0x000fea0003c00000 */
[----:B------:R0:W1:Y:S02]  /*14fa0*/  SHFL.IDX P6, R14, R13, R12, R11 ;  /* 0x0000000c0d0e7389 */ /* 0x00006400000c000b */
[----:B01----:R-:W-:Y:S01]  /*14fb0*/  ENDCOLLECTIVE ;  /* 0x000000000000791b */ /* 0x003fe20003800000 */
.L_x_1222:
[----:B------:R-:W-:-:S04]  /*14fc0*/  @P2 IMAD.X R9, RZ, RZ, R6, P0 ;  /* 0x000000ffff092224 */ /* 0x000fc800000e0606 */
[----:B------:R-:W-:Y:S02]  /*14fd0*/  @P2 IMAD.MOV.U32 R3, RZ, RZ, R9 ;  /* 0x000000ffff032224 */ /* 0x000fe400078e0009 */
[----:B------:R-:W-:-:S03]  /*14fe0*/  @P1 VIADD R9, R37, UR48 ;  /* 0x0000003025091c36 */ /* 0x000fc60008000000 */
        /* <DEDUP_REMOVED lines=11> */
.L_x_1223:
[----:B------:R-:W-:Y:S02]  /*150a0*/  IMAD.MOV.U32 R13, RZ, RZ, R4 ;  /* 0x000000ffff0d7224 */ /* 0x000fe400078e0004 */
[----:B------:R-:W-:Y:S01]  /*150b0*/  IMAD.MOV.U32 R12, RZ, RZ, 0x3 ;  /* 0x00000003ff0c7424 */ /* 0x000fe200078e00ff */
[----:B------:R-:W-:-:S05]  /*150c0*/  @P1 IADD3 R14, P0, R29, R14, RZ ;  /* 0x0000000e1d0e1210 */ /* 0x000fca0007f1e0ff */
[----:B------:R-:W-:-:S08]  /*150d0*/  @P1 IMAD.MOV.U32 R2, RZ, RZ, R14 ;  /* 0x000000ffff021224 */ /* 0x000fd000078e000e */
[----:B------:R-:W-:Y:S05]  /*150e0*/  WARPSYNC.COLLECTIVE R15, `(.L_x_1224) ;  /* 0x000000000f087348 */ /* 0x000fea0003c00000 */
[----:B------:R0:W1:Y:S02]  /*150f0*/  SHFL.IDX P6, R14, R13, R12, R11 ;  /* 0x0000000c0d0e7389 */ /* 0x00006400000c000b */
[----:B01----:R-:W-:Y:S01]  /*15100*/  ENDCOLLECTIVE ;  /* 0x000000000000791b */ /* 0x003fe20003800000 */
.L_x_1224:
[----:B------:R-:W-:-:S04]  /*15110*/  @P1 IMAD.X R7, RZ, RZ, R6, P0 ;  /* 0x000000ffff071224 */ /* 0x000fc800000e0606 */
[----:B------:R-:W-:-:S05]  /*15120*/  @P1 IMAD.MOV.U32 R3, RZ, RZ, R7 ;  /* 0x000000ffff031224 */ /* 0x000fca00078e0007 */
[----:B------:R-:W-:Y:S01]  /*15130*/  @!PT LDS RZ, [RZ] ;  /* 0x00000000fffff984 */ /* 0x000fe20000000800 */
[----:B------:R-:W-:Y:S01]  /*15140*/  @!PT LDS RZ, [RZ] ;  /* 0x00000000fffff984 */ /* 0x000fe20000000800 */
[----:B------:R-:W-:Y:S01]  /*15150*/  @!PT LDS RZ, [RZ] ;  /* 0x00000000fffff984 */ /* 0x000fe20000000800 */
[----:B------:R0:W-:Y:S01]  /*15160*/  @P1 LDGSTS.E.BYPASS.LTC128B.128 [R9+0x17400], desc[UR42][R2.64], !P3 ;  /* 0x1740000002091fae */ /* 0x0001e2000d901d6a */
[----:B------:R-:W-:-:S03]  /*15170*/  IMAD.MOV.U32 R13, RZ, RZ, R0 ;  /* 0x000000ffff0d7224 */ /* 0x000fc600078e0000 */
[----:B------:R0:W-:Y:S01]  /*15180*/  @P1 LDGSTS.E.BYPASS.LTC128B.128 [R9+0x19400], desc[UR42][R2.64+0x40], !P4 ;  /* 0x1940004002091fae */ /* 0x0001e2000e101d6a */
[----:B------:R-:W-:-:S03]  /*15190*/  ISETP.NE.AND P4, PT, R5, RZ, PT ;  /* 0x000000ff0500720c */ /* 0x000fc60003f85270 */
[----:B------:R0:W-:Y:S01]  /*151a0*/  @P1 LDGSTS.E.BYPASS.LTC128B.128 [R9+0x1b400], desc[UR42][R2.64+0x80], !P5 ;  /* 0x1b40008002091fae */ /* 0x0001e2000e901d6a */
[----:B------:R-:W-:-:S09]  /*151b0*/  IMAD.MOV.U32 R5, RZ, RZ, R14 ;  /* 0x000000ffff057224 */ /* 0x000fd200078e000e */
[----:B0-----:R-:W-:Y:S05]  /*151c0*/  WARPSYNC.COLLECTIVE R15, `(.L_x_1225) ;  /* 0x000000000f087348 */ /* 0x001fea0003c00000 */
[----:B------:R1:W2:Y:S02]  /*151d0*/  SHFL.IDX P6, R14, R13, R12, R11 ;  /* 0x0000000c0d0e7389 */ /* 0x0002a400000c000b */
[----:B012---:R-:W-:Y:S01]  /*151e0*/  ENDCOLLECTIVE ;  /* 0x000000000000791b */ /* 0x007fe20003800000 */
.L_x_1225:
[----:B------:R-:W-:Y:S05]  /*151f0*/  BRA `(.L_x_1226) ;  /* 0xffffffc800887947 */ /* 0x000fea000383ffff */
.L_x_1162:
[----:B------:R-:W-:Y:S02]  /*15200*/  IMAD.MOV.U32 R13, RZ, RZ, R5 ;  /* 0x000000ffff0d7224 */ /* 0x000fe400078e0005 */
[----:B------:R-:W-:Y:S02]  /*15210*/  IMAD.MOV.U32 R12, RZ, RZ, RZ ;  /* 0x000000ffff0c7224 */ /* 0x000fe400078e00ff */
[----:B------:R-:W-:Y:S02]  /*15220*/  IMAD.MOV.U32 R11, RZ, RZ, 0x1c1f ;  /* 0x00001c1fff0b7424 */ /* 0x000fe400078e00ff */
[----:B------:R-:W-:-:S07]  /*15230*/  IMAD.MOV.U32 R15, RZ, RZ, -0x1 ;  /* 0xffffffffff0f7424 */ /* 0x000fce00078e00ff */
[----:B------:R-:W-:Y:S05]  /*15240*/  WARPSYNC.COLLECTIVE R15, `(.L_x_1227) ;  /* 0x000000000f087348 */ /* 0x000fea0003c00000 */
[----:B------:R0:W1:Y:S02]  /*15250*/  SHFL.IDX P6, R14, R13, R12, R11 ;  /* 0x0000000c0d0e7389 */ /* 0x00006400000c000b */
[----:B01----:R-:W-:Y:S01]  /*15260*/  ENDCOLLECTIVE ;  /* 0x000000000000791b */ /* 0x003fe20003800000 */
.L_x_1227:
[----:B------:R-:W-:Y:S02]  /*15270*/  IMAD.MOV.U32 R13, RZ, RZ, R4 ;  /* 0x000000ffff0d7224 */ /* 0x000fe400078e0004 */
[----:B------:R-:W-:-:S07]  /*15280*/  IMAD.MOV.U32 R2, RZ, RZ, R14 ;  /* 0x000000ffff027224 */ /* 0x000fce00078e000e */
[----:B------:R-:W-:Y:S05]  /*15290*/  WARPSYNC.COLLECTIVE R15, `(.L_x_1228) ;  /* 0x000000000f087348 */ /* 0x000fea0003c00000 */
[----:B------:R0:W1:Y:S02]  /*152a0*/  SHFL.IDX P6, R14, R13, R12, R11 ;  /* 0x0000000c0d0e7389 */ /* 0x00006400000c000b */
[----:B01----:R-:W-:Y:S01]  /*152b0*/  ENDCOLLECTIVE ;  /* 0x000000000000791b */ /* 0x003fe20003800000 */
.L_x_1228:
[----:B------:R-:W-:Y:S02]  /*152c0*/  ULDC UR4, c[0x0][0x288] ;  /* 0x0000a20000047ab9 */ /* 0x000fe40000000800 */
[----:B------:R-:W-:Y:S02]  /*152d0*/  IMAD R7, R0, UR4, RZ ;  /* 0x0000000400077c24 */ /* 0x000fe4000f8e02ff */
[----:B------:R-:W-:-:S04]  /*152e0*/  VIADD R0, R23, UR41 ;  /* 0x0000002917007c36 */ /* 0x000fc80008000000 */
[C---:B------:R-:W-:Y:S01]  /*152f0*/  VIADD R6, R0.reuse, 0x20 ;  /* 0x0000002000067836 */ /* 0x040fe20000000000 */
        /* <DEDUP_REMOVED lines=10> */
.L_x_1229:
        /* <DEDUP_REMOVED lines=12> */
.L_x_1230:
        /* <DEDUP_REMOVED lines=8> */
.L_x_1231:
[----:B------:R-:W-:Y:S02]  /*154e0*/  @!P0 IMAD.X R9, RZ, RZ, R6, P4 ;  /* 0x000000ffff098224 */ /* 0x000fe400020e0606 */
[----:B------:R-:W-:Y:S02]  /*154f0*/  VIADD R6, R0, 0x40 ;  /* 0x0000004000067836 */ /* 0x000fe40000000000 */
        /* <DEDUP_REMOVED lines=8> */
[----:B------:R-:W-:Y:S01]  /*15580*/  ISETP.GE.AND P0, PT, R6, R7, PT ;  /* 0x000000070600720c */ /* 0x000fe20003f06270 */
[----:B------:R-:W-:-:S12]  /*15590*/  IMAD.MOV.U32 R6, RZ, RZ, R14 ;  /* 0x000000ffff067224 */ /* 0x000fd800078e000e */
[----:B0-----:R-:W-:Y:S05]  /*155a0*/  WARPSYNC.COLLECTIVE R15, `(.L_x_1232) ;  /* 0x000000000f087348 */ /* 0x001fea0003c00000 */
[----:B------:R1:W2:Y:S02]  /*155b0*/  SHFL.IDX P6, R14, R13, R12, R11 ;  /* 0x0000000c0d0e7389 */ /* 0x0002a400000c000b */
[----:B012---:R-:W-:Y:S01]  /*155c0*/  ENDCOLLECTIVE ;  /* 0x000000000000791b */ /* 0x007fe20003800000 */
.L_x_1232:
        /* <DEDUP_REMOVED lines=8> */
.L_x_1233:
        /* <DEDUP_REMOVED lines=13> */
.L_x_1234:
[----:B------:R-:W-:Y:S05]  /*15720*/  BRA `(.L_x_1235) ;  /* 0xffffffcc00447947 */ /* 0x000fea000383ffff */
.L_x_1165:
[----:B0-2---:R-:W-:-:S04]  /*15730*/  IMAD.U32 R3, RZ, RZ, UR48 ;  /* 0x00000030ff037e24 */ /* 0x005fc8000f8e00ff */
[----:B------:R0:W2:Y:S03]  /*15740*/  SYNCS.PHASECHK.TRANS64.TRYWAIT P0, [R3+URZ+0x22820], R0 ;  /* 0x02282000030075a7 */ /* 0x0000a6000800017f */
[----:B--2---:R-:W-:Y:S05]  /*15750*/  @!P0 NANOSLEEP.SYNCS 0x989680 ;  /* 0x009896800000895d */ /* 0x004fea0003900000 */
[----:B------:R-:W2:Y:S02]  /*15760*/  @!P0 SYNCS.PHASECHK.TRANS64 P0, [R3+URZ+0x22820], R0 ;  /* 0x02282000030085a7 */ /* 0x000ea4000800007f */
[----:B--2---:R-:W-:Y:S05]  /*15770*/  @!P0 BRA `(.L_x_1165) ;  /* 0xfffffffc00ec8947 */ /* 0x004fea000383ffff */
[----:B------:R-:W-:Y:S05]  /*15780*/  BRA `(.L_x_1236) ;  /* 0xffffffcc00907947 */ /* 0x000fea000383ffff */
.L_x_1168:
[----:B0-----:R0:W2:Y:S02]  /*15790*/  SYNCS.PHASECHK.TRANS64.TRYWAIT P0, [R8+URZ+0x22880], R18 ;  /* 0x02288012080075a7 */ /* 0x0010a4000800017f */
[----:B--2---:R-:W-:Y:S05]  /*157a0*/  @!P0 NANOSLEEP.SYNCS 0x989680 ;  /* 0x009896800000895d */ /* 0x004fea0003900000 */
[----:B------:R-:W2:Y:S02]  /*157b0*/  @!P0 SYNCS.PHASECHK.TRANS64 P0, [R8+URZ+0x22880], R18 ;  /* 0x02288012080085a7 */ /* 0x000ea4000800007f */
[----:B--2---:R-:W-:Y:S05]  /*157c0*/  @!P0 BRA `(.L_x_1168) ;  /* 0xfffffffc00f08947 */ /* 0x004fea000383ffff */
[----:B------:R-:W-:Y:S05]  /*157d0*/  BRA `(.L_x_1237) ;  /* 0xffffffd000487947 */ /* 0x000fea000383ffff */
.L_x_1169:
[----:B------:R-:W-:Y:S01]  /*157e0*/  BSSY B0, `(.L_x_1238) ;  /* 0x0000008000007945 */ /* 0x000fe20003800000 */
[----:B------:R-:W-:Y:S02]  /*157f0*/  IMAD.MOV.U32 R13, RZ, RZ, R22 ;  /* 0x000000ffff0d7224 */ /* 0x000fe400078e0016 */
[----:B------:R-:W-:Y:S02]  /*15800*/  IMAD.MOV.U32 R12, RZ, RZ, RZ ;  /* 0x000000ffff0c7224 */ /* 0x000fe400078e00ff */
[----:B------:R-:W-:Y:S02]  /*15810*/  IMAD.MOV.U32 R11, RZ, RZ, 0x1c1f ;  /* 0x00001c1fff0b7424 */ /* 0x000fe400078e00ff */
[----:B------:R-:W-:-:S07]  /*15820*/  IMAD.MOV.U32 R15, RZ, RZ, -0x1 ;  /* 0xffffffffff0f7424 */ /* 0x000fce00078e00ff */
[----:B01----:R-:W-:Y:S05]  /*15830*/  WARPSYNC.COLLECTIVE R15, `(.L_x_1239) ;  /* 0x000000000f087348 */ /* 0x003fea0003c00000 */
[----:B-1----:R1:W2:Y:S02]  /*15840*/  SHFL.IDX P6, R14, R13, R12, R11 ;  /* 0x0000000c0d0e7389 */ /* 0x0022a400000c000b */
[----:B012---:R-:W-:Y:S01]  /*15850*/  ENDCOLLECTIVE ;  /* 0x000000000000791b */ /* 0x007fe20003800000 */
.L_x_1239:
[----:B------:R-:W-:Y:S05]  /*15860*/  BSYNC B0 ;  /* 0x0000000000007941 */ /* 0x000fea0003800000 */
.L_x_1238:
        /* <DEDUP_REMOVED lines=9> */
.L_x_1240:
[----:B------:R-:W-:Y:S02]  /*15900*/  IMAD.IADD R21, R34, 0x1, R20 ;  /* 0x0000000122157824 */ /* 0x000fe400078e0214 */
[----:B------:R-:W-:Y:S02]  /*15910*/  IMAD.MOV.U32 R13, RZ, RZ, R22 ;  /* 0x000000ffff0d7224 */ /* 0x000fe400078e0016 */
[----:B------:R-:W-:Y:S01]  /*15920*/  IMAD.MOV.U32 R12, RZ, RZ, 0x1 ;  /* 0x00000001ff0c7424 */ /* 0x000fe200078e00ff */
[----:B------:R-:W-:-:S13]  /*15930*/  IADD3 R2, P0, R23, R14, RZ ;  /* 0x0000000e17027210 */ /* 0x000fda0007f1e0ff */
[----:B------:R-:W-:Y:S05]  /*15940*/  WARPSYNC.COLLECTIVE R15, `(.L_x_1241) ;  /* 0x000000000f087348 */ /* 0x000fea0003c00000 */
[----:B------:R0:W1:Y:S02]  /*15950*/  SHFL.IDX P6, R14, R13, R12, R11 ;  /* 0x0000000c0d0e7389 */ /* 0x00006400000c000b */
[----:B01----:R-:W-:Y:S01]  /*15960*/  ENDCOLLECTIVE ;  /* 0x000000000000791b */ /* 0x003fe20003800000 */
.L_x_1241:
[----:B------:R-:W-:-:S05]  /*15970*/  IMAD.X R3, RZ, RZ, R3, P0 ;  /* 0x000000ffff037224 */ /* 0x000fca00000e0603 */
[----:B------:R-:W-:Y:S01]  /*15980*/  @!PT LDS RZ, [RZ] ;  /* 0x00000000fffff984 */ /* 0x000fe20000000800 */
[----:B------:R-:W-:Y:S01]  /*15990*/  @!PT LDS RZ, [RZ] ;  /* 0x00000000fffff984 */ /* 0x000fe20000000800 */
[----:B------:R-:W-:Y:S01]  /*159a0*/  @!PT LDS RZ, [RZ] ;  /* 0x00000000fffff984 */ /* 0x000fe20000000800 */
[----:B------:R0:W-:Y:S04]  /*159b0*/  LDGSTS.E.BYPASS.LTC128B.128 [R20], desc[UR42][R2.64], !P3 ;  /* 0x0000000002147fae */ /* 0x0001e8000d901d6a */
[----:B------:R0:W-:Y:S01]  /*159c0*/  LDGSTS.E.BYPASS.LTC128B.128 [R21], desc[UR42][R2.64+0x40], !P1 ;  /* 0x0000004002157fae */ /* 0x0001e2000c901d6a */
[----:B------:R-:W-:Y:S02]  /*159d0*/  IMAD.MOV.U32 R13, RZ, RZ, R19 ;  /* 0x000000ffff0d7224 */ /* 0x000fe400078e0013 */
[----:B------:R-:W-:-:S07]  /*159e0*/  IMAD.MOV.U32 R5, RZ, RZ, R14 ;  /* 0x000000ffff057224 */ /* 0x000fce00078e000e */
[----:B0-----:R-:W-:Y:S05]  /*159f0*/  WARPSYNC.COLLECTIVE R15, `(.L_x_1242) ;  /* 0x000000000f087348 */ /* 0x001fea0003c00000 */
[----:B------:R1:W2:Y:S02]  /*15a00*/  SHFL.IDX P6, R14, R13, R12, R11 ;  /* 0x0000000c0d0e7389 */ /* 0x0002a400000c000b */
[----:B012---:R-:W-:Y:S01]  /*15a10*/  ENDCOLLECTIVE ;  /* 0x000000000000791b */ /* 0x007fe20003800000 */
.L_x_1242:
[----:B------:R-:W-:Y:S02]  /*15a20*/  IMAD.MOV.U32 R13, RZ, RZ, R22 ;  /* 0x000000ffff0d7224 */ /* 0x000fe400078e0016 */
[----:B------:R-:W-:Y:S01]  /*15a30*/  IMAD.MOV.U32 R12, RZ, RZ, 0x2 ;  /* 0x00000002ff0c7424 */ /* 0x000fe200078e00ff */
[----:B------:R-:W-:-:S13]  /*15a40*/  IADD3 R2, P0, R23, R14, RZ ;  /* 0x0000000e17027210 */ /* 0x000fda0007f1e0ff */
[----:B------:R-:W-:Y:S05]  /*15a50*/  WARPSYNC.COLLECTIVE R15, `(.L_x_1243) ;  /* 0x000000000f087348 */ /* 0x000fea0003c00000 */
[----:B------:R0:W1:Y:S02]  /*15a60*/  SHFL.IDX P6, R14, R13, R12, R11 ;  /* 0x0000000c0d0e7389 */ /* 0x00006400000c000b */
[----:B01----:R-:W-:Y:S01]  /*15a70*/  ENDCOLLECTIVE ;  /* 0x000000000000791b */ /* 0x003fe20003800000 */
.L_x_1243:
[----:B------:R-:W-:-:S05]  /*15a80*/  IMAD.X R3, RZ, RZ, R5, P0 ;  /* 0x000000ffff037224 */ /* 0x000fca00000e0605 */
[----:B------:R-:W-:Y:S01]  /*15a90*/  @!PT LDS RZ, [RZ] ;  /* 0x00000000fffff984 */ /* 0x000fe20000000800 */
[----:B------:R-:W-:Y:S01]  /*15aa0*/  @!PT LDS RZ, [RZ] ;  /* 0x00000000fffff984 */ /* 0x000fe20000000800 */
[----:B------:R-:W-:Y:S01]  /*15ab0*/  @!PT LDS RZ, [RZ] ;  /* 0x00000000fffff984 */ /* 0x000fe20000000800 */
[----:B------:R-:W-:Y:S04]  /*15ac0*/  LDGSTS.E.BYPASS.LTC128B.128 [R20+0x1000], desc[UR42][R2.64], !P3 ;  /* 0x0100000002147fae */ /* 0x000fe8000d901d6a */
[----:B------:R0:W-:Y:S01]  /*15ad0*/  LDGSTS.E.BYPASS.LTC128B.128 [R21+0x1000], desc[UR42][R2.64+0x40], !P1 ;  /* 0x0100004002157fae */ /* 0x0001e2000c901d6a */
[----:B------:R-:W-:Y:S02]  /*15ae0*/  IMAD.MOV.U32 R13, RZ, RZ, R19 ;  /* 0x000000ffff0d7224 */ /* 0x000fe400078e0013 */
[----:B0-----:R-:W-:-:S07]  /*15af0*/  IMAD.MOV.U32 R3, RZ, RZ, R14 ;  /* 0x000000ffff037224 */ /* 0x001fce00078e000e */
[----:B------:R-:W-:Y:S05]  /*15b00*/  WARPSYNC.COLLECTIVE R15, `(.L_x_1244) ;  /* 0x000000000f087348 */ /* 0x000fea0003c00000 */
[----:B------:R0:W1:Y:S02]  /*15b10*/  SHFL.IDX P6, R14, R13, R12, R11 ;  /* 0x0000000c0d0e7389 */ /* 0x00006400000c000b */
[----:B01----:R-:W-:Y:S01]  /*15b20*/  ENDCOLLECTIVE ;  /* 0x000000000000791b */ /* 0x003fe20003800000 */
.L_x_1244:
[----:B------:R-:W-:Y:S02]  /*15b30*/  IMAD.MOV.U32 R13, RZ, RZ, R22 ;  /* 0x000000ffff0d7224 */ /* 0x000fe400078e0016 */
[----:B------:R-:W-:Y:S01]  /*15b40*/  IMAD.MOV.U32 R12, RZ, RZ, 0x3 ;  /* 0x00000003ff0c7424 */ /* 0x000fe200078e00ff */
[----:B------:R-:W-:-:S13]  /*15b50*/  IADD3 R2, P0, R23, R14, RZ ;  /* 0x0000000e17027210 */ /* 0x000fda0007f1e0ff */
[----:B------:R-:W-:Y:S05]  /*15b60*/  WARPSYNC.COLLECTIVE R15, `(.L_x_1245) ;  /* 0x000000000f087348 */ /* 0x000fea0003c00000 */
[----:B------:R0:W1:Y:S02]  /*15b70*/  SHFL.IDX P6, R14, R13, R12, R11 ;  /* 0x0000000c0d0e7389 */ /* 0x00006400000c000b */
[----:B01----:R-:W-:Y:S01]  /*15b80*/  ENDCOLLECTIVE ;  /* 0x000000000000791b */ /* 0x003fe20003800000 */
.L_x_1245:
[----:B------:R-:W-:-:S05]  /*15b90*/  IMAD.X R3, RZ, RZ, R3, P0 ;  /* 0x000000ffff037224 */ /* 0x000fca00000e0603 */
[----:B------:R-:W-:Y:S01]  /*15ba0*/  @!PT LDS RZ, [RZ] ;  /* 0x00000000fffff984 */ /* 0x000fe20000000800 */
[----:B------:R-:W-:Y:S01]  /*15bb0*/  @!PT LDS RZ, [RZ] ;  /* 0x00000000fffff984 */ /* 0x000fe20000000800 */
[----:B------:R-:W-:Y:S01]  /*15bc0*/  @!PT LDS RZ, [RZ] ;  /* 0x00000000fffff984 */ /* 0x000fe20000000800 */
[----:B------:R0:W-:Y:S04]  /*15bd0*/  LDGSTS.E.BYPASS.LTC128B.128 [R20+0x2000], desc[UR42][R2.64], !P3 ;  /* 0x0200000002147fae */ /* 0x0001e8000d901d6a */
[----:B------:R0:W-:Y:S01]  /*15be0*/  LDGSTS.E.BYPASS.LTC128B.128 [R21+0x2000], desc[UR42][R2.64+0x40], !P1 ;  /* 0x0200004002157fae */ /* 0x0001e2000c901d6a */
[----:B------:R-:W-:Y:S02]  /*15bf0*/  IMAD.MOV.U32 R13, RZ, RZ, R19 ;  /* 0x000000ffff0d7224 */ /* 0x000fe400078e0013 */
[----:B------:R-:W-:-:S07]  /*15c00*/  IMAD.MOV.U32 R22, RZ, RZ, R14 ;  /* 0x000000ffff167224 */ /* 0x000fce00078e000e */
[----:B0-----:R-:W-:Y:S05]  /*15c10*/  WARPSYNC.COLLECTIVE R15, `(.L_x_1246) ;  /* 0x000000000f087348 */ /* 0x001fea0003c00000 */
[----:B------:R1:W2:Y:S02]  /*15c20*/  SHFL.IDX P6, R14, R13, R12, R11 ;  /* 0x0000000c0d0e7389 */ /* 0x0002a400000c000b */
[----:B012---:R-:W-:Y:S01]  /*15c30*/  ENDCOLLECTIVE ;  /* 0x000000000000791b */ /* 0x007fe20003800000 */
.L_x_1246:
[----:B------:R-:W-:Y:S05]  /*15c40*/  BRA `(.L_x_1247) ;  /* 0xffffffd000047947 */ /* 0x000fea000383ffff */
.L_x_1172:
[----:B--2---:R2:W3:Y:S02]  /*15c50*/  SYNCS.PHASECHK.TRANS64.TRYWAIT P0, [R8+URZ+0x22840], R18 ;  /* 0x02284012080075a7 */ /* 0x0044e4000800017f */
[----:B---3--:R-:W-:Y:S05]  /*15c60*/  @!P0 NANOSLEEP.SYNCS 0x989680 ;  /* 0x009896800000895d */ /* 0x008fea0003900000 */
[----:B------:R-:W3:Y:S02]  /*15c70*/  @!P0 SYNCS.PHASECHK.TRANS64 P0, [R8+URZ+0x22840], R18 ;  /* 0x02284012080085a7 */ /* 0x000ee4000800007f */
[----:B---3--:R-:W-:Y:S05]  /*15c80*/  @!P0 BRA `(.L_x_1172) ;  /* 0xfffffffc00f08947 */ /* 0x008fea000383ffff */
[----:B------:R-:W-:Y:S05]  /*15c90*/  BRA `(.L_x_1248) ;  /* 0xffffffd000487947 */ /* 0x000fea000383ffff */
.L_x_1173:
[----:B------:R-:W-:Y:S01]  /*15ca0*/  BSSY B0, `(.L_x_1249) ;  /* 0x0000008000007945 */ /* 0x000fe20003800000 */
[----:B------:R-:W-:Y:S02]  /*15cb0*/  IMAD.MOV.U32 R13, RZ, RZ, R18 ;  /* 0x000000ffff0d7224 */ /* 0x000fe400078e0012 */
[----:B------:R-:W-:Y:S02]  /*15cc0*/  IMAD.MOV.U32 R12, RZ, RZ, RZ ;  /* 0x000000ffff0c7224 */ /* 0x000fe400078e00ff */
[----:B------:R-:W-:Y:S02]  /*15cd0*/  IMAD.MOV.U32 R11, RZ, RZ, 0x1c1f ;  /* 0x00001c1fff0b7424 */ /* 0x000fe400078e00ff */
[----:B------:R-:W-:-:S07]  /*15ce0*/  IMAD.MOV.U32 R15, RZ, RZ, -0x1 ;  /* 0xffffffffff0f7424 */ /* 0x000fce00078e00ff */
[----:B-1----:R-:W-:Y:S05]  /*15cf0*/  WARPSYNC.COLLECTIVE R15, `(.L_x_1250) ;  /* 0x000000000f087348 */ /* 0x002fea0003c00000 */
[----:B------:R0:W2:Y:S02]  /*15d00*/  SHFL.IDX P6, R14, R13, R12, R11 ;  /* 0x0000000c0d0e7389 */ /* 0x0000a400000c000b */
[----:B012---:R-:W-:Y:S01]  /*15d10*/  ENDCOLLECTIVE ;  /* 0x000000000000791b */ /* 0x007fe20003800000 */
.L_x_1250:
[----:B------:R-:W-:Y:S05]  /*15d20*/  BSYNC B0 ;  /* 0x0000000000007941 */ /* 0x000fea0003800000 */
.L_x_1249:
        /* <DEDUP_REMOVED lines=9> */
.L_x_1251:
[----:B------:R-:W-:Y:S02]  /*15dc0*/  IMAD.MOV.U32 R13, RZ, RZ, R18 ;  /* 0x000000ffff0d7224 */ /* 0x000fe400078e0012 */
[----:B------:R-:W-:Y:S01]  /*15dd0*/  IMAD.MOV.U32 R12, RZ, RZ, 0x1 ;  /* 0x00000001ff0c7424 */ /* 0x000fe200078e00ff */
[----:B------:R-:W-:-:S13]  /*15de0*/  IADD3 R2, P0, R19, R14, RZ ;  /* 0x0000000e13027210 */ /* 0x000fda0007f1e0ff */
[----:B------:R-:W-:Y:S05]  /*15df0*/  WARPSYNC.COLLECTIVE R15, `(.L_x_1252) ;  /* 0x000000000f087348 */ /* 0x000fea0003c00000 */
[----:B------:R0:W1:Y:S02]  /*15e00*/  SHFL.IDX P6, R14, R13, R12, R11 ;  /* 0x0000000c0d0e7389 */ /* 0x00006400000c000b */
[----:B01----:R-:W-:Y:S01]  /*15e10*/  ENDCOLLECTIVE ;  /* 0x000000000000791b */ /* 0x003fe20003800000 */
.L_x_1252:
        /* <DEDUP_REMOVED lines=12> */
.L_x_1253:
[----:B------:R-:W-:Y:S02]  /*15ee0*/  IMAD.MOV.U32 R13, RZ, RZ, R18 ;  /* 0x000000ffff0d7224 */ /* 0x000fe400078e0012 */
[----:B------:R-:W-:Y:S01]  /*15ef0*/  IMAD.MOV.U32 R12, RZ, RZ, 0x2 ;  /* 0x00000002ff0c7424 */ /* 0x000fe200078e00ff */
[----:B------:R-:W-:-:S13]  /*15f00*/  IADD3 R2, P0, R19, R14, RZ ;  /* 0x0000000e13027210 */ /* 0x000fda0007f1e0ff */
[----:B------:R-:W-:Y:S05]  /*15f10*/  WARPSYNC.COLLECTIVE R15, `(.L_x_1254) ;  /* 0x000000000f087348 */ /* 0x000fea0003c00000 */
[----:B------:R0:W1:Y:S02]  /*15f20*/  SHFL.IDX P6, R14, R13, R12, R11 ;  /* 0x0000000c0d0e7389 */ /* 0x00006400000c000b */
[----:B01----:R-:W-:Y:S01]  /*15f30*/  ENDCOLLECTIVE ;  /* 0x000000000000791b */ /* 0x003fe20003800000 */
.L_x_1254:
        /* <DEDUP_REMOVED lines=12> */
.L_x_1255:
[----:B------:R-:W-:Y:S02]  /*16000*/  IMAD.MOV.U32 R13, RZ, RZ, R18 ;  /* 0x000000ffff0d7224 */ /* 0x000fe400078e0012 */
[----:B------:R-:W-:Y:S01]  /*16010*/  IMAD.MOV.U32 R12, RZ, RZ, 0x3 ;  /* 0x00000003ff0c7424 */ /* 0x000fe200078e00ff */
[----:B------:R-:W-:-:S13]  /*16020*/  IADD3 R2, P0, R19, R14, RZ ;  /* 0x0000000e13027210 */ /* 0x000fda0007f1e0ff */
[----:B------:R-:W-:Y:S05]  /*16030*/  WARPSYNC.COLLECTIVE R15, `(.L_x_1256) ;  /* 0x000000000f087348 */ /* 0x000fea0003c00000 */
[----:B------:R0:W1:Y:S02]  /*16040*/  SHFL.IDX P6, R14, R13, R12, R11 ;  /* 0x0000000c0d0e7389 */ /* 0x00006400000c000b */
[----:B01----:R-:W-:Y:S01]  /*16050*/  ENDCOLLECTIVE ;  /* 0x000000000000791b */ /* 0x003fe20003800000 */
.L_x_1256:
        /* <DEDUP_REMOVED lines=12> */
.L_x_1257:
[----:B------:R-:W-:Y:S05]  /*16120*/  BRA `(.L_x_1258) ;  /* 0xffffffcc00fc7947 */ /* 0x000fea000383ffff */
.L_x_1176:
[----:B0-----:R0:W2:Y:S02]  /*16130*/  SYNCS.PHASECHK.TRANS64.TRYWAIT P0, [R2+URZ+0x22870], R3 ;  /* 0x02287003020075a7 */ /* 0x0010a4000800017f */
[----:B--2---:R-:W-:Y:S05]  /*16140*/  @!P0 NANOSLEEP.SYNCS 0x989680 ;  /* 0x009896800000895d */ /* 0x004fea0003900000 */
[----:B------:R-:W2:Y:S02]  /*16150*/  @!P0 SYNCS.PHASECHK.TRANS64 P0, [R2+URZ+0x22870], R3 ;  /* 0x02287003020085a7 */ /* 0x000ea4000800007f */
[----:B--2---:R-:W-:Y:S05]  /*16160*/  @!P0 BRA `(.L_x_1176) ;  /* 0xfffffffc00f08947 */ /* 0x004fea000383ffff */
[----:B------:R-:W-:Y:S05]  /*16170*/  BRA `(.L_x_1259) ;  /* 0xffffffd0005c7947 */ /* 0x000fea000383ffff */
.L_x_1178:
[----:B0-----:R0:W2:Y:S02]  /*16180*/  SYNCS.PHASECHK.TRANS64.TRYWAIT P0, [R2+URZ+0x22860], R3 ;  /* 0x02286003020075a7 */ /* 0x0010a4000800017f */
[----:B--2---:R-:W-:Y:S05]  /*16190*/  @!P0 NANOSLEEP.SYNCS 0x989680 ;  /* 0x009896800000895d */ /* 0x004fea0003900000 */
[----:B------:R-:W2:Y:S02]  /*161a0*/  @!P0 SYNCS.PHASECHK.TRANS64 P0, [R2+URZ+0x22860], R3 ;  /* 0x02286003020085a7 */ /* 0x000ea4000800007f */
[----:B--2---:R-:W-:Y:S05]  /*161b0*/  @!P0 BRA `(.L_x_1178) ;  /* 0xfffffffc00f08947 */ /* 0x004fea000383ffff */
[----:B------:R-:W-:Y:S05]  /*161c0*/  BRA `(.L_x_1260) ;  /* 0xffffffd0006c7947 */ /* 0x000fea000383ffff */
.L_x_1185:
[----:B--2---:R2:W3:Y:S02]  /*161d0*/  SYNCS.PHASECHK.TRANS64.TRYWAIT P0, [R17+URZ+0x22870], R2 ;  /* 0x02287002110075a7 */ /* 0x0044e4000800017f */
[----:B---3--:R-:W-:Y:S05]  /*161e0*/  @!P0 NANOSLEEP.SYNCS 0x989680 ;  /* 0x009896800000895d */ /* 0x008fea0003900000 */
[----:B------:R-:W3:Y:S02]  /*161f0*/  @!P0 SYNCS.PHASECHK.TRANS64 P0, [R17+URZ+0x22870], R2 ;  /* 0x02287002110085a7 */ /* 0x000ee4000800007f */
[----:B---3--:R-:W-:Y:S05]  /*16200*/  @!P0 BRA `(.L_x_1185) ;  /* 0xfffffffc00f08947 */ /* 0x008fea000383ffff */
[----:B------:R-:W-:Y:S05]  /*16210*/  BRA `(.L_x_1261) ;  /* 0xffffffd400d07947 */ /* 0x000fea000383ffff */
.L_x_1187:
[----:B0-----:R0:W2:Y:S02]  /*16220*/  SYNCS.PHASECHK.TRANS64.TRYWAIT P0, [R17+URZ+0x22860], R4 ;  /* 0x02286004110075a7 */ /* 0x0010a4000800017f */
[----:B--2---:R-:W-:Y:S05]  /*16230*/  @!P0 NANOSLEEP.SYNCS 0x989680 ;  /* 0x009896800000895d */ /* 0x004fea0003900000 */
[----:B------:R-:W2:Y:S02]  /*16240*/  @!P0 SYNCS.PHASECHK.TRANS64 P0, [R17+URZ+0x22860], R4 ;  /* 0x02286004110085a7 */ /* 0x000ea4000800007f */
[----:B--2---:R-:W-:Y:S05]  /*16250*/  @!P0 BRA `(.L_x_1187) ;  /* 0xfffffffc00f08947 */ /* 0x004fea000383ffff */
[----:B------:R-:W-:Y:S05]  /*16260*/  BRA `(.L_x_1262) ;  /* 0xffffffd400f47947 */ /* 0x000fea000383ffff */
.L_x_1190:
[----:B-1----:R1:W2:Y:S02]  /*16270*/  SYNCS.PHASECHK.TRANS64.TRYWAIT P0, [R5+URZ+0x22820], R2 ;  /* 0x02282002050075a7 */ /* 0x0022a4000800017f */
[----:B--2---:R-:W-:Y:S05]  /*16280*/  @!P0 NANOSLEEP.SYNCS 0x989680 ;  /* 0x009896800000895d */ /* 0x004fea0003900000 */
[----:B------:R-:W2:Y:S02]  /*16290*/  @!P0 SYNCS.PHASECHK.TRANS64 P0, [R5+URZ+0x22820], R2 ;  /* 0x02282002050085a7 */ /* 0x000ea4000800007f */
[----:B--2---:R-:W-:Y:S05]  /*162a0*/  @!P0 BRA `(.L_x_1190) ;  /* 0xfffffffc00f08947 */ /* 0x004fea000383ffff */
[----:B------:R-:W-:Y:S05]  /*162b0*/  BRA `(.L_x_1263) ;  /* 0xffffffdc00347947 */ /* 0x000fea000383ffff */
.L_x_1192:
[----:B-1----:R1:W2:Y:S02]  /*162c0*/  SYNCS.PHASECHK.TRANS64.TRYWAIT P1, [R4+URZ+0x22840], R3 ;  /* 0x02284003040075a7 */ /* 0x0022a4000802017f */
[----:B--2---:R-:W-:Y:S05]  /*162d0*/  @!P1 NANOSLEEP.SYNCS 0x989680 ;  /* 0x009896800000995d */ /* 0x004fea0003900000 */
[----:B------:R-:W2:Y:S02]  /*162e0*/  @!P1 SYNCS.PHASECHK.TRANS64 P1, [R4+URZ+0x22840], R3 ;  /* 0x02284003040095a7 */ /* 0x000ea4000802007f */
[----:B--2---:R-:W-:Y:S05]  /*162f0*/  @!P1 BRA `(.L_x_1192) ;  /* 0xfffffffc00f09947 */ /* 0x004fea000383ffff */
[----:B------:R-:W-:Y:S05]  /*16300*/  BRA `(.L_x_1264) ;  /* 0xffffffdc00707947 */ /* 0x000fea000383ffff */
.L_x_1194:
[----:B--2---:R2:W3:Y:S02]  /*16310*/  SYNCS.PHASECHK.TRANS64.TRYWAIT P1, [R5+URZ+0x22840], R0 ;  /* 0x02284000050075a7 */ /* 0x0044e4000802017f */
[----:B---3--:R-:W-:Y:S05]  /*16320*/  @!P1 NANOSLEEP.SYNCS 0x989680 ;  /* 0x009896800000995d */ /* 0x008fea0003900000 */
[----:B------:R-:W3:Y:S02]  /*16330*/  @!P1 SYNCS.PHASECHK.TRANS64 P1, [R5+URZ+0x22840], R0 ;  /* 0x02284000050095a7 */ /* 0x000ee4000802007f */
[----:B---3--:R-:W-:Y:S05]  /*16340*/  @!P1 BRA `(.L_x_1194) ;  /* 0xfffffffc00f09947 */ /* 0x008fea000383ffff */
[----:B------:R-:W-:Y:S05]  /*16350*/  BRA `(.L_x_1265) ;  /* 0xffffffdc007c7947 */ /* 0x000fea000383ffff */
.L_x_1196:
[----:B---3--:R3:W4:Y:S02]  /*16360*/  SYNCS.PHASECHK.TRANS64.TRYWAIT P1, [R4+URZ+0x22860], R3 ;  /* 0x02286003040075a7 */ /* 0x008724000802017f */
[----:B----4-:R-:W-:Y:S05]  /*16370*/  @!P1 NANOSLEEP.SYNCS 0x989680 ;  /* 0x009896800000995d */ /* 0x010fea0003900000 */
[----:B------:R-:W4:Y:S02]  /*16380*/  @!P1 SYNCS.PHASECHK.TRANS64 P1, [R4+URZ+0x22860], R3 ;  /* 0x02286003040095a7 */ /* 0x000f24000802007f */
[----:B----4-:R-:W-:Y:S05]  /*16390*/  @!P1 BRA `(.L_x_1196) ;  /* 0xfffffffc00f09947 */ /* 0x010fea000383ffff */
[----:B------:R-:W-:Y:S05]  /*163a0*/  BRA `(.L_x_1266) ;  /* 0xffffffdc00787947 */ /* 0x000fea000383ffff */
.L_x_1198:
[----:B----4-:R4:W0:Y:S02]  /*163b0*/  SYNCS.PHASECHK.TRANS64.TRYWAIT P1, [R5+URZ+0x22860], R0 ;  /* 0x02286000050075a7 */ /* 0x010824000802017f */
[----:B0-----:R-:W-:Y:S05]  /*163c0*/  @!P1 NANOSLEEP.SYNCS 0x989680 ;  /* 0x009896800000995d */ /* 0x001fea0003900000 */
[----:B------:R-:W0:Y:S02]  /*163d0*/  @!P1 SYNCS.PHASECHK.TRANS64 P1, [R5+URZ+0x22860], R0 ;  /* 0x02286000050095a7 */ /* 0x000e24000802007f */
[----:B0-----:R-:W-:Y:S05]  /*163e0*/  @!P1 BRA `(.L_x_1198) ;  /* 0xfffffffc00f09947 */ /* 0x001fea000383ffff */
[----:B------:R-:W-:Y:S05]  /*163f0*/  BRA `(.L_x_1267) ;  /* 0xffffffdc00747947 */ /* 0x000fea000383ffff */
.L_x_1200:
[----:B------:R0:W0:Y:S02]  /*16400*/  SYNCS.PHASECHK.TRANS64.TRYWAIT P1, [R4+URZ+0x22880], R3 ;  /* 0x02288003040075a7 */ /* 0x000024000802017f */
[----:B0-----:R-:W-:Y:S05]  /*16410*/  @!P1 NANOSLEEP.SYNCS 0x989680 ;  /* 0x009896800000995d */ /* 0x001fea0003900000 */
[----:B------:R-:W0:Y:S02]  /*16420*/  @!P1 SYNCS.PHASECHK.TRANS64 P1, [R4+URZ+0x22880], R3 ;  /* 0x02288003040095a7 */ /* 0x000e24000802007f */
[----:B0-----:R-:W-:Y:S05]  /*16430*/  @!P1 BRA `(.L_x_1200) ;  /* 0xfffffffc00f09947 */ /* 0x001fea000383ffff */
[----:B------:R-:W-:Y:S05]  /*16440*/  BRA `(.L_x_1268) ;  /* 0xffffffdc00707947 */ /* 0x000fea000383ffff */
.L_x_1269:
        /* <DEDUP_REMOVED lines=11> */
.L_x_3317:


//--------------------- .text._ZN7cutlass13device_kernelIN5flash11enable_sm90INS1_16FlashAttnFwdSm90INS1_25CollectiveMainloopFwdSm90ILi2EN4cute5tupleIJNS5_1CILi1EEES8_S8_EEENS6_IJNS7_ILi128EEESA_NS7_ILi192EEEEEELi128ENS_12float_e4m3_tEfNS_4arch4Sm90ELb0ELb1ELb0ELb1ELb1ELb0ELb0ELb1ELb1ELb1ELb1ELb0EEENS1_21CollectiveEpilogueFwdINS6_IJSA_SA_SA_EEES9_NS_10bfloat16_tESF_Li256ELb1ELb1ELb1ELb1EEENS1_36VarlenDynamicPersistentTileSchedulerILi128ELi128ELi256ELi128ELb1ELb1ELb1ELb1ELb0ELb1EEEEEEEEEvNT_6ParamsE --------------------------
	.section	.text._ZN7cutlass13device_kernelIN5flash11enable_sm90INS1_16FlashAttnFwdSm90INS1_25CollectiveMainloopFwdSm90ILi2EN4cute5tupleIJNS5_1CILi1EEES8_S8_EEENS6_IJNS7_ILi128EEESA_NS7_ILi192EEEEEELi128ENS_12float_e4m3_tEfNS_4arch4Sm90ELb0ELb1ELb0ELb1ELb1ELb0ELb0ELb1ELb1ELb1ELb1ELb0EEENS1_21CollectiveEpilogueFwdINS6_IJSA_SA_SA_EEES9_NS_10bfloat16_tESF_Li256ELb1ELb1ELb1ELb1EEENS1_36VarlenDynamicPersistentTileSchedulerILi128ELi128ELi256ELi128ELb1ELb1ELb1ELb1ELb0ELb1EEEEEEEEEvNT_6ParamsE,"ax",@progbits
	.align	128
.text._ZN7cutlass13device_kernelIN5flash11enable_sm90INS1_16FlashAttnFwdSm90INS1_25CollectiveMainloopFwdSm90ILi2EN4cute5tupleIJNS5_1CILi1EEES8_S8_EEENS6_IJNS7_ILi128EEESA_NS7_ILi192EEEEEELi128ENS_12float_e4m3_tEfNS_4arch4Sm90ELb0ELb1ELb0ELb1ELb1ELb0ELb0ELb1ELb1ELb1ELb1ELb0EEENS1_21CollectiveEpilogueFwdINS6_IJSA_SA_SA_EEES9_NS_10bfloat16_tESF_Li256ELb1ELb1ELb1ELb1EEENS1_36VarlenDynamicPersistentTileSchedulerILi128ELi128ELi256ELi128ELb1ELb1ELb1ELb1ELb0ELb1EEEEEEEEEvNT_6ParamsE:
        .type           _ZN7cutlass13device_kernelIN5flash11enable_sm90INS1_16FlashAttnFwdSm90INS1_25CollectiveMainloopFwdSm90ILi2EN4cute5tupleIJNS5_1CILi1EEES8_S8_EEENS6_IJNS7_ILi128EEESA_NS7_ILi192EEEEEELi128ENS_12float_e4m3_tEfNS_4arch4Sm90ELb0ELb1ELb0ELb1ELb1ELb0ELb0ELb1ELb1ELb1ELb1ELb0EEENS1_21CollectiveEpilogueFwdINS6_IJSA_SA_SA_EEES9_NS_10bfloat16_tESF_Li256ELb1ELb1ELb1ELb1EEENS1_36VarlenDynamicPersistentTileSchedulerILi128ELi128ELi256ELi128ELb1ELb1ELb1ELb1ELb0ELb1EEEEEEEEEvNT_6ParamsE,@function
        .size           _ZN7cutlass13device_kernelIN5flash11enable_sm90INS1_16FlashAttnFwdSm90INS1_25CollectiveMainloopFwdSm90ILi2EN4cute5tupleIJNS5_1CILi1EEES8_S8_EEENS6_IJNS7_ILi128EEESA_NS7_ILi192EEEEEELi128ENS_12float_e4m3_tEfNS_4arch4Sm90ELb0ELb1ELb0ELb1ELb1ELb0ELb0ELb1ELb1ELb1ELb1ELb0EEENS1_21CollectiveEpilogueFwdINS6_IJSA_SA_SA_EEES9_NS_10bfloat16_tESF_Li256ELb1ELb1ELb1ELb1EEENS1_36VarlenDynamicPersistentTileSchedulerILi128ELi128ELi256ELi128ELb1ELb1ELb1ELb1ELb0ELb1EEEEEEEEEvNT_6ParamsE,(.L_x_3318 - _ZN7cutlass13device_kernelIN5flash11enable_sm90INS1_16FlashAttnFwdSm90INS1_25CollectiveMainloopFwdSm90ILi2EN4cute5tupleIJNS5_1CILi1EEES8_S8_EEENS6_IJNS7_ILi128EEESA_NS7_ILi192EEEEEELi128ENS_12float_e4m3_tEfNS_4arch4Sm90ELb0ELb1ELb0ELb1ELb1ELb0ELb0ELb1ELb1ELb1ELb1ELb0EEENS1_21CollectiveEpilogueFwdINS6_IJSA_SA_SA_EEES9_NS_10bfloat16_tESF_Li256ELb1ELb1ELb1ELb1EEENS1_36VarlenDynamicPersistentTileSchedulerILi128ELi128ELi256ELi128ELb1ELb1ELb1ELb1ELb0ELb1EEEEEEEEEvNT_6ParamsE)
        .other          _ZN7cutlass13device_kernelIN5flash11enable_sm90INS1_16FlashAttnFwdSm90INS1_25CollectiveMainloopFwdSm90ILi2EN4cute5tupleIJNS5_1CILi1EEES8_S8_EEENS6_IJNS7_ILi128EEESA_NS7_ILi192EEEEEELi128ENS_12float_e4m3_tEfNS_4arch4Sm90ELb0ELb1ELb0ELb1ELb1ELb0ELb0ELb1ELb1ELb1ELb1ELb0EEENS1_21CollectiveEpilogueFwdINS6_IJSA_SA_SA_EEES9_NS_10bfloat16_tESF_Li256ELb1ELb1ELb1ELb1EEENS1_36VarlenDynamicPersistentTileSchedulerILi128ELi128ELi256ELi128ELb1ELb1ELb1ELb1ELb0ELb1EEEEEEEEEvNT_6ParamsE,@"STO_CUDA_ENTRY STV_DEFAULT"
_ZN7cutlass13device_kernelIN5flash11enable_sm90INS1_16FlashAttnFwdSm90INS1_25CollectiveMainloopFwdSm90ILi2EN4cute5tupleIJNS5_1CILi1EEES8_S8_EEENS6_IJNS7_ILi128EEESA_NS7_ILi192EEEEEELi128ENS_12float_e4m3_tEfNS_4arch4Sm90ELb0ELb1ELb0ELb1ELb1ELb0ELb0ELb1ELb1ELb1ELb1ELb0EEENS1_21CollectiveEpilogueFwdINS6_IJSA_SA_SA_EEES9_NS_10bfloat16_tESF_Li256ELb1ELb1ELb1ELb1EEENS1_36VarlenDynamicPersistentTileSchedulerILi128ELi128ELi256ELi128ELb1ELb1ELb1ELb1ELb0ELb1EEEEEEEEEvNT_6ParamsE:
        /* <DEDUP_REMOVED lines=45> */
.L_x_1270:
        /* <DEDUP_REMOVED lines=22> */
.L_x_1271:
        /* <DEDUP_REMOVED lines=18> */
.L_x_1272:
        /* <DEDUP_REMOVED lines=22> */
.L_x_1273:
        /* <DEDUP_REMOVED lines=24> */
.L_x_1274:
        /* <DEDUP_REMOVED lines=8> */
.L_x_1276:
        /* <DEDUP_REMOVED lines=25> */
[----:B------:R-:W-:Y:S01]  /*0a40*/  R2UR UR53, R15 ;  /* 0x000000000f3572ca */ /* 0x000fe200000e0000 */
[----:B------:R-:W-:Y:S01]  /*0a50*/  UMOV UR49, URZ ;  /* 0x0000003f00317c82 */ /* 0x000fe20008000000 */
[CC--:B------:R-:W-:Y:S02]  /*0a60*/  LEA.HI R3, R0.reuse, R205.reuse, RZ, 0x7 ;  /* 0x000000cd00037211 */ /* 0x0c0fe400078f38ff */
[----:B------:R-:W-:-:S02]  /*0a70*/  LEA.HI R4, R0, R205, RZ, 0x5 ;  /* 0x000000cd00047211 */ /* 0x000fc400078f28ff */
[----:B------:R-:W-:Y:S02]  /*0a80*/  LOP3.LUT R2, R3, 0xffffff80, RZ, 0xc0, !PT ;  /* 0xffffff8003027812 */ /* 0x000fe400078ec0ff */
[----:B------:R-:W-:Y:S01]  /*0a90*/  SHF.R.S32.HI R200, RZ, 0x7, R3 ;  /* 0x00000007ffc87819 */ /* 0x000fe20000011403 */
[----:B------:R-:W-:Y:S02]  /*0aa0*/  IMAD.SHL.U32 R6, R4, 0x20, RZ ;  /* 0x0000002004067824 */ /* 0x000fe400078e00ff */
[----:B------:R-:W-:Y:S01]  /*0ab0*/  IMAD.IADD R183, R205, 0x1, -R2 ;  /* 0x00000001cdb77824 */ /* 0x000fe200078e0a02 */
[----:B------:R-:W-:Y:S02]  /*0ac0*/  LEA.HI R2, R0, R205, RZ, 0x4 ;  /* 0x000000cd00027211 */ /* 0x000fe400078f20ff */
[----:B------:R-:W-:Y:S02]  /*0ad0*/  LOP3.LUT R7, R6, 0xfffffc00, RZ, 0xc0, !PT ;  /* 0xfffffc0006077812 */ /* 0x000fe400078ec0ff */
[----:B------:R-:W-:-:S02]  /*0ae0*/  LOP3.LUT R4, R2, 0x3fffff0, RZ, 0xc0, !PT ;  /* 0x03fffff002047812 */ /* 0x000fc400078ec0ff */
[----:B------:R-:W-:Y:S02]  /*0af0*/  SHF.R.S32.HI R5, RZ, 0x4, R2 ;  /* 0x00000004ff057819 */ /* 0x000fe40000011402 */
[----:B------:R-:W-:Y:S01]  /*0b00*/  SHF.R.S32.HI R8, RZ, 0x1f, R183 ;  /* 0x0000001fff087819 */ /* 0x000fe200000114b7 */
[----:B------:R-:W-:Y:S01]  /*0b10*/  IMAD.IADD R4, R205, 0x1, -R4 ;  /* 0x00000001cd047824 */ /* 0x000fe200078e0a04 */
[----:B------:R-:W-:Y:S02]  /*0b20*/  LEA.HI R2, R2, R5, RZ, 0x1 ;  /* 0x0000000502027211 */ /* 0x000fe400078f08ff */
[----:B------:R-:W-:Y:S01]  /*0b30*/  LEA.HI R9, R8, R183, RZ, 0x2 ;  /* 0x000000b708097211 */ /* 0x000fe200078f10ff */
[----:B------:R-:W-:Y:S01]  /*0b40*/  IMAD R7, R4, 0x40, R7 ;  /* 0x0000004004077824 */ /* 0x000fe200078e0207 */
[----:B------:R-:W-:Y:S02]  /*0b50*/  LEA.HI R4, R0, R205, RZ, 0x2 ;  /* 0x000000cd00047211 */ /* 0x000fe400078f10ff */
[----:B------:R-:W-:-:S02]  /*0b60*/  LOP3.LUT R2, R2, 0x1ffffffe, RZ, 0xc0, !PT ;  /* 0x1ffffffe02027812 */ /* 0x000fc400078ec0ff */
[----:B------:R-:W-:Y:S02]  /*0b70*/  LOP3.LUT R4, R4, 0xfffffffc, RZ, 0xc0, !PT ;  /* 0xfffffffc04047812 */ /* 0x000fe400078ec0ff */
[--C-:B------:R-:W-:Y:S01]  /*0b80*/  SHF.R.S32.HI R6, RZ, 0x2, R9.reuse ;  /* 0x00000002ff067819 */ /* 0x100fe20000011409 */
[----:B------:R-:W-:Y:S01]  /*0b90*/  IMAD.IADD R2, R5, 0x1, -R2 ;  /* 0x0000000105027824 */ /* 0x000fe200078e0a02 */
[----:B------:R-:W-:Y:S01]  /*0ba0*/  SHF.R.S32.HI R11, RZ, 0x1f, R9 ;  /* 0x0000001fff0b7819 */ /* 0x000fe20000011409 */
[----:B------:R-:W-:Y:S01]  /*0bb0*/  IMAD.IADD R4, R205, 0x1, -R4 ;  /* 0x00000001cd047824 */ /* 0x000fe200078e0a04 */
[----:B------:R-:W-:Y:S01]  /*0bc0*/  LEA.HI R0, R0, R205, RZ, 0x3 ;  /* 0x000000cd00007211 */ /* 0x000fe200078f18ff */
[----:B------:R-:W-:Y:S01]  /*0bd0*/  IMAD R202, R2, 0x8, R7 ;  /* 0x0000000802ca7824 */ /* 0x000fe200078e0207 */
[----:B------:R-:W-:Y:S02]  /*0be0*/  LEA.HI R11, R11, R6, RZ, 0x3 ;  /* 0x000000060b0b7211 */ /* 0x000fe400078f18ff */
[----:B------:R-:W-:-:S02]  /*0bf0*/  LEA.HI R2, R4, R4, RZ, 0x1 ;  /* 0x0000000404027211 */ /* 0x000fc400078f08ff */
[----:B------:R-:W-:Y:S02]  /*0c00*/  LOP3.LUT R22, R0, 0xfffffff8, RZ, 0xc0, !PT ;  /* 0xfffffff800167812 */ /* 0x000fe400078ec0ff */
[----:B------:R-:W-:Y:S02]  /*0c10*/  LOP3.LUT R5, R2, 0x1ffffffe, RZ, 0xc0, !PT ;  /* 0x1ffffffe02057812 */ /* 0x000fe400078ec0ff */
[----:B------:R-:W-:Y:S01]  /*0c20*/  LOP3.LUT R2, R9, 0x7ffffffc, RZ, 0xc0, !PT ;  /* 0x7ffffffc09027812 */ /* 0x000fe200078ec0ff */
[----:B------:R-:W-:Y:S01]  /*0c30*/  IMAD.IADD R22, R205, 0x1, -R22 ;  /* 0x00000001cd167824 */ /* 0x000fe200078e0a16 */
[----:B------:R-:W-:Y:S01]  /*0c40*/  LOP3.LUT R11, R11, 0xfffffff8, RZ, 0xc0, !PT ;  /* 0xfffffff80b0b7812 */ /* 0x000fe200078ec0ff */
[----:B------:R-:W-:Y:S01]  /*0c50*/  IMAD.IADD R4, R4, 0x1, -R5 ;  /* 0x0000000104047824 */ /* 0x000fe200078e0a05 */
[----:B------:R-:W-:Y:S01]  /*0c60*/  LEA.HI R8, R8, R183, RZ, 0x5 ;  /* 0x000000b708087211 */ /* 0x000fe200078f28ff */
[----:B------:R-:W-:Y:S01]  /*0c70*/  IMAD.IADD R2, R183, 0x1, -R2 ;  /* 0x00000001b7027824 */ /* 0x000fe200078e0a02 */
[----:B------:R-:W-:Y:S01]  /*0c80*/  LEA.HI R3, R3, R200, RZ, 0x1 ;  /* 0x000000c803037211 */ /* 0x000fe200078f08ff */
[----:B------:R-:W-:Y:S01]  /*0c90*/  IMAD.IADD R11, R6, 0x1, -R11 ;  /* 0x00000001060b7824 */ /* 0x000fe200078e0a0b */
[----:B------:R-:W-:Y:S01]  /*0ca0*/  SHF.R.S32.HI R8, RZ, 0x5, R8 ;  /* 0x00000005ff087819 */ /* 0x000fe20000011408 */
[----:B------:R-:W-:Y:S01]  /*0cb0*/  IMAD.SHL.U32 R18, R22, 0x8, RZ ;  /* 0x0000000816127824 */ /* 0x000fe200078e00ff */
[----:B------:R-:W-:Y:S01]  /*0cc0*/  LOP3.LUT R3, R3, 0x3fffffe, RZ, 0xc0, !PT ;  /* 0x03fffffe03037812 */ /* 0x000fe200078ec0ff */
[----:B------:R-:W-:Y:S01]  /*0cd0*/  IMAD.SHL.U32 R16, R2, 0x2, RZ ;  /* 0x0000000202107824 */ /* 0x000fe200078e00ff */
[----:B------:R-:W-:Y:S01]  /*0ce0*/  SHF.R.S32.HI R182, RZ, 0x3, R0 ;  /* 0x00000003ffb67819 */ /* 0x000fe20000011400 */
[----:B------:R-:W-:Y:S01]  /*0cf0*/  IMAD R8, R8, 0x10, R11 ;  /* 0x0000001008087824 */ /* 0x000fe200078e020b */
[----:B------:R-:W-:Y:S01]  /*0d00*/  SHF.R.S32.HI R204, RZ, 0x1f, R18 ;  /* 0x0000001fffcc7819 */ /* 0x000fe20000011412 */
[----:B------:R-:W-:Y:S01]  /*0d10*/  IMAD.IADD R3, R200, 0x1, -R3 ;  /* 0x00000001c8037824 */ /* 0x000fe200078e0a03 */
[----:B------:R-:W-:Y:S01]  /*0d20*/  SHF.R.S32.HI R199, RZ, 0x1f, R16 ;  /* 0x0000001fffc77819 */ /* 0x000fe20000011410 */
[----:B------:R-:W-:-:S02]  /*0d30*/  VIADD R19, R18, 0x40 ;  /* 0x0000004012137836 */ /* 0x000fc40000000000 */
        /* <DEDUP_REMOVED lines=33> */
.L_x_1388:
[----:B------:R-:W-:Y:S01]  /*0f50*/  ULDC.64 UR8, c[0x0][0xa28] ;  /* 0x00028a0000087ab9 */ /* 0x000fe20000000a00 */
[----:B------:R-:W-:Y:S01]  /*0f60*/  ULDC UR4, c[0x0][0x424] ;  /* 0x0001090000047ab9 */ /* 0x000fe20000000800 */
[----:B------:R-:W-:Y:S01]  /*0f70*/  UISETP.NE.U32.AND UP0, UPT, UR8, URZ, UPT ;  /* 0x0000003f0800728c */ /* 0x000fe2000bf05070 */
[----:B------:R-:W-:-:S03]  /*0f80*/  ULDC UR7, c[0x0][0x2f0] ;  /* 0x0000bc0000077ab9 */ /* 0x000fc60000000800 */
[----:B------:R-:W-:-:S03]  /*0f90*/  UISETP.NE.AND.EX UP0, UPT, UR9, URZ, UPT, UP0 ;  /* 0x0000003f0900728c */ /* 0x000fc6000bf05300 */
[----:B------:R-:W-:Y:S02]  /*0fa0*/  ULDC.64 UR8, c[0x0][0xa18] ;  /* 0x0002860000087ab9 */ /* 0x000fe40000000a00 */
[----:B------:R-:W-:Y:S01]  /*0fb0*/  UISETP.NE.U32.AND UP1, UPT, UR8, URZ, UPT ;  /* 0x0000003f0800728c */ /* 0x000fe2000bf25070 */
[----:B------:R-:W-:-:S03]  /*0fc0*/  PLOP3.LUT P0, PT, PT, PT, UP0, 0x80, 0x0 ;  /* 0x000000000000781c */ /* 0x000fc60003f0f008 */
[----:B------:R-:W-:-:S03]  /*0fd0*/  UISETP.NE.AND.EX UP1, UPT, UR9, URZ, UPT, UP1 ;  /* 0x0000003f0900728c */ /* 0x000fc6000bf25310 */
[----:B------:R-:W-:Y:S02]  /*0fe0*/  @UP0 ULDC.64 UR8, c[0x0][0xa28] ;  /* 0x00028a0000080ab9 */ /* 0x000fe40000000a00 */
[----:B------:R-:W-:Y:S01]  /*0ff0*/  @UP0 UIMAD.WIDE UR8, UR53, 0x4, UR8 ;  /* 0x00000004350808a5 */ /* 0x000fe2000f8e0208 */
[----:B------:R-:W-:-:S05]  /*1000*/  PLOP3.LUT P2, PT, PT, PT, UP1, 0x80, 0x0 ;  /* 0x000000000000781c */ /* 0x000fca0003f4f018 */
[----:B0-2-4-:R-:W-:Y:S02]  /*1010*/  IMAD.U32 R2, RZ, RZ, UR8 ;  /* 0x00000008ff027e24 */ /* 0x015fe4000f8e00ff */
[----:B------:R-:W-:Y:S01]  /*1020*/  IMAD.U32 R3, RZ, RZ, UR9 ;  /* 0x00000009ff037e24 */ /* 0x000fe2000f8e00ff */
[----:B------:R-:W-:Y:S02]  /*1030*/  @UP1 ULDC.64 UR8, c[0x0][0xa18] ;  /* 0x0002860000081ab9 */ /* 0x000fe40000000a00 */
[----:B------:R-:W-:Y:S02]  /*1040*/  @UP1 UIMAD.WIDE UR8, UR53, 0x4, UR8 ;  /* 0x00000004350818a5 */ /* 0x000fe4000f8e0208 */
[----:B------:R-:W2:Y:S04]  /*1050*/  @P0 LDG.E R2, desc[UR56][R2.64] ;  /* 0x0000003802020981 */ /* 0x000ea8000c1e1900 */
[----:B------:R-:W-:-:S02]  /*1060*/  IMAD.U32 R4, RZ, RZ, UR8 ;  /* 0x00000008ff047e24 */ /* 0x000fc4000f8e00ff */
[----:B------:R-:W-:Y:S01]  /*1070*/  IMAD.U32 R5, RZ, RZ, UR9 ;  /* 0x00000009ff057e24 */ /* 0x000fe2000f8e00ff */
[----:B------:R-:W-:-:S04]  /*1080*/  ULDC.64 UR8, c[0x0][0x418] ;  /* 0x0001060000087ab9 */ /* 0x000fc80000000a00 */
[----:B---3--:R-:W3:Y:S01]  /*1090*/  @P2 LDG.E R4, desc[UR56][R4.64] ;  /* 0x0000003804042981 */ /* 0x008ee2000c1e1900 */
[----:B------:R-:W-:Y:S01]  /*10a0*/  UISETP.NE.U32.AND UP0, UPT, UR8, URZ, UPT ;  /* 0x0000003f0800728c */ /* 0x000fe2000bf05070 */
[----:B------:R-:W-:Y:S01]  /*10b0*/  UMOV UR41, URZ ;  /* 0x0000003f00297c82 */ /* 0x000fe20008000000 */
[----:B------:R-:W-:Y:S02]  /*10c0*/  ULOP3.LUT UR43, UR5, 0xffff, URZ, 0xc0, !UPT ;  /* 0x0000ffff052b7892 */ /* 0x000fe4000f8ec03f */
[----:B------:R-:W-:-:S03]  /*10d0*/  UISETP.NE.AND.EX UP0, UPT, UR9, URZ, UPT, UP0 ;  /* 0x0000003f0900728c */ /* 0x000fc6000bf05300 */
[----:B------:R-:W-:Y:S01]  /*10e0*/  ULDC.64 UR8, c[0x0][0xa20] ;  /* 0x0002880000087ab9 */ /* 0x000fe20000000a00 */
[----:B------:R-:W-:Y:S01]  /*10f0*/  USEL UR4, UR4, 0x1, UP0 ;  /* 0x0000000104047887 */ /* 0x000fe20008000000 */
[----:B------:R-:W-:-:S03]  /*1100*/  ISETP.NE.U32.AND P1, PT, RZ, UR8, PT ;  /* 0x00000008ff007c0c */ /* 0x000fc6000bf25070 */
[----:B------:R-:W-:Y:S01]  /*1110*/  UIMAD UR4, UR4, UR7, URZ ;  /* 0x00000007040472a4 */ /* 0x000fe2000f8e023f */
[----:B------:R-:W-:Y:S02]  /*1120*/  ISETP.NE.AND.EX P1, PT, RZ, UR9, PT, P1 ;  /* 0x00000009ff007c0c */ /* 0x000fe4000bf25310 */
[----:B--2---:R-:W-:Y:S02]  /*1130*/  @P0 R2UR UR41, R2 ;  /* 0x00000000022902ca */ /* 0x004fe400000e0000 */
[----:B---3--:R-:W-:Y:S01]  /*1140*/  @P2 R2UR UR48, R4 ;  /* 0x00000000043022ca */ /* 0x008fe200000e0000 */
[----:B-1---5:R-:W-:-:S14]  /*1150*/  @P2 BRA `(.L_x_1277) ;  /* 0x0000000000382947 */ /* 0x022fdc0003800000 */
[----:B------:R-:W-:Y:S01]  /*1160*/  ULDC.64 UR8, c[0x0][0xa00] ;  /* 0x0002800000087ab9 */ /* 0x000fe20000000a00 */
[----:B------:R-:W-:Y:S01]  /*1170*/  ULDC UR48, c[0x0][0x288] ;  /* 0x0000a20000307ab9 */ /* 0x000fe20000000800 */
        /* <DEDUP_REMOVED lines=12> */
.L_x_1277:
[----:B------:R-:W-:Y:S01]  /*1240*/  UMOV UR44, UR53 ;  /* 0x00000035002c7c82 */ /* 0x000fe20008000000 */
[----:B------:R-:W-:Y:S05]  /*1250*/  @!P1 BRA `(.L_x_1278) ;  /* 0x00000000001c9947 */ /* 0x000fea0003800000 */
[----:B------:R-:W-:Y:S02]  /*1260*/  ULDC.64 UR8, c[0x0][0xa20] ;  /* 0x0002880000087ab9 */ /* 0x000fe40000000a00 */
[----:B------:R-:W-:-:S06]  /*1270*/  UIMAD.WIDE UR8, UR53, 0x4, UR8 ;  /* 0x00000004350878a5 */ /* 0x000fcc000f8e0208 */
[----:B------:R-:W-:Y:S02]  /*1280*/  IMAD.U32 R2, RZ, RZ, UR8 ;  /* 0x00000008ff027e24 */ /* 0x000fe4000f8e00ff */
[----:B------:R-:W-:-:S05]  /*1290*/  IMAD.U32 R3, RZ, RZ, UR9 ;  /* 0x00000009ff037e24 */ /* 0x000fca000f8e00ff */
[----:B------:R-:W2:Y:S02]  /*12a0*/  LDG.E R2, desc[UR56][R2.64] ;  /* 0x0000003802027981 */ /* 0x000ea4000c1e1900 */
[----:B--2---:R-:W-:Y:S01]  /*12b0*/  R2UR UR4, R2 ;  /* 0x00000000020472ca */ /* 0x004fe200000e0000 */
[----:B------:R-:W-:-:S14]  /*12c0*/  BRA `(.L_x_1279) ;  /* 0x0000000000347947 */ /* 0x000fdc0003800000 */
.L_x_1278:
        /* <DEDUP_REMOVED lines=13> */
.L_x_1279:
[----:B------:R-:W-:Y:S01]  /*13a0*/  ULDC.64 UR10, c[0x0][0x990] ;  /* 0x00026400000a7ab9 */ /* 0x000fe20000000a00 */
[----:B------:R-:W-:Y:S01]  /*13b0*/  ULDC.64 UR8, c[0x0][0x998] ;  /* 0x0002660000087ab9 */ /* 0x000fe20000000a00 */
[----:B------:R-:W-:Y:S01]  /*13c0*/  UISETP.NE.U32.AND UP0, UPT, UR10, URZ, UPT ;  /* 0x0000003f0a00728c */ /* 0x000fe2000bf05070 */
[----:B------:R-:W-:Y:S01]  /*13d0*/  IMAD.MOV.U32 R7, RZ, RZ, 0x3f800000 ;  /* 0x3f800000ff077424 */ /* 0x000fe200078e00ff */
[----:B------:R-:W-:Y:S01]  /*13e0*/  UISETP.NE.U32.AND UP1, UPT, UR8, URZ, UPT ;  /* 0x0000003f0800728c */ /* 0x000fe2000bf25070 */
[----:B------:R-:W-:Y:S01]  /*13f0*/  IMAD.MOV.U32 R0, RZ, RZ, 0x3f800000 ;  /* 0x3f800000ff007424 */ /* 0x000fe200078e00ff */
[----:B------:R-:W-:Y:S02]  /*1400*/  UISETP.NE.AND.EX UP0, UPT, UR11, URZ, UPT, UP0 ;  /* 0x0000003f0b00728c */ /* 0x000fe4000bf05300 */
[----:B------:R-:W-:-:S04]  /*1410*/  UISETP.NE.AND.EX UP1, UPT, UR9, URZ, UPT, UP1 ;  /* 0x0000003f0900728c */ /* 0x000fc8000bf25310 */
[----:B------:R-:W-:Y:S02]  /*1420*/  PLOP3.LUT P0, PT, PT, PT, UP0, 0x80, 0x0 ;  /* 0x000000000000781c */ /* 0x000fe40003f0f008 */
[----:B------:R-:W-:-:S03]  /*1430*/  PLOP3.LUT P1, PT, PT, PT, UP1, 0x80, 0x0 ;  /* 0x000000000000781c */ /* 0x000fc60003f2f018 */
[----:B------:R-:W-:Y:S02]  /*1440*/  @UP0 USHF.R.S32.HI UR7, URZ, 0x1f, UR53 ;  /* 0x0000001f3f070899 */ /* 0x000fe40008011435 */
[----:B------:R-:W-:Y:S01]  /*1450*/  @UP1 USHF.R.S32.HI UR16, URZ, 0x1f, UR53 ;  /* 0x0000001f3f101899 */ /* 0x000fe20008011435 */
[----:B------:R-:W-:Y:S01]  /*1460*/  @UP0 ULDC.64 UR14, c[0x0][0x9a8] ;  /* 0x00026a00000e0ab9 */ /* 0x000fe20000000a00 */
[----:B------:R-:W-:Y:S01]  /*1470*/  @UP1 ULDC.64 UR18, c[0x0][0x9b8] ;  /* 0x00026e0000121ab9 */ /* 0x000fe20000000a00 */
[----:B------:R-:W-:Y:S02]  /*1480*/  @UP0 UIMAD UR7, UR7, UR14, URZ ;  /* 0x0000000e070702a4 */ /* 0x000fe4000f8e023f */
[----:B------:R-:W-:Y:S02]  /*1490*/  @UP1 UIMAD UR16, UR16, UR18, URZ ;  /* 0x00000012101012a4 */ /* 0x000fe4000f8e023f */
[----:B------:R-:W-:Y:S02]  /*14a0*/  @UP0 UIMAD.WIDE.U32 UR12, UR53, UR14, URZ ;  /* 0x0000000e350c02a5 */ /* 0x000fe4000f8e003f */
[----:B------:R-:W-:-:S02]  /*14b0*/  @UP0 UIMAD UR7, UR53, UR15, UR7 ;  /* 0x0000000f350702a4 */ /* 0x000fc4000f8e0207 */
[----:B------:R-:W-:Y:S02]  /*14c0*/  @UP1 UIMAD UR16, UR53, UR19, UR16 ;  /* 0x00000013351012a4 */ /* 0x000fe4000f8e0210 */
[----:B------:R-:W-:Y:S02]  /*14d0*/  @UP1 UIMAD.WIDE.U32 UR14, UR53, UR18, URZ ;  /* 0x00000012350e12a5 */ /* 0x000fe4000f8e003f */
[----:B------:R-:W-:Y:S02]  /*14e0*/  @UP0 UIADD3 UR13, UR13, UR7, URZ ;  /* 0x000000070d0d0290 */ /* 0x000fe4000fffe03f */
[----:B------:R-:W-:Y:S01]  /*14f0*/  @UP1 UIADD3 UR15, UR15, UR16, URZ ;  /* 0x000000100f0f1290 */ /* 0x000fe2000fffe03f */
[----:B------:R-:W-:Y:S02]  /*1500*/  @UP1 ULDC.64 UR18, c[0x0][0x9c0] ;  /* 0x0002700000121ab9 */ /* 0x000fe40000000a00 */
[----:B------:R-:W-:Y:S01]  /*1510*/  @UP0 ULDC.64 UR16, c[0x0][0x9b0] ;  /* 0x00026c0000100ab9 */ /* 0x000fe20000000a00 */
[----:B------:R-:W-:-:S02]  /*1520*/  @UP1 UIMAD.WIDE.U32 UR14, UR43, UR18, UR14 ;  /* 0x000000122b0e12a5 */ /* 0x000fc4000f8e000e */
[----:B------:R-:W-:Y:S02]  /*1530*/  @UP0 UIMAD.WIDE.U32 UR12, UR43, UR16, UR12 ;  /* 0x000000102b0c02a5 */ /* 0x000fe4000f8e000c */
[----:B------:R-:W-:Y:S02]  /*1540*/  @UP1 UIMAD UR7, UR43, UR19, UR15 ;  /* 0x000000132b0712a4 */ /* 0x000fe4000f8e020f */
[----:B------:R-:W-:Y:S02]  /*1550*/  @UP0 UIMAD UR13, UR43, UR17, UR13 ;  /* 0x000000112b0d02a4 */ /* 0x000fe4000f8e020d */
[----:B------:R-:W-:Y:S02]  /*1560*/  @UP0 ULEA UR10, UP2, UR12, UR10, 0x2 ;  /* 0x0000000a0c0a0291 */ /* 0x000fe4000f84103f */
[----:B------:R-:W-:Y:S02]  /*1570*/  @UP1 ULEA UR8, UP3, UR14, UR8, 0x2 ;  /* 0x000000080e081291 */ /* 0x000fe4000f86103f */
[----:B------:R-:W-:-:S02]  /*1580*/  @UP0 ULEA.HI.X UR11, UR12, UR11, UR13, 0x2, UP2 ;  /* 0x0000000b0c0b0291 */ /* 0x000fc400090f140d */
[----:B------:R-:W-:Y:S01]  /*1590*/  @UP1 ULEA.HI.X UR9, UR14, UR9, UR7, 0x2, UP3 ;  /* 0x000000090e091291 */ /* 0x000fe200098f1407 */
[----:B------:R-:W-:Y:S02]  /*15a0*/  IMAD.U32 R2, RZ, RZ, UR10 ;  /* 0x0000000aff027e24 */ /* 0x000fe4000f8e00ff */
[----:B------:R-:W-:Y:S01]  /*15b0*/  IMAD.U32 R4, RZ, RZ, UR8 ;  /* 0x00000008ff047e24 */ /* 0x000fe2000f8e00ff */
[----:B------:R-:W-:Y:S01]  /*15c0*/  ULDC UR7, c[0x0][0x448] ;  /* 0x0001120000077ab9 */ /* 0x000fe20000000800 */
[----:B------:R-:W-:Y:S02]  /*15d0*/  IMAD.U32 R3, RZ, RZ, UR11 ;  /* 0x0000000bff037e24 */ /* 0x000fe4000f8e00ff */
[----:B------:R-:W-:Y:S01]  /*15e0*/  IMAD.U32 R5, RZ, RZ, UR9 ;  /* 0x00000009ff057e24 */ /* 0x000fe2000f8e00ff */
[----:B------:R-:W-:Y:S02]  /*15f0*/  UISETP.NE.AND UP4, UPT, UR7, 0x1, UPT ;  /* 0x000000010700788c */ /* 0x000fe4000bf85270 */
[----:B------:R-:W2:Y:S01]  /*1600*/  @P0 LDG.E R7, desc[UR56][R2.64] ;  /* 0x0000003802070981 */ /* 0x000ea2000c1e1900 */
[----:B------:R-:W-:-:S02]  /*1610*/  USHF.L.U32 UR42, UR6, 0x7, URZ ;  /* 0x00000007062a7899 */ /* 0x000fc4000800063f */
[----:B------:R-:W-:Y:S01]  /*1620*/  UIADD3 UR41, -UR41, UR4, URZ ;  /* 0x0000000429297290 */ /* 0x000fe2000fffe13f */
[----:B------:R-:W2:Y:S01]  /*1630*/  @P1 LDG.E R0, desc[UR56][R4.64] ;  /* 0x0000003804001981 */ /* 0x000ea2000c1e1900 */
[----:B------:R-:W-:Y:S01]  /*1640*/  ULDC.64 UR6, c[0x0][0x9e0] ;  /* 0x0002780000067ab9 */ /* 0x000fe20000000a00 */
[----:B------:R-:W-:Y:S02]  /*1650*/  UIADD3 UR4, UR42, 0x7f, URZ ;  /* 0x0000007f2a047890 */ /* 0x000fe4000fffe03f */
[----:B------:R-:W-:Y:S01]  /*1660*/  UISETP.GE.AND UP0, UPT, UR7, 0x1, UPT ;  /* 0x000000010700788c */ /* 0x000fe2000bf06270 */
[----:B------:R-:W-:Y:S01]  /*1670*/  @UP4 ULDC UR8, c[0x0][0x44c] ;  /* 0x0001130000084ab9 */ /* 0x000fe20000000800 */
[----:B------:R-:W-:Y:S01]  /*1680*/  @UP4 ULDC UR12, c[0x0][0x450] ;  /* 0x00011400000c4ab9 */ /* 0x000fe20000000800 */
[----:B------:R-:W-:-:S03]  /*1690*/  UIMAD.WIDE.U32 UR8, UR4, UR8, URZ ;  /* 0x00000008040872a5 */ /* 0x000fc6000f8e003f */
[----:B------:R-:W-:Y:S01]  /*16a0*/  PLOP3.LUT P0, PT, PT, PT, UP0, 0x40, 0x0 ;  /* 0x000000000000781c */ /* 0x000fe20003f0e808 */
[----:B------:R-:W-:Y:S02]  /*16b0*/  UIADD3 UR10, UR41, 0x1, -UR48 ;  /* 0x00000001290a7890 */ /* 0x000fe4000fffe830 */
[----:B------:R-:W-:Y:S01]  /*16c0*/  @UP4 USHF.R.U32.HI UR4, URZ, UR12, UR9 ;  /* 0x0000000c3f044299 */ /* 0x000fe20008011609 */
[----:B------:R-:W-:Y:S01]  /*16d0*/  ULDC UR11, c[0x0][0x988] ;  /* 0x00026200000b7ab9 */ /* 0x000fe20000000800 */
[----:B------:R-:W-:Y:S02]  /*16e0*/  UP2UR UR55, UPR, URZ, 0x10 ;  /* 0x000000103f377883 */ /* 0x000fe40008000000 */
[----:B------:R-:W-:Y:S02]  /*16f0*/  UIADD3 UR10, UR10, UR4, URZ ;  /* 0x000000040a0a7290 */ /* 0x000fe4000fffe03f */
[----:B------:R-:W-:Y:S02]  /*1700*/  UP2UR UR54, UPR, URZ, 0x1 ;  /* 0x000000013f367883 */ /* 0x000fe40008000000 */
[----:B------:R-:W-:Y:S01]  /*1710*/  UIADD3 UR6, UR10, UR6, URZ ;  /* 0x000000060a067290 */ /* 0x000fe2000fffe03f */
[----:B--2---:R-:W-:-:S04]  /*1720*/  FMUL.FTZ R0, R7, R0 ;  /* 0x0000000007007220 */ /* 0x004fc80000410000 */
[----:B------:R-:W-:-:S05]  /*1730*/  FMUL.FTZ R0, R0, UR11 ;  /* 0x0000000b00007c20 */ /* 0x000fca0008410000 */
[----:B------:R-:W-:Y:S01]  /*1740*/  R2UR UR40, R0 ;  /* 0x00000000002872ca */ /* 0x000fe200000e0000 */
[----:B------:R-:W-:-:S14]  /*1750*/  @P0 BRA `(.L_x_1280) ;  /* 0x0000000000440947 */ /* 0x000fdc0003800000 */
        /* <DEDUP_REMOVED lines=10> */
.L_x_1281:
[----:B------:R-:W-:-:S11]  /*1800*/  UISETP.NE.AND UP0, UPT, UR7, 0x1, UPT ;  /* 0x000000010700788c */ /* 0x000fd6000bf05270 */
[----:B------:R-:W-:Y:S02]  /*1810*/  @UP0 ULDC.64 UR10, c[0x0][0x9e8] ;  /* 0x00027a00000a0ab9 */ /* 0x000fe40000000a00 */
[----:B------:R-:W-:-:S04]  /*1820*/  UIMAD.WIDE.U32 UR8, UR4, UR10, URZ ;  /* 0x0000000a040872a5 */ /* 0x000fc8000f8e003f */
[----:B------:R-:W-:-:S12]  /*1830*/  @UP0 USHF.R.U32.HI UR4, URZ, UR11, UR9 ;  /* 0x0000000b3f040299 */ /* 0x000fd80008011609 */
.L_x_1282:
[----:B------:R-:W-:-:S04]  /*1840*/  UIMAD UR4, UR4, UR7, UR7 ;  /* 0x00000007040472a4 */ /* 0x000fc8000f8e0207 */
[----:B------:R-:W-:-:S04]  /*1850*/  UISETP.LT.AND UP0, UPT, UR6, UR4, UPT ;  /* 0x000000040600728c */ /* 0x000fc8000bf01270 */
[----:B------:R-:W-:-:S12]  /*1860*/  USEL UR6, UR6, UR4, UP0 ;  /* 0x0000000406067287 */ /* 0x000fd80008000000 */
.L_x_1280:
[----:B------:R-:W-:Y:S02]  /*1870*/  UISETP.NE.AND UP0, UPT, UR55, URZ, UPT ;  /* 0x0000003f3700728c */ /* 0x000fe4000bf05270 */
[----:B------:R-:W-:Y:S02]  /*1880*/  UIADD3 UR4, UR41, 0x7f, URZ ;  /* 0x0000007f29047890 */ /* 0x000fe4000fffe03f */
[----:B------:R-:W-:Y:S02]  /*1890*/  UIADD3 UR10, UR6, 0x7f, URZ ;  /* 0x0000007f060a7890 */ /* 0x000fe4000fffe03f */
[----:B------:R-:W-:Y:S02]  /*18a0*/  UISETP.GE.AND UP1, UPT, UR7, 0x1, UPT ;  /* 0x000000010700788c */ /* 0x000fe4000bf26270 */
[----:B------:R-:W-:Y:S02]  /*18b0*/  USHF.R.S32.HI UR6, URZ, 0x1f, UR4 ;  /* 0x0000001f3f067899 */ /* 0x000fe40008011404 */
[----:B------:R-:W-:Y:S01]  /*18c0*/  USHF.R.S32.HI UR11, URZ, 0x1f, UR10 ;  /* 0x0000001f3f0b7899 */ /* 0x000fe2000801140a */
[----:B------:R-:W-:Y:S01]  /*18d0*/  @UP0 ULDC UR8, c[0x0][0x44c] ;  /* 0x0001130000080ab9 */ /* 0x000fe20000000800 */
[----:B------:R-:W-:Y:S01]  /*18e0*/  ULEA.HI UR6, UR6, UR4, URZ, 0x7 ;  /* 0x0000000406067291 */ /* 0x000fe2000f8f383f */
[----:B------:R-:W-:Y:S01]  /*18f0*/  PLOP3.LUT P0, PT, PT, PT, UP1, 0x40, 0x0 ;  /* 0x000000000000781c */ /* 0x000fe20003f0e818 */
[----:B------:R-:W-:-:S02]  /*1900*/  UIMAD.WIDE.U32 UR8, UR42, UR8, URZ ;  /* 0x000000082a0872a5 */ /* 0x000fc4000f8e003f */
[----:B------:R-:W-:Y:S01]  /*1910*/  ULEA.HI UR11, UR11, UR10, URZ, 0x7 ;  /* 0x0000000a0b0b7291 */ /* 0x000fe2000f8f383f */
[----:B------:R-:W-:Y:S01]  /*1920*/  @UP0 ULDC UR13, c[0x0][0x450] ;  /* 0x00011400000d0ab9 */ /* 0x000fe20000000800 */
[----:B------:R-:W-:Y:S01]  /*1930*/  UMOV UR12, UR42 ;  /* 0x0000002a000c7c82 */ /* 0x000fe20008000000 */
[----:B------:R-:W-:Y:S02]  /*1940*/  UIADD3 UR58, UR41, -UR48, URZ ;  /* 0x80000030293a7290 */ /* 0x000fe4000fffe03f */
[----:B------:R-:W-:Y:S02]  /*1950*/  USHF.R.S32.HI UR6, URZ, 0x7, UR6 ;  /* 0x000000073f067899 */ /* 0x000fe40008011406 */
[----:B------:R-:W-:Y:S02]  /*1960*/  USHF.R.S32.HI UR11, URZ, 0x7, UR11 ;  /* 0x000000073f0b7899 */ /* 0x000fe4000801140b */
[----:B------:R-:W-:Y:S02]  /*1970*/  @UP0 USHF.R.U32.HI UR12, URZ, UR13, UR9 ;  /* 0x0000000d3f0c0299 */ /* 0x000fe40008011609 */
[----:B------:R-:W-:-:S02]  /*1980*/  UISETP.LT.AND UP0, UPT, UR6, UR11, UPT ;  /* 0x0000000b0600728c */ /* 0x000fc4000bf01270 */
[----:B------:R-:W-:Y:S01]  /*1990*/  UIADD3 UR4, UR58, UR12, URZ ;  /* 0x0000000c3a047290 */ /* 0x000fe2000fffe03f */
[----:B------:R-:W-:Y:S01]  /*19a0*/  ULDC UR10, c[0x0][0x9dc] ;  /* 0x00027700000a7ab9 */ /* 0x000fe20000000800 */
[----:B------:R-:W-:Y:S02]  /*19b0*/  USEL UR6, UR6, UR11, UP0 ;  /* 0x0000000b06067287 */ /* 0x000fe40008000000 */
[----:B------:R-:W-:Y:S01]  /*19c0*/  UIADD3 UR10, UR4, -UR10, URZ ;  /* 0x8000000a040a7290 */ /* 0x000fe2000fffe03f */
[----:B------:R-:W-:Y:S11]  /*19d0*/  @P0 BRA `(.L_x_1283) ;  /* 0x0000000000440947 */ /* 0x000ff60003800000 */
        /* <DEDUP_REMOVED lines=10> */
.L_x_1284:
[----:B------:R-:W-:-:S11]  /*1a80*/  UISETP.NE.AND UP0, UPT, UR7, 0x1, UPT ;  /* 0x000000010700788c */ /* 0x000fd6000bf05270 */
[----:B------:R-:W-:Y:S02]  /*1a90*/  @UP0 ULDC.64 UR12, c[0x0][0x9e8] ;  /* 0x00027a00000c0ab9 */ /* 0x000fe40000000a00 */
[----:B------:R-:W-:-:S04]  /*1aa0*/  UIMAD.WIDE.U32 UR8, UR4, UR12, URZ ;  /* 0x0000000c040872a5 */ /* 0x000fc8000f8e003f */
[----:B------:R-:W-:-:S12]  /*1ab0*/  @UP0 USHF.R.U32.HI UR4, URZ, UR13, UR9 ;  /* 0x0000000d3f040299 */ /* 0x000fd80008011609 */
.L_x_1285:
[----:B------:R-:W-:-:S04]  /*1ac0*/  UIMAD UR4, UR4, UR7, URZ ;  /* 0x00000007040472a4 */ /* 0x000fc8000f8e023f */
[----:B------:R-:W-:-:S04]  /*1ad0*/  UISETP.LT.AND UP0, UPT, UR10, UR4, UPT ;  /* 0x000000040a00728c */ /* 0x000fc8000bf01270 */
[----:B------:R-:W-:-:S12]  /*1ae0*/  USEL UR10, UR10, UR4, !UP0 ;  /* 0x000000040a0a7287 */ /* 0x000fd8000c000000 */
.L_x_1283:
[----:B------:R-:W-:-:S04]  /*1af0*/  USHF.R.S32.HI UR4, URZ, 0x1f, UR10 ;  /* 0x0000001f3f047899 */ /* 0x000fc8000801140a */
[----:B------:R-:W-:-:S04]  /*1b00*/  ULEA.HI UR4, UR4, UR10, URZ, 0x7 ;  /* 0x0000000a04047291 */ /* 0x000fc8000f8f383f */
[----:B------:R-:W-:Y:S02]  /*1b10*/  USHF.R.S32.HI UR7, URZ, 0x7, UR4 ;  /* 0x000000073f077899 */ /* 0x000fe40008011404 */
[----:B------:R-:W-:Y:S02]  /*1b20*/  ULOP3.LUT UR4, UR5, 0xff000000, URZ, 0xc0, !UPT ;  /* 0xff00000005047892 */ /* 0x000fe4000f8ec03f */
[----:B------:R-:W-:Y:S02]  /*1b30*/  UISETP.LT.AND UP0, UPT, URZ, UR7, UPT ;  /* 0x000000073f00728c */ /* 0x000fe4000bf01270 */
[----:B------:R-:W-:Y:S02]  /*1b40*/  ULOP3.LUT UR5, UR5, 0xff0000, URZ, 0xc0, !UPT ;  /* 0x00ff000005057892 */ /* 0x000fe4000f8ec03f */
[----:B------:R-:W-:Y:S02]  /*1b50*/  USEL UR38, URZ, UR7, !UP0 ;  /* 0x000000073f267287 */ /* 0x000fe4000c000000 */
[----:B------:R-:W-:-:S02]  /*1b60*/  USHF.R.U32.HI UR4, URZ, 0x8, UR4 ;  /* 0x000000083f047899 */ /* 0x000fc40008011604 */
[----:B------:R-:W-:Y:S02]  /*1b70*/  UISETP.GT.AND UP0, UPT, UR6, UR38, UPT ;  /* 0x000000260600728c */ /* 0x000fe4000bf04270 */
[----:B------:R-:W-:-:S03]  /*1b80*/  ULEA.HI UR5, UR5, UR4, URZ, 0x10 ;  /* 0x0000000405057291 */ /* 0x000fc6000f8f803f */
[----:B------:R-:W-:Y:S01]  /*1b90*/  UMOV UR4, URZ ;  /* 0x0000003f00047c82 */ /* 0x000fe20008000000 */
[----:B------:R-:W-:Y:S01]  /*1ba0*/  PLOP3.LUT P0, PT, PT, PT, UP0, 0x80, 0x0 ;  /* 0x000000000000781c */ /* 0x000fe20003f0f008 */
[----:B------:R-:W-:Y:S02]  /*1bb0*/  ULOP3.LUT UR39, UR5, 0xff, URZ, 0xc0, !UPT ;  /* 0x000000ff05277892 */ /* 0x000fe4000f8ec03f */
[----:B------:R-:W-:-:S10]  /*1bc0*/  USHF.R.U32.HI UR47, URZ, 0x10, UR5 ;  /* 0x000000103f2f7899 */ /* 0x000fd40008011605 */
[----:B------:R-:W-:Y:S05]  /*1bd0*/  @!P0 BRA `(.L_x_1286) ;  /* 0x0000000000948947 */ /* 0x000fea0003800000 */
[----:B------:R-:W-:Y:S01]  /*1be0*/  UISETP.NE.AND UP0, UPT, UR47, URZ, UPT ;  /* 0x0000003f2f00728c */ /* 0x000fe2000bf05270 */
[----:B------:R-:W-:-:S03]  /*1bf0*/  ULDC UR4, c[0x0][0x9f0] ;  /* 0x00027c0000047ab9 */ /* 0x000fc60000000800 */
[----:B------:R-:W-:-:S04]  /*1c00*/  USEL UR10, UR47, UR4, UP0 ;  /* 0x000000042f0a7287 */ /* 0x000fc80008000000 */
[----:B------:R-:W-:Y:S02]  /*1c10*/  UIADD3 UR4, UR10, -0x1, UR6 ;  /* 0xffffffff0a047890 */ /* 0x000fe4000fffe006 */
[----:B------:R-:W-:Y:S02]  /*1c20*/  IMAD.U32 R3, RZ, RZ, UR10 ;  /* 0x0000000aff037e24 */ /* 0x000fe4000f8e00ff */
[----:B------:R-:W-:-:S03]  /*1c30*/  UIADD3 UR7, -UR38, UR4, URZ ;  /* 0x0000000426077290 */ /* 0x000fc6000fffe13f */
[-C--:B------:R-:W-:Y:S01]  /*1c40*/  IABS R0, R3.reuse ;  /* 0x0000000300007213 */ /* 0x080fe20000000000 */
[----:B------:R-:W-:Y:S01]  /*1c50*/  UMOV UR4, URZ ;  /* 0x0000003f00047c82 */ /* 0x000fe20008000000 */
[----:B------:R-:W-:Y:S01]  /*1c60*/  IABS R5, R3 ;  /* 0x0000000300057213 */ /* 0x000fe20000000000 */
[----:B------:R-:W-:Y:S01]  /*1c70*/  IMAD.U32 R4, RZ, RZ, UR7 ;  /* 0x00000007ff047e24 */ /* 0x000fe2000f8e00ff */
[----:B------:R-:W-:Y:S01]  /*1c80*/  R2UR UR11, R0 ;  /* 0x00000000000b72ca */ /* 0x000fe200000e0000 */
[----:B------:R-:W-:-:S03]  /*1c90*/  ULOP3.LUT UR7, UR7, UR10, URZ, 0x3c, !UPT ;  /* 0x0000000a07077292 */ /* 0x000fc6000f8e3c3f */
[----:B------:R-:W-:-:S05]  /*1ca0*/  IABS R4, R4 ;  /* 0x0000000400047213 */ /* 0x000fca0000000000 */
[----:B------:R-:W-:-:S04]  /*1cb0*/  IMAD.MOV.U32 R3, RZ, RZ, R4 ;  /* 0x000000ffff037224 */ /* 0x000fc800078e0004 */
[----:B------:R-:W0:Y:S01]  /*1cc0*/  I2F.RP R0, UR11 ;  /* 0x0000000b00007d06 */ /* 0x000e220008209400 */
[----:B------:R-:W-:-:S07]  /*1cd0*/  R2UR UR9, R3 ;  /* 0x00000000030972ca */ /* 0x000fce00000e0000 */
[----:B0-----:R-:W0:Y:S02]  /*1ce0*/  MUFU.RCP R0, R0 ;  /* 0x0000000000007308 */ /* 0x001e240000001000 */
[----:B0-----:R-:W-:Y:S02]  /*1cf0*/  VIADD R2, R0, 0xffffffe ;  /* 0x0ffffffe00027836 */ /* 0x001fe40000000000 */
        /* <DEDUP_REMOVED lines=19> */
.L_x_1286:
[----:B------:R-:W-:Y:S01]  /*1e30*/  UIMAD UR38, UR39, UR4, UR38 ;  /* 0x00000004272672a4 */ /* 0x000fe2000f8e0226 */
[----:B------:R-:W-:Y:S01]  /*1e40*/  IMAD.U32 R88, RZ, RZ, UR6 ;  /* 0x00000006ff587e24 */ /* 0x000fe2000f8e00ff */
[----:B------:R-:W-:Y:S01]  /*1e50*/  PLOP3.LUT P0, PT, PT, PT, PT, 0x80, 0x0 ;  /* 0x000000000000781c */ /* 0x000fe20003f0f070 */
[----:B------:R-:W-:Y:S01]  /*1e60*/  IMAD.U32 R3, RZ, RZ, UR4 ;  /* 0x00000004ff037e24 */ /* 0x000fe2000f8e00ff */
[----:B------:R-:W-:Y:S01]  /*1e70*/  CS2R R26, SRZ ;  /* 0x00000000001a7805 */ /* 0x000fe2000001ff00 */
[----:B------:R-:W-:Y:S01]  /*1e80*/  IMAD.MOV.U32 R0, RZ, RZ, RZ ;  /* 0x000000ffff007224 */ /* 0x000fe200078e00ff */
[----:B------:R-:W-:Y:S01]  /*1e90*/  CS2R R42, SRZ ;  /* 0x00000000002a7805 */ /* 0x000fe2000001ff00 */
[----:B------:R-:W-:Y:S01]  /*1ea0*/  IMAD.MOV.U32 R2, RZ, RZ, RZ ;  /* 0x000000ffff027224 */ /* 0x000fe200078e00ff */
[----:B------:R-:W-:Y:S01]  /*1eb0*/  VIADDMNMX R88, R3, UR38, R88, PT ;  /* 0x0000002603587c46 */ /* 0x000fe2000b800158 */
[----:B------:R-:W-:Y:S01]  /*1ec0*/  IMAD.MOV.U32 R15, RZ, RZ, RZ ;  /* 0x000000ffff0f7224 */ /* 0x000fe200078e00ff */
[----:B------:R-:W-:Y:S01]  /*1ed0*/  CS2R R100, SRZ ;  /* 0x0000000000647805 */ /* 0x000fe2000001ff00 */
[----:B------:R-:W-:Y:S01]  /*1ee0*/  IMAD.MOV.U32 R6, RZ, RZ, RZ ;  /* 0x000000ffff067224 */ /* 0x000fe200078e00ff */
[----:B------:R-:W-:Y:S01]  /*1ef0*/  ISETP.GT.AND P1, PT, R88, UR38, PT ;  /* 0x0000002658007c0c */ /* 0x000fe2000bf24270 */
[----:B------:R-:W-:Y:S01]  /*1f00*/  IMAD.MOV.U32 R8, RZ, RZ, RZ ;  /* 0x000000ffff087224 */ /* 0x000fe200078e00ff */
[----:B------:R-:W-:Y:S01]  /*1f10*/  CS2R R44, SRZ ;  /* 0x00000000002c7805 */ /* 0x000fe2000001ff00 */
        /* <DEDUP_REMOVED lines=23> */
[----:B------:R-:W-:Y:S01]  /*2090*/  IMAD.MOV.U32 R133, RZ, RZ, RZ ;  /* 0x000000ffff857224 */ /* 0x000fe200078e00ff */
[----:B------:R-:W-:Y:S02]  /*20a0*/  CS2R R36, SRZ ;  /* 0x0000000000247805 */ /* 0x000fe4000001ff00 */
[----:B------:R-:W-:Y:S02]  /*20b0*/  CS2R R54, SRZ ;  /* 0x0000000000367805 */ /* 0x000fe4000001ff00 */
[----:B------:R-:W-:Y:S01]  /*20c0*/  CS2R R138, SRZ ;  /* 0x00000000008a7805 */ /* 0x000fe2000001ff00 */
[----:B------:R-:W-:Y:S01]  /*20d0*/  IMAD.MOV.U32 R141, RZ, RZ, RZ ;  /* 0x000000ffff8d7224 */ /* 0x000fe200078e00ff */
[----:B------:R-:W-:Y:S01]  /*20e0*/  CS2R R150, SRZ ;  /* 0x0000000000967805 */ /* 0x000fe2000001ff00 */
[----:B------:R-:W-:Y:S02]  /*20f0*/  IMAD.MOV.U32 R137, RZ, RZ, RZ ;  /* 0x000000ffff897224 */ /* 0x000fe400078e00ff */
[----:B------:R-:W-:-:S02]  /*2100*/  IMAD.MOV.U32 R143, RZ, RZ, RZ ;  /* 0x000000ffff8f7224 */ /* 0x000fc400078e00ff */
[----:B------:R-:W-:Y:S02]  /*2110*/  IMAD.MOV.U32 R56, RZ, RZ, RZ ;  /* 0x000000ffff387224 */ /* 0x000fe400078e00ff */
[----:B------:R-:W-:Y:S02]  /*2120*/  IMAD.MOV.U32 R58, RZ, RZ, RZ ;  /* 0x000000ffff3a7224 */ /* 0x000fe400078e00ff */
[----:B------:R-:W-:Y:S01]  /*2130*/  IMAD.MOV.U32 R60, RZ, RZ, RZ ;  /* 0x000000ffff3c7224 */ /* 0x000fe200078e00ff */
        /* <DEDUP_REMOVED lines=32> */
.L_x_1288:
        /* <DEDUP_REMOVED lines=9> */
.L_x_1497:
[----:B------:R-:W-:Y:S05]  /*23d0*/  @!P0 BRA `(.L_x_1290) ;  /* 0x0000000000048947 */ /* 0x000fea0003800000 */
[----:B------:R-:W-:Y:S01]  /*23e0*/  BPT.TRAP 0x1 ;  /* 0x000000040000795c */ /* 0x000fe20000300000 */
.L_x_1290:
[----:B0-----:R-:W-:Y:S02]  /*23f0*/  IMAD.U32 R3, RZ, RZ, UR49 ;  /* 0x00000031ff037e24 */ /* 0x001fe4000f8e00ff */
[----:B------:R-:W-:-:S03]  /*2400*/  IMAD.U32 R0, RZ, RZ, UR50 ;  /* 0x00000032ff007e24 */ /* 0x000fc6000f8e00ff */
[----:B------:R-:W-:Y:S02]  /*2410*/  LEA R3, R3, UR36, 0x3 ;  /* 0x0000002403037c11 */ /* 0x000fe4000f8e18ff */
[----:B------:R-:W-:-:S04]  /*2420*/  SHF.L.U32 R0, R0, 0x1f, RZ ;  /* 0x0000001f00007819 */ /* 0x000fc800000006ff */
[----:B------:R0:W1:Y:S01]  /*2430*/  SYNCS.PHASECHK.TRANS64.TRYWAIT P1, [R3+URZ+0x22830], R0 ;  /* 0x02283000030075a7 */ /* 0x000062000802017f */
[----:B------:R-:W-:Y:S05]  /*2440*/  @!P0 BRA `(.L_x_1291) ;  /* 0x0000000000048947 */ /* 0x000fea0003800000 */
[----:B------:R-:W-:Y:S01]  /*2450*/  BPT.TRAP 0x1 ;  /* 0x000000040000795c */ /* 0x000fe20000300000 */
.L_x_1291:
[----:B-1----:R-:W-:Y:S05]  /*2460*/  @P1 BRA `(.L_x_1292) ;  /* 0x0000000000081947 */ /* 0x002fea0003800000 */
[----:B------:R-:W1:Y:S02]  /*2470*/  SYNCS.PHASECHK.TRANS64.TRYWAIT P1, [R3+URZ+0x22830], R0 ;  /* 0x02283000030075a7 */ /* 0x000e64000802017f */
[----:B-1----:R-:W-:Y:S05]  /*2480*/  @!P1 BRA `(.L_x_1293) ;  /* 0x0000016400f49947 */ /* 0x002fea0003800000 */
.L_x_1292:
        /* <DEDUP_REMOVED lines=8> */
[----:B------:R-:W-:Y:S01]  /*2510*/  UMOV UR5, 0x80000020 ;  /* 0x8000002000057882 */ /* 0x000fe20000000000 */
[----:B------:R-:W-:Y:S02]  /*2520*/  UMOV UR7, 0x80000020 ;  /* 0x8000002000077882 */ /* 0x000fe40000000000 */
[----:B------:R-:W-:Y:S02]  /*2530*/  ULOP3.LUT UR28, UR4, 0x10000, URZ, 0xfc, !UPT ;  /* 0x00010000041c7892 */ /* 0x000fe4000f8efc3f */
[----:B------:R-:W-:Y:S02]  /*2540*/  UIADD3 UR4, UR24, 0x2, URZ ;  /* 0x0000000218047890 */ /* 0x000fe4000fffe03f */
[----:B------:R-:W-:Y:S02]  /*2550*/  UIMAD UR26, UR49, 0x600, UR28 ;  /* 0x00000600311a78a4 */ /* 0x000fe4000f8e021c */
[----:B------:R-:W-:-:S02]  /*2560*/  UIADD3 UR8, UR24, 0x200, URZ ;  /* 0x0000020018087890 */ /* 0x000fc4000fffe03f */
[----:B------:R-:W-:Y:S02]  /*2570*/  UIADD3 UR6, UR26, 0x2, URZ ;  /* 0x000000021a067890 */ /* 0x000fe4000fffe03f */
[----:B------:R-:W-:Y:S01]  /*2580*/  UIADD3 UR10, UR26, 0x200, URZ ;  /* 0x000002001a0a7890 */ /* 0x000fe2000fffe03f */
[----:B------:R-:W-:Y:S02]  /*2590*/  UMOV UR9, 0x80000020 ;  /* 0x8000002000097882 */ /* 0x000fe40000000000 */
[----:B------:R-:W-:Y:S01]  /*25a0*/  QGMMA.64x128x32.F32.E4M3.E4M3 R24, gdesc[UR24], RZ, !UPT, gsb0 ;  /* 0x01e00000181879f3 */ /* 0x000fe2000c0008ff */
[----:B------:R-:W-:Y:S01]  /*25b0*/  UMOV UR11, 0x80000020 ;  /* 0x80000020000b7882 */ /* 0x000fe20000000000 */
[----:B------:R-:W-:Y:S02]  /*25c0*/  UIADD3 UR12, UR24, 0x202, URZ ;  /* 0x00000202180c7890 */ /* 0x000fe4000fffe03f */
[----:B------:R-:W-:Y:S01]  /*25d0*/  UIADD3 UR14, UR26, 0x202, URZ ;  /* 0x000002021a0e7890 */ /* 0x000fe2000fffe03f */
[----:B------:R-:W-:Y:S01]  /*25e0*/  UMOV UR13, 0x80000020 ;  /* 0x80000020000d7882 */ /* 0x000fe20000000000 */
[----:B------:R-:W-:Y:S01]  /*25f0*/  UMOV UR15, 0x80000020 ;  /* 0x80000020000f7882 */ /* 0x000fe20000000000 */
[----:B------:R-:W-:-:S02]  /*2600*/  UIADD3 UR16, UR24, 0x400, URZ ;  /* 0x0000040018107890 */ /* 0x000fc4000fffe03f */
[----:B------:R-:W-:Y:S01]  /*2610*/  UIADD3 UR18, UR26, 0x400, URZ ;  /* 0x000004001a127890 */ /* 0x000fe2000fffe03f */
[----:B------:R-:W-:Y:S01]  /*2620*/  UMOV UR17, 0x80000020 ;  /* 0x8000002000117882 */ /* 0x000fe20000000000 */
[----:B------:R-:W-:Y:S01]  /*2630*/  UMOV UR19, 0x80000020 ;  /* 0x8000002000137882 */ /* 0x000fe20000000000 */
[----:B------:R-:W-:Y:S02]  /*2640*/  UIADD3 UR20, UR24, 0x402, URZ ;  /* 0x0000040218147890 */ /* 0x000fe4000fffe03f */
[----:B------:R-:W-:Y:S01]  /*2650*/  UIADD3 UR22, UR26, 0x402, URZ ;  /* 0x000004021a167890 */ /* 0x000fe2000fffe03f */
[----:B------:R-:W-:Y:S01]  /*2660*/  UMOV UR21, 0x80000020 ;  /* 0x8000002000157882 */ /* 0x000fe20000000000 */
[----:B------:R-:W-:Y:S01]  /*2670*/  UMOV UR23, 0x80000020 ;  /* 0x8000002000177882 */ /* 0x000fe20000000000 */
[----:B------:R-:W-:Y:S02]  /*2680*/  WARPGROUP.DEPBAR.LE gsb0, 0x0 ;  /* 0x00008000000079c5 */ /* 0x000fe40000010000 */
        /* <DEDUP_REMOVED lines=17> */
.L_x_1294:
[----:B------:R-:W-:Y:S01]  /*27a0*/  UISETP.NE.AND UP1, UPT, UR55, URZ, UPT ;  /* 0x0000003f3700728c */ /* 0x000fe2000bf25270 */
[----:B------:R-:W-:Y:S01]  /*27b0*/  R2UR UR6, R3 ;  /* 0x00000000030672ca */ /* 0x000fe200000e0000 */
[----:B01----:R-:W-:Y:S01]  /*27c0*/  VIADD R3, R17, UR42 ;  /* 0x0000002a11037c36 */ /* 0x003fe20008000000 */
[----:B------:R-:W-:Y:S01]  /*27d0*/  UISETP.NE.AND UP0, UPT, UR54, URZ, UPT ;  /* 0x0000003f3600728c */ /* 0x000fe2000bf05270 */
[----:B------:R-:W-:Y:S01]  /*27e0*/  IMAD.MOV.U32 R5, RZ, RZ, -0x80 ;  /* 0xffffff80ff057424 */ /* 0x000fe200078e00ff */
[----:B------:R-:W-:Y:S01]  /*27f0*/  ULDC UR30, c[0x0][0x9dc] ;  /* 0x00027700001e7ab9 */ /* 0x000fe20000000800 */
[----:B------:R-:W-:Y:S01]  /*2800*/  PLOP3.LUT P1, PT, PT, PT, UP1, 0x80, 0x0 ;  /* 0x000000000000781c */ /* 0x000fe20003f2f018 */
[----:B------:R-:W-:Y:S01]  /*2810*/  ULDC UR14, c[0x0][0x9e0] ;  /* 0x00027800000e7ab9 */ /* 0x000fe20000000800 */
[----:B------:R-:W-:Y:S01]  /*2820*/  PLOP3.LUT P2, PT, PT, PT, UP1, 0x80, 0x0 ;  /* 0x000000000000781c */ /* 0x000fe20003f4f018 */
[C---:B------:R-:W-:Y:S01]  /*2830*/  IMAD R7, R88.reuse, R5, 0x80 ;  /* 0x0000008058077424 */ /* 0x040fe200078e0205 */
[----:B------:R-:W-:Y:S01]  /*2840*/  LEA R6, R88, 0xffffff80, 0x7 ;  /* 0xffffff8058067811 */ /* 0x000fe200078e38ff */
[----:B------:R-:W-:Y:S01]  /*2850*/  @UP1 ULDC UR7, c[0x0][0x44c] ;  /* 0x0001130000071ab9 */ /* 0x000fe20000000800 */
[----:B------:R-:W-:-:S02]  /*2860*/  IMAD.U32 R5, RZ, RZ, UR48 ;  /* 0x00000030ff057e24 */ /* 0x000fc4000f8e00ff */
[----:B------:R-:W-:Y:S01]  /*2870*/  UIADD3 UR6, UR6, 0x22840, URZ ;  /* 0x0002284006067890 */ /* 0x000fe2000fffe03f */
[----:B------:R-:W-:-:S03]  /*2880*/  IADD3 R8, -R16, UR41, R7 ;  /* 0x0000002910087c10 */ /* 0x000fc6000fffe107 */
[----:B------:R-:W-:Y:S01]  /*2890*/  UPRMT UR6, UR37, 0x654, UR6 ;  /* 0x0000065425067896 */ /* 0x000fe20008000006 */
[----:B------:R-:W-:Y:S01]  /*28a0*/  @P1 IMAD.HI.U32 R0, R3, UR7, RZ ;  /* 0x0000000703001c27 */ /* 0x000fe2000f8e00ff */
[----:B------:R-:W-:Y:S01]  /*28b0*/  @UP1 ULDC UR7, c[0x0][0x450] ;  /* 0x0001140000071ab9 */ /* 0x000fe20000000800 */
[----:B------:R-:W-:-:S03]  /*28c0*/  PLOP3.LUT P1, PT, PT, PT, UP0, 0x40, 0x0 ;  /* 0x000000000000781c */ /* 0x000fc60003f2e808 */
[----:B------:R-:W-:Y:S02]  /*28d0*/  @P2 SHF.R.U32.HI R3, RZ, UR7, R0 ;  /* 0x00000007ff032c19 */ /* 0x000fe40008011600 */
[----:B------:R-:W-:Y:S01]  /*28e0*/  IADD3 R0, -R16, 0x1, R7 ;  /* 0x0000000110007810 */ /* 0x000fe20007ffe107 */
[----:B------:R-:W-:Y:S01]  /*28f0*/  SYNCS.ARRIVE.TRANS64.RED.A1T0 RZ, [UR6], RZ ;  /* 0x000000ffffff79a7 */ /* 0x000fe20008100406 */
[----:B------:R-:W-:Y:S01]  /*2900*/  ULOP3.LUT UR6, URZ, UR30, URZ, 0x33, !UPT ;  /* 0x0000001e3f067292 */ /* 0x000fe2000f8e333f */
[----:B------:R-:W0:Y:S01]  /*2910*/  SHFL.IDX PT, R11, R3, RZ, 0x1c1f ;  /* 0x001c1fff030b7589 */ /* 0x000e2200000e0000 */
[----:B------:R-:W-:-:S05]  /*2920*/  IADD3 R0, -R5, UR41, R0 ;  /* 0x0000002905007c10 */ /* 0x000fca000fffe100 */
[C---:B------:R-:W-:Y:S02]  /*2930*/  VIADD R9, R0.reuse, UR14 ;  /* 0x0000000e00097c36 */ /* 0x040fe40008000000 */
[----:B------:R-:W-:-:S03]  /*2940*/  VIADD R10, R0, UR6 ;  /* 0x00000006000a7c36 */ /* 0x000fc60008000000 */
[----:B0-----:R-:W-:Y:S01]  /*2950*/  VIADDMNMX R0, R11, R9, R8, PT ;  /* 0x000000090b007246 */ /* 0x001fe20003800108 */
[----:B------:R-:W-:Y:S01]  /*2960*/  IMAD.IADD R2, R10, 0x1, R11 ;  /* 0x000000010a027824 */ /* 0x000fe200078e020b */
[----:B------:R-:W-:Y:S06]  /*2970*/  @P1 BRA `(.L_x_1295) ;  /* 0x0000000000641947 */ /* 0x000fec0003800000 */
[----:B------:R-:W-:Y:S01]  /*2980*/  IMAD.U32 R4, RZ, RZ, UR48 ;  /* 0x00000030ff047e24 */ /* 0x000fe2000f8e00ff */
[----:B------:R-:W-:Y:S04]  /*2990*/  BSSY B0, `(.L_x_1296) ;  /* 0x0000013000007945 */ /* 0x000fe80003800000 */
[----:B------:R-:W-:-:S04]  /*29a0*/  IADD3 R5, -R4, UR41, R11 ;  /* 0x0000002904057c10 */ /* 0x000fc8000fffe10b */
        /* <DEDUP_REMOVED lines=11> */
.L_x_1297:
[----:B------:R-:W-:Y:S02]  /*2a60*/  ULDC UR6, c[0x0][0x9e4] ;  /* 0x0002790000067ab9 */ /* 0x000fe40000000800 */
[----:B------:R-:W-:-:S05]  /*2a70*/  IMAD.U32 R11, RZ, RZ, UR6 ;  /* 0x00000006ff0b7e24 */ /* 0x000fca000f8e00ff */
[----:B------:R-:W-:-:S13]  /*2a80*/  ISETP.NE.AND P1, PT, R11, 0x1, PT ;  /* 0x000000010b00780c */ /* 0x000fda0003f25270 */
[----:B------:R-:W0:Y:S02]  /*2a90*/  @P1 LDC.64 R12, c[0x0][0x9e8] ;  /* 0x00027a00ff0c1b82 */ /* 0x000e240000000a00 */
[----:B0-----:R-:W-:-:S05]  /*2aa0*/  @P1 IMAD.HI.U32 R4, R5, R12, RZ ;  /* 0x0000000c05041227 */ /* 0x001fca00078e00ff */
[----:B------:R-:W-:-:S07]  /*2ab0*/  @P1 SHF.R.U32.HI R5, RZ, R13, R4 ;  /* 0x0000000dff051219 */ /* 0x000fce0000011604 */
.L_x_1298:
[----:B------:R-:W-:Y:S05]  /*2ac0*/  BSYNC B0 ;  /* 0x0000000000007941 */ /* 0x000fea0003800000 */
.L_x_1296:
[----:B------:R-:W-:-:S04]  /*2ad0*/  IMAD R5, R5, R11, -R6 ;  /* 0x0000000b05057224 */ /* 0x000fc800078e0a06 */
[----:B------:R-:W-:-:S05]  /*2ae0*/  IMAD.IADD R5, R5, 0x1, -R16 ;  /* 0x0000000105057824 */ /* 0x000fca00078e0a10 */
[----:B------:R-:W-:Y:S02]  /*2af0*/  VIADDMNMX R0, R5, R11, R0, PT ;  /* 0x0000000b05007246 */ /* 0x000fe40003800100 */
[----:B------:R-:W-:-:S07]  /*2b00*/  VIMNMX R2, R2, R5, !PT ;  /* 0x0000000502027248 */ /* 0x000fce0007fe0100 */
.L_x_1295:
[C---:B------:R-:W-:Y:S01]  /*2b10*/  ISETP.GE.AND P2, PT, R7.reuse, 0x9, PT ;  /* 0x000000090700780c */ /* 0x040fe20003f46270 */
[----:B------:R-:W0:Y:S01]  /*2b20*/  SHFL.IDX PT, R3, R3, 0x1, 0x1c1f ;  /* 0x003c1f0003037f89 */ /* 0x000e2200000e0000 */
[C---:B------:R-:W-:Y:S01]  /*2b30*/  ISETP.GE.AND P1, PT, R7.reuse, 0x2, PT ;  /* 0x000000020700780c */ /* 0x040fe20003f26270 */
[----:B------:R-:W-:Y:S01]  /*2b40*/  UISETP.NE.AND UP0, UPT, UR54, URZ, UPT ;  /* 0x0000003f3600728c */ /* 0x000fe2000bf05270 */
[C---:B------:R-:W-:Y:S02]  /*2b50*/  ISETP.GT.AND P3, PT, R2.reuse, 0x8, !P2 ;  /* 0x000000080200780c */ /* 0x040fe40005764270 */
[----:B------:R-:W-:Y:S02]  /*2b60*/  ISETP.GT.AND P4, PT, R2, 0x1, !P1 ;  /* 0x000000010200780c */ /* 0x000fe40004f84270 */
[----:B------:R-:W-:Y:S02]  /*2b70*/  ISETP.LT.OR P3, PT, R0, 0x9, P3 ;  /* 0x000000090000780c */ /* 0x000fe40001f61670 */
[----:B------:R-:W-:-:S02]  /*2b80*/  ISETP.GE.AND P5, PT, R7, 0x11, PT ;  /* 0x000000110700780c */ /* 0x000fc40003fa6270 */
[----:B------:R-:W-:Y:S02]  /*2b90*/  FSEL R28, R28, -INF , !P3 ;  /* 0xff8000001c1c7808 */ /* 0x000fe40005800000 */
[----:B------:R-:W-:Y:S02]  /*2ba0*/  ISETP.LT.OR P4, PT, R0, 0x2, P4 ;  /* 0x000000020000780c */ /* 0x000fe40002781670 */
[----:B------:R-:W-:Y:S02]  /*2bb0*/  ISETP.GT.AND P3, PT, R2, 0x10, !P5 ;  /* 0x000000100200780c */ /* 0x000fe40006f64270 */
[----:B------:R-:W-:Y:S02]  /*2bc0*/  ISETP.GE.AND P6, PT, R7, 0xa, PT ;  /* 0x0000000a0700780c */ /* 0x000fe40003fc6270 */
[----:B------:R-:W-:Y:S02]  /*2bd0*/  FSEL R25, R25, -INF , !P4 ;  /* 0xff80000019197808 */ /* 0x000fe40006000000 */
[----:B------:R-:W-:-:S02]  /*2be0*/  P2R R20, PR, RZ, 0x20 ;  /* 0x00000020ff147803 */ /* 0x000fc40000000000 */
[----:B------:R-:W-:Y:S02]  /*2bf0*/  ISETP.LT.OR P3, PT, R0, 0x11, P3 ;  /* 0x000000110000780c */ /* 0x000fe40001f61670 */
[----:B------:R-:W-:Y:S02]  /*2c00*/  ISETP.GT.AND P4, PT, R2, 0x9, !P6 ;  /* 0x000000090200780c */ /* 0x000fe40007784270 */
[----:B------:R-:W-:Y:S02]  /*2c10*/  ISETP.GE.AND P5, PT, R7, 0x12, PT ;  /* 0x000000120700780c */ /* 0x000fe40003fa6270 */
[----:B------:R-:W-:Y:S02]  /*2c20*/  FSEL R32, R32, -INF , !P3 ;  /* 0xff80000020207808 */ /* 0x000fe40005800000 */
[----:B------:R-:W-:Y:S02]  /*2c30*/  ISETP.LT.OR P4, PT, R0, 0xa, P4 ;  /* 0x0000000a0000780c */ /* 0x000fe40002781670 */
[----:B------:R-:W-:-:S02]  /*2c40*/  ISETP.GT.AND P3, PT, R2, 0x11, !P5 ;  /* 0x000000110200780c */ /* 0x000fc40006f64270 */
[----:B------:R-:W-:Y:S02]  /*2c50*/  FSEL R29, R29, -INF , !P4 ;  /* 0xff8000001d1d7808 */ /* 0x000fe40006000000 */
        /* <DEDUP_REMOVED lines=11> */
[----:B------:R-:W-:Y:S02]  /*2d10*/  ISETP.GE.AND P4, PT, R7, 0x21, PT ;  /* 0x000000210700780c */ /* 0x000fe40003f86270 */
        /* <DEDUP_REMOVED lines=101> */
[----:B------:R-:W-:Y:S02]  /*3370*/  ISETP.GE.AND P3, PT, R7, 0x71, PT ;  /* 0x000000710700780c */ /* 0x000fe40003f66270 */
[----:B------:R-:W-:Y:S02]  /*3380*/  P2R R15, PR, RZ, 0x40 ;  /* 0x00000040ff0f7803 */ /* 0x000fe40000000000 */
[----:B------:R-:W-:-:S04]  /*3390*/  ISETP.GT.AND P4, PT, R2, 0x70, !P3 ;  /* 0x000000700200780c */ /* 0x000fc80005f84270 */
[----:B------:R-:W-:-:S04]  /*33a0*/  ISETP.LT.OR P4, PT, R0, 0x71, P4 ;  /* 0x000000710000780c */ /* 0x000fc80002781670 */
[----:B------:R-:W-:Y:S02]  /*33b0*/  FSEL R80, R80, -INF , !P4 ;  /* 0xff80000050507808 */ /* 0x000fe40006000000 */
[----:B------:R-:W-:-:S04]  /*33c0*/  ISETP.GE.AND P4, PT, R7, 0x72, PT ;  /* 0x000000720700780c */ /* 0x000fc80003f86270 */
        /* <DEDUP_REMOVED lines=8> */
[----:B------:R-:W-:Y:S02]  /*3450*/  P2R R14, PR, RZ, 0x40 ;  /* 0x00000040ff0e7803 */ /* 0x000fe40000000000 */
[----:B------:R-:W-:-:S04]  /*3460*/  ISETP.GT.AND P6, PT, R2, RZ, !P6 ;  /* 0x000000ff0200720c */ /* 0x000fc800077c4270 */
[----:B------:R-:W-:-:S04]  /*3470*/  ISETP.LT.OR P6, PT, R0, 0x1, P6 ;  /* 0x000000010000780c */ /* 0x000fc800037c1670 */
[----:B------:R-:W-:Y:S02]  /*3480*/  FSEL R11, R24, -INF , !P6 ;  /* 0xff800000180b7808 */ /* 0x000fe40007000000 */
[----:B------:R-:W-:-:S04]  /*3490*/  ISETP.GE.AND P6, PT, R7, 0x7a, PT ;  /* 0x0000007a0700780c */ /* 0x000fc80003fc6270 */
[----:B------:R-:W-:Y:S02]  /*34a0*/  P2R R24, PR, RZ, 0x40 ;  /* 0x00000040ff187803 */ /* 0x000fe40000000000 */
[----:B------:R-:W-:Y:S01]  /*34b0*/  ISETP.GT.AND P6, PT, R2, 0x79, !P6 ;  /* 0x000000790200780c */ /* 0x000fe200077c4270 */
[----:B0-----:R-:W-:-:S03]  /*34c0*/  IMAD.IADD R2, R10, 0x1, R3 ;  /* 0x000000010a027824 */ /* 0x001fc600078e0203 */
[----:B------:R-:W-:Y:S02]  /*34d0*/  ISETP.LT.OR P6, PT, R0, 0x7a, P6 ;  /* 0x0000007a0000780c */ /* 0x000fe400037c1670 */
[----:B------:R-:W-:Y:S02]  /*34e0*/  VIADDMNMX R0, R3, R9, R8, PT ;  /* 0x0000000903007246 */ /* 0x000fe40003800108 */
[----:B------:R-:W-:Y:S02]  /*34f0*/  FSEL R85, R85, -INF , !P6 ;  /* 0xff80000055557808 */ /* 0x000fe40007000000 */
[----:B------:R-:W-:-:S13]  /*3500*/  PLOP3.LUT P6, PT, PT, PT, UP0, 0x40, 0x0 ;  /* 0x000000000000781c */ /* 0x000fda0003fce808 */
[----:B------:R-:W-:Y:S05]  /*3510*/  @P6 BRA `(.L_x_1299) ;  /* 0x0000000000646947 */ /* 0x000fea0003800000 */
        /* <DEDUP_REMOVED lines=14> */
.L_x_1301:
[----:B------:R-:W-:Y:S02]  /*3600*/  ULDC UR6, c[0x0][0x9e4] ;  /* 0x0002790000067ab9 */ /* 0x000fe40000000800 */
[----:B------:R-:W-:-:S05]  /*3610*/  IMAD.U32 R7, RZ, RZ, UR6 ;  /* 0x00000006ff077e24 */ /* 0x000fca000f8e00ff */
[----:B------:R-:W-:-:S13]  /*3620*/  ISETP.NE.AND P6, PT, R7, 0x1, PT ;  /* 0x000000010700780c */ /* 0x000fda0003fc5270 */
[----:B------:R-:W0:Y:S02]  /*3630*/  @P6 LDC.64 R4, c[0x0][0x9e8] ;  /* 0x00027a00ff046b82 */ /* 0x000e240000000a00 */
[----:B0-----:R-:W-:-:S05]  /*3640*/  @P6 IMAD.HI.U32 R4, R3, R4, RZ ;  /* 0x0000000403046227 */ /* 0x001fca00078e00ff */
[----:B------:R-:W-:-:S07]  /*3650*/  @P6 SHF.R.U32.HI R3, RZ, R5, R4 ;  /* 0x00000005ff036219 */ /* 0x000fce0000011604 */
.L_x_1302:
[----:B------:R-:W-:Y:S05]  /*3660*/  BSYNC B0 ;  /* 0x0000000000007941 */ /* 0x000fea0003800000 */
.L_x_1300:
[----:B------:R-:W-:-:S04]  /*3670*/  IMAD R3, R3, R7, -R6 ;  /* 0x0000000703037224 */ /* 0x000fc800078e0a06 */
[----:B------:R-:W-:-:S05]  /*3680*/  IMAD.IADD R3, R3, 0x1, -R16 ;  /* 0x0000000103037824 */ /* 0x000fca00078e0a10 */
[----:B------:R-:W-:Y:S02]  /*3690*/  VIADDMNMX R0, R3, R7, R0, PT ;  /* 0x0000000703007246 */ /* 0x000fe40003800100 */
[----:B------:R-:W-:-:S07]  /*36a0*/  VIMNMX R2, R2, R3, !PT ;  /* 0x0000000302027248 */ /* 0x000fce0007fe0100 */
.L_x_1299:
[----:B------:R-:W-:Y:S01]  /*36b0*/  ISETP.GT.AND P1, PT, R2, 0x1, !P1 ;  /* 0x000000010200780c */ /* 0x000fe20004f24270 */
[----:B------:R-:W-:Y:S01]  /*36c0*/  IMAD.U32 R8, RZ, RZ, UR40 ;  /* 0x00000028ff087e24 */ /* 0x000fe2000f8e00ff */
[----:B------:R-:W-:Y:S01]  /*36d0*/  ISETP.NE.AND P6, PT, R15, RZ, PT ;  /* 0x000000ff0f00720c */ /* 0x000fe20003fc5270 */
[----:B------:R-:W-:Y:S01]  /*36e0*/  UISETP.NE.AND UP1, UPT, UR55, URZ, UPT ;  /* 0x0000003f3700728c */ /* 0x000fe2000bf25270 */
[----:B------:R-:W-:Y:S01]  /*36f0*/  ISETP.LT.OR P1, PT, R0, 0x2, P1 ;  /* 0x000000020000780c */ /* 0x000fe20000f21670 */
[----:B------:R-:W-:Y:S01]  /*3700*/  UISETP.NE.AND UP0, UPT, UR54, URZ, UPT ;  /* 0x0000003f3600728c */ /* 0x000fe2000bf05270 */
[----:B------:R-:W-:Y:S01]  /*3710*/  FMNMX.FTZ R3, R11, R25, !PT ;  /* 0x000000190b037209 */ /* 0x000fe20007810000 */
[----:B------:R-:W-:Y:S01]  /*3720*/  UMOV UR10, UR42 ;  /* 0x0000002a000a7c82 */ /* 0x000fe20008000000 */
[----:B------:R-:W-:Y:S02]  /*3730*/  FSEL R27, R27, -INF , !P1 ;  /* 0xff8000001b1b7808 */ /* 0x000fe40004800000 */
[----:B------:R-:W-:-:S02]  /*3740*/  ISETP.GT.AND P1, PT, R2, 0x9, !P6 ;  /* 0x000000090200780c */ /* 0x000fc40007724270 */
[----:B------:R-:W-:Y:S02]  /*3750*/  FMNMX.FTZ R4, R28, R3, !PT ;  /* 0x000000031c047209 */ /* 0x000fe40007810000 */
[----:B------:R-:W-:Y:S01]  /*3760*/  ISETP.LT.OR P1, PT, R0, 0xa, P1 ;  /* 0x0000000a0000780c */ /* 0x000fe20000f21670 */
[----:B------:R-:W-:Y:S01]  /*3770*/  @UP1 ULDC UR6, c[0x0][0x44c] ;  /* 0x0001130000061ab9 */ /* 0x000fe20000000800 */
[----:B------:R-:W-:Y:S01]  /*3780*/  FMNMX.FTZ R3, R29, R4, !PT ;  /* 0x000000041d037209 */ /* 0x000fe20007810000 */
[----:B------:R-:W-:Y:S01]  /*3790*/  UIMAD.WIDE.U32 UR6, UR42, UR6, URZ ;  /* 0x000000062a0672a5 */ /* 0x000fe2000f8e003f */
[----:B------:R-:W-:Y:S01]  /*37a0*/  FSEL R31, R31, -INF , !P1 ;  /* 0xff8000001f1f7808 */ /* 0x000fe20004800000 */
[----:B------:R-:W-:Y:S01]  /*37b0*/  @UP1 ULDC UR11, c[0x0][0x450] ;  /* 0x00011400000b1ab9 */ /* 0x000fe20000000800 */
[----:B------:R-:W-:Y:S01]  /*37c0*/  ISETP.NE.AND P1, PT, R20, RZ, PT ;  /* 0x000000ff1400720c */ /* 0x000fe20003f25270 */
[----:B------:R-:W-:Y:S01]  /*37d0*/  @UP1 USHF.R.U32.HI UR10, URZ, UR11, UR7 ;  /* 0x0000000b3f0a1299 */ /* 0x000fe20008011607 */
[----:B------:R-:W-:-:S02]  /*37e0*/  FMNMX.FTZ R4, R32, R3, !PT ;  /* 0x0000000320047209 */ /* 0x000fc40007810000 */
[----:B------:R-:W-:Y:S01]  /*37f0*/  ISETP.GT.AND P1, PT, R2, 0x10, !P1 ;  /* 0x000000100200780c */ /* 0x000fe20004f24270 */
[----:B------:R-:W-:Y:S01]  /*3800*/  UIADD3 UR58, UR58, UR10, URZ ;  /* 0x0000000a3a3a7290 */ /* 0x000fe2000fffe03f */
[----:B------:R-:W-:Y:S02]  /*3810*/  FMNMX.FTZ R3, R33, R4, !PT ;  /* 0x0000000421037209 */ /* 0x000fe40007810000 */
[----:B------:R-:W-:Y:S01]  /*3820*/  ISETP.LT.OR P1, PT, R0, 0x11, P1 ;  /* 0x000000110000780c */ /* 0x000fe20000f21670 */
[----:B------:R-:W-:Y:S01]  /*3830*/  UIADD3 UR14, UR58, UR14, URZ ;  /* 0x0000000e3a0e7290 */ /* 0x000fe2000fffe03f */
[----:B------:R-:W-:Y:S02]  /*3840*/  ISETP.GT.AND P2, PT, R2, 0x8, !P2 ;  /* 0x000000080200780c */ /* 0x000fe40005744270 */
[----:B------:R-:W-:Y:S02]  /*3850*/  FSEL R34, R34, -INF , !P1 ;  /* 0xff80000022227808 */ /* 0x000fe40004800000 */
[----:B------:R-:W-:-:S02]  /*3860*/  ISETP.NE.AND P1, PT, R21, RZ, PT ;  /* 0x000000ff1500720c */ /* 0x000fc40003f25270 */
[----:B------:R-:W-:Y:S02]  /*3870*/  FMNMX.FTZ R4, R36, R3, !PT ;  /* 0x0000000324047209 */ /* 0x000fe40007810000 */
[----:B------:R-:W-:Y:S02]  /*3880*/  ISETP.GT.AND P1, PT, R2, 0x11, !P1 ;  /* 0x000000110200780c */ /* 0x000fe40004f24270 */
[C---:B------:R-:W-:Y:S02]  /*3890*/  ISETP.LT.OR P2, PT, R0.reuse, 0x9, P2 ;  /* 0x000000090000780c */ /* 0x040fe40001741670 */
[----:B------:R-:W-:Y:S02]  /*38a0*/  ISETP.LT.OR P1, PT, R0, 0x12, P1 ;  /* 0x000000120000780c */ /* 0x000fe40000f21670 */
[----:B------:R-:W-:Y:S02]  /*38b0*/  FMNMX.FTZ R3, R37, R4, !PT ;  /* 0x0000000425037209 */ /* 0x000fe40007810000 */
[----:B------:R-:W-:-:S02]  /*38c0*/  FSEL R35, R35, -INF , !P1 ;  /* 0xff80000023237808 */ /* 0x000fc40004800000 */
[----:B------:R-:W-:Y:S02]  /*38d0*/  ISETP.NE.AND P1, PT, R89, RZ, PT ;  /* 0x000000ff5900720c */ /* 0x000fe40003f25270 */
[----:B------:R-:W-:Y:S02]  /*38e0*/  FSEL R30, R30, -INF , !P2 ;  /* 0xff8000001e1e7808 */ /* 0x000fe40005000000 */
[----:B------:R-:W-:Y:S02]  /*38f0*/  ISETP.GT.AND P1, PT, R2, 0x18, !P1 ;  /* 0x000000180200780c */ /* 0x000fe40004f24270 */
[----:B------:R-:W-:Y:S02]  /*3900*/  ISETP.NE.AND P2, PT, R96, RZ, PT ;  /* 0x000000ff6000720c */ /* 0x000fe40003f45270 */
[----:B------:R-:W-:Y:S02]  /*3910*/  ISETP.LT.OR P1, PT, R0, 0x19, P1 ;  /* 0x000000190000780c */ /* 0x000fe40000f21670 */
[----:B------:R-:W-:-:S02]  /*3920*/  FMNMX.FTZ R4, R40, R3, !PT ;  /* 0x0000000328047209 */ /* 0x000fc40007810000 */
[----:B------:R-:W-:Y:S02]  /*3930*/  FSEL R38, R38, -INF , !P1 ;  /* 0xff80000026267808 */ /* 0x000fe40004800000 */
[----:B------:R-:W-:Y:S02]  /*3940*/  ISETP.NE.AND P1, PT, R90, RZ, PT ;  /* 0x000000ff5a00720c */ /* 0x000fe40003f25270 */
[----:B------:R-:W-:Y:S02]  /*3950*/  FMNMX.FTZ R3, R41, R4, !PT ;  /* 0x0000000429037209 */ /* 0x000fe40007810000 */
[----:B------:R-:W-:Y:S02]  /*3960*/  ISETP.GT.AND P1, PT, R2, 0x19, !P1 ;  /* 0x000000190200780c */ /* 0x000fe40004f24270 */
[----:B------:R-:W-:Y:S02]  /*3970*/  ISETP.NE.AND P6, PT, R97, RZ, PT ;  /* 0x000000ff6100720c */ /* 0x000fe40003fc5270 */
        /* <DEDUP_REMOVED lines=53> */
[----:B------:R-:W-:Y:S01]  /*3cd0*/  ISETP.NE.AND P2, PT, R107, RZ, PT ;  /* 0x000000ff6b00720c */ /* 0x000fe20003f45270 */
[----:B------:R-:W0:Y:S01]  /*3ce0*/  SHFL.BFLY PT, R3, R4, 0x2, 0x1f ;  /* 0x0c401f0004037f89 */ /* 0x000e2200000e0000 */
[----:B------:R-:W-:-:S02]  /*3cf0*/  FSEL R55, R55, -INF , !P1 ;  /* 0xff80000037377808 */ /* 0x000fc40004800000 */
[----:B------:R-:W-:Y:S02]  /*3d00*/  ISETP.NE.AND P1, PT, R99, RZ, PT ;  /* 0x000000ff6300720c */ /* 0x000fe40003f25270 */
[----:B------:R-:W-:Y:S02]  /*3d10*/  ISETP.NE.AND P6, PT, R108, RZ, PT ;  /* 0x000000ff6c00720c */ /* 0x000fe40003fc5270 */
[C---:B------:R-:W-:Y:S02]  /*3d20*/  ISETP.GT.AND P1, PT, R2.reuse, 0x40, !P1 ;  /* 0x000000400200780c */ /* 0x040fe40004f24270 */
[----:B------:R-:W-:Y:S02]  /*3d30*/  ISETP.GT.AND P3, PT, R2, 0x70, !P3 ;  /* 0x000000700200780c */ /* 0x000fe40005f64270 */
[----:B------:R-:W-:Y:S02]  /*3d40*/  ISETP.LT.OR P1, PT, R0, 0x41, P1 ;  /* 0x000000410000780c */ /* 0x000fe40000f21670 */
[----:B------:R-:W-:-:S02]  /*3d50*/  ISETP.GT.AND P4, PT, R2, 0x71, !P4 ;  /* 0x000000710200780c */ /* 0x000fc40006784270 */
[----:B------:R-:W-:Y:S02]  /*3d60*/  FSEL R58, R58, -INF , !P1 ;  /* 0xff8000003a3a7808 */ /* 0x000fe40004800000 */
[----:B------:R-:W-:Y:S02]  /*3d70*/  ISETP.NE.AND P1, PT, R100, RZ, PT ;  /* 0x000000ff6400720c */ /* 0x000fe40003f25270 */
[----:B------:R-:W-:Y:S02]  /*3d80*/  ISETP.LT.OR P3, PT, R0, 0x71, P3 ;  /* 0x000000710000780c */ /* 0x000fe40001f61670 */
[C---:B------:R-:W-:Y:S02]  /*3d90*/  ISETP.GT.AND P1, PT, R2.reuse, 0x41, !P1 ;  /* 0x000000410200780c */ /* 0x040fe40004f24270 */
[----:B------:R-:W-:Y:S02]  /*3da0*/  ISETP.GT.AND P5, PT, R2, 0x78, !P5 ;  /* 0x000000780200780c */ /* 0x000fe40006fa4270 */
[----:B------:R-:W-:-:S02]  /*3db0*/  ISETP.LT.OR P1, PT, R0, 0x42, P1 ;  /* 0x000000420000780c */ /* 0x000fc40000f21670 */
[----:B0-----:R-:W-:Y:S02]  /*3dc0*/  FMNMX.FTZ R6, R4, R3, !PT ;  /* 0x0000000304067209 */ /* 0x001fe40007810000 */
[----:B------:R-:W-:Y:S02]  /*3dd0*/  FSEL R59, R59, -INF , !P1 ;  /* 0xff8000003b3b7808 */ /* 0x000fe40004800000 */
[----:B------:R-:W-:Y:S01]  /*3de0*/  ISETP.NE.AND P1, PT, R101, RZ, PT ;  /* 0x000000ff6500720c */ /* 0x000fe20003f25270 */
[----:B------:R-:W0:Y:S01]  /*3df0*/  SHFL.BFLY PT, R3, R6, 0x1, 0x1f ;  /* 0x0c201f0006037f89 */ /* 0x000e2200000e0000 */
[----:B------:R-:W-:Y:S02]  /*3e00*/  ISETP.LT.OR P4, PT, R0, 0x72, P4 ;  /* 0x000000720000780c */ /* 0x000fe40002781670 */
[----:B------:R-:W-:Y:S02]  /*3e10*/  ISETP.GT.AND P1, PT, R2, 0x48, !P1 ;  /* 0x000000480200780c */ /* 0x000fe40004f24270 */
[----:B------:R-:W-:-:S02]  /*3e20*/  FSEL R82, R82, -INF , !P3 ;  /* 0xff80000052527808 */ /* 0x000fc40005800000 */
[C---:B------:R-:W-:Y:S02]  /*3e30*/  ISETP.LT.OR P1, PT, R0.reuse, 0x49, P1 ;  /* 0x000000490000780c */ /* 0x040fe40000f21670 */
[----:B------:R-:W-:Y:S02]  /*3e40*/  ISETP.LT.OR P5, PT, R0, 0x79, P5 ;  /* 0x000000790000780c */ /* 0x000fe40002fa1670 */
[----:B------:R-:W-:Y:S02]  /*3e50*/  FSEL R62, R62, -INF , !P1 ;  /* 0xff8000003e3e7808 */ /* 0x000fe40004800000 */
[----:B------:R-:W-:Y:S02]  /*3e60*/  ISETP.NE.AND P1, PT, R102, RZ, PT ;  /* 0x000000ff6600720c */ /* 0x000fe40003f25270 */
[----:B------:R-:W-:Y:S02]  /*3e70*/  FSEL R83, R83, -INF , !P4 ;  /* 0xff80000053537808 */ /* 0x000fe40006000000 */
[----:B------:R-:W-:-:S02]  /*3e80*/  ISETP.GT.AND P1, PT, R2, 0x49, !P1 ;  /* 0x000000490200780c */ /* 0x000fc40004f24270 */
[----:B------:R-:W-:Y:S02]  /*3e90*/  FSEL R86, R86, -INF , !P5 ;  /* 0xff80000056567808 */ /* 0x000fe40006800000 */
[----:B------:R-:W-:Y:S02]  /*3ea0*/  ISETP.LT.OR P1, PT, R0, 0x4a, P1 ;  /* 0x0000004a0000780c */ /* 0x000fe40000f21670 */
[----:B0-----:R-:W-:Y:S02]  /*3eb0*/  FMNMX.FTZ R3, R6, R3, !PT ;  /* 0x0000000306037209 */ /* 0x001fe40007810000 */
[----:B------:R-:W-:Y:S02]  /*3ec0*/  FSEL R63, R63, -INF , !P1 ;  /* 0xff8000003f3f7808 */ /* 0x000fe40004800000 */
[----:B------:R-:W-:Y:S01]  /*3ed0*/  ISETP.NE.AND P1, PT, R103, RZ, PT ;  /* 0x000000ff6700720c */ /* 0x000fe20003f25270 */
[----:B------:R-:W-:-:S03]  /*3ee0*/  FFMA.FTZ R5, R3, R8, -8 ;  /* 0xc100000003057423 */ /* 0x000fc60000010008 */
        /* <DEDUP_REMOVED lines=17> */
[----:B------:R-:W-:Y:S02]  /*4000*/  ISETP.LT.OR P1, PT, R0, 0x61, P1 ;  /* 0x000000610000780c */ /* 0x000fe40000f21670 */
[----:B------:R-:W-:Y:S02]  /*4010*/  ISETP.GT.AND P2, PT, R2, 0x69, !P2 ;  /* 0x000000690200780c */ /* 0x000fe40005744270 */
[----:B------:R-:W-:-:S02]  /*4020*/  FSEL R74, R74, -INF , !P1 ;  /* 0xff8000004a4a7808 */ /* 0x000fc40004800000 */
[----:B------:R-:W-:Y:S02]  /*4030*/  ISETP.GT.AND P1, PT, R2, 0x61, !P6 ;  /* 0x000000610200780c */ /* 0x000fe40007724270 */
[----:B------:R-:W-:Y:S02]  /*4040*/  ISETP.NE.AND P6, PT, R14, RZ, PT ;  /* 0x000000ff0e00720c */ /* 0x000fe40003fc5270 */
[C---:B------:R-:W-:Y:S02]  /*4050*/  ISETP.LT.OR P1, PT, R0.reuse, 0x62, P1 ;  /* 0x000000620000780c */ /* 0x040fe40000f21670 */
[----:B------:R-:W-:Y:S02]  /*4060*/  ISETP.LT.OR P2, PT, R0, 0x6a, P2 ;  /* 0x0000006a0000780c */ /* 0x000fe40001741670 */
[----:B------:R-:W-:Y:S02]  /*4070*/  FSEL R75, R75, -INF , !P1 ;  /* 0xff8000004b4b7808 */ /* 0x000fe40004800000 */
[----:B------:R-:W-:-:S02]  /*4080*/  FSETP.NEU.FTZ.AND P1, PT, R3, -INF , PT ;  /* 0xff8000000300780b */ /* 0x000fc40003f3d000 */
[----:B------:R-:W-:Y:S02]  /*4090*/  FSEL R79, R79, -INF , !P2 ;  /* 0xff8000004f4f7808 */ /* 0x000fe40005000000 */
[----:B------:R-:W-:Y:S02]  /*40a0*/  FSEL R92, R5, RZ, P1 ;  /* 0x000000ff055c7208 */ /* 0x000fe40000800000 */
[----:B------:R-:W-:Y:S02]  /*40b0*/  ISETP.GT.AND P1, PT, R2, RZ, !P6 ;  /* 0x000000ff0200720c */ /* 0x000fe40007724270 */
[----:B------:R-:W-:Y:S01]  /*40c0*/  ISETP.NE.AND P6, PT, R24, RZ, PT ;  /* 0x000000ff1800720c */ /* 0x000fe20003fc5270 */
[--C-:B------:R-:W-:Y:S01]  /*40d0*/  FFMA.FTZ R5, R11, UR40, -R92.reuse ;  /* 0x000000280b057c23 */ /* 0x100fe2000801085c */
[----:B------:R-:W-:Y:S01]  /*40e0*/  ISETP.LT.OR P1, PT, R0, 0x1, P1 ;  /* 0x000000010000780c */ /* 0x000fe20000f21670 */
[--C-:B------:R-:W-:Y:S01]  /*40f0*/  FFMA.FTZ R6, R25, UR40, -R92.reuse ;  /* 0x0000002819067c23 */ /* 0x100fe2000801085c */
[----:B------:R-:W-:-:S01]  /*4100*/  FFMA.FTZ R8, R29, UR40, -R92 ;  /* 0x000000281d087c23 */ /* 0x000fc2000801085c */
[----:B------:R-:W-:Y:S01]  /*4110*/  ISETP.GT.AND P6, PT, R2, 0x79, !P6 ;  /* 0x000000790200780c */ /* 0x000fe200077c4270 */
[----:B------:R-:W-:-:S01]  /*4120*/  FFMA.FTZ R24, R45, UR40, -R92 ;  /* 0x000000282d187c23 */ /* 0x000fc2000801085c */
[----:B------:R-:W-:Y:S01]  /*4130*/  FSEL R90, R26, -INF , !P1 ;  /* 0xff8000001a5a7808 */ /* 0x000fe20004800000 */
[----:B------:R-:W-:-:S01]  /*4140*/  FFMA.FTZ R20, R48, UR40, -R92 ;  /* 0x0000002830147c23 */ /* 0x000fc2000801085c */
[----:B------:R-:W-:Y:S01]  /*4150*/  ISETP.NE.AND P1, PT, R12, RZ, PT ;  /* 0x000000ff0c00720c */ /* 0x000fe20003f25270 */
[----:B------:R-:W-:-:S01]  /*4160*/  FFMA.FTZ R10, R33, UR40, -R92 ;  /* 0x00000028210a7c23 */ /* 0x000fc2000801085c */
[----:B------:R-:W-:Y:S01]  /*4170*/  FMNMX.FTZ R9, R90, R27, !PT ;  /* 0x0000001b5a097209 */ /* 0x000fe20007810000 */
[----:B------:R-:W-:-:S01]  /*4180*/  FFMA.FTZ R33, R57, UR40, -R92 ;  /* 0x0000002839217c23 */ /* 0x000fc2000801085c */
[----:B------:R-:W-:Y:S01]  /*4190*/  ISETP.GT.AND P1, PT, R2, 0x68, !P1 ;  /* 0x000000680200780c */ /* 0x000fe20004f24270 */
[----:B------:R-:W-:-:S01]  /*41a0*/  FFMA.FTZ R52, R52, UR40, -R92 ;  /* 0x0000002834347c23 */ /* 0x000fc2000801085c */
[----:B------:R-:W-:Y:S01]  /*41b0*/  FMNMX.FTZ R4, R30, R9, !PT ;  /* 0x000000091e047209 */ /* 0x000fe20007810000 */
[----:B------:R-:W-:-:S01]  /*41c0*/  FFMA.FTZ R7, R28, UR40, -R92 ;  /* 0x000000281c077c23 */ /* 0x000fc2000801085c */
[----:B------:R-:W-:Y:S01]  /*41d0*/  ISETP.LT.OR P1, PT, R0, 0x69, P1 ;  /* 0x000000690000780c */ /* 0x000fe20000f21670 */
[----:B------:R-:W-:Y:S01]  /*41e0*/  MUFU.EX2 R5, R5 ;  /* 0x0000000500057308 */ /* 0x000fe20000000800 */
[----:B------:R-:W-:Y:S01]  /*41f0*/  FMNMX.FTZ R11, R31, R4, !PT ;  /* 0x000000041f0b7209 */ /* 0x000fe20007810000 */
[--C-:B------:R-:W-:Y:S01]  /*4200*/  FFMA.FTZ R26, R56, UR40, -R92.reuse ;  /* 0x00000028381a7c23 */ /* 0x100fe2000801085c */
[----:B------:R-:W-:Y:S01]  /*4210*/  FSEL R78, R78, -INF , !P1 ;  /* 0xff8000004e4e7808 */ /* 0x000fe20004800000 */
[--C-:B------:R-:W-:Y:S01]  /*4220*/  FFMA.FTZ R32, R32, UR40, -R92.reuse ;  /* 0x0000002820207c23 */ /* 0x100fe2000801085c */
[----:B------:R-:W-:Y:S01]  /*4230*/  FMNMX.FTZ R4, R34, R11, !PT ;  /* 0x0000000b22047209 */ /* 0x000fe20007810000 */
[--C-:B------:R-:W-:Y:S01]  /*4240*/  FFMA.FTZ R36, R36, UR40, -R92.reuse ;  /* 0x0000002824247c23 */ /* 0x100fe2000801085c */
[----:B------:R-:W-:Y:S01]  /*4250*/  ISETP.LT.OR P6, PT, R0, 0x7a, P6 ;  /* 0x0000007a0000780c */ /* 0x000fe200037c1670 */
[----:B------:R-:W0:Y:S01]  /*4260*/  MUFU.EX2 R6, R6 ;  /* 0x0000000600067308 */ /* 0x000e220000000800 */
[----:B------:R-:W-:Y:S01]  /*4270*/  FMNMX.FTZ R11, R35, R4, !PT ;  /* 0x00000004230b7209 */ /* 0x000fe20007810000 */
[--C-:B------:R-:W-:Y:S01]  /*4280*/  FFMA.FTZ R0, R60, UR40, -R92.reuse ;  /* 0x000000283c007c23 */ /* 0x100fe2000801085c */
[----:B------:R-:W-:Y:S01]  /*4290*/  FSEL R87, R87, -INF , !P6 ;  /* 0xff80000057577808 */ /* 0x000fe20007000000 */
[--C-:B------:R-:W-:Y:S01]  /*42a0*/  FFMA.FTZ R12, R37, UR40, -R92.reuse ;  /* 0x00000028250c7c23 */ /* 0x100fe2000801085c */
[----:B------:R-:W-:Y:S01]  /*42b0*/  FMNMX.FTZ R4, R38, R11, !PT ;  /* 0x0000000b26047209 */ /* 0x000fe20007810000 */
[--C-:B------:R-:W-:Y:S01]  /*42c0*/  FFMA.FTZ R40, R40, UR40, -R92.reuse ;  /* 0x0000002828287c23 */ /* 0x100fe2000801085c */
[----:B------:R-:W-:-:S01]  /*42d0*/  FFMA.FTZ R14, R41, UR40, -R92 ;  /* 0x00000028290e7c23 */ /* 0x000fc2000801085c */
[----:B------:R-:W1:Y:S01]  /*42e0*/  MUFU.EX2 R7, R7 ;  /* 0x0000000700077308 */ /* 0x000e620000000800 */
[----:B------:R-:W-:Y:S01]  /*42f0*/  FMNMX.FTZ R13, R39, R4, !PT ;  /* 0x00000004270d7209 */ /* 0x000fe20007810000 */
[--C-:B------:R-:W-:Y:S01]  /*4300*/  FFMA.FTZ R44, R44, UR40, -R92.reuse ;  /* 0x000000282c2c7c23 */ /* 0x100fe2000801085c */
[----:B------:R-:W-:-:S01]  /*4310*/  FFMA.FTZ R37, R65, UR40, -R92 ;  /* 0x0000002841257c23 */ /* 0x000fc2000801085c */
[--C-:B------:R-:W-:Y:S01]  /*4320*/  FFMA.FTZ R28, R64, UR40, -R92.reuse ;  /* 0x00000028401c7c23 */ /* 0x100fe2000801085c */
[----:B------:R-:W-:Y:S01]  /*4330*/  FMNMX.FTZ R4, R42, R13, !PT ;  /* 0x0000000d2a047209 */ /* 0x000fe20007810000 */
[--C-:B------:R-:W-:Y:S01]  /*4340*/  FFMA.FTZ R2, R53, UR40, -R92.reuse ;  /* 0x0000002835027c23 */ /* 0x100fe2000801085c */
[----:B------:R-:W-:-:S01]  /*4350*/  FFMA.FTZ R49, R49, UR40, -R92 ;  /* 0x0000002831317c23 */ /* 0x000fc2000801085c */
[----:B------:R-:W2:Y:S01]  /*4360*/  MUFU.EX2 R8, R8 ;  /* 0x0000000800087308 */ /* 0x000ea20000000800 */
[----:B------:R-:W-:Y:S01]  /*4370*/  FMNMX.FTZ R13, R43, R4, !PT ;  /* 0x000000042b0d7209 */ /* 0x000fe20007810000 */
[--C-:B------:R-:W-:Y:S01]  /*4380*/  FFMA.FTZ R41, R69, UR40, -R92.reuse ;  /* 0x0000002845297c23 */ /* 0x100fe2000801085c */
[----:B------:R-:W-:-:S02]  /*4390*/  FFMA.FTZ R53, R81, UR40, -R92 ;  /* 0x0000002851357c23 */ /* 0x000fc4000801085c */
[----:B------:R-:W-:-:S03]  /*43a0*/  FMNMX.FTZ R4, R46, R13, !PT ;  /* 0x0000000d2e047209 */ /* 0x000fc60007810000 */
[----:B------:R3:W4:Y:S01]  /*43b0*/  MUFU.EX2 R9, R32 ;  /* 0x0000002000097308 */ /* 0x0007220000000800 */
[----:B------:R-:W-:-:S04]  /*43c0*/  FMNMX.FTZ R15, R47, R4, !PT ;  /* 0x000000042f0f7209 */ /* 0x000fc80007810000 */
[----:B------:R-:W-:-:S03]  /*43d0*/  FMNMX.FTZ R4, R50, R15, !PT ;  /* 0x0000000f32047209 */ /* 0x000fc60007810000 */
[----:B------:R-:W5:Y:S01]  /*43e0*/  MUFU.EX2 R10, R10 ;  /* 0x0000000a000a7308 */ /* 0x000f620000000800 */
[----:B------:R-:W-:Y:S01]  /*43f0*/  FMNMX.FTZ R15, R51, R4, !PT ;  /* 0x00000004330f7209 */ /* 0x000fe20007810000 */
[----:B---3--:R-:W-:-:S03]  /*4400*/  FFMA.FTZ R32, R68, UR40, -R92 ;  /* 0x0000002844207c23 */ /* 0x008fc6000801085c */
[----:B------:R-:W-:-:S03]  /*4410*/  FMNMX.FTZ R4, R54, R15, !PT ;  /* 0x0000000f36047209 */ /* 0x000fc60007810000 */
[----:B------:R3:W-:Y:S01]  /*4420*/  MUFU.EX2 R11, R36 ;  /* 0x00000024000b7308 */ /* 0x0007e20000000800 */
[----:B------:R-:W-:-:S04]  /*4430*/  FMNMX.FTZ R21, R55, R4, !PT ;  /* 0x0000000437157209 */ /* 0x000fc80007810000 */
[----:B------:R-:W-:-:S03]  /*4440*/  FMNMX.FTZ R4, R58, R21, !PT ;  /* 0x000000153a047209 */ /* 0x000fc60007810000 */
[----:B------:R-:W-:Y:S01]  /*4450*/  MUFU.EX2 R12, R12 ;  /* 0x0000000c000c7308 */ /* 0x000fe20000000800 */
        /* <DEDUP_REMOVED lines=10> */
[----:B------:R-:W-:Y:S01]  /*4500*/  MUFU.EX2 R25, R52 ;  /* 0x0000003400197308 */ /* 0x000fe20000000800 */
[----:B------:R-:W-:-:S04]  /*4510*/  FMNMX.FTZ R29, R71, R4, !PT ;  /* 0x00000004471d7209 */ /* 0x000fc80007810000 */
        /* <DEDUP_REMOVED lines=10> */
[----:B------:R-:W-:Y:S01]  /*45c0*/  FMNMX.FTZ R4, R86, R29, !PT ;  /* 0x0000001d56047209 */ /* 0x000fe20007810000 */
[----:B------:R-:W-:-:S02]  /*45d0*/  FFMA.FTZ R29, R61, UR40, -R92 ;  /* 0x000000283d1d7c23 */ /* 0x000fc4000801085c */
[----:B------:R3:W-:Y:S01]  /*45e0*/  MUFU.EX2 R21, R49 ;  /* 0x0000003100157308 */ /* 0x0007e20000000800 */
[----:B------:R-:W-:-:S05]  /*45f0*/  FMNMX.FTZ R4, R87, R4, !PT ;  /* 0x0000000457047209 */ /* 0x000fca0007810000 */
[----:B------:R-:W0:Y:S02]  /*4600*/  SHFL.BFLY PT, R45, R4, 0x2, 0x1f ;  /* 0x0c401f00042d7f89 */ /* 0x000e2400000e0000 */
[----:B------:R-:W-:Y:S01]  /*4610*/  MUFU.EX2 R2, R2 ;  /* 0x0000000200027308 */ /* 0x000fe20000000800 */
[----:B---3--:R-:W-:-:S07]  /*4620*/  FFMA.FTZ R49, R77, UR40, -R92 ;  /* 0x000000284d317c23 */ /* 0x008fce000801085c */
[----:B------:R-:W-:Y:S08]  /*4630*/  MUFU.EX2 R0, R0 ;  /* 0x0000000000007308 */ /* 0x000ff00000000800 */
[----:B------:R-:W-:Y:S01]  /*4640*/  MUFU.EX2 R29, R29 ;  /* 0x0000001d001d7308 */ /* 0x000fe20000000800 */
[----:B0-----:R-:W-:Y:S01]  /*4650*/  FMNMX.FTZ R48, R4, R45, !PT ;  /* 0x0000002d04307209 */ /* 0x001fe20007810000 */
[----:B------:R-:W-:-:S06]  /*4660*/  FFMA.FTZ R45, R73, UR40, -R92 ;  /* 0x00000028492d7c23 */ /* 0x000fcc000801085c */
[----:B------:R-:W-:Y:S01]  /*4670*/  MUFU.EX2 R26, R26 ;  /* 0x0000001a001a7308 */ /* 0x000fe20000000800 */
[----:B------:R-:W0:Y:S07]  /*4680*/  SHFL.BFLY PT, R57, R48, 0x1, 0x1f ;  /* 0x0c201f0030397f89 */ /* 0x000e2e00000e0000 */
[----:B------:R-:W-:Y:S08]  /*4690*/  MUFU.EX2 R33, R33 ;  /* 0x0000002100217308 */ /* 0x000ff00000000800 */
[----:B------:R-:W-:Y:S08]  /*46a0*/  MUFU.EX2 R32, R32 ;  /* 0x0000002000207308 */ /* 0x000ff00000000800 */
[----:B------:R-:W-:Y:S01]  /*46b0*/  MUFU.EX2 R41, R41 ;  /* 0x0000002900297308 */ /* 0x000fe20000000800 */
[----:B0-----:R-:W-:Y:S01]  /*46c0*/  FMNMX.FTZ R4, R48, R57, !PT ;  /* 0x0000003930047209 */ /* 0x001fe20007810000 */
[----:B------:R-:W-:-:S02]  /*46d0*/  IMAD.U32 R57, RZ, RZ, UR40 ;  /* 0x00000028ff397e24 */ /* 0x000fc4000f8e00ff */
[----:B------:R-:W-:-:S01]  /*46e0*/  FFMA.FTZ R48, R84, UR40, -R92 ;  /* 0x0000002854307c23 */ /* 0x000fc2000801085c */
[C---:B------:R-:W-:Y:S01]  /*46f0*/  FSETP.NEU.FTZ.AND P1, PT, R4.reuse, -INF , PT ;  /* 0xff8000000400780b */ /* 0x040fe20003f3d000 */
[----:B------:R-:W-:-:S02]  /*4700*/  FFMA.FTZ R52, R4, R57, -8 ;  /* 0xc100000004347423 */ /* 0x000fc40000010039 */
[----:B------:R-:W-:Y:S01]  /*4710*/  MUFU.EX2 R28, R28 ;  /* 0x0000001c001c7308 */ /* 0x000fe20000000800 */
[----:B------:R-:W-:-:S02]  /*4720*/  FFMA.FTZ R57, R85, UR40, -R92 ;  /* 0x0000002855397c23 */ /* 0x000fc4000801085c */
[----:B------:R-:W-:Y:S02]  /*4730*/  FSEL R56, R52, RZ, P1 ;  /* 0x000000ff34387208 */ /* 0x000fe40000800000 */
[----:B------:R-:W-:-:S03]  /*4740*/  PLOP3.LUT P1, PT, PT, PT, UP0, 0x40, 0x0 ;  /* 0x000000000000781c */ /* 0x000fc60003f2e808 */
[----:B------:R-:W-:Y:S01]  /*4750*/  MUFU.EX2 R37, R37 ;  /* 0x0000002500257308 */ /* 0x000fe20000000800 */
[----:B------:R-:W-:-:S01]  /*4760*/  FFMA.FTZ R52, R90, UR40, -R56 ;  /* 0x000000285a347c23 */ /* 0x000fc20008010838 */
[--C-:B------:R-:W-:Y:S01]  /*4770*/  FFMA.FTZ R27, R27, UR40, -R56.reuse ;  /* 0x000000281b1b7c23 */ /* 0x100fe20008010838 */
[----:B------:R-:W-:-:S01]  /*4780*/  FFMA.FTZ R61, R31, UR40, -R56 ;  /* 0x000000281f3d7c23 */ /* 0x000fc20008010838 */
[--C-:B------:R-:W-:Y:S01]  /*4790*/  FFMA.FTZ R60, R30, UR40, -R56.reuse ;  /* 0x000000281e3c7c23 */ /* 0x100fe20008010838 */
[----:B------:R-:W-:-:S01]  /*47a0*/  FFMA.FTZ R31, R42, UR40, -R56 ;  /* 0x000000282a1f7c23 */ /* 0x000fc20008010838 */
[----:B------:R-:W-:Y:S01]  /*47b0*/  FFMA.FTZ R43, R43, UR40, -R56 ;  /* 0x000000282b2b7c23 */ /* 0x000fe20008010838 */
[----:B------:R-:W-:-:S01]  /*47c0*/  FADD.FTZ R42, R5, R6 ;  /* 0x00000006052a7221 */ /* 0x000fc20000010000 */
        /* <DEDUP_REMOVED lines=16> */
[----:B------:R1:W-:Y:S01]  /*48d0*/  MUFU.EX2 R34, R43 ;  /* 0x0000002b00227308 */ /* 0x0003e20000000800 */
[----:B------:R-:W-:-:S01]  /*48e0*/  FFMA.FTZ R66, R66, UR40, -R56 ;  /* 0x0000002842427c23 */ /* 0x000fc20008010838 */
[--C-:B------:R-:W-:Y:S01]  /*48f0*/  FFMA.FTZ R67, R67, UR40, -R56.reuse ;  /* 0x0000002843437c23 */ /* 0x100fe20008010838 */
[----:B------:R-:W-:-:S01]  /*4900*/  FFMA.FTZ R70, R70, UR40, -R56 ;  /* 0x0000002846467c23 */ /* 0x000fc20008010838 */
[--C-:B------:R-:W-:Y:S01]  /*4910*/  FFMA.FTZ R71, R71, UR40, -R56.reuse ;  /* 0x0000002847477c23 */ /* 0x100fe20008010838 */
[----:B------:R-:W-:-:S01]  /*4920*/  FFMA.FTZ R74, R74, UR40, -R56 ;  /* 0x000000284a4a7c23 */ /* 0x000fc20008010838 */
[--C-:B------:R-:W-:Y:S01]  /*4930*/  FFMA.FTZ R75, R75, UR40, -R56.reuse ;  /* 0x000000284b4b7c23 */ /* 0x100fe20008010838 */
[----:B------:R-:W-:-:S01]  /*4940*/  FFMA.FTZ R78, R78, UR40, -R56 ;  /* 0x000000284e4e7c23 */ /* 0x000fc20008010838 */
[----:B------:R-:W3:Y:S01]  /*4950*/  MUFU.EX2 R60, R60 ;  /* 0x0000003c003c7308 */ /* 0x000ee20000000800 */
[----:B-1----:R-:W-:-:S01]  /*4960*/  FADD.FTZ R43, R7, R42 ;  /* 0x0000002a072b7221 */ /* 0x002fc20000010000 */
[--C-:B------:R-:W-:Y:S01]  /*4970*/  FFMA.FTZ R79, R79, UR40, -R56.reuse ;  /* 0x000000284f4f7c23 */ /* 0x100fe20008010838 */
[----:B------:R-:W-:-:S01]  /*4980*/  FFMA.FTZ R82, R82, UR40, -R56 ;  /* 0x0000002852527c23 */ /* 0x000fc20008010838 */
[----:B------:R-:W-:Y:S01]  /*4990*/  FFMA.FTZ R83, R83, UR40, -R56 ;  /* 0x0000002853537c23 */ /* 0x000fe20008010838 */
[----:B--2---:R-:W-:-:S01]  /*49a0*/  FADD.FTZ R42, R8, R43 ;  /* 0x0000002b082a7221 */ /* 0x004fc20000010000 */
[--C-:B------:R-:W-:Y:S01]  /*49b0*/  FFMA.FTZ R86, R86, UR40, -R56.reuse ;  /* 0x0000002856567c23 */ /* 0x100fe20008010838 */
[----:B------:R-:W-:-:S01]  /*49c0*/  FFMA.FTZ R56, R87, UR40, -R56 ;  /* 0x0000002857387c23 */ /* 0x000fc20008010838 */
[----:B------:R-:W1:Y:S01]  /*49d0*/  MUFU.EX2 R61, R61 ;  /* 0x0000003d003d7308 */ /* 0x000e620000000800 */
[----:B----4-:R-:W-:-:S04]  /*49e0*/  FADD.FTZ R43, R9, R42 ;  /* 0x0000002a092b7221 */ /* 0x010fc80000010000 */
[----:B-----5:R-:W-:Y:S01]  /*49f0*/  FADD.FTZ R42, R10, R43 ;  /* 0x0000002b0a2a7221 */ /* 0x020fe20000010000 */
[----:B0-----:R-:W-:-:S02]  /*4a00*/  FADD.FTZ R43, R52, R27 ;  /* 0x0000001b342b7221 */ /* 0x001fc40000010000 */
[----:B------:R-:W0:Y:S01]  /*4a10*/  MUFU.EX2 R30, R30 ;  /* 0x0000001e001e7308 */ /* 0x000e220000000800 */
[----:B------:R-:W-:-:S01]  /*4a20*/  FADD.FTZ R65, R11, R42 ;  /* 0x0000002a0b417221 */ /* 0x000fc20000010000 */
[----:B---3--:R-:W-:Y:S01]  /*4a30*/  FADD.FTZ R42, R60, R43 ;  /* 0x0000002b3c2a7221 */ /* 0x008fe20000010000 */
[C---:B------:R-:W-:Y:S02]  /*4a40*/  F2FP.SATFINITE.E4M3.F32.PACK_AB_MERGE_C R11, R12.reuse, R11, RZ ;  /* 0x0000000b0c0b723e */ /* 0x040fe400048070ff */
[----:B------:R-:W-:Y:S01]  /*4a50*/  FADD.FTZ R64, R12, R65 ;  /* 0x000000410c407221 */ /* 0x000fe20000010000 */
[----:B------:R-:W-:Y:S02]  /*4a60*/  F2FP.SATFINITE.E4M3.F32.PACK_AB_MERGE_C R65, R8, R7, RZ ;  /* 0x000000070841723e */ /* 0x000fe400048070ff */
[----:B------:R-:W2:Y:S01]  /*4a70*/  MUFU.EX2 R35, R35 ;  /* 0x0000002300237308 */ /* 0x000ea20000000800 */
[----:B-1----:R-:W-:-:S01]  /*4a80*/  FADD.FTZ R7, R61, R42 ;  /* 0x0000002a3d077221 */ /* 0x002fc20000010000 */
[----:B------:R-:W-:Y:S01]  /*4a90*/  FADD.FTZ R43, R13, R64 ;  /* 0x000000400d2b7221 */ /* 0x000fe20000010000 */
[----:B------:R-:W-:-:S02]  /*4aa0*/  F2FP.SATFINITE.E4M3.F32.PACK_AB_MERGE_C R164, R6, R5, R65 ;  /* 0x0000000506a4723e */ /* 0x000fc40004807041 */
[----:B------:R-:W-:Y:S01]  /*4ab0*/  F2FP.SATFINITE.E4M3.F32.PACK_AB_MERGE_C R60, R61, R60, RZ ;  /* 0x0000003c3d3c723e */ /* 0x000fe200048070ff */
[----:B------:R-:W-:-:S01]  /*4ac0*/  FADD.FTZ R12, R14, R43 ;  /* 0x0000002b0e0c7221 */ /* 0x000fc20000010000 */
[----:B------:R-:W-:Y:S01]  /*4ad0*/  F2FP.SATFINITE.E4M3.F32.PACK_AB_MERGE_C R166, R10, R9, R11 ;  /* 0x000000090aa6723e */ /* 0x000fe2000480700b */
[----:B------:R-:W1:Y:S01]  /*4ae0*/  MUFU.EX2 R38, R38 ;  /* 0x0000002600267308 */ /* 0x000e620000000800 */
[----:B0-----:R-:W-:-:S01]  /*4af0*/  FADD.FTZ R8, R30, R7 ;  /* 0x000000071e087221 */ /* 0x001fc20000010000 */
[----:B------:R-:W-:Y:S01]  /*4b00*/  FADD.FTZ R7, R15, R12 ;  /* 0x0000000c0f077221 */ /* 0x000fe20000010000 */
[C---:B------:R-:W-:Y:S02]  /*4b10*/  F2FP.SATFINITE.E4M3.F32.PACK_AB_MERGE_C R15, R24.reuse, R15, RZ ;  /* 0x0000000f180f723e */ /* 0x040fe400048070ff */
[----:B------:R-:W-:Y:S01]  /*4b20*/  F2FP.SATFINITE.E4M3.F32.PACK_AB_MERGE_C R165, R27, R52, R60 ;  /* 0x000000341ba5723e */ /* 0x000fe2000480703c */
[----:B------:R-:W-:-:S01]  /*4b30*/  FADD.FTZ R7, R24, R7 ;  /* 0x0000000718077221 */ /* 0x000fc20000010000 */
[----:B------:R-:W-:Y:S01]  /*4b40*/  F2FP.SATFINITE.E4M3.F32.PACK_AB_MERGE_C R160, R14, R13, R15 ;  /* 0x0000000d0ea0723e */ /* 0x000fe2000480700f */
[----:B------:R-:W0:Y:S01]  /*4b50*/  MUFU.EX2 R39, R39 ;  /* 0x0000002700277308 */ /* 0x000e220000000800 */
[----:B--2---:R-:W-:-:S01]  /*4b60*/  FADD.FTZ R5, R35, R8 ;  /* 0x0000000823057221 */ /* 0x004fc20000010000 */
[----:B------:R-:W-:-:S04]  /*4b70*/  FADD.FTZ R8, R20, R7 ;  /* 0x0000000714087221 */ /* 0x000fc80000010000 */
[----:B------:R-:W-:Y:S02]  /*4b80*/  FADD.FTZ R8, R21, R8 ;  /* 0x0000000815087221 */ /* 0x000fe40000010000 */
[----:B------:R-:W2:Y:S01]  /*4b90*/  MUFU.EX2 R31, R31 ;  /* 0x0000001f001f7308 */ /* 0x000ea20000000800 */
[----:B-1----:R-:W-:-:S07]  /*4ba0*/  FADD.FTZ R6, R38, R5 ;  /* 0x0000000526067221 */ /* 0x002fce0000010000 */
[----:B------:R-:W1:Y:S01]  /*4bb0*/  MUFU.EX2 R46, R46 ;  /* 0x0000002e002e7308 */ /* 0x000e620000000800 */
[----:B0-----:R-:W-:-:S01]  /*4bc0*/  FADD.FTZ R6, R39, R6 ;  /* 0x0000000627067221 */ /* 0x001fc20000010000 */
[----:B------:R-:W-:-:S04]  /*4bd0*/  F2FP.SATFINITE.E4M3.F32.PACK_AB_MERGE_C R38, R39, R38, RZ ;  /* 0x000000262726723e */ /* 0x000fc800048070ff */
[----:B------:R-:W-:Y:S02]  /*4be0*/  F2FP.SATFINITE.E4M3.F32.PACK_AB_MERGE_C R167, R35, R30, R38 ;  /* 0x0000001e23a7723e */ /* 0x000fe40004807026 */
[----:B------:R-:W0:Y:S01]  /*4bf0*/  MUFU.EX2 R47, R47 ;  /* 0x0000002f002f7308 */ /* 0x000e220000000800 */
[----:B--2---:R-:W-:-:S01]  /*4c00*/  FADD.FTZ R5, R31, R6 ;  /* 0x000000061f057221 */ /* 0x004fc20000010000 */
[----:B------:R-:W-:Y:S01]  /*4c10*/  F2FP.SATFINITE.E4M3.F32.PACK_AB_MERGE_C R6, R2, R25, RZ ;  /* 0x000000190206723e */ /* 0x000fe200048070ff */
[----:B------:R-:W-:-:S01]  /*4c20*/  FADD.FTZ R25, R25, R8 ;  /* 0x0000000819197221 */ /* 0x000fc20000010000 */
[----:B------:R-:W-:Y:S02]  /*4c30*/  VIADD R8, R88, 0xfffffffe ;  /* 0xfffffffe58087836 */ /* 0x000fe40000000000 */
[----:B------:R-:W-:-:S01]  /*4c40*/  FADD.FTZ R5, R34, R5 ;  /* 0x0000000522057221 */ /* 0x000fc20000010000 */
[----:B------:R-:W-:Y:S01]  /*4c50*/  F2FP.SATFINITE.E4M3.F32.PACK_AB_MERGE_C R162, R21, R20, R6 ;  /* 0x0000001415a2723e */ /* 0x000fe20004807006 */
[----:B------:R-:W-:-:S01]  /*4c60*/  FADD.FTZ R25, R2, R25 ;  /* 0x0000001902197221 */ /* 0x000fc20000010000 */
[----:B------:R-:W2:Y:S01]  /*4c70*/  MUFU.EX2 R50, R50 ;  /* 0x0000003200327308 */ /* 0x000ea20000000800 */
[----:B-1----:R-:W-:-:S01]  /*4c80*/  FADD.FTZ R6, R46, R5 ;  /* 0x000000052e067221 */ /* 0x002fc20000010000 */
[----:B------:R-:W-:-:S04]  /*4c90*/  F2FP.SATFINITE.E4M3.F32.PACK_AB_MERGE_C R2, R29, R0, RZ ;  /* 0x000000001d02723e */ /* 0x000fc800048070ff */
[----:B------:R-:W-:Y:S02]  /*4ca0*/  F2FP.SATFINITE.E4M3.F32.PACK_AB_MERGE_C R156, R33, R26, R2 ;  /* 0x0000001a219c723e */ /* 0x000fe40004807002 */
[----:B------:R-:W1:Y:S01]  /*4cb0*/  MUFU.EX2 R51, R51 ;  /* 0x0000003300337308 */ /* 0x000e620000000800 */
[----:B0-----:R-:W-:-:S01]  /*4cc0*/  FADD.FTZ R5, R47, R6 ;  /* 0x000000062f057221 */ /* 0x001fc20000010000 */
[----:B------:R-:W-:Y:S01]  /*4cd0*/  FADD.FTZ R6, R26, R25 ;  /* 0x000000191a067221 */ /* 0x000fe20000010000 */
[----:B------:R-:W-:-:S03]  /*4ce0*/  F2FP.SATFINITE.E4M3.F32.PACK_AB_MERGE_C R46, R47, R46, RZ ;  /* 0x0000002e2f2e723e */ /* 0x000fc600048070ff */
[----:B------:R-:W-:Y:S01]  /*4cf0*/  FADD.FTZ R33, R33, R6 ;  /* 0x0000000621217221 */ /* 0x000fe20000010000 */
[----:B------:R-:W-:Y:S01]  /*4d00*/  F2FP.SATFINITE.E4M3.F32.PACK_AB_MERGE_C R6, R41, R32, RZ ;  /* 0x000000202906723e */ /* 0x000fe200048070ff */
[----:B------:R-:W0:Y:S01]  /*4d10*/  MUFU.EX2 R54, R54 ;  /* 0x0000003600367308 */ /* 0x000e220000000800 */
[----:B--2---:R-:W-:-:S01]  /*4d20*/  FADD.FTZ R2, R50, R5 ;  /* 0x0000000532027221 */ /* 0x004fc20000010000 */
[----:B------:R-:W-:Y:S02]  /*4d30*/  F2FP.SATFINITE.E4M3.F32.PACK_AB_MERGE_C R161, R34, R31, R46 ;  /* 0x0000001f22a1723e */ /* 0x000fe4000480702e */
[----:B------:R-:W-:-:S04]  /*4d40*/  F2FP.SATFINITE.E4M3.F32.PACK_AB_MERGE_C R158, R37, R28, R6 ;  /* 0x0000001c259e723e */ /* 0x000fc80004807006 */
[----:B------:R-:W2:Y:S01]  /*4d50*/  MUFU.EX2 R55, R55 ;  /* 0x0000003700377308 */ /* 0x000ea20000000800 */
[----:B-1----:R-:W-:-:S07]  /*4d60*/  FADD.FTZ R5, R51, R2 ;  /* 0x0000000233057221 */ /* 0x002fce0000010000 */
[----:B------:R-:W1:Y:S01]  /*4d70*/  MUFU.EX2 R58, R58 ;  /* 0x0000003a003a7308 */ /* 0x000e620000000800 */
[----:B0-----:R-:W-:-:S07]  /*4d80*/  FADD.FTZ R2, R54, R5 ;  /* 0x0000000536027221 */ /* 0x001fce0000010000 */
[----:B------:R-:W0:Y:S01]  /*4d90*/  MUFU.EX2 R59, R59 ;  /* 0x0000003b003b7308 */ /* 0x000e220000000800 */
[----:B--2---:R-:W-:-:S01]  /*4da0*/  FADD.FTZ R5, R55, R2 ;  /* 0x0000000237057221 */ /* 0x004fc20000010000 */
[----:B------:R-:W-:Y:S01]  /*4db0*/  FADD.FTZ R2, R0, R33 ;  /* 0x0000002100027221 */ /* 0x000fe20000010000 */
[----:B------:R-:W-:-:S03]  /*4dc0*/  F2FP.SATFINITE.E4M3.F32.PACK_AB_MERGE_C R54, R55, R54, RZ ;  /* 0x000000363736723e */ /* 0x000fc600048070ff */
[----:B------:R-:W-:Y:S01]  /*4dd0*/  FADD.FTZ R29, R29, R2 ;  /* 0x000000021d1d7221 */ /* 0x000fe20000010000 */
[----:B------:R-:W-:Y:S01]  /*4de0*/  F2FP.SATFINITE.E4M3.F32.PACK_AB_MERGE_C R163, R51, R50, R54 ;  /* 0x0000003233a3723e */ /* 0x000fe20004807036 */
[----:B------:R-:W2:Y:S01]  /*4df0*/  MUFU.EX2 R62, R62 ;  /* 0x0000003e003e7308 */ /* 0x000ea20000000800 */
[----:B-1----:R-:W-:-:S01]  /*4e00*/  FADD.FTZ R0, R58, R5 ;  /* 0x000000053a007221 */ /* 0x002fc20000010000 */
[----:B------:R-:W-:-:S04]  /*4e10*/  FADD.FTZ R28, R28, R29 ;  /* 0x0000001d1c1c7221 */ /* 0x000fc80000010000 */
[----:B------:R-:W-:Y:S02]  /*4e20*/  FADD.FTZ R37, R37, R28 ;  /* 0x0000001c25257221 */ /* 0x000fe40000010000 */
[----:B------:R-:W1:Y:S01]  /*4e30*/  MUFU.EX2 R63, R63 ;  /* 0x0000003f003f7308 */ /* 0x000e620000000800 */
[----:B0-----:R-:W-:-:S01]  /*4e40*/  FADD.FTZ R5, R59, R0 ;  /* 0x000000003b057221 */ /* 0x001fc20000010000 */
[----:B------:R-:W-:-:S04]  /*4e50*/  FADD.FTZ R32, R32, R37 ;  /* 0x0000002520207221 */ /* 0x000fc80000010000 */
[----:B------:R-:W-:Y:S02]  /*4e60*/  FADD.FTZ R41, R41, R32 ;  /* 0x0000002029297221 */ /* 0x000fe40000010000 */
[----:B------:R-:W0:Y:S01]  /*4e70*/  MUFU.EX2 R66, R66 ;  /* 0x0000004200427308 */ /* 0x000e220000000800 */
[----:B--2---:R-:W-:-:S07]  /*4e80*/  FADD.FTZ R0, R62, R5 ;  /* 0x000000053e007221 */ /* 0x004fce0000010000 */
[----:B------:R-:W2:Y:S01]  /*4e90*/  MUFU.EX2 R67, R67 ;  /* 0x0000004300437308 */ /* 0x000ea20000000800 */
[----:B-1----:R-:W-:-:S01]  /*4ea0*/  FADD.FTZ R5, R63, R0 ;  /* 0x000000003f057221 */ /* 0x002fc20000010000 */
[----:B------:R-:W-:-:S04]  /*4eb0*/  F2FP.SATFINITE.E4M3.F32.PACK_AB_MERGE_C R62, R63, R62, RZ ;  /* 0x0000003e3f3e723e */ /* 0x000fc800048070ff */
[----:B------:R-:W-:Y:S02]  /*4ec0*/  F2FP.SATFINITE.E4M3.F32.PACK_AB_MERGE_C R157, R59, R58, R62 ;  /* 0x0000003a3b9d723e */ /* 0x000fe4000480703e */
[----:B------:R-:W1:Y:S01]  /*4ed0*/  MUFU.EX2 R70, R70 ;  /* 0x0000004600467308 */ /* 0x000e620000000800 */
[----:B0-----:R-:W-:-:S07]  /*4ee0*/  FADD.FTZ R0, R66, R5 ;  /* 0x0000000542007221 */ /* 0x001fce0000010000 */
[----:B------:R-:W-:Y:S01]  /*4ef0*/  MUFU.EX2 R40, R40 ;  /* 0x0000002800287308 */ /* 0x000fe20000000800 */
[----:B--2---:R-:W-:-:S07]  /*4f00*/  FADD.FTZ R5, R67, R0 ;  /* 0x0000000043057221 */ /* 0x004fce0000010000 */
[----:B------:R-:W0:Y:S01]  /*4f10*/  MUFU.EX2 R49, R49 ;  /* 0x0000003100317308 */ /* 0x000e220000000800 */
[----:B-1----:R-:W-:-:S07]  /*4f20*/  FADD.FTZ R0, R70, R5 ;  /* 0x0000000546007221 */ /* 0x002fce0000010000 */
[----:B------:R-:W1:Y:S08]  /*4f30*/  MUFU.EX2 R71, R71 ;  /* 0x0000004700477308 */ /* 0x000e700000000800 */
[----:B------:R-:W-:Y:S01]  /*4f40*/  MUFU.EX2 R36, R36 ;  /* 0x0000002400247308 */ /* 0x000fe20000000800 */
[----:B0-----:R-:W-:-:S07]  /*4f50*/  F2FP.SATFINITE.E4M3.F32.PACK_AB_MERGE_C R2, R49, R40, RZ ;  /* 0x000000283102723e */ /* 0x001fce00048070ff */
[----:B------:R-:W0:Y:S01]  /*4f60*/  MUFU.EX2 R45, R45 ;  /* 0x0000002d002d7308 */ /* 0x000e220000000800 */
[C---:B-1----:R-:W-:Y:S01]  /*4f70*/  F2FP.SATFINITE.E4M3.F32.PACK_AB_MERGE_C R70, R71.reuse, R70, RZ ;  /* 0x000000464746723e */ /* 0x042fe200048070ff */
[----:B------:R-:W-:-:S03]  /*4f80*/  FADD.FTZ R71, R71, R0 ;  /* 0x0000000047477221 */ /* 0x000fc60000010000 */
[----:B------:R-:W-:-:S03]  /*4f90*/  F2FP.SATFINITE.E4M3.F32.PACK_AB_MERGE_C R159, R67, R66, R70 ;  /* 0x00000042439f723e */ /* 0x000fc60004807046 */
[----:B------:R-:W1:Y:S08]  /*4fa0*/  MUFU.EX2 R74, R74 ;  /* 0x0000004a004a7308 */ /* 0x000e700000000800 */
[----:B------:R-:W2:Y:S01]  /*4fb0*/  MUFU.EX2 R75, R75 ;  /* 0x0000004b004b7308 */ /* 0x000ea20000000800 */
[----:B0-----:R-:W-:Y:S01]  /*4fc0*/  F2FP.SATFINITE.E4M3.F32.PACK_AB_MERGE_C R152, R45, R36, R2 ;  /* 0x000000242d98723e */ /* 0x001fe20004807002 */
[----:B------:R-:W-:-:S04]  /*4fd0*/  FADD.FTZ R36, R36, R41 ;  /* 0x0000002924247221 */ /* 0x000fc80000010000 */
[----:B------:R-:W-:Y:S02]  /*4fe0*/  FADD.FTZ R45, R45, R36 ;  /* 0x000000242d2d7221 */ /* 0x000fe40000010000 */
[----:B------:R-:W0:Y:S01]  /*4ff0*/  MUFU.EX2 R78, R78 ;  /* 0x0000004e004e7308 */ /* 0x000e220000000800 */
[----:B-1----:R-:W-:-:S01]  /*5000*/  FADD.FTZ R0, R74, R71 ;  /* 0x000000474a007221 */ /* 0x002fc20000010000 */
[----:B------:R-:W-:-:S04]  /*5010*/  FADD.FTZ R40, R40, R45 ;  /* 0x0000002d28287221 */ /* 0x000fc80000010000 */
[----:B------:R-:W-:Y:S02]  /*5020*/  FADD.FTZ R49, R49, R40 ;  /* 0x0000002831317221 */ /* 0x000fe40000010000 */
[----:B------:R-:W-:Y:S01]  /*5030*/  MUFU.EX2 R48, R48 ;  /* 0x0000003000307308 */ /* 0x000fe20000000800 */
[----:B--2---:R-:W-:-:S07]  /*5040*/  FADD.FTZ R7, R75, R0 ;  /* 0x000000004b077221 */ /* 0x004fce0000010000 */
[----:B------:R-:W1:Y:S01]  /*5050*/  MUFU.EX2 R57, R57 ;  /* 0x0000003900397308 */ /* 0x000e620000000800 */
[----:B0-----:R-:W-:-:S07]  /*5060*/  FADD.FTZ R0, R78, R7 ;  /* 0x000000074e007221 */ /* 0x001fce0000010000 */
[----:B------:R-:W0:Y:S08]  /*5070*/  MUFU.EX2 R79, R79 ;  /* 0x0000004f004f7308 */ /* 0x000e300000000800 */
[----:B------:R-:W-:Y:S01]  /*5080*/  MUFU.EX2 R44, R44 ;  /* 0x0000002c002c7308 */ /* 0x000fe20000000800 */
[----:B-1----:R-:W-:-:S07]  /*5090*/  F2FP.SATFINITE.E4M3.F32.PACK_AB_MERGE_C R2, R57, R48, RZ ;  /* 0x000000303902723e */ /* 0x002fce00048070ff */
[----:B------:R-:W1:Y:S01]  /*50a0*/  MUFU.EX2 R53, R53 ;  /* 0x0000003500357308 */ /* 0x000e620000000800 */
[C---:B0-----:R-:W-:Y:S01]  /*50b0*/  F2FP.SATFINITE.E4M3.F32.PACK_AB_MERGE_C R78, R79.reuse, R78, RZ ;  /* 0x0000004e4f4e723e */ /* 0x041fe200048070ff */
[----:B------:R-:W-:-:S03]  /*50c0*/  FADD.FTZ R79, R79, R0 ;  /* 0x000000004f4f7221 */ /* 0x000fc60000010000 */
[----:B------:R-:W-:-:S03]  /*50d0*/  F2FP.SATFINITE.E4M3.F32.PACK_AB_MERGE_C R153, R75, R74, R78 ;  /* 0x0000004a4b99723e */ /* 0x000fc6000480704e */
[----:B------:R-:W0:Y:S08]  /*50e0*/  MUFU.EX2 R82, R82 ;  /* 0x0000005200527308 */ /* 0x000e300000000800 */
[----:B------:R-:W2:Y:S01]  /*50f0*/  MUFU.EX2 R83, R83 ;  /* 0x0000005300537308 */ /* 0x000ea20000000800 */
[----:B-1----:R-:W-:Y:S01]  /*5100*/  F2FP.SATFINITE.E4M3.F32.PACK_AB_MERGE_C R154, R53, R44, R2 ;  /* 0x0000002c359a723e */ /* 0x002fe20004807002 */
[----:B------:R-:W-:-:S04]  /*5110*/  FADD.FTZ R44, R44, R49 ;  /* 0x000000312c2c7221 */ /* 0x000fc80000010000 */
[----:B------:R-:W-:Y:S02]  /*5120*/  FADD.FTZ R53, R53, R44 ;  /* 0x0000002c35357221 */ /* 0x000fe40000010000 */
[----:B------:R-:W1:Y:S01]  /*5130*/  MUFU.EX2 R86, R86 ;  /* 0x0000005600567308 */ /* 0x000e620000000800 */
[----:B0-----:R-:W-:-:S01]  /*5140*/  FADD.FTZ R0, R82, R79 ;  /* 0x0000004f52007221 */ /* 0x001fc20000010000 */
[----:B------:R-:W-:-:S04]  /*5150*/  FADD.FTZ R2, R48, R53 ;  /* 0x0000003530027221 */ /* 0x000fc80000010000 */
[----:B------:R-:W-:Y:S02]  /*5160*/  FADD.FTZ R2, R57, R2 ;  /* 0x0000000239027221 */ /* 0x000fe40000010000 */
[----:B------:R-:W0:Y:S01]  /*5170*/  MUFU.EX2 R5, R56 ;  /* 0x0000003800057308 */ /* 0x000e220000000800 */
[----:B--2---:R-:W-:-:S04]  /*5180*/  FADD.FTZ R7, R83, R0 ;  /* 0x0000000053077221 */ /* 0x004fc80000010000 */
[----:B-1----:R-:W-:Y:S01]  /*5190*/  FADD.FTZ R0, R86, R7 ;  /* 0x0000000756007221 */ /* 0x002fe20000010000 */
[----:B0-----:R-:W-:-:S03]  /*51a0*/  F2FP.SATFINITE.E4M3.F32.PACK_AB_MERGE_C R6, R5, R86, RZ ;  /* 0x000000560506723e */ /* 0x001fc600048070ff */
[----:B------:R-:W-:Y:S01]  /*51b0*/  FADD.FTZ R0, R5, R0 ;  /* 0x0000000005007221 */ /* 0x000fe20000010000 */
[----:B------:R-:W-:Y:S01]  /*51c0*/  F2FP.SATFINITE.E4M3.F32.PACK_AB_MERGE_C R155, R83, R82, R6 ;  /* 0x00000052539b723e */ /* 0x000fe20004807006 */
[----:B------:R-:W-:Y:S06]  /*51d0*/  @P1 BRA `(.L_x_1303) ;  /* 0x00000000004c1947 */ /* 0x000fec0003800000 */
[----:B------:R-:W-:Y:S01]  /*51e0*/  ISETP.LT.AND P1, PT, RZ, UR58, PT ;  /* 0x0000003aff007c0c */ /* 0x000fe2000bf21270 */
[----:B------:R-:W-:-:S12]  /*51f0*/  UIADD3 UR15, UR58, -0x1, URZ ;  /* 0xffffffff3a0f7890 */ /* 0x000fd8000fffe03f */
[----:B------:R-:W-:Y:S05]  /*5200*/  @P1 BRA `(.L_x_1304) ;  /* 0x0000000000201947 */ /* 0x000fea0003800000 */
[----:B------:R-:W-:Y:S01]  /*5210*/  ULDC UR18, c[0x0][0x9e4] ;  /* 0x0002790000127ab9 */ /* 0x000fe20000000800 */
[----:B------:R-:W-:Y:S02]  /*5220*/  UIADD3 UR15, -UR58, URZ, URZ ;  /* 0x0000003f3a0f7290 */ /* 0x000fe4000fffe13f */
[----:B------:R-:W-:-:S11]  /*5230*/  UISETP.NE.AND UP0, UPT, UR18, 0x1, UPT ;  /* 0x000000011200788c */ /* 0x000fd6000bf05270 */
[----:B------:R-:W-:Y:S02]  /*5240*/  @UP0 ULDC.64 UR6, c[0x0][0x9e8] ;  /* 0x00027a0000060ab9 */ /* 0x000fe40000000a00 */
[----:B------:R-:W-:-:S04]  /*5250*/  UIMAD.WIDE.U32 UR10, UR15, UR6, URZ ;  /* 0x000000060f0a72a5 */ /* 0x000fc8000f8e003f */
[----:B------:R-:W-:-:S04]  /*5260*/  @UP0 USHF.R.U32.HI UR15, URZ, UR7, UR11 ;  /* 0x000000073f0f0299 */ /* 0x000fc8000801160b */
[----:B------:R-:W-:Y:S01]  /*5270*/  ULOP3.LUT UR15, URZ, UR15, URZ, 0x33, !UPT ;  /* 0x0000000f3f0f7292 */ /* 0x000fe2000f8e333f */
[----:B------:R-:W-:Y:S11]  /*5280*/  BRA `(.L_x_1305) ;  /* 0x0000000000147947 */ /* 0x000ff60003800000 */
.L_x_1304:
[----:B------:R-:W-:Y:S02]  /*5290*/  ULDC UR18, c[0x0][0x9e4] ;  /* 0x0002790000127ab9 */ /* 0x000fe40000000800 */
[----:B------:R-:W-:-:S11]  /*52a0*/  UISETP.NE.AND UP0, UPT, UR18, 0x1, UPT ;  /* 0x000000011200788c */ /* 0x000fd6000bf05270 */
[----:B------:R-:W-:Y:S02]  /*52b0*/  @UP0 ULDC.64 UR6, c[0x0][0x9e8] ;  /* 0x00027a0000060ab9 */ /* 0x000fe40000000a00 */
[----:B------:R-:W-:-:S04]  /*52c0*/  UIMAD.WIDE.U32 UR10, UR15, UR6, URZ ;  /* 0x000000060f0a72a5 */ /* 0x000fc8000f8e003f */
[----:B------:R-:W-:-:S12]  /*52d0*/  @UP0 USHF.R.U32.HI UR15, URZ, UR7, UR11 ;  /* 0x000000073f0f0299 */ /* 0x000fd8000801160b */
.L_x_1305:
[----:B------:R-:W-:-:S04]  /*52e0*/  UIMAD UR15, UR15, UR18, UR18 ;  /* 0x000000120f0f72a4 */ /* 0x000fc8000f8e0212 */
[----:B------:R-:W-:-:S04]  /*52f0*/  UISETP.LT.AND UP0, UPT, UR14, UR15, UPT ;  /* 0x0000000f0e00728c */ /* 0x000fc8000bf01270 */
[----:B------:R-:W-:-:S12]  /*5300*/  USEL UR14, UR14, UR15, UP0 ;  /* 0x0000000f0e0e7287 */ /* 0x000fd80008000000 */
.L_x_1303:
[----:B------:R-:W-:Y:S01]  /*5310*/  USHF.R.S32.HI UR6, URZ, 0x1f, UR14 ;  /* 0x0000001f3f067899 */ /* 0x000fe2000801140e */
[----:B------:R-:W-:Y:S02]  /*5320*/  CS2R R88, SRZ ;  /* 0x0000000000587805 */ /* 0x000fe4000001ff00 */
[----:B------:R-:W-:Y:S02]  /*5330*/  CS2R R90, SRZ ;  /* 0x00000000005a7805 */ /* 0x000fe4000001ff00 */
[----:B------:R-:W-:Y:S01]  /*5340*/  CS2R R92, SRZ ;  /* 0x00000000005c7805 */ /* 0x000fe2000001ff00 */
[----:B------:R-:W-:Y:S01]  /*5350*/  ULEA.HI UR6, UR6, UR14, URZ, 0x7 ;  /* 0x0000000e06067291 */ /* 0x000fe2000f8f383f */
[----:B------:R-:W-:Y:S02]  /*5360*/  CS2R R94, SRZ ;  /* 0x00000000005e7805 */ /* 0x000fe4000001ff00 */
[----:B------:R-:W-:Y:S02]  /*5370*/  CS2R R96, SRZ ;  /* 0x0000000000607805 */ /* 0x000fe4000001ff00 */
[----:B------:R-:W-:Y:S01]  /*5380*/  CS2R R98, SRZ ;  /* 0x0000000000627805 */ /* 0x000fe2000001ff00 */
[----:B------:R-:W-:Y:S01]  /*5390*/  USHF.R.S32.HI UR6, URZ, 0x7, UR6 ;  /* 0x000000073f067899 */ /* 0x000fe20008011406 */
[----:B------:R-:W-:-:S02]  /*53a0*/  CS2R R100, SRZ ;  /* 0x0000000000647805 */ /* 0x000fc4000001ff00 */
[----:B------:R-:W-:Y:S02]  /*53b0*/  CS2R R102, SRZ ;  /* 0x0000000000667805 */ /* 0x000fe4000001ff00 */
[----:B------:R-:W-:Y:S01]  /*53c0*/  CS2R R104, SRZ ;  /* 0x0000000000687805 */ /* 0x000fe2000001ff00 */
[----:B------:R-:W-:Y:S01]  /*53d0*/  UISETP.LT.AND UP0, UPT, UR38, UR6, UPT ;  /* 0x000000062600728c */ /* 0x000fe2000bf01270 */
[----:B------:R-:W-:Y:S02]  /*53e0*/  CS2R R106, SRZ ;  /* 0x00000000006a7805 */ /* 0x000fe4000001ff00 */
[----:B------:R-:W-:Y:S02]  /*53f0*/  CS2R R108, SRZ ;  /* 0x00000000006c7805 */ /* 0x000fe4000001ff00 */
[----:B------:R-:W-:Y:S01]  /*5400*/  CS2R R110, SRZ ;  /* 0x00000000006e7805 */ /* 0x000fe2000001ff00 */
[----:B------:R-:W-:Y:S01]  /*5410*/  USEL UR32, UR38, UR6, !UP0 ;  /* 0x0000000626207287 */ /* 0x000fe2000c000000 */
[----:B------:R-:W-:-:S02]  /*5420*/  CS2R R112, SRZ ;  /* 0x0000000000707805 */ /* 0x000fc4000001ff00 */
[----:B------:R-:W-:Y:S02]  /*5430*/  CS2R R114, SRZ ;  /* 0x0000000000727805 */ /* 0x000fe4000001ff00 */
[----:B------:R-:W-:Y:S02]  /*5440*/  CS2R R116, SRZ ;  /* 0x0000000000747805 */ /* 0x000fe4000001ff00 */
[----:B------:R-:W-:Y:S02]  /*5450*/  CS2R R118, SRZ ;  /* 0x0000000000767805 */ /* 0x000fe4000001ff00 */
[----:B------:R-:W-:Y:S02]  /*5460*/  CS2R R120, SRZ ;  /* 0x0000000000787805 */ /* 0x000fe4000001ff00 */
[----:B------:R-:W-:Y:S02]  /*5470*/  ISETP.GE.AND P1, PT, R8, UR32, PT ;  /* 0x0000002008007c0c */ /* 0x000fe4000bf26270 */
        /* <DEDUP_REMOVED lines=51> */
[----:B------:R-:W-:Y:S01]  /*57b0*/  UMOV UR33, UR49 ;  /* 0x0000003100217c82 */ /* 0x000fe20008000000 */
[----:B------:R-:W-:Y:S01]  /*57c0*/  ULDC UR29, c[0x0][0x9e4] ;  /* 0x00027900001d7ab9 */ /* 0x000fe20000000800 */
[----:B------:R-:W-:Y:S01]  /*57d0*/  ULDC UR30, c[0x0][0x9dc] ;  /* 0x00027700001e7ab9 */ /* 0x000fe20000000800 */
[----:B------:R-:W-:-:S05]  /*57e0*/  ULDC UR31, c[0x0][0x9e0] ;  /* 0x00027800001f7ab9 */ /* 0x000fca0000000800 */
.L_x_1325:
[----:B------:R-:W-:Y:S01]  /*57f0*/  ISETP.NE.AND P2, PT, RZ, UR46, PT ;  /* 0x0000002eff007c0c */ /* 0x000fe2000bf45270 */
[----:B------:R-:W-:-:S04]  /*5800*/  UISETP.NE.AND UP0, UPT, UR33, 0x1, UPT ;  /* 0x000000012100788c */ /* 0x000fc8000bf05270 */
[----:B------:R-:W-:-:S04]  /*5810*/  USEL UR50, URZ, 0x1, UP0 ;  /* 0x000000013f327887 */ /* 0x000fc80008000000 */
[----:B------:R-:W-:-:S04]  /*5820*/  ULOP3.LUT UR50, UR34, UR50, URZ, 0x3c, !UPT ;  /* 0x0000003222327292 */ /* 0x000fc8000f8e3c3f */
[----:B------:R-:W-:Y:S08]  /*5830*/  @P2 BRA `(.L_x_1307) ;  /* 0x0000000000382947 */ /* 0x000ff00003800000 */
[----:B------:R-:W-:Y:S05]  /*5840*/  @!P0 BRA `(.L_x_1308) ;  /* 0x0000000000048947 */ /* 0x000fea0003800000 */
[----:B------:R-:W-:Y:S01]  /*5850*/  BPT.TRAP 0x1 ;  /* 0x000000040000795c */ /* 0x000fe20000300000 */
.L_x_1308:
        /* <DEDUP_REMOVED lines=9> */
.L_x_1309:
[----:B-1----:R-:W-:Y:S05]  /*58f0*/  @P1 BRA `(.L_x_1307) ;  /* 0x0000000000081947 */ /* 0x002fea0003800000 */
[----:B------:R-:W1:Y:S02]  /*5900*/  SYNCS.PHASECHK.TRANS64.TRYWAIT P1, [UR6+0x22830], R3 ;  /* 0x02283003ff0075a7 */ /* 0x000e640008020146 */
[----:B-1----:R-:W-:Y:S05]  /*5910*/  @!P1 BRA `(.L_x_1310) ;  /* 0x0000013000e49947 */ /* 0x002fea0003800000 */
.L_x_1307:
[----:B-1----:R-:W1:Y:S01]  /*5920*/  S2R R4, SR_TID.X ;  /* 0x0000000000047919 */ /* 0x002e620000002100 */
[----:B------:R-:W-:Y:S01]  /*5930*/  UIADD3 UR49, UR33, 0x1, URZ ;  /* 0x0000000121317890 */ /* 0x000fe2000fffe03f */
[----:B------:R-:W-:Y:S01]  /*5940*/  UMOV UR27, 0x80000020 ;  /* 0x80000020001b7882 */ /* 0x000fe20000000000 */
[----:B------:R-:W-:Y:S02]  /*5950*/  UMOV UR7, 0x80000020 ;  /* 0x8000002000077882 */ /* 0x000fe40000000000 */
[----:B------:R-:W-:Y:S01]  /*5960*/  UISETP.NE.AND UP0, UPT, UR49, 0x2, UPT ;  /* 0x000000023100788c */ /* 0x000fe2000bf05270 */
[----:B------:R-:W-:Y:S01]  /*5970*/  UMOV UR11, 0x80000020 ;  /* 0x80000020000b7882 */ /* 0x000fe20000000000 */
[----:B------:R-:W-:Y:S02]  /*5980*/  UMOV UR15, 0x80000020 ;  /* 0x80000020000f7882 */ /* 0x000fe40000000000 */
[----:B------:R-:W-:Y:S01]  /*5990*/  USEL UR49, UR49, URZ, UP0 ;  /* 0x0000003f31317287 */ /* 0x000fe20008000000 */
[----:B------:R-:W-:Y:S01]  /*59a0*/  UMOV UR19, 0x80000020 ;  /* 0x8000002000137882 */ /* 0x000fe20000000000 */
[----:B------:R-:W-:-:S02]  /*59b0*/  UMOV UR23, 0x80000020 ;  /* 0x8000002000177882 */ /* 0x000fc40000000000 */
[----:B------:R-:W-:-:S04]  /*59c0*/  UIMAD UR26, UR49, 0x600, UR28 ;  /* 0x00000600311a78a4 */ /* 0x000fc8000f8e021c */
[----:B------:R-:W-:Y:S02]  /*59d0*/  UIADD3 UR6, UR26, 0x2, URZ ;  /* 0x000000021a067890 */ /* 0x000fe4000fffe03f */
[----:B------:R-:W-:Y:S02]  /*59e0*/  UIADD3 UR10, UR26, 0x200, URZ ;  /* 0x000002001a0a7890 */ /* 0x000fe4000fffe03f */
[----:B------:R-:W-:Y:S02]  /*59f0*/  UIADD3 UR14, UR26, 0x202, URZ ;  /* 0x000002021a0e7890 */ /* 0x000fe4000fffe03f */
[----:B------:R-:W-:Y:S02]  /*5a00*/  UIADD3 UR18, UR26, 0x400, URZ ;  /* 0x000004001a127890 */ /* 0x000fe4000fffe03f */
[----:B------:R-:W-:Y:S01]  /*5a10*/  UIADD3 UR22, UR26, 0x402, URZ ;  /* 0x000004021a167890 */ /* 0x000fe2000fffe03f */
[----:B-1----:R-:W-:-:S05]  /*5a20*/  SHF.R.U32.HI R4, RZ, 0x7, R4 ;  /* 0x00000007ff047819 */ /* 0x002fca0000011604 */
[----:B0-----:R-:W-:-:S05]  /*5a30*/  VIADD R3, R4, 0x8 ;  /* 0x0000000804037836 */ /* 0x001fca0000000000 */
[----:B------:R0:W-:Y:S06]  /*5a40*/  BAR.SYNC.DEFER_BLOCKING R3, 0x100 ;  /* 0x000400030000751d */ /* 0x0001ec0000010000 */
        /* <DEDUP_REMOVED lines=21> */
.L_x_1312:
[----:B------:R-:W-:Y:S01]  /*5ba0*/  ULEA UR6, UR33, UR36, 0x3 ;  /* 0x0000002421067291 */ /* 0x000fe2000f8e183f */
[----:B------:R-:W-:-:S05]  /*5bb0*/  IMAD.U32 R3, RZ, RZ, UR34 ;  /* 0x00000022ff037e24 */ /* 0x000fca000f8e00ff */
[----:B------:R-:W-:-:S04]  /*5bc0*/  SHF.L.U32 R3, R3, 0x1f, RZ ;  /* 0x0000001f03037819 */ /* 0x000fc800000006ff */
[----:B------:R0:W1:Y:S01]  /*5bd0*/  SYNCS.PHASECHK.TRANS64.TRYWAIT P1, [UR6+0x22850], R3 ;  /* 0x02285003ff0075a7 */ /* 0x0000620008020146 */
[----:B------:R-:W-:Y:S05]  /*5be0*/  @!P0 BRA `(.L_x_1313) ;  /* 0x0000000000048947 */ /* 0x000fea0003800000 */
[----:B------:R-:W-:Y:S01]  /*5bf0*/  BPT.TRAP 0x1 ;  /* 0x000000040000795c */ /* 0x000fe20000300000 */
.L_x_1313:
[----:B-1----:R-:W-:Y:S05]  /*5c00*/  @P1 BRA `(.L_x_1311) ;  /* 0x0000000000081947 */ /* 0x002fea0003800000 */
[----:B------:R-:W1:Y:S02]  /*5c10*/  SYNCS.PHASECHK.TRANS64.TRYWAIT P1, [UR6+0x22850], R3 ;  /* 0x02285003ff0075a7 */ /* 0x000e640008020146 */
[----:B-1----:R-:W-:Y:S05]  /*5c20*/  @!P1 BRA `(.L_x_1314) ;  /* 0x0000013000389947 */ /* 0x002fea0003800000 */
.L_x_1311:
[----:B------:R-:W-:Y:S01]  /*5c30*/  UIADD3 UR6, UR36, 0x400, URZ ;  /* 0x0000040024067890 */ /* 0x000fe2000fffe03f */
[----:B------:R-:W-:Y:S01]  /*5c40*/  WARPGROUP.ARRIVE ;  /* 0x00000000000079c5 */ /* 0x000fe20000000000 */
[----:B------:R-:W-:-:S05]  /*5c50*/  UMOV UR7, 0x40000040 ;  /* 0x4000004000077882 */ /* 0x000fca0000000000 */
[----:B-1----:R-:W1:Y:S01]  /*5c60*/  S2R R4, SR_TID.X ;  /* 0x0000000000047919 */ /* 0x002e620000002100 */
        /* <DEDUP_REMOVED lines=8> */
[----:B-1----:R-:W-:-:S04]  /*5cf0*/  SHF.R.U32.HI R4, RZ, 0x7, R4 ;  /* 0x00000007ff047819 */ /* 0x002fc80000011604 */
[----:B0-----:R-:W-:Y:S01]  /*5d00*/  IADD3 R3, -R4, 0xb, RZ ;  /* 0x0000000b04037810 */ /* 0x001fe20007ffe1ff */
[----:B------:R-:W-:Y:S02]  /*5d10*/  WARPGROUP.DEPBAR.LE gsb0, 0x0 ;  /* 0x00008000000079c5 */ /* 0x000fe40000010000 */
[----:B------:R-:W-:-:S06]  /*5d20*/  WARPGROUP.ARRIVE ;  /* 0x00000000000079c5 */ /* 0x000fcc0000000000 */
        /* <DEDUP_REMOVED lines=15> */
.L_x_1315:
[----:B------:R-:W-:Y:S01]  /*5e20*/  UISETP.NE.AND UP1, UPT, UR55, URZ, UPT ;  /* 0x0000003f3700728c */ /* 0x000fe2000bf25270 */
[----:B------:R-:W-:Y:S01]  /*5e30*/  VIADD R9, R17, UR42 ;  /* 0x0000002a11097c36 */ /* 0x000fe20008000000 */
[----:B------:R-:W-:Y:S01]  /*5e40*/  ULEA UR6, UR49, UR36, 0x3 ;  /* 0x0000002431067291 */ /* 0x000fe2000f8e183f */
[----:B------:R-:W-:Y:S01]  /*5e50*/  IMAD.U32 R5, RZ, RZ, UR48 ;  /* 0x00000030ff057e24 */ /* 0x000fe2000f8e00ff */
[----:B------:R-:W-:Y:S02]  /*5e60*/  UISETP.NE.AND UP0, UPT, UR54, URZ, UPT ;  /* 0x0000003f3600728c */ /* 0x000fe4000bf05270 */
[----:B------:R-:W-:Y:S01]  /*5e70*/  PLOP3.LUT P1, PT, PT, PT, UP1, 0x80, 0x0 ;  /* 0x000000000000781c */ /* 0x000fe20003f2f018 */
[----:B------:R-:W-:Y:S01]  /*5e80*/  UIADD3 UR6, UR6, 0x22840, URZ ;  /* 0x0002284006067890 */ /* 0x000fe2000fffe03f */
[----:B------:R-:W-:-:S03]  /*5e90*/  PLOP3.LUT P2, PT, PT, PT, UP1, 0x80, 0x0 ;  /* 0x000000000000781c */ /* 0x000fc60003f4f018 */
[----:B------:R-:W-:Y:S01]  /*5ea0*/  @UP1 ULDC UR7, c[0x0][0x44c] ;  /* 0x0001130000071ab9 */ /* 0x000fe20000000800 */
[----:B------:R-:W-:-:S07]  /*5eb0*/  UPRMT UR6, UR37, 0x654, UR6 ;  /* 0x0000065425067896 */ /* 0x000fce0008000006 */
[----:B0-----:R-:W-:Y:S01]  /*5ec0*/  @P1 IMAD.HI.U32 R3, R9, UR7, RZ ;  /* 0x0000000709031c27 */ /* 0x001fe2000f8e00ff */
[----:B------:R-:W-:Y:S01]  /*5ed0*/  @UP1 ULDC UR7, c[0x0][0x450] ;  /* 0x0001140000071ab9 */ /* 0x000fe20000000800 */
[----:B------:R-:W-:Y:S01]  /*5ee0*/  PLOP3.LUT P1, PT, PT, PT, UP0, 0x40, 0x0 ;  /* 0x000000000000781c */ /* 0x000fe20003f2e808 */
[----:B------:R-:W-:Y:S01]  /*5ef0*/  SYNCS.ARRIVE.TRANS64.RED.A1T0 RZ, [UR6], RZ ;  /* 0x000000ffffff79a7 */ /* 0x000fe20008100406 */
[----:B------:R-:W-:Y:S01]  /*5f00*/  ULOP3.LUT UR6, URZ, UR30, URZ, 0x33, !UPT ;  /* 0x0000001e3f067292 */ /* 0x000fe2000f8e333f */
[----:B------:R-:W-:Y:S01]  /*5f10*/  @P2 SHF.R.U32.HI R9, RZ, UR7, R3 ;  /* 0x00000007ff092c19 */ /* 0x000fe20008011603 */
[----:B------:R-:W-:-:S04]  /*5f20*/  IMAD.SHL.U32 R3, R8, 0x80, RZ ;  /* 0x0000008008037824 */ /* 0x000fc800078e00ff */
[----:B------:R-:W0:Y:S01]  /*5f30*/  SHFL.IDX PT, R11, R9, RZ, 0x1c1f ;  /* 0x001c1fff090b7589 */ /* 0x000e2200000e0000 */
[----:B------:R-:W-:-:S04]  /*5f40*/  IADD3 R4, -R16, 0x1, -R3 ;  /* 0x0000000110047810 */ /* 0x000fc80007ffe903 */
[----:B------:R-:W-:-:S05]  /*5f50*/  IADD3 R4, -R5, UR41, R4 ;  /* 0x0000002905047c10 */ /* 0x000fca000fffe104 */
[C---:B------:R-:W-:Y:S02]  /*5f60*/  VIADD R14, R4.reuse, UR31 ;  /* 0x0000001f040e7c36 */ /* 0x040fe40008000000 */
[----:B------:R-:W-:Y:S02]  /*5f70*/  VIADD R20, R4, UR6 ;  /* 0x0000000604147c36 */ /* 0x000fe40008000000 */
[--C-:B0-----:R-:W-:Y:S02]  /*5f80*/  IMAD.IADD R10, R14, 0x1, R11.reuse ;  /* 0x000000010e0a7824 */ /* 0x101fe400078e020b */
[----:B------:R-:W-:Y:S01]  /*5f90*/  IMAD.IADD R12, R20, 0x1, R11 ;  /* 0x00000001140c7824 */ /* 0x000fe200078e020b */
[----:B------:R-:W-:Y:S06]  /*5fa0*/  @P1 BRA `(.L_x_1316) ;  /* 0x00000000005c1947 */ /* 0x000fec0003800000 */
[----:B------:R-:W-:Y:S01]  /*5fb0*/  IMAD.U32 R4, RZ, RZ, UR48 ;  /* 0x00000030ff047e24 */ /* 0x000fe2000f8e00ff */
[----:B------:R-:W-:Y:S04]  /*5fc0*/  BSSY B0, `(.L_x_1317) ;  /* 0x0000011000007945 */ /* 0x000fe80003800000 */
[----:B------:R-:W-:-:S04]  /*5fd0*/  IADD3 R11, -R4, UR41, R11 ;  /* 0x00000029040b7c10 */ /* 0x000fc8000fffe10b */
        /* <DEDUP_REMOVED lines=10> */
.L_x_1318:
[----:B------:R-:W-:-:S05]  /*6080*/  IMAD.U32 R152, RZ, RZ, UR29 ;  /* 0x0000001dff987e24 */ /* 0x000fca000f8e00ff */
[----:B------:R-:W-:-:S13]  /*6090*/  ISETP.NE.AND P1, PT, R152, 0x1, PT ;  /* 0x000000019800780c */ /* 0x000fda0003f25270 */
[----:B------:R-:W0:Y:S02]  /*60a0*/  @P1 LDC.64 R4, c[0x0][0x9e8] ;  /* 0x00027a00ff041b82 */ /* 0x000e240000000a00 */
[----:B0-----:R-:W-:-:S05]  /*60b0*/  @P1 IMAD.HI.U32 R4, R11, R4, RZ ;  /* 0x000000040b041227 */ /* 0x001fca00078e00ff */
[----:B------:R-:W-:-:S07]  /*60c0*/  @P1 SHF.R.U32.HI R11, RZ, R5, R4 ;  /* 0x00000005ff0b1219 */ /* 0x000fce0000011604 */
.L_x_1319:
[----:B------:R-:W-:Y:S05]  /*60d0*/  BSYNC B0 ;  /* 0x0000000000007941 */ /* 0x000fea0003800000 */
.L_x_1317:
[----:B------:R-:W-:-:S04]  /*60e0*/  IMAD R11, R11, R152, -R3 ;  /* 0x000000980b0b7224 */ /* 0x000fc800078e0a03 */
[----:B------:R-:W-:-:S05]  /*60f0*/  IMAD.IADD R11, R11, 0x1, -R16 ;  /* 0x000000010b0b7824 */ /* 0x000fca00078e0a10 */
[----:B------:R-:W-:Y:S02]  /*6100*/  VIADDMNMX R10, R11, R152, R10, PT ;  /* 0x000000980b0a7246 */ /* 0x000fe4000380010a */
[----:B------:R-:W-:-:S07]  /*6110*/  VIMNMX R12, R12, R11, !PT ;  /* 0x0000000b0c0c7248 */ /* 0x000fce0007fe0100 */
.L_x_1316:
[----:B------:R-:W-:Y:S01]  /*6120*/  ISETP.GT.AND P1, PT, R8, -0x1, PT ;  /* 0xffffffff0800780c */ /* 0x000fe20003f24270 */
[----:B------:R-:W0:Y:S01]  /*6130*/  SHFL.IDX PT, R5, R9, 0x1, 0x1c1f ;  /* 0x003c1f0009057f89 */ /* 0x000e2200000e0000 */
[----:B------:R-:W-:Y:S02]  /*6140*/  UISETP.NE.AND UP0, UPT, UR54, URZ, UPT ;  /* 0x0000003f3600728c */ /* 0x000fe4000bf05270 */
[C---:B------:R-:W-:Y:S02]  /*6150*/  ISETP.GT.AND P3, PT, R12.reuse, 0x8, P1 ;  /* 0x000000080c00780c */ /* 0x040fe40000f64270 */
[----:B------:R-:W-:Y:S02]  /*6160*/  ISETP.GT.AND P6, PT, R12, RZ, P1 ;  /* 0x000000ff0c00720c */ /* 0x000fe40000fc4270 */
[----:B------:R-:W-:Y:S02]  /*6170*/  ISETP.LT.OR P3, PT, R10, 0x9, P3 ;  /* 0x000000090a00780c */ /* 0x000fe40001f61670 */
[----:B------:R-:W-:-:S02]  /*6180*/  ISETP.GT.AND P2, PT, R12, 0x1, P1 ;  /* 0x000000010c00780c */ /* 0x000fc40000f44270 */
[----:B------:R-:W-:Y:S02]  /*6190*/  FSEL R11, R28, -INF , !P3 ;  /* 0xff8000001c0b7808 */ /* 0x000fe40005800000 */
[----:B------:R-:W-:Y:S02]  /*61a0*/  ISETP.GT.AND P3, PT, R12, 0x19, P1 ;  /* 0x000000190c00780c */ /* 0x000fe40000f64270 */
[C---:B------:R-:W-:Y:S02]  /*61b0*/  ISETP.LT.OR P6, PT, R10.reuse, 0x1, P6 ;  /* 0x000000010a00780c */ /* 0x040fe400037c1670 */
[C---:B------:R-:W-:Y:S02]  /*61c0*/  ISETP.LT.OR P2, PT, R10.reuse, 0x2, P2 ;  /* 0x000000020a00780c */ /* 0x040fe40001741670 */
[----:B------:R-:W-:Y:S02]  /*61d0*/  ISETP.LT.OR P3, PT, R10, 0x1a, P3 ;  /* 0x0000001a0a00780c */ /* 0x000fe40001f61670 */
[----:B------:R-:W-:-:S02]  /*61e0*/  FSEL R15, R24, -INF , !P6 ;  /* 0xff800000180f7808 */ /* 0x000fc40007000000 */
[----:B------:R-:W-:Y:S01]  /*61f0*/  FSEL R25, R25, -INF , !P2 ;  /* 0xff80000019197808 */ /* 0x000fe20005000000 */
[----:B0-----:R-:W-:Y:S01]  /*6200*/  IMAD.IADD R9, R20, 0x1, R5 ;  /* 0x0000000114097824 */ /* 0x001fe200078e0205 */
[C---:B------:R-:W-:Y:S02]  /*6210*/  ISETP.GT.AND P5, PT, R12.reuse, 0x9, P1 ;  /* 0x000000090c00780c */ /* 0x040fe40000fa4270 */
[C---:B------:R-:W-:Y:S02]  /*6220*/  ISETP.GT.AND P4, PT, R12.reuse, 0x10, P1 ;  /* 0x000000100c00780c */ /* 0x040fe40000f84270 */
[C---:B------:R-:W-:Y:S02]  /*6230*/  ISETP.GT.AND P6, PT, R12.reuse, 0x11, P1 ;  /* 0x000000110c00780c */ /* 0x040fe40000fc4270 */
[----:B------:R-:W-:Y:S02]  /*6240*/  ISETP.GT.AND P2, PT, R12, 0x18, P1 ;  /* 0x000000180c00780c */ /* 0x000fe40000f44270 */
[----:B------:R-:W-:-:S02]  /*6250*/  FSEL R37, R37, -INF , !P3 ;  /* 0xff80000025257808 */ /* 0x000fc40005800000 */
[----:B------:R-:W-:Y:S02]  /*6260*/  ISETP.GT.AND P3, PT, R12, 0x30, P1 ;  /* 0x000000300c00780c */ /* 0x000fe40000f64270 */
[C---:B------:R-:W-:Y:S02]  /*6270*/  ISETP.LT.OR P5, PT, R10.reuse, 0xa, P5 ;  /* 0x0000000a0a00780c */ /* 0x040fe40002fa1670 */
[C---:B------:R-:W-:Y:S02]  /*6280*/  ISETP.LT.OR P4, PT, R10.reuse, 0x11, P4 ;  /* 0x000000110a00780c */ /* 0x040fe40002781670 */
[C---:B------:R-:W-:Y:S02]  /*6290*/  ISETP.LT.OR P6, PT, R10.reuse, 0x12, P6 ;  /* 0x000000120a00780c */ /* 0x040fe400037c1670 */
[C---:B------:R-:W-:Y:S02]  /*62a0*/  ISETP.LT.OR P2, PT, R10.reuse, 0x19, P2 ;  /* 0x000000190a00780c */ /* 0x040fe40001741670 */
[----:B------:R-:W-:-:S02]  /*62b0*/  ISETP.LT.OR P3, PT, R10, 0x31, P3 ;  /* 0x000000310a00780c */ /* 0x000fc40001f61670 */
[----:B------:R-:W-:Y:S02]  /*62c0*/  FSEL R29, R29, -INF , !P5 ;  /* 0xff8000001d1d7808 */ /* 0x000fe40006800000 */
[----:B------:R-:W-:Y:S02]  /*62d0*/  FSEL R13, R32, -INF , !P4 ;  /* 0xff800000200d7808 */ /* 0x000fe40006000000 */
[----:B------:R-:W-:Y:S02]  /*62e0*/  FSEL R33, R33, -INF , !P6 ;  /* 0xff80000021217808 */ /* 0x000fe40007000000 */
[----:B------:R-:W-:Y:S02]  /*62f0*/  FSEL R36, R36, -INF , !P2 ;  /* 0xff80000024247808 */ /* 0x000fe40005000000 */
[C---:B------:R-:W-:Y:S02]  /*6300*/  ISETP.GT.AND P5, PT, R12.reuse, 0x20, P1 ;  /* 0x000000200c00780c */ /* 0x040fe40000fa4270 */
[----:B------:R-:W-:-:S02]  /*6310*/  ISETP.GT.AND P4, PT, R12, 0x21, P1 ;  /* 0x000000210c00780c */ /* 0x000fc40000f84270 */
[C---:B------:R-:W-:Y:S02]  /*6320*/  ISETP.GT.AND P6, PT, R12.reuse, 0x28, P1 ;  /* 0x000000280c00780c */ /* 0x040fe40000fc4270 */
[----:B------:R-:W-:Y:S02]  /*6330*/  ISETP.GT.AND P2, PT, R12, 0x29, P1 ;  /* 0x000000290c00780c */ /* 0x000fe40000f44270 */
[----:B------:R-:W-:Y:S02]  /*6340*/  FSEL R48, R48, -INF , !P3 ;  /* 0xff80000030307808 */ /* 0x000fe40005800000 */
[----:B------:R-:W-:Y:S02]  /*6350*/  ISETP.GT.AND P3, PT, R12, 0x41, P1 ;  /* 0x000000410c00780c */ /* 0x000fe40000f64270 */
[C---:B------:R-:W-:Y:S02]  /*6360*/  ISETP.LT.OR P5, PT, R10.reuse, 0x21, P5 ;  /* 0x000000210a00780c */ /* 0x040fe40002fa1670 */
[----:B------:R-:W-:-:S02]  /*6370*/  ISETP.LT.OR P4, PT, R10, 0x22, P4 ;  /* 0x000000220a00780c */ /* 0x000fc40002781670 */
[C---:B------:R-:W-:Y:S02]  /*6380*/  ISETP.LT.OR P6, PT, R10.reuse, 0x29, P6 ;  /* 0x000000290a00780c */ /* 0x040fe400037c1670 */
[C---:B------:R-:W-:Y:S02]  /*6390*/  ISETP.LT.OR P2, PT, R10.reuse, 0x2a, P2 ;  /* 0x0000002a0a00780c */ /* 0x040fe40001741670 */
[----:B------:R-:W-:Y:S02]  /*63a0*/  ISETP.LT.OR P3, PT, R10, 0x42, P3 ;  /* 0x000000420a00780c */ /* 0x000fe40001f61670 */
[----:B------:R-:W-:Y:S02]  /*63b0*/  FSEL R40, R40, -INF , !P5 ;  /* 0xff80000028287808 */ /* 0x000fe40006800000 */
[----:B------:R-:W-:Y:S02]  /*63c0*/  FSEL R41, R41, -INF , !P4 ;  /* 0xff80000029297808 */ /* 0x000fe40006000000 */
[----:B------:R-:W-:-:S02]  /*63d0*/  FSEL R44, R44, -INF , !P6 ;  /* 0xff8000002c2c7808 */ /* 0x000fc40007000000 */
[----:B------:R-:W-:Y:S02]  /*63e0*/  FSEL R45, R45, -INF , !P2 ;  /* 0xff8000002d2d7808 */ /* 0x000fe40005000000 */
        /* <DEDUP_REMOVED lines=35> */
[----:B------:R-:W-:Y:S02]  /*6620*/  PLOP3.LUT P3, PT, PT, PT, UP0, 0x40, 0x0 ;  /* 0x000000000000781c */ /* 0x000fe40003f6e808 */
[C---:B------:R-:W-:Y:S02]  /*6630*/  ISETP.LT.OR P5, PT, R10.reuse, 0x5a, P5 ;  /* 0x0000005a0a00780c */ /* 0x040fe40002fa1670 */
[C---:B------:R-:W-:Y:S02]  /*6640*/  ISETP.LT.OR P4, PT, R10.reuse, 0x61, P4 ;  /* 0x000000610a00780c */ /* 0x040fe40002781670 */
[C---:B------:R-:W-:Y:S02]  /*6650*/  ISETP.LT.OR P6, PT, R10.reuse, 0x62, P6 ;  /* 0x000000620a00780c */ /* 0x040fe400037c1670 */
[----:B------:R-:W-:Y:S02]  /*6660*/  ISETP.LT.OR P2, PT, R10, 0x69, P2 ;  /* 0x000000690a00780c */ /* 0x000fe40001741670 */
[----:B------:R-:W-:-:S02]  /*6670*/  FSEL R69, R69, -INF , !P5 ;  /* 0xff80000045457808 */ /* 0x000fc40006800000 */
[----:B------:R-:W-:Y:S02]  /*6680*/  FSEL R72, R72, -INF , !P4 ;  /* 0xff80000048487808 */ /* 0x000fe40006000000 */
[----:B------:R-:W-:Y:S02]  /*6690*/  FSEL R73, R73, -INF , !P6 ;  /* 0xff80000049497808 */ /* 0x000fe40007000000 */
[----:B------:R-:W-:Y:S02]  /*66a0*/  FSEL R76, R76, -INF , !P2 ;  /* 0xff8000004c4c7808 */ /* 0x000fe40005000000 */
[C---:B------:R-:W-:Y:S02]  /*66b0*/  ISETP.GT.AND P5, PT, R12.reuse, 0x70, P1 ;  /* 0x000000700c00780c */ /* 0x040fe40000fa4270 */
[C---:B------:R-:W-:Y:S02]  /*66c0*/  ISETP.GT.AND P4, PT, R12.reuse, 0x71, P1 ;  /* 0x000000710c00780c */ /* 0x040fe40000f84270 */
[----:B------:R-:W-:-:S02]  /*66d0*/  ISETP.GT.AND P6, PT, R12, 0x78, P1 ;  /* 0x000000780c00780c */ /* 0x000fc40000fc4270 */
[----:B------:R-:W-:Y:S02]  /*66e0*/  ISETP.GT.AND P2, PT, R12, 0x79, P1 ;  /* 0x000000790c00780c */ /* 0x000fe40000f44270 */
[C---:B------:R-:W-:Y:S02]  /*66f0*/  ISETP.LT.OR P5, PT, R10.reuse, 0x71, P5 ;  /* 0x000000710a00780c */ /* 0x040fe40002fa1670 */
[C---:B------:R-:W-:Y:S02]  /*6700*/  ISETP.LT.OR P4, PT, R10.reuse, 0x72, P4 ;  /* 0x000000720a00780c */ /* 0x040fe40002781670 */
[C---:B------:R-:W-:Y:S02]  /*6710*/  ISETP.LT.OR P6, PT, R10.reuse, 0x79, P6 ;  /* 0x000000790a00780c */ /* 0x040fe400037c1670 */
[----:B------:R-:W-:Y:S01]  /*6720*/  ISETP.LT.OR P2, PT, R10, 0x7a, P2 ;  /* 0x0000007a0a00780c */ /* 0x000fe20001741670 */
[----:B------:R-:W-:Y:S01]  /*6730*/  IMAD.IADD R10, R14, 0x1, R5 ;  /* 0x000000010e0a7824 */ /* 0x000fe200078e0205 */
[----:B------:R-:W-:-:S02]  /*6740*/  FSEL R80, R80, -INF , !P5 ;  /* 0xff80000050507808 */ /* 0x000fc40006800000 */
[----:B------:R-:W-:Y:S02]  /*6750*/  FSEL R81, R81, -INF , !P4 ;  /* 0xff80000051517808 */ /* 0x000fe40006000000 */
[----:B------:R-:W-:Y:S02]  /*6760*/  FSEL R84, R84, -INF , !P6 ;  /* 0xff80000054547808 */ /* 0x000fe40007000000 */
[----:B------:R-:W-:Y:S01]  /*6770*/  FSEL R85, R85, -INF , !P2 ;  /* 0xff80000055557808 */ /* 0x000fe20005000000 */
        /* <DEDUP_REMOVED lines=14> */
.L_x_1322:
[----:B------:R-:W-:-:S05]  /*6860*/  IMAD.U32 R14, RZ, RZ, UR29 ;  /* 0x0000001dff0e7e24 */ /* 0x000fca000f8e00ff */
[----:B------:R-:W-:-:S13]  /*6870*/  ISETP.NE.AND P2, PT, R14, 0x1, PT ;  /* 0x000000010e00780c */ /* 0x000fda0003f45270 */
[----:B------:R-:W0:Y:S02]  /*6880*/  @P2 LDC.64 R4, c[0x0][0x9e8] ;  /* 0x00027a00ff042b82 */ /* 0x000e240000000a00 */
[----:B0-----:R-:W-:-:S05]  /*6890*/  @P2 IMAD.HI.U32 R4, R12, R4, RZ ;  /* 0x000000040c042227 */ /* 0x001fca00078e00ff */
[----:B------:R-:W-:-:S07]  /*68a0*/  @P2 SHF.R.U32.HI R12, RZ, R5, R4 ;  /* 0x00000005ff0c2219 */ /* 0x000fce0000011604 */
.L_x_1323:
[----:B------:R-:W-:Y:S05]  /*68b0*/  BSYNC B0 ;  /* 0x0000000000007941 */ /* 0x000fea0003800000 */
.L_x_1321:
[----:B------:R-:W-:-:S04]  /*68c0*/  IMAD R3, R12, R14, -R3 ;  /* 0x0000000e0c037224 */ /* 0x000fc800078e0a03 */
[----:B------:R-:W-:-:S05]  /*68d0*/  IMAD.IADD R3, R3, 0x1, -R16 ;  /* 0x0000000103037824 */ /* 0x000fca00078e0a10 */
[----:B------:R-:W-:Y:S02]  /*68e0*/  VIADDMNMX R10, R3, R14, R10, PT ;  /* 0x0000000e030a7246 */ /* 0x000fe4000380010a */
[----:B------:R-:W-:-:S07]  /*68f0*/  VIMNMX R9, R9, R3, !PT ;  /* 0x0000000309097248 */ /* 0x000fce0007fe0100 */
.L_x_1320:
[----:B------:R-:W-:Y:S01]  /*6900*/  FMNMX.FTZ R4, R15, R6, !PT ;  /* 0x000000060f047209 */ /* 0x000fe20007810000 */
[----:B------:R-:W-:Y:S01]  /*6910*/  IMAD.U32 R14, RZ, RZ, UR40 ;  /* 0x00000028ff0e7e24 */ /* 0x000fe2000f8e00ff */
        /* <DEDUP_REMOVED lines=12> */
[----:B------:R-:W-:Y:S02]  /*69e0*/  ISETP.GT.AND P5, PT, R9, RZ, P1 ;  /* 0x000000ff0900720c */ /* 0x000fe40000fa4270 */
[----:B------:R-:W-:Y:S02]  /*69f0*/  FMNMX.FTZ R3, R37, R4, !PT ;  /* 0x0000000425037209 */ /* 0x000fe40007810000 */
[----:B------:R-:W-:Y:S02]  /*6a00*/  ISETP.GT.AND P2, PT, R9, 0x1, P1 ;  /* 0x000000010900780c */ /* 0x000fe40000f44270 */
[----:B------:R-:W-:Y:S02]  /*6a10*/  FMNMX.FTZ R4, R40, R3, !PT ;  /* 0x0000000328047209 */ /* 0x000fe40007810000 */
[----:B------:R-:W-:-:S02]  /*6a20*/  ISETP.LT.OR P5, PT, R10, 0x1, P5 ;  /* 0x000000010a00780c */ /* 0x000fc40002fa1670 */
        /* <DEDUP_REMOVED lines=13> */
[----:B------:R-:W-:Y:S02]  /*6b00*/  FMNMX.FTZ R20, R26, R7, !PT ;  /* 0x000000071a147209 */ /* 0x000fe40007810000 */
[----:B------:R-:W-:Y:S02]  /*6b10*/  FMNMX.FTZ R4, R56, R3, !PT ;  /* 0x0000000338047209 */ /* 0x000fe40007810000 */
[----:B------:R-:W-:Y:S02]  /*6b20*/  ISETP.LT.OR P4, PT, R10, 0xa, P4 ;  /* 0x0000000a0a00780c */ /* 0x000fe40002781670 */
[----:B------:R-:W-:Y:S02]  /*6b30*/  FMNMX.FTZ R3, R57, R4, !PT ;  /* 0x0000000439037209 */ /* 0x000fe40007810000 */
[----:B------:R-:W-:-:S02]  /*6b40*/  FSEL R30, R30, -INF , !P3 ;  /* 0xff8000001e1e7808 */ /* 0x000fc40005800000 */
[----:B------:R-:W-:Y:S02]  /*6b50*/  FMNMX.FTZ R4, R60, R3, !PT ;  /* 0x000000033c047209 */ /* 0x000fe40007810000 */
[----:B------:R-:W-:Y:S02]  /*6b60*/  ISETP.GT.AND P2, PT, R9, 0x11, P1 ;  /* 0x000000110900780c */ /* 0x000fe40000f44270 */
[----:B------:R-:W-:Y:S02]  /*6b70*/  FMNMX.FTZ R3, R61, R4, !PT ;  /* 0x000000043d037209 */ /* 0x000fe40007810000 */
[----:B------:R-:W-:Y:S02]  /*6b80*/  FSEL R31, R31, -INF , !P4 ;  /* 0xff8000001f1f7808 */ /* 0x000fe40006000000 */
[----:B------:R-:W-:Y:S02]  /*6b90*/  FMNMX.FTZ R4, R64, R3, !PT ;  /* 0x0000000340047209 */ /* 0x000fe40007810000 */
[----:B------:R-:W-:-:S02]  /*6ba0*/  ISETP.GT.AND P3, PT, R9, 0x18, P1 ;  /* 0x000000180900780c */ /* 0x000fc40000f64270 */
[----:B------:R-:W-:Y:S02]  /*6bb0*/  FMNMX.FTZ R3, R65, R4, !PT ;  /* 0x0000000441037209 */ /* 0x000fe40007810000 */
[----:B------:R-:W-:Y:S02]  /*6bc0*/  ISETP.LT.OR P2, PT, R10, 0x12, P2 ;  /* 0x000000120a00780c */ /* 0x000fe40001741670 */
[----:B------:R-:W-:Y:S02]  /*6bd0*/  FMNMX.FTZ R4, R68, R3, !PT ;  /* 0x0000000344047209 */ /* 0x000fe40007810000 */
[----:B------:R-:W-:Y:S02]  /*6be0*/  ISETP.GT.AND P4, PT, R9, 0x19, P1 ;  /* 0x000000190900780c */ /* 0x000fe40000f84270 */
[----:B------:R-:W-:Y:S02]  /*6bf0*/  FMNMX.FTZ R3, R69, R4, !PT ;  /* 0x0000000445037209 */ /* 0x000fe40007810000 */
[----:B------:R-:W-:-:S02]  /*6c00*/  ISETP.LT.OR P3, PT, R10, 0x19, P3 ;  /* 0x000000190a00780c */ /* 0x000fc40001f61670 */
[----:B------:R-:W-:Y:S02]  /*6c10*/  FMNMX.FTZ R4, R72, R3, !PT ;  /* 0x0000000348047209 */ /* 0x000fe40007810000 */
[----:B------:R-:W-:Y:S02]  /*6c20*/  FSEL R35, R35, -INF , !P2 ;  /* 0xff80000023237808 */ /* 0x000fe40005000000 */
        /* <DEDUP_REMOVED lines=11> */
[C---:B------:R-:W-:Y:S02]  /*6ce0*/  ISETP.LT.OR P2, PT, R10.reuse, 0x22, P2 ;  /* 0x000000220a00780c */ /* 0x040fe40001741670 */
[----:B------:R-:W-:Y:S02]  /*6cf0*/  FMNMX.FTZ R4, R85, R4, !PT ;  /* 0x0000000455047209 */ /* 0x000fe40007810000 */
[----:B------:R-:W-:Y:S02]  /*6d00*/  ISETP.GT.AND P4, PT, R9, 0x29, P1 ;  /* 0x000000290900780c */ /* 0x000fe40000f84270 */
[----:B------:R-:W-:Y:S01]  /*6d10*/  ISETP.LT.OR P3, PT, R10, 0x29, P3 ;  /* 0x000000290a00780c */ /* 0x000fe20001f61670 */
[----:B------:R-:W0:Y:S01]  /*6d20*/  SHFL.BFLY PT, R3, R4, 0x2, 0x1f ;  /* 0x0c401f0004037f89 */ /* 0x000e2200000e0000 */
[----:B------:R-:W-:-:S02]  /*6d30*/  FSEL R43, R43, -INF , !P2 ;  /* 0xff8000002b2b7808 */ /* 0x000fc40005000000 */
[C---:B------:R-:W-:Y:S02]  /*6d40*/  ISETP.GT.AND P2, PT, R9.reuse, 0x30, P1 ;  /* 0x000000300900780c */ /* 0x040fe40000f44270 */
[----:B------:R-:W-:Y:S02]  /*6d50*/  FSEL R46, R46, -INF , !P3 ;  /* 0xff8000002e2e7808 */ /* 0x000fe40005800000 */
[C---:B------:R-:W-:Y:S02]  /*6d60*/  ISETP.LT.OR P4, PT, R10.reuse, 0x2a, P4 ;  /* 0x0000002a0a00780c */ /* 0x040fe40002781670 */
[----:B------:R-:W-:Y:S02]  /*6d70*/  ISETP.GT.AND P3, PT, R9, 0x31, P1 ;  /* 0x000000310900780c */ /* 0x000fe40000f64270 */
[----:B------:R-:W-:Y:S02]  /*6d80*/  ISETP.LT.OR P2, PT, R10, 0x31, P2 ;  /* 0x000000310a00780c */ /* 0x000fe40001741670 */
[----:B------:R-:W-:-:S02]  /*6d90*/  FSEL R47, R47, -INF , !P4 ;  /* 0xff8000002f2f7808 */ /* 0x000fc40006000000 */
[C---:B------:R-:W-:Y:S02]  /*6da0*/  ISETP.GT.AND P5, PT, R9.reuse, 0x38, P1 ;  /* 0x000000380900780c */ /* 0x040fe40000fa4270 */
[----:B------:R-:W-:Y:S02]  /*6db0*/  FSEL R50, R50, -INF , !P2 ;  /* 0xff80000032327808 */ /* 0x000fe40005000000 */
[C---:B------:R-:W-:Y:S02]  /*6dc0*/  ISETP.LT.OR P3, PT, R10.reuse, 0x32, P3 ;  /* 0x000000320a00780c */ /* 0x040fe40001f61670 */
[----:B------:R-:W-:Y:S02]  /*6dd0*/  ISETP.GT.AND P4, PT, R9, 0x39, P1 ;  /* 0x000000390900780c */ /* 0x000fe40000f84270 */
[----:B------:R-:W-:Y:S02]  /*6de0*/  ISETP.LT.OR P5, PT, R10, 0x39, P5 ;  /* 0x000000390a00780c */ /* 0x000fe40002fa1670 */
[----:B0-----:R-:W-:-:S02]  /*6df0*/  FMNMX.FTZ R5, R4, R3, !PT ;  /* 0x0000000304057209 */ /* 0x001fc40007810000 */
[----:B------:R-:W-:Y:S02]  /*6e00*/  FSEL R51, R51, -INF , !P3 ;  /* 0xff80000033337808 */ /* 0x000fe40005800000 */
[C---:B------:R-:W-:Y:S01]  /*6e10*/  ISETP.GT.AND P2, PT, R9.reuse, 0x40, P1 ;  /* 0x000000400900780c */ /* 0x040fe20000f44270 */
[----:B------:R-:W0:Y:S01]  /*6e20*/  SHFL.BFLY PT, R12, R5, 0x1, 0x1f ;  /* 0x0c201f00050c7f89 */ /* 0x000e2200000e0000 */
[----:B------:R-:W-:Y:S02]  /*6e30*/  FSEL R54, R54, -INF , !P5 ;  /* 0xff80000036367808 */ /* 0x000fe40006800000 */
[C---:B------:R-:W-:Y:S02]  /*6e40*/  ISETP.LT.OR P4, PT, R10.reuse, 0x3a, P4 ;  /* 0x0000003a0a00780c */ /* 0x040fe40002781670 */
[----:B------:R-:W-:Y:S02]  /*6e50*/  ISETP.GT.AND P3, PT, R9, 0x41, P1 ;  /* 0x000000410900780c */ /* 0x000fe40000f64270 */
[----:B------:R-:W-:-:S02]  /*6e60*/  ISETP.LT.OR P2, PT, R10, 0x41, P2 ;  /* 0x000000410a00780c */ /* 0x000fc40001741670 */
[----:B------:R-:W-:Y:S02]  /*6e70*/  FSEL R55, R55, -INF , !P4 ;  /* 0xff80000037377808 */ /* 0x000fe40006000000 */
[C---:B------:R-:W-:Y:S02]  /*6e80*/  ISETP.GT.AND P5, PT, R9.reuse, 0x48, P1 ;  /* 0x000000480900780c */ /* 0x040fe40000fa4270 */
[----:B------:R-:W-:Y:S02]  /*6e90*/  FSEL R58, R58, -INF , !P2 ;  /* 0xff8000003a3a7808 */ /* 0x000fe40005000000 */
[C---:B------:R-:W-:Y:S02]  /*6ea0*/  ISETP.LT.OR P3, PT, R10.reuse, 0x42, P3 ;  /* 0x000000420a00780c */ /* 0x040fe40001f61670 */
[----:B------:R-:W-:Y:S02]  /*6eb0*/  ISETP.GT.AND P4, PT, R9, 0x49, P1 ;  /* 0x000000490900780c */ /* 0x000fe40000f84270 */
[----:B------:R-:W-:-:S02]  /*6ec0*/  ISETP.LT.OR P5, PT, R10, 0x49, P5 ;  /* 0x000000490a00780c */ /* 0x000fc40002fa1670 */
[----:B------:R-:W-:Y:S02]  /*6ed0*/  FSEL R59, R59, -INF , !P3 ;  /* 0xff8000003b3b7808 */ /* 0x000fe40005800000 */
[----:B------:R-:W-:Y:S02]  /*6ee0*/  ISETP.GT.AND P2, PT, R9, 0x50, P1 ;  /* 0x000000500900780c */ /* 0x000fe40000f44270 */
[----:B0-----:R-:W-:Y:S02]  /*6ef0*/  FMNMX.FTZ R3, R5, R12, !PT ;  /* 0x0000000c05037209 */ /* 0x001fe40007810000 */
[----:B------:R-:W-:Y:S02]  /*6f00*/  FSEL R62, R62, -INF , !P5 ;  /* 0xff8000003e3e7808 */ /* 0x000fe40006800000 */
[C---:B------:R-:W-:Y:S01]  /*6f10*/  FSETP.NEU.FTZ.AND P6, PT, R3.reuse, -INF , PT ;  /* 0xff8000000300780b */ /* 0x040fe20003fdd000 */
[----:B------:R-:W-:-:S01]  /*6f20*/  FFMA.FTZ R12, R3, R14, -8 ;  /* 0xc1000000030c7423 */ /* 0x000fc2000001000e */
[----:B------:R-:W-:-:S02]  /*6f30*/  ISETP.LT.OR P4, PT, R10, 0x4a, P4 ;  /* 0x0000004a0a00780c */ /* 0x000fc40002781670 */
[----:B------:R-:W-:Y:S02]  /*6f40*/  ISETP.GT.AND P3, PT, R9, 0x51, P1 ;  /* 0x000000510900780c */ /* 0x000fe40000f64270 */
[----:B------:R-:W-:Y:S02]  /*6f50*/  FSEL R4, R12, RZ, P6 ;  /* 0x000000ff0c047208 */ /* 0x000fe40003000000 */
[----:B------:R-:W-:Y:S02]  /*6f60*/  ISETP.LT.OR P2, PT, R10, 0x51, P2 ;  /* 0x000000510a00780c */ /* 0x000fe40001741670 */
[----:B------:R-:W-:Y:S01]  /*6f70*/  FSEL R63, R63, -INF , !P4 ;  /* 0xff8000003f3f7808 */ /* 0x000fe20006000000 */
[----:B------:R-:W-:-:S01]  /*6f80*/  FFMA.FTZ R5, R15, UR40, -R4 ;  /* 0x000000280f057c23 */ /* 0x000fc20008010804 */
[----:B------:R-:W-:Y:S01]  /*6f90*/  FMNMX.FTZ R15, R27, R20, !PT ;  /* 0x000000141b0f7209 */ /* 0x000fe20007810000 */
[----:B------:R-:W-:-:S01]  /*6fa0*/  FFMA.FTZ R12, R25, UR40, -R4 ;  /* 0x00000028190c7c23 */ /* 0x000fc20008010804 */
[--C-:B------:R-:W-:Y:S01]  /*6fb0*/  FFMA.FTZ R14, R29, UR40, -R4.reuse ;  /* 0x000000281d0e7c23 */ /* 0x100fe20008010804 */
[----:B------:R-:W-:-:S01]  /*6fc0*/  FFMA.FTZ R33, R33, UR40, -R4 ;  /* 0x0000002821217c23 */ /* 0x000fc20008010804 */
[----:B------:R-:W-:Y:S01]  /*6fd0*/  FMNMX.FTZ R24, R30, R15, !PT ;  /* 0x0000000f1e187209 */ /* 0x000fe20007810000 */
[----:B------:R-:W-:-:S01]  /*6fe0*/  FFMA.FTZ R15, R36, UR40, -R4 ;  /* 0x00000028240f7c23 */ /* 0x000fc20008010804 */
[--C-:B------:R-:W-:Y:S01]  /*6ff0*/  FFMA.FTZ R37, R37, UR40, -R4.reuse ;  /* 0x0000002825257c23 */ /* 0x100fe20008010804 */
[----:B------:R0:W-:Y:S01]  /*7000*/  MUFU.EX2 R20, R33 ;  /* 0x0000002100147308 */ /* 0x0001e20000000800 */
[----:B------:R-:W-:Y:S01]  /*7010*/  FMNMX.FTZ R21, R31, R24, !PT ;  /* 0x000000181f157209 */ /* 0x000fe20007810000 */
[--C-:B------:R-:W-:Y:S01]  /*7020*/  FFMA.FTZ R41, R41, UR40, -R4.reuse ;  /* 0x0000002829297c23 */ /* 0x100fe20008010804 */
[----:B------:R-:W-:Y:S01]  /*7030*/  ISETP.GT.AND P5, PT, R9, 0x58, P1 ;  /* 0x000000580900780c */ /* 0x000fe20000fa4270 */
[--C-:B------:R-:W-:Y:S01]  /*7040*/  FFMA.FTZ R53, R53, UR40, -R4.reuse ;  /* 0x0000002835357c23 */ /* 0x100fe20008010804 */
[----:B------:R-:W-:Y:S01]  /*7050*/  FMNMX.FTZ R24, R34, R21, !PT ;  /* 0x0000001522187209 */ /* 0x000fe20007810000 */
[--C-:B------:R-:W-:Y:S01]  /*7060*/  FFMA.FTZ R45, R45, UR40, -R4.reuse ;  /* 0x000000282d2d7c23 */ /* 0x100fe20008010804 */
[----:B------:R-:W-:Y:S01]  /*7070*/  FSEL R66, R66, -INF , !P2 ;  /* 0xff80000042427808 */ /* 0x000fe20005000000 */
[--C-:B------:R-:W-:Y:S01]  /*7080*/  FFMA.FTZ R49, R49, UR40, -R4.reuse ;  /* 0x0000002831317c23 */ /* 0x100fe20008010804 */
[----:B------:R-:W-:Y:S01]  /*7090*/  FMNMX.FTZ R21, R35, R24, !PT ;  /* 0x0000001823157209 */ /* 0x000fe20007810000 */
[--C-:B------:R-:W-:Y:S01]  /*70a0*/  FFMA.FTZ R57, R57, UR40, -R4.reuse ;  /* 0x0000002839397c23 */ /* 0x100fe20008010804 */
[----:B------:R-:W-:Y:S01]  /*70b0*/  MUFU.EX2 R24, R37 ;  /* 0x0000002500187308 */ /* 0x000fe20000000800 */
[----:B------:R-:W-:Y:S01]  /*70c0*/  ISETP.LT.OR P3, PT, R10, 0x52, P3 ;  /* 0x000000520a00780c */ /* 0x000fe20001f61670 */
[--C-:B------:R-:W-:Y:S01]  /*70d0*/  FFMA.FTZ R11, R11, UR40, -R4.reuse ;  /* 0x000000280b0b7c23 */ /* 0x100fe20008010804 */
[----:B------:R-:W-:Y:S01]  /*70e0*/  FMNMX.FTZ R28, R38, R21, !PT ;  /* 0x00000015261c7209 */ /* 0x000fe20007810000 */
[--C-:B------:R-:W-:Y:S01]  /*70f0*/  FFMA.FTZ R21, R40, UR40, -R4.reuse ;  /* 0x0000002828157c23 */ /* 0x100fe20008010804 */
[----:B------:R-:W-:Y:S01]  /*7100*/  ISETP.GT.AND P4, PT, R9, 0x59, P1 ;  /* 0x000000590900780c */ /* 0x000fe20000f84270 */
[--C-:B------:R-:W-:Y:S01]  /*7110*/  FFMA.FTZ R13, R13, UR40, -R4.reuse ;  /* 0x000000280d0d7c23 */ /* 0x100fe20008010804 */
[----:B------:R-:W-:Y:S01]  /*7120*/  FMNMX.FTZ R25, R39, R28, !PT ;  /* 0x0000001c27197209 */ /* 0x000fe20007810000 */
[----:B------:R-:W-:Y:S01]  /*7130*/  FFMA.FTZ R85, R85, UR40, -R4 ;  /* 0x0000002855557c23 */ /* 0x000fe20008010804 */
[----:B------:R-:W-:Y:S01]  /*7140*/  ISETP.LT.OR P5, PT, R10, 0x59, P5 ;  /* 0x000000590a00780c */ /* 0x000fe20002fa1670 */
[----:B------:R-:W-:Y:S01]  /*7150*/  MUFU.EX2 R5, R5 ;  /* 0x0000000500057308 */ /* 0x000fe20000000800 */
[----:B------:R-:W-:-:S02]  /*7160*/  FMNMX.FTZ R28, R42, R25, !PT ;  /* 0x000000192a1c7209 */ /* 0x000fc40007810000 */
[----:B------:R-:W-:Y:S02]  /*7170*/  FSEL R67, R67, -INF , !P3 ;  /* 0xff80000043437808 */ /* 0x000fe40005800000 */
[----:B------:R-:W-:Y:S02]  /*7180*/  FMNMX.FTZ R25, R43, R28, !PT ;  /* 0x0000001c2b197209 */ /* 0x000fe40007810000 */
[----:B------:R-:W-:Y:S01]  /*7190*/  ISETP.GT.AND P2, PT, R9, 0x60, P1 ;  /* 0x000000600900780c */ /* 0x000fe20000f44270 */
[----:B------:R-:W-:Y:S01]  /*71a0*/  MUFU.EX2 R28, R41 ;  /* 0x00000029001c7308 */ /* 0x000fe20000000800 */
[----:B------:R-:W-:Y:S01]  /*71b0*/  FMNMX.FTZ R32, R46, R25, !PT ;  /* 0x000000192e207209 */ /* 0x000fe20007810000 */
[----:B------:R-:W-:Y:S01]  /*71c0*/  FFMA.FTZ R25, R44, UR40, -R4 ;  /* 0x000000282c197c23 */ /* 0x000fe20008010804 */
[----:B------:R-:W-:Y:S02]  /*71d0*/  FSEL R70, R70, -INF , !P5 ;  /* 0xff80000046467808 */ /* 0x000fe40006800000 */
[----:B------:R-:W-:-:S02]  /*71e0*/  FMNMX.FTZ R29, R47, R32, !PT ;  /* 0x000000202f1d7209 */ /* 0x000fc40007810000 */
[----:B------:R-:W-:Y:S01]  /*71f0*/  ISETP.LT.OR P4, PT, R10, 0x5a, P4 ;  /* 0x0000005a0a00780c */ /* 0x000fe20002781670 */
[----:B------:R-:W-:Y:S01]  /*7200*/  MUFU.EX2 R12, R12 ;  /* 0x0000000c000c7308 */ /* 0x000fe20000000800 */
[----:B------:R-:W-:Y:S02]  /*7210*/  FMNMX.FTZ R32, R50, R29, !PT ;  /* 0x0000001d32207209 */ /* 0x000fe40007810000 */
[----:B------:R-:W-:Y:S02]  /*7220*/  ISETP.GT.AND P3, PT, R9, 0x61, P1 ;  /* 0x000000610900780c */ /* 0x000fe40000f64270 */
[----:B------:R-:W-:Y:S02]  /*7230*/  FMNMX.FTZ R29, R51, R32, !PT ;  /* 0x00000020331d7209 */ /* 0x000fe40007810000 */
[----:B------:R-:W-:Y:S01]  /*7240*/  ISETP.LT.OR P2, PT, R10, 0x61, P2 ;  /* 0x000000610a00780c */ /* 0x000fe20001741670 */
[----:B------:R1:W-:Y:S01]  /*7250*/  MUFU.EX2 R32, R45 ;  /* 0x0000002d00207308 */ /* 0x0003e20000000800 */
[----:B------:R-:W-:Y:S01]  /*7260*/  FMNMX.FTZ R36, R54, R29, !PT ;  /* 0x0000001d36247209 */ /* 0x000fe20007810000 */
[----:B------:R-:W-:Y:S01]  /*7270*/  FFMA.FTZ R29, R48, UR40, -R4 ;  /* 0x00000028301d7c23 */ /* 0x000fe20008010804 */
[----:B------:R-:W-:-:S02]  /*7280*/  FSEL R71, R71, -INF , !P4 ;  /* 0xff80000047477808 */ /* 0x000fc40006000000 */
[----:B0-----:R-:W-:Y:S02]  /*7290*/  FMNMX.FTZ R33, R55, R36, !PT ;  /* 0x0000002437217209 */ /* 0x001fe40007810000 */
[----:B------:R-:W-:Y:S01]  /*72a0*/  ISETP.GT.AND P5, PT, R9, 0x68, P1 ;  /* 0x000000680900780c */ /* 0x000fe20000fa4270 */
[----:B------:R-:W-:Y:S01]  /*72b0*/  MUFU.EX2 R11, R11 ;  /* 0x0000000b000b7308 */ /* 0x000fe20000000800 */
[----:B------:R-:W-:Y:S01]  /*72c0*/  FMNMX.FTZ R36, R58, R33, !PT ;  /* 0x000000213a247209 */ /* 0x000fe20007810000 */
[--C-:B-1----:R-:W-:Y:S01]  /*72d0*/  FFMA.FTZ R45, R68, UR40, -R4.reuse ;  /* 0x00000028442d7c23 */ /* 0x102fe20008010804 */
[----:B------:R-:W-:Y:S02]  /*72e0*/  FSEL R74, R74, -INF , !P2 ;  /* 0xff8000004a4a7808 */ /* 0x000fe40005000000 */
[----:B------:R-:W-:Y:S02]  /*72f0*/  FMNMX.FTZ R33, R59, R36, !PT ;  /* 0x000000243b217209 */ /* 0x000fe40007810000 */
[----:B------:R-:W-:Y:S01]  /*7300*/  ISETP.LT.OR P3, PT, R10, 0x62, P3 ;  /* 0x000000620a00780c */ /* 0x000fe20001f61670 */
[----:B------:R0:W-:Y:S01]  /*7310*/  MUFU.EX2 R36, R49 ;  /* 0x0000003100247308 */ /* 0x0001e20000000800 */
[----:B------:R-:W-:Y:S01]  /*7320*/  FMNMX.FTZ R40, R62, R33, !PT ;  /* 0x000000213e287209 */ /* 0x000fe20007810000 */
[--C-:B------:R-:W-:Y:S01]  /*7330*/  FFMA.FTZ R33, R52, UR40, -R4.reuse ;  /* 0x0000002834217c23 */ /* 0x100fe20008010804 */
[----:B------:R-:W-:Y:S01]  /*7340*/  ISETP.LT.OR P5, PT, R10, 0x69, P5 ;  /* 0x000000690a00780c */ /* 0x000fe20002fa1670 */
[----:B------:R-:W-:Y:S01]  /*7350*/  FFMA.FTZ R52, R69, UR40, -R4 ;  /* 0x0000002845347c23 */ /* 0x000fe20008010804 */
[----:B------:R-:W-:-:S02]  /*7360*/  FMNMX.FTZ R37, R63, R40, !PT ;  /* 0x000000283f257209 */ /* 0x000fc40007810000 */
[----:B------:R-:W-:Y:S01]  /*7370*/  ISETP.GT.AND P4, PT, R9, 0x69, P1 ;  /* 0x000000690900780c */ /* 0x000fe20000f84270 */
[----:B------:R-:W-:Y:S01]  /*7380*/  MUFU.EX2 R14, R14 ;  /* 0x0000000e000e7308 */ /* 0x000fe20000000800 */
[----:B------:R-:W-:Y:S01]  /*7390*/  FMNMX.FTZ R40, R66, R37, !PT ;  /* 0x0000002542287209 */ /* 0x000fe20007810000 */
[--C-:B0-----:R-:W-:Y:S01]  /*73a0*/  FFMA.FTZ R49, R72, UR40, -R4.reuse ;  /* 0x0000002848317c23 */ /* 0x101fe20008010804 */
[----:B------:R-:W-:Y:S02]  /*73b0*/  FSEL R75, R75, -INF , !P3 ;  /* 0xff8000004b4b7808 */ /* 0x000fe40005800000 */
[----:B------:R-:W-:Y:S02]  /*73c0*/  FMNMX.FTZ R37, R67, R40, !PT ;  /* 0x0000002843257209 */ /* 0x000fe40007810000 */
[----:B------:R-:W-:Y:S01]  /*73d0*/  FSEL R78, R78, -INF , !P5 ;  /* 0xff8000004e4e7808 */ /* 0x000fe20006800000 */
[----:B------:R-:W-:Y:S01]  /*73e0*/  MUFU.EX2 R40, R53 ;  /* 0x0000003500287308 */ /* 0x000fe20000000800 */
[----:B------:R-:W-:Y:S01]  /*73f0*/  FMNMX.FTZ R44, R70, R37, !PT ;  /* 0x00000025462c7209 */ /* 0x000fe20007810000 */
[--C-:B------:R-:W-:Y:S01]  /*7400*/  FFMA.FTZ R37, R56, UR40, -R4.reuse ;  /* 0x0000002838257c23 */ /* 0x100fe20008010804 */
[----:B------:R-:W-:Y:S01]  /*7410*/  ISETP.GT.AND P2, PT, R9, 0x70, P1 ;  /* 0x000000700900780c */ /* 0x000fe20000f44270 */
[----:B------:R-:W-:Y:S01]  /*7420*/  FFMA.FTZ R56, R73, UR40, -R4 ;  /* 0x0000002849387c23 */ /* 0x000fe20008010804 */
[----:B------:R-:W-:-:S02]  /*7430*/  FMNMX.FTZ R41, R71, R44, !PT ;  /* 0x0000002c47297209 */ /* 0x000fc40007810000 */
[C---:B------:R-:W-:Y:S01]  /*7440*/  ISETP.GT.AND P3, PT, R9.reuse, 0x71, P1 ;  /* 0x000000710900780c */ /* 0x040fe20000f64270 */
[----:B------:R-:W-:Y:S01]  /*7450*/  MUFU.EX2 R13, R13 ;  /* 0x0000000d000d7308 */ /* 0x000fe20000000800 */
[----:B------:R-:W-:Y:S02]  /*7460*/  FMNMX.FTZ R44, R74, R41, !PT ;  /* 0x000000294a2c7209 */ /* 0x000fe40007810000 */
[C---:B------:R-:W-:Y:S02]  /*7470*/  ISETP.GT.AND P5, PT, R9.reuse, 0x78, P1 ;  /* 0x000000780900780c */ /* 0x040fe40000fa4270 */
[----:B------:R-:W-:Y:S02]  /*7480*/  ISETP.GT.AND P1, PT, R9, 0x79, P1 ;  /* 0x000000790900780c */ /* 0x000fe40000f24270 */
[----:B------:R-:W-:Y:S01]  /*7490*/  ISETP.LT.OR P4, PT, R10, 0x6a, P4 ;  /* 0x0000006a0a00780c */ /* 0x000fe20002781670 */
[----:B------:R-:W-:Y:S01]  /*74a0*/  MUFU.EX2 R15, R15 ;  /* 0x0000000f000f7308 */ /* 0x000fe20000000800 */
[----:B------:R-:W-:-:S02]  /*74b0*/  FMNMX.FTZ R9, R75, R44, !PT ;  /* 0x0000002c4b097209 */ /* 0x000fc40007810000 */
[----:B------:R-:W-:Y:S02]  /*74c0*/  ISETP.LT.OR P2, PT, R10, 0x71, P2 ;  /* 0x000000710a00780c */ /* 0x000fe40001741670 */
[----:B------:R-:W-:Y:S02]  /*74d0*/  FSEL R79, R79, -INF , !P4 ;  /* 0xff8000004f4f7808 */ /* 0x000fe40006000000 */
[----:B------:R-:W-:Y:S01]  /*74e0*/  FMNMX.FTZ R48, R78, R9, !PT ;  /* 0x000000094e307209 */ /* 0x000fe20007810000 */
[----:B------:R-:W-:-:S01]  /*74f0*/  FFMA.FTZ R9, R60, UR40, -R4 ;  /* 0x000000283c097c23 */ /* 0x000fc20008010804 */
[----:B------:R-:W-:Y:S01]  /*7500*/  ISETP.LT.OR P3, PT, R10, 0x72, P3 ;  /* 0x000000720a00780c */ /* 0x000fe20001f61670 */
[----:B------:R0:W-:Y:S01]  /*7510*/  MUFU.EX2 R44, R57 ;  /* 0x00000039002c7308 */ /* 0x0001e20000000800 */
[----:B------:R-:W-:Y:S02]  /*7520*/  FSEL R82, R82, -INF , !P2 ;  /* 0xff80000052527808 */ /* 0x000fe40005000000 */
[----:B------:R-:W-:-:S02]  /*7530*/  FMNMX.FTZ R41, R79, R48, !PT ;  /* 0x000000304f297209 */ /* 0x000fc40007810000 */
[----:B------:R-:W-:Y:S02]  /*7540*/  ISETP.LT.OR P5, PT, R10, 0x79, P5 ;  /* 0x000000790a00780c */ /* 0x000fe40002fa1670 */
[----:B------:R-:W-:Y:S01]  /*7550*/  FSEL R83, R83, -INF , !P3 ;  /* 0xff80000053537808 */ /* 0x000fe20005800000 */
[----:B------:R-:W-:Y:S01]  /*7560*/  MUFU.EX2 R21, R21 ;  /* 0x0000001500157308 */ /* 0x000fe20000000800 */
[----:B------:R-:W-:Y:S01]  /*7570*/  FMNMX.FTZ R48, R82, R41, !PT ;  /* 0x0000002952307209 */ /* 0x000fe20007810000 */
[--C-:B0-----:R-:W-:Y:S01]  /*7580*/  FFMA.FTZ R57, R80, UR40, -R4.reuse ;  /* 0x0000002850397c23 */ /* 0x101fe20008010804 */
[----:B------:R-:W-:Y:S01]  /*7590*/  ISETP.LT.OR P1, PT, R10, 0x7a, P1 ;  /* 0x0000007a0a00780c */ /* 0x000fe20000f21670 */
[--C-:B------:R-:W-:Y:S01]  /*75a0*/  FFMA.FTZ R10, R61, UR40, -R4.reuse ;  /* 0x000000283d0a7c23 */ /* 0x100fe20008010804 */
[----:B------:R-:W-:Y:S01]  /*75b0*/  FSEL R86, R86, -INF , !P5 ;  /* 0xff80000056567808 */ /* 0x000fe20006800000 */
[----:B------:R-:W-:Y:S01]  /*75c0*/  FFMA.FTZ R61, R84, UR40, -R4 ;  /* 0x00000028543d7c23 */ /* 0x000fe20008010804 */
[----:B------:R-:W-:Y:S01]  /*75d0*/  FMNMX.FTZ R41, R83, R48, !PT ;  /* 0x0000003053297209 */ /* 0x000fe20007810000 */
[----:B------:R-:W-:Y:S01]  /*75e0*/  MUFU.EX2 R25, R25 ;  /* 0x0000001900197308 */ /* 0x000fe20000000800 */
[----:B------:R-:W-:-:S02]  /*75f0*/  FSEL R87, R87, -INF , !P1 ;  /* 0xff80000057577808 */ /* 0x000fc40004800000 */
[----:B------:R-:W-:Y:S01]  /*7600*/  FMNMX.FTZ R48, R86, R41, !PT ;  /* 0x0000002956307209 */ /* 0x000fe20007810000 */
[----:B------:R-:W-:-:S01]  /*7610*/  FFMA.FTZ R41, R64, UR40, -R4 ;  /* 0x0000002840297c23 */ /* 0x000fc20008010804 */
[--C-:B------:R-:W-:Y:S01]  /*7620*/  FFMA.FTZ R64, R81, UR40, -R4.reuse ;  /* 0x0000002851407c23 */ /* 0x100fe20008010804 */
[----:B------:R-:W-:Y:S02]  /*7630*/  FSEL R69, R3, RZ, P6 ;  /* 0x000000ff03457208 */ /* 0x000fe40003000000 */
[----:B------:R-:W-:Y:S01]  /*7640*/  FMNMX.FTZ R53, R87, R48, !PT ;  /* 0x0000003057357209 */ /* 0x000fe20007810000 */
[----:B------:R-:W-:-:S01]  /*7650*/  FFMA.FTZ R48, R65, UR40, -R4 ;  /* 0x0000002841307c23 */ /* 0x000fc20008010804 */
[----:B------:R-:W-:Y:S01]  /*7660*/  MUFU.EX2 R29, R29 ;  /* 0x0000001d001d7308 */ /* 0x000fe20000000800 */
[----:B------:R-:W-:-:S02]  /*7670*/  FADD.FTZ R69, -R69, R6 ;  /* 0x0000000645457221 */ /* 0x000fc40000010100 */
[----:B------:R-:W0:Y:S05]  /*7680*/  SHFL.BFLY PT, R60, R53, 0x2, 0x1f ;  /* 0x0c401f00353c7f89 */ /* 0x000e2a00000e0000 */
[----:B------:R-:W-:Y:S08]  /*7690*/  MUFU.EX2 R33, R33 ;  /* 0x0000002100217308 */ /* 0x000ff00000000800 */
[----:B------:R-:W-:Y:S08]  /*76a0*/  MUFU.EX2 R37, R37 ;  /* 0x0000002500257308 */ /* 0x000ff00000000800 */
[----:B------:R-:W-:Y:S01]  /*76b0*/  MUFU.EX2 R9, R9 ;  /* 0x0000000900097308 */ /* 0x000fe20000000800 */
[----:B0-----:R-:W-:Y:S01]  /*76c0*/  FMNMX.FTZ R65, R53, R60, !PT ;  /* 0x0000003c35417209 */ /* 0x001fe20007810000 */
[--C-:B------:R-:W-:Y:S01]  /*76d0*/  FFMA.FTZ R53, R76, UR40, -R4.reuse ;  /* 0x000000284c357c23 */ /* 0x100fe20008010804 */
[----:B------:R-:W-:-:S03]  /*76e0*/  FFMA.FTZ R60, R77, UR40, -R4 ;  /* 0x000000284d3c7c23 */ /* 0x000fc60008010804 */
[----:B------:R-:W0:Y:S02]  /*76f0*/  SHFL.BFLY PT, R68, R65, 0x1, 0x1f ;  /* 0x0c201f0041447f89 */ /* 0x000e2400000e0000 */
[----:B------:R-:W-:Y:S08]  /*7700*/  MUFU.EX2 R10, R10 ;  /* 0x0000000a000a7308 */ /* 0x000ff00000000800 */
[----:B------:R-:W-:Y:S08]  /*7710*/  MUFU.EX2 R41, R41 ;  /* 0x0000002900297308 */ /* 0x000ff00000000800 */
[----:B------:R-:W-:Y:S01]  /*7720*/  MUFU.EX2 R48, R48 ;  /* 0x0000003000307308 */ /* 0x000fe20000000800 */
[----:B0-----:R-:W-:Y:S01]  /*7730*/  FMNMX.FTZ R4, R65, R68, !PT ;  /* 0x0000004441047209 */ /* 0x001fe20007810000 */
[----:B------:R-:W-:-:S02]  /*7740*/  IMAD.U32 R65, RZ, RZ, UR40 ;  /* 0x00000028ff417e24 */ /* 0x000fc4000f8e00ff */
[----:B------:R-:W-:-:S04]  /*7750*/  FMUL.FTZ R68, R69, UR40 ;  /* 0x0000002845447c20 */ /* 0x000fc80008410000 */
[----:B------:R-:W-:Y:S01]  /*7760*/  MUFU.EX2 R45, R45 ;  /* 0x0000002d002d7308 */ /* 0x000fe20000000800 */
[C---:B------:R-:W-:Y:S01]  /*7770*/  FSETP.NEU.FTZ.AND P1, PT, R4.reuse, -INF , PT ;  /* 0xff8000000400780b */ /* 0x040fe20003f3d000 */
[----:B------:R-:W-:-:S03]  /*7780*/  FFMA.FTZ R65, R4, R65, -8 ;  /* 0xc100000004417423 */ /* 0x000fc60000010041 */
[----:B------:R-:W-:Y:S02]  /*7790*/  FSEL R72, R4, RZ, P1 ;  /* 0x000000ff04487208 */ /* 0x000fe40000800000 */
[----:B------:R-:W-:Y:S01]  /*77a0*/  FSEL R65, R65, RZ, P1 ;  /* 0x000000ff41417208 */ /* 0x000fe20000800000 */
[----:B------:R-:W0:Y:S02]  /*77b0*/  MUFU.EX2 R68, R68 ;  /* 0x0000004400447308 */ /* 0x000e240000000800 */
[----:B------:R-:W-:-:S02]  /*77c0*/  FADD.FTZ R72, -R72, R7 ;  /* 0x0000000748487221 */ /* 0x000fc40000010100 */
[--C-:B------:R-:W-:Y:S01]  /*77d0*/  FFMA.FTZ R73, R54, UR40, -R65.reuse ;  /* 0x0000002836497c23 */ /* 0x100fe20008010841 */
[----:B------:R-:W-:-:S01]  /*77e0*/  FFMA.FTZ R69, R26, UR40, -R65 ;  /* 0x000000281a457c23 */ /* 0x000fc20008010841 */
[----:B------:R-:W-:Y:S01]  /*77f0*/  FMUL.FTZ R54, R72, UR40 ;  /* 0x0000002848367c20 */ /* 0x000fe20008410000 */
[----:B------:R-:W-:-:S01]  /*7800*/  FFMA.FTZ R26, R27, UR40, -R65 ;  /* 0x000000281b1a7c23 */ /* 0x000fc20008010841 */
[--C-:B------:R-:W-:Y:S01]  /*7810*/  FFMA.FTZ R27, R30, UR40, -R65.reuse ;  /* 0x000000281e1b7c23 */ /* 0x100fe20008010841 */
[----:B------:R-:W-:-:S01]  /*7820*/  FFMA.FTZ R30, R31, UR40, -R65 ;  /* 0x000000281f1e7c23 */ /* 0x000fc20008010841 */
[--C-:B------:R-:W-:Y:S01]  /*7830*/  FFMA.FTZ R31, R34, UR40, -R65.reuse ;  /* 0x00000028221f7c23 */ /* 0x100fe20008010841 */
        /* <DEDUP_REMOVED lines=12> */
[----:B------:R-:W-:Y:S01]  /*7900*/  FFMA.FTZ R58, R59, UR40, -R65 ;  /* 0x000000283b3a7c23 */ /* 0x000fe20008010841 */
[----:B0-----:R-:W-:-:S01]  /*7910*/  FFMA.FTZ R59, R68, R2, R5 ;  /* 0x00000002443b7223 */ /* 0x001fc20000010005 */
[--C-:B------:R-:W-:Y:S01]  /*7920*/  FFMA.FTZ R72, R55, UR40, -R65.reuse ;  /* 0x0000002837487c23 */ /* 0x100fe20008010841 */
[----:B------:R-:W-:-:S01]  /*7930*/  FFMA.FTZ R55, R62, UR40, -R65 ;  /* 0x000000283e377c23 */ /* 0x000fc20008010841 */
[----:B------:R-:W0:Y:S01]  /*7940*/  MUFU.EX2 R26, R26 ;  /* 0x0000001a001a7308 */ /* 0x000e220000000800 */
[----:B------:R-:W-:-:S01]  /*7950*/  FFMA.FTZ R62, R63, UR40, -R65 ;  /* 0x000000283f3e7c23 */ /* 0x000fc20008010841 */
[--C-:B------:R-:W-:Y:S01]  /*7960*/  FFMA.FTZ R79, R79, UR40, -R65.reuse ;  /* 0x000000284f4f7c23 */ /* 0x100fe20008010841 */
[----:B------:R-:W-:-:S01]  /*7970*/  FFMA.FTZ R76, R83, UR40, -R65 ;  /* 0x00000028534c7c23 */ /* 0x000fc20008010841 */
[----:B------:R-:W-:-:S04]  /*7980*/  FFMA.FTZ R86, R86, UR40, -R65 ;  /* 0x0000002856567c23 */ /* 0x000fc80008010841 */
[----:B------:R-:W2:Y:S08]  /*7990*/  MUFU.EX2 R27, R27 ;  /* 0x0000001b001b7308 */ /* 0x000eb00000000800 */
[----:B------:R-:W3:Y:S08]  /*79a0*/  MUFU.EX2 R30, R30 ;  /* 0x0000001e001e7308 */ /* 0x000ef00000000800 */
[----:B------:R-:W4:Y:S08]  /*79b0*/  MUFU.EX2 R31, R31 ;  /* 0x0000001f001f7308 */ /* 0x000f300000000800 */
[----:B------:R1:W-:Y:S08]  /*79c0*/  MUFU.EX2 R7, R73 ;  /* 0x0000004900077308 */ /* 0x0003f00000000800 */
[----:B------:R-:W5:Y:S01]  /*79d0*/  MUFU.EX2 R34, R34 ;  /* 0x0000002200227308 */ /* 0x000f620000000800 */
[----:B-1----:R-:W-:-:S01]  /*79e0*/  FFMA.FTZ R73, R54, R0, R69 ;  /* 0x0000000036497223 */ /* 0x002fc20000010045 */
[----:B------:R-:W-:-:S03]  /*79f0*/  FADD.FTZ R0, R12, R59 ;  /* 0x0000003b0c007221 */ /* 0x000fc60000010000 */
[----:B0-----:R-:W-:Y:S01]  /*7a00*/  FADD.FTZ R2, R26, R73 ;  /* 0x000000491a027221 */ /* 0x001fe20000010000 */
[----:B------:R-:W-:-:S02]  /*7a10*/  FADD.FTZ R59, R11, R0 ;  /* 0x000000000b3b7221 */ /* 0x000fc40000010000 */
[----:B------:R-:W0:Y:S01]  /*7a20*/  MUFU.EX2 R35, R35 ;  /* 0x0000002300237308 */ /* 0x000e220000000800 */
[----:B--2---:R-:W-:-:S01]  /*7a30*/  FADD.FTZ R63, R27, R2 ;  /* 0x000000021b3f7221 */ /* 0x004fc20000010000 */
[----:B------:R-:W-:Y:S01]  /*7a40*/  FADD.FTZ R0, R14, R59 ;  /* 0x0000003b0e007221 */ /* 0x000fe20000010000 */
[----:B------:R-:W-:-:S01]  /*7a50*/  FFMA.FTZ R59, R66, UR40, -R65 ;  /* 0x00000028423b7c23 */ /* 0x000fc20008010841 */
[----:B------:R-:W-:Y:S01]  /*7a60*/  FFMA.FTZ R66, R67, UR40, -R65 ;  /* 0x0000002843427c23 */ /* 0x000fe20008010841 */
[----:B---3--:R-:W-:-:S01]  /*7a70*/  FADD.FTZ R2, R30, R63 ;  /* 0x0000003f1e027221 */ /* 0x008fc20000010000 */
[----:B------:R-:W-:Y:S02]  /*7a80*/  FADD.FTZ R63, R13, R0 ;  /* 0x000000000d3f7221 */ /* 0x000fe40000010000 */
[----:B------:R-:W1:Y:S01]  /*7a90*/  MUFU.EX2 R38, R38 ;  /* 0x0000002600267308 */ /* 0x000e620000000800 */
[----:B----4-:R-:W-:-:S01]  /*7aa0*/  FADD.FTZ R73, R31, R2 ;  /* 0x000000021f497221 */ /* 0x010fc20000010000 */
[----:B------:R-:W-:-:S03]  /*7ab0*/  FADD.FTZ R0, R20, R63 ;  /* 0x0000003f14007221 */ /* 0x000fc60000010000 */
[----:B-----5:R-:W-:Y:S01]  /*7ac0*/  FADD.FTZ R2, R34, R73 ;  /* 0x0000004922027221 */ /* 0x020fe20000010000 */
[----:B------:R-:W-:-:S02]  /*7ad0*/  FADD.FTZ R63, R15, R0 ;  /* 0x000000000f3f7221 */ /* 0x000fc40000010000 */
[----:B------:R-:W2:Y:S01]  /*7ae0*/  MUFU.EX2 R39, R39 ;  /* 0x0000002700277308 */ /* 0x000ea20000000800 */
[----:B0-----:R-:W-:-:S01]  /*7af0*/  FADD.FTZ R67, R35, R2 ;  /* 0x0000000223437221 */ /* 0x001fc20000010000 */
[----:B------:R-:W-:Y:S01]  /*7b00*/  FADD.FTZ R0, R24, R63 ;  /* 0x0000003f18007221 */ /* 0x000fe20000010000 */
[----:B------:R-:W-:-:S01]  /*7b10*/  FFMA.FTZ R63, R70, UR40, -R65 ;  /* 0x00000028463f7c23 */ /* 0x000fc20008010841 */
[----:B------:R-:W-:-:S04]  /*7b20*/  FFMA.FTZ R70, R71, UR40, -R65 ;  /* 0x0000002847467c23 */ /* 0x000fc80008010841 */
        /* <DEDUP_REMOVED lines=8> */
[----:B------:R-:W-:-:S01]  /*7bb0*/  FFMA.FTZ R67, R74, UR40, -R65 ;  /* 0x000000284a437c23 */ /* 0x000fc20008010841 */
[----:B------:R-:W2:Y:S01]  /*7bc0*/  MUFU.EX2 R46, R46 ;  /* 0x0000002e002e7308 */ /* 0x000ea20000000800 */
[----:B0-----:R-:W-:-:S01]  /*7bd0*/  FADD.FTZ R2, R42, R73 ;  /* 0x000000492a027221 */ /* 0x001fc20000010000 */
[----:B------:R-:W-:-:S06]  /*7be0*/  FFMA.FTZ R74, R75, UR40, -R65 ;  /* 0x000000284b4a7c23 */ /* 0x000fcc0008010841 */
        /* <DEDUP_REMOVED lines=9> */
[----:B------:R-:W-:Y:S01]  /*7c80*/  FADD.FTZ R0, R40, R71 ;  /* 0x0000004728007221 */ /* 0x000fe20000010000 */
[----:B------:R-:W-:-:S01]  /*7c90*/  FFMA.FTZ R71, R78, UR40, -R65 ;  /* 0x000000284e477c23 */ /* 0x000fc20008010841 */
[----:B------:R-:W0:Y:S01]  /*7ca0*/  MUFU.EX2 R51, R51 ;  /* 0x0000003300337308 */ /* 0x000e220000000800 */
[----:B-1----:R-:W-:-:S04]  /*7cb0*/  FADD.FTZ R2, R50, R73 ;  /* 0x0000004932027221 */ /* 0x002fc80000010000 */
[----:B------:R-:W-:-:S03]  /*7cc0*/  FADD.FTZ R73, R7, R2 ;  /* 0x0000000207497221 */ /* 0x000fc60000010000 */
        /* <DEDUP_REMOVED lines=10> */
[----:B-1----:R-:W-:-:S01]  /*7d70*/  FADD.FTZ R2, R58, R75 ;  /* 0x0000004b3a027221 */ /* 0x002fc20000010000 */
[----:B------:R-:W-:-:S06]  /*7d80*/  FFMA.FTZ R65, R87, UR40, -R65 ;  /* 0x0000002857417c23 */ /* 0x000fcc0008010841 */
[----:B------:R-:W1:Y:S01]  /*7d90*/  MUFU.EX2 R59, R59 ;  /* 0x0000003b003b7308 */ /* 0x000e620000000800 */
[----:B--2---:R-:W-:-:S07]  /*7da0*/  FADD.FTZ R75, R55, R2 ;  /* 0x00000002374b7221 */ /* 0x004fce0000010000 */
[----:B------:R-:W2:Y:S01]  /*7db0*/  MUFU.EX2 R66, R66 ;  /* 0x0000004200427308 */ /* 0x000ea20000000800 */
[----:B0-----:R-:W-:-:S01]  /*7dc0*/  FADD.FTZ R2, R62, R75 ;  /* 0x0000004b3e027221 */ /* 0x001fc20000010000 */
[----:B------:R-:W-:-:S04]  /*7dd0*/  FADD.FTZ R75, R41, R0 ;  /* 0x00000000294b7221 */ /* 0x000fc80000010000 */
[----:B------:R-:W-:Y:S02]  /*7de0*/  FADD.FTZ R0, R48, R75 ;  /* 0x0000004b30007221 */ /* 0x000fe40000010000 */
[----:B------:R-:W0:Y:S01]  /*7df0*/  MUFU.EX2 R63, R63 ;  /* 0x0000003f003f7308 */ /* 0x000e220000000800 */
[----:B-1----:R-:W-:-:S01]  /*7e00*/  FADD.FTZ R77, R59, R2 ;  /* 0x000000023b4d7221 */ /* 0x002fc20000010000 */
[----:B------:R-:W-:-:S06]  /*7e10*/  FADD.FTZ R75, R45, R0 ;  /* 0x000000002d4b7221 */ /* 0x000fcc0000010000 */
        /* <DEDUP_REMOVED lines=40> */
.L_x_1324:
[----:B------:R-:W-:Y:S01]  /*80a0*/  ULEA UR6, UR33, UR36, 0x3 ;  /* 0x0000002421067291 */ /* 0x000fe2000f8e183f */
[----:B------:R-:W-:Y:S01]  /*80b0*/  ISETP.GT.AND P1, PT, R8, UR32, PT ;  /* 0x0000002008007c0c */ /* 0x000fe2000bf24270 */
[----:B------:R-:W-:Y:S01]  /*80c0*/  UMOV UR34, UR50 ;  /* 0x0000003200227c82 */ /* 0x000fe20008000000 */
        /* <DEDUP_REMOVED lines=102> */
[----:B------:R-:W-:Y:S01]  /*8730*/  IMAD.MOV.U32 R6, RZ, RZ, R3 ;  /* 0x000000ffff067224 */ /* 0x000fe200078e0003 */
[----:B------:R-:W-:Y:S06]  /*8740*/  @P1 BRA `(.L_x_1325) ;  /* 0xffffffd000281947 */ /* 0x000fec000383ffff */
.L_x_1306:
[----:B------:R-:W-:Y:S02]  /*8750*/  UISETP.NE.AND UP1, UPT, UR55, URZ, UPT ;  /* 0x0000003f3700728c */ /* 0x000fe4000bf25270 */
[----:B------:R-:W-:Y:S02]  /*8760*/  UISETP.NE.AND UP0, UPT, UR54, URZ, UPT ;  /* 0x0000003f3600728c */ /* 0x000fe4000bf05270 */
[----:B------:R-:W-:Y:S02]  /*8770*/  UIADD3 UR10, UR42, 0x7f, URZ ;  /* 0x0000007f2a0a7890 */ /* 0x000fe4000fffe03f */
[----:B------:R-:W-:Y:S02]  /*8780*/  UIADD3 UR11, UR41, 0x1, -UR48 ;  /* 0x00000001290b7890 */ /* 0x000fe4000fffe830 */
[----:B------:R-:W-:-:S03]  /*8790*/  PLOP3.LUT P1, PT, PT, PT, UP0, 0x40, 0x0 ;  /* 0x000000000000781c */ /* 0x000fc60003f2e808 */
[----:B------:R-:W-:Y:S01]  /*87a0*/  @UP1 ULDC UR6, c[0x0][0x44c] ;  /* 0x0001130000061ab9 */ /* 0x000fe20000000800 */
[----:B------:R-:W-:Y:S01]  /*87b0*/  @UP1 ULDC UR14, c[0x0][0x450] ;  /* 0x00011400000e1ab9 */ /* 0x000fe20000000800 */
[----:B------:R-:W-:-:S04]  /*87c0*/  UIMAD.WIDE.U32 UR6, UR10, UR6, URZ ;  /* 0x000000060a0672a5 */ /* 0x000fc8000f8e003f */
[----:B------:R-:W-:-:S04]  /*87d0*/  @UP1 USHF.R.U32.HI UR10, URZ, UR14, UR7 ;  /* 0x0000000e3f0a1299 */ /* 0x000fc80008011607 */
[----:B------:R-:W-:-:S04]  /*87e0*/  UIADD3 UR10, UR11, UR10, URZ ;  /* 0x0000000a0b0a7290 */ /* 0x000fc8000fffe03f */
[----:B------:R-:W-:Y:S01]  /*87f0*/  UIADD3 UR30, UR10, -UR30, URZ ;  /* 0x8000001e0a1e7290 */ /* 0x000fe2000fffe03f */
[----:B------:R-:W-:Y:S11]  /*8800*/  @P1 BRA `(.L_x_1326) ;  /* 0x0000000000501947 */ /* 0x000ff60003800000 */
[----:B------:R-:W-:Y:S02]  /*8810*/  UMOV UR14, UR10 ;  /* 0x0000000a000e7c82 */ /* 0x000fe40008000000 */
[----:B------:R-:W-:-:S06]  /*8820*/  UISETP.GT.AND UP0, UPT, UR14, -0x1, UPT ;  /* 0xffffffff0e00788c */ /* 0x000fcc000bf04270 */
[----:B------:R-:W-:-:S13]  /*8830*/  PLOP3.LUT P1, PT, PT, PT, UP0, 0x80, 0x0 ;  /* 0x000000000000781c */ /* 0x000fda0003f2f008 */
[----:B------:R-:W-:Y:S05]  /*8840*/  @P1 BRA `(.L_x_1327) ;  /* 0x0000000000201947 */ /* 0x000fea0003800000 */
[----:B------:R-:W-:Y:S01]  /*8850*/  ULDC UR15, c[0x0][0x9e4] ;  /* 0x00027900000f7ab9 */ /* 0x000fe20000000800 */
[----:B------:R-:W-:Y:S02]  /*8860*/  ULOP3.LUT UR14, URZ, UR14, URZ, 0x33, !UPT ;  /* 0x0000000e3f0e7292 */ /* 0x000fe4000f8e333f */
[----:B------:R-:W-:-:S11]  /*8870*/  UISETP.NE.AND UP0, UPT, UR15, 0x1, UPT ;  /* 0x000000010f00788c */ /* 0x000fd6000bf05270 */
[----:B------:R-:W-:Y:S02]  /*8880*/  @UP0 ULDC.64 UR6, c[0x0][0x9e8] ;  /* 0x00027a0000060ab9 */ /* 0x000fe40000000a00 */
[----:B------:R-:W-:-:S04]  /*8890*/  UIMAD.WIDE.U32 UR10, UR14, UR6, URZ ;  /* 0x000000060e0a72a5 */ /* 0x000fc8000f8e003f */
[----:B------:R-:W-:-:S04]  /*88a0*/  @UP0 USHF.R.U32.HI UR14, URZ, UR7, UR11 ;  /* 0x000000073f0e0299 */ /* 0x000fc8000801160b */
[----:B------:R-:W-:Y:S01]  /*88b0*/  ULOP3.LUT UR14, URZ, UR14, URZ, 0x33, !UPT ;  /* 0x0000000e3f0e7292 */ /* 0x000fe2000f8e333f */
[----:B------:R-:W-:Y:S11]  /*88c0*/  BRA `(.L_x_1328) ;  /* 0x0000000000147947 */ /* 0x000ff60003800000 */
.L_x_1327:
[----:B------:R-:W-:Y:S02]  /*88d0*/  ULDC UR15, c[0x0][0x9e4] ;  /* 0x00027900000f7ab9 */ /* 0x000fe40000000800 */
[----:B------:R-:W-:-:S11]  /*88e0*/  UISETP.NE.AND UP0, UPT, UR15, 0x1, UPT ;  /* 0x000000010f00788c */ /* 0x000fd6000bf05270 */
[----:B------:R-:W-:Y:S02]  /*88f0*/  @UP0 ULDC.64 UR6, c[0x0][0x9e8] ;  /* 0x00027a0000060ab9 */ /* 0x000fe40000000a00 */
[----:B------:R-:W-:-:S04]  /*8900*/  UIMAD.WIDE.U32 UR10, UR14, UR6, URZ ;  /* 0x000000060e0a72a5 */ /* 0x000fc8000f8e003f */
[----:B------:R-:W-:-:S12]  /*8910*/  @UP0 USHF.R.U32.HI UR14, URZ, UR7, UR11 ;  /* 0x000000073f0e0299 */ /* 0x000fd8000801160b */
.L_x_1328:
[----:B------:R-:W-:-:S04]  /*8920*/  UIMAD UR14, UR14, UR15, URZ ;  /* 0x0000000f0e0e72a4 */ /* 0x000fc8000f8e023f */
[----:B------:R-:W-:-:S04]  /*8930*/  UISETP.LT.AND UP0, UPT, UR30, UR14, UPT ;  /* 0x0000000e1e00728c */ /* 0x000fc8000bf01270 */
[----:B------:R-:W-:-:S12]  /*8940*/  USEL UR30, UR30, UR14, !UP0 ;  /* 0x0000000e1e1e7287 */ /* 0x000fd8000c000000 */
.L_x_1326:
[----:B------:R-:W-:-:S04]  /*8950*/  UIADD3 UR30, UR30, 0x7f, URZ ;  /* 0x0000007f1e1e7890 */ /* 0x000fc8000fffe03f */
[----:B------:R-:W-:-:S04]  /*8960*/  USHF.R.S32.HI UR6, URZ, 0x1f, UR30 ;  /* 0x0000001f3f067899 */ /* 0x000fc8000801141e */
[----:B------:R-:W-:-:S04]  /*8970*/  ULEA.HI UR6, UR6, UR30, URZ, 0x7 ;  /* 0x0000001e06067291 */ /* 0x000fc8000f8f383f */
[----:B------:R-:W-:-:S04]  /*8980*/  USHF.R.S32.HI UR6, URZ, 0x7, UR6 ;  /* 0x000000073f067899 */ /* 0x000fc80008011406 */
[----:B------:R-:W-:-:S04]  /*8990*/  UISETP.LT.AND UP0, UPT, UR38, UR6, UPT ;  /* 0x000000062600728c */ /* 0x000fc8000bf01270 */
[----:B------:R-:W-:-:S06]  /*89a0*/  USEL UR29, UR38, UR6, !UP0 ;  /* 0x00000006261d7287 */ /* 0x000fcc000c000000 */
[----:B------:R-:W-:-:S13]  /*89b0*/  ISETP.GE.AND P1, PT, R8, UR29, PT ;  /* 0x0000001d08007c0c */ /* 0x000fda000bf26270 */
[----:B------:R-:W-:Y:S05]  /*89c0*/  @!P1 BRA `(.L_x_1329) ;  /* 0x0000001c00a89947 */ /* 0x000fea0003800000 */
[----:B------:R-:W-:Y:S01]  /*89d0*/  IMAD.MOV.U32 R7, RZ, RZ, R4 ;  /* 0x000000ffff077224 */ /* 0x000fe200078e0004 */
[----:B------:R-:W-:Y:S01]  /*89e0*/  UMOV UR31, UR50 ;  /* 0x00000032001f7c82 */ /* 0x000fe20008000000 */
[----:B------:R-:W-:Y:S01]  /*89f0*/  IMAD.MOV.U32 R5, RZ, RZ, R3 ;  /* 0x000000ffff057224 */ /* 0x000fe200078e0003 */
[----:B------:R-:W-:-:S06]  /*8a00*/  UMOV UR30, UR49 ;  /* 0x00000031001e7c82 */ /* 0x000fcc0008000000 */
.L_x_1340:
[----:B------:R-:W-:Y:S01]  /*8a10*/  ISETP.NE.AND P2, PT, RZ, UR46, PT ;  /* 0x0000002eff007c0c */ /* 0x000fe2000bf45270 */
[----:B------:R-:W-:-:S04]  /*8a20*/  UISETP.NE.AND UP0, UPT, UR30, 0x1, UPT ;  /* 0x000000011e00788c */ /* 0x000fc8000bf05270 */
[----:B------:R-:W-:-:S04]  /*8a30*/  USEL UR50, URZ, 0x1, UP0 ;  /* 0x000000013f327887 */ /* 0x000fc80008000000 */
[----:B------:R-:W-:-:S04]  /*8a40*/  ULOP3.LUT UR50, UR31, UR50, URZ, 0x3c, !UPT ;  /* 0x000000321f327292 */ /* 0x000fc8000f8e3c3f */
[----:B------:R-:W-:Y:S08]  /*8a50*/  @P2 BRA `(.L_x_1330) ;  /* 0x0000000000382947 */ /* 0x000ff00003800000 */
[----:B------:R-:W-:Y:S05]  /*8a60*/  @!P0 BRA `(.L_x_1331) ;  /* 0x0000000000048947 */ /* 0x000fea0003800000 */
[----:B------:R-:W-:Y:S01]  /*8a70*/  BPT.TRAP 0x1 ;  /* 0x000000040000795c */ /* 0x000fe20000300000 */
.L_x_1331:
        /* <DEDUP_REMOVED lines=9> */
.L_x_1332:
[----:B-1----:R-:W-:Y:S05]  /*8b10*/  @P1 BRA `(.L_x_1330) ;  /* 0x0000000000081947 */ /* 0x002fea0003800000 */
[----:B------:R-:W1:Y:S02]  /*8b20*/  SYNCS.PHASECHK.TRANS64.TRYWAIT P1, [UR6+0x22830], R3 ;  /* 0x02283003ff0075a7 */ /* 0x000e640008020146 */
[----:B-1----:R-:W-:Y:S05]  /*8b30*/  @!P1 BRA `(.L_x_1333) ;  /* 0x00000100008c9947 */ /* 0x002fea0003800000 */
.L_x_1330:
        /* <DEDUP_REMOVED lines=40> */
.L_x_1335:
[----:B------:R-:W-:Y:S01]  /*8dc0*/  ULEA UR6, UR30, UR36, 0x3 ;  /* 0x000000241e067291 */ /* 0x000fe2000f8e183f */
[----:B------:R-:W-:-:S05]  /*8dd0*/  IMAD.U32 R3, RZ, RZ, UR31 ;  /* 0x0000001fff037e24 */ /* 0x000fca000f8e00ff */
[----:B------:R-:W-:-:S04]  /*8de0*/  SHF.L.U32 R3, R3, 0x1f, RZ ;  /* 0x0000001f03037819 */ /* 0x000fc800000006ff */
[----:B------:R0:W1:Y:S01]  /*8df0*/  SYNCS.PHASECHK.TRANS64.TRYWAIT P1, [UR6+0x22850], R3 ;  /* 0x02285003ff0075a7 */ /* 0x0000620008020146 */
[----:B------:R-:W-:Y:S05]  /*8e00*/  @!P0 BRA `(.L_x_1336) ;  /* 0x0000000000048947 */ /* 0x000fea0003800000 */
[----:B------:R-:W-:Y:S01]  /*8e10*/  BPT.TRAP 0x1 ;  /* 0x000000040000795c */ /* 0x000fe20000300000 */
.L_x_1336:
[----:B-1----:R-:W-:Y:S05]  /*8e20*/  @P1 BRA `(.L_x_1334) ;  /* 0x0000000000081947 */ /* 0x002fea0003800000 */
[----:B------:R-:W1:Y:S02]  /*8e30*/  SYNCS.PHASECHK.TRANS64.TRYWAIT P1, [UR6+0x22850], R3 ;  /* 0x02285003ff0075a7 */ /* 0x000e640008020146 */
[----:B-1----:R-:W-:Y:S05]  /*8e40*/  @!P1 BRA `(.L_x_1337) ;  /* 0x000000fc00e09947 */ /* 0x002fea0003800000 */
.L_x_1334:
        /* <DEDUP_REMOVED lines=31> */
.L_x_1338:
[----:B------:R-:W-:Y:S01]  /*9040*/  FMNMX.FTZ R4, R24, R5, !PT ;  /* 0x0000000518047209 */ /* 0x000fe20007810000 */
[----:B------:R-:W-:Y:S01]  /*9050*/  IMAD.U32 R152, RZ, RZ, UR40 ;  /* 0x00000028ff987e24 */ /* 0x000fe2000f8e00ff */
[----:B------:R-:W-:Y:S01]  /*9060*/  FMNMX.FTZ R6, R26, R7, !PT ;  /* 0x000000071a067209 */ /* 0x000fe20007810000 */
[----:B------:R-:W-:Y:S01]  /*9070*/  ULEA UR6, UR49, UR36, 0x3 ;  /* 0x0000002431067291 */ /* 0x000fe2000f8e183f */
[----:B0-----:R-:W-:Y:S02]  /*9080*/  FMNMX.FTZ R3, R25, R4, !PT ;  /* 0x0000000419037209 */ /* 0x001fe40007810000 */
        /* <DEDUP_REMOVED lines=76> */
[----:B------:R-:W-:Y:S01]  /*9550*/  FFMA.FTZ R45, R65, UR40, -R152 ;  /* 0x00000028412d7c23 */ /* 0x000fe20008010898 */
[----:B------:R-:W-:Y:S02]  /*9560*/  IMAD.U32 R65, RZ, RZ, UR40 ;  /* 0x00000028ff417e24 */ /* 0x000fe4000f8e00ff */
[----:B------:R-:W-:Y:S01]  /*9570*/  FMUL.FTZ R12, R5, UR40 ;  /* 0x00000028050c7c20 */ /* 0x000fe20008410000 */
[----:B------:R-:W-:-:S01]  /*9580*/  FADD.FTZ R5, -R4, R7 ;  /* 0x0000000704057221 */ /* 0x000fc20000010100 */
[----:B------:R-:W-:Y:S01]  /*9590*/  FFMA.FTZ R6, R24, UR40, -R152 ;  /* 0x0000002818067c23 */ /* 0x000fe20008010898 */
[----:B------:R-:W-:-:S01]  /*95a0*/  FFMA.FTZ R65, R4, R65, -8 ;  /* 0xc100000004417423 */ /* 0x000fc20000010041 */
[----:B------:R0:W-:Y:S01]  /*95b0*/  MUFU.EX2 R7, R12 ;  /* 0x0000000c00077308 */ /* 0x0001e20000000800 */
[----:B------:R-:W-:Y:S01]  /*95c0*/  FMUL.FTZ R5, R5, UR40 ;  /* 0x0000002805057c20 */ /* 0x000fe20008410000 */
[----:B------:R-:W-:Y:S01]  /*95d0*/  FFMA.FTZ R10, R28, UR40, -R152 ;  /* 0x000000281c0a7c23 */ /* 0x000fe20008010898 */
[----:B------:R-:W-:-:S01]  /*95e0*/  FFMA.FTZ R26, R26, UR40, -R65 ;  /* 0x000000281a1a7c23 */ /* 0x000fc20008010841 */
[--C-:B------:R-:W-:Y:S01]  /*95f0*/  FFMA.FTZ R27, R27, UR40, -R65.reuse ;  /* 0x000000281b1b7c23 */ /* 0x100fe20008010841 */
[----:B------:R-:W-:-:S01]  /*9600*/  FFMA.FTZ R30, R30, UR40, -R65 ;  /* 0x000000281e1e7c23 */ /* 0x000fc20008010841 */
[----:B------:R-:W-:Y:S01]  /*9610*/  FFMA.FTZ R11, R29, UR40, -R152 ;  /* 0x000000281d0b7c23 */ /* 0x000fe20008010898 */
[----:B------:R-:W-:-:S01]  /*9620*/  FFMA.FTZ R31, R31, UR40, -R65 ;  /* 0x000000281f1f7c23 */ /* 0x000fc20008010841 */
[----:B------:R-:W1:Y:S01]  /*9630*/  MUFU.EX2 R6, R6 ;  /* 0x0000000600067308 */ /* 0x000e620000000800 */
[----:B0-----:R-:W-:-:S01]  /*9640*/  FFMA.FTZ R12, R32, UR40, -R152 ;  /* 0x00000028200c7c23 */ /* 0x001fc20008010898 */
[----:B------:R-:W-:Y:S01]  /*9650*/  FFMA.FTZ R34, R34, UR40, -R65 ;  /* 0x0000002822227c23 */ /* 0x000fe20008010841 */
[----:B------:R-:W-:-:S01]  /*9660*/  FFMA.FTZ R13, R33, UR40, -R152 ;  /* 0x00000028210d7c23 */ /* 0x000fc20008010898 */
[----:B------:R-:W-:Y:S01]  /*9670*/  FFMA.FTZ R35, R35, UR40, -R65 ;  /* 0x0000002823237c23 */ /* 0x000fe20008010841 */
[----:B------:R-:W-:-:S01]  /*9680*/  FFMA.FTZ R14, R36, UR40, -R152 ;  /* 0x00000028240e7c23 */ /* 0x000fc20008010898 */
[--C-:B------:R-:W-:Y:S01]  /*9690*/  FFMA.FTZ R15, R37, UR40, -R152.reuse ;  /* 0x00000028250f7c23 */ /* 0x100fe20008010898 */
        /* <DEDUP_REMOVED lines=26> */
[----:B0-----:R-:W-:-:S01]  /*9840*/  FFMA.FTZ R0, R5, R0, R26 ;  /* 0x0000000005007223 */ /* 0x001fc2000001001a */
[--C-:B------:R-:W-:Y:S01]  /*9850*/  FFMA.FTZ R58, R58, UR40, -R65.reuse ;  /* 0x000000283a3a7c23 */ /* 0x100fe20008010841 */
[----:B------:R-:W-:-:S01]  /*9860*/  FFMA.FTZ R59, R59, UR40, -R65 ;  /* 0x000000283b3b7c23 */ /* 0x000fc20008010841 */
[----:B------:R-:W-:Y:S01]  /*9870*/  FFMA.FTZ R40, R60, UR40, -R152 ;  /* 0x000000283c287c23 */ /* 0x000fe20008010898 */
[----:B------:R-:W-:-:S01]  /*9880*/  FFMA.FTZ R62, R62, UR40, -R65 ;  /* 0x000000283e3e7c23 */ /* 0x000fc20008010841 */
[--C-:B------:R-:W-:Y:S01]  /*9890*/  FFMA.FTZ R41, R61, UR40, -R152.reuse ;  /* 0x000000283d297c23 */ /* 0x100fe20008010898 */
[----:B------:R-:W-:-:S01]  /*98a0*/  FFMA.FTZ R61, R81, UR40, -R152 ;  /* 0x00000028513d7c23 */ /* 0x000fc20008010898 */
[----:B------:R-:W0:Y:S01]  /*98b0*/  MUFU.EX2 R10, R10 ;  /* 0x0000000a000a7308 */ /* 0x000e220000000800 */
[----:B-1----:R-:W-:-:S01]  /*98c0*/  FADD.FTZ R73, R9, R2 ;  /* 0x0000000209497221 */ /* 0x002fc20000010000 */
[----:B------:R-:W-:Y:S01]  /*98d0*/  FFMA.FTZ R63, R63, UR40, -R65 ;  /* 0x000000283f3f7c23 */ /* 0x000fe20008010841 */
[----:B------:R-:W-:-:S01]  /*98e0*/  FFMA.FTZ R44, R64, UR40, -R152 ;  /* 0x00000028402c7c23 */ /* 0x000fc20008010898 */
[--C-:B------:R-:W-:Y:S01]  /*98f0*/  FFMA.FTZ R66, R66, UR40, -R65.reuse ;  /* 0x0000002842427c23 */ /* 0x100fe20008010841 */
[----:B------:R-:W-:-:S01]  /*9900*/  FFMA.FTZ R67, R67, UR40, -R65 ;  /* 0x0000002843437c23 */ /* 0x000fc20008010841 */
[----:B------:R-:W-:Y:S01]  /*9910*/  FFMA.FTZ R48, R68, UR40, -R152 ;  /* 0x0000002844307c23 */ /* 0x000fe20008010898 */
[----:B------:R-:W-:-:S01]  /*9920*/  FFMA.FTZ R68, R70, UR40, -R65 ;  /* 0x0000002846447c23 */ /* 0x000fc20008010841 */
[----:B------:R-:W1:Y:S01]  /*9930*/  MUFU.EX2 R30, R30 ;  /* 0x0000001e001e7308 */ /* 0x000e620000000800 */
[----:B--2---:R-:W-:-:S01]  /*9940*/  FADD.FTZ R77, R27, R0 ;  /* 0x000000001b4d7221 */ /* 0x004fc20000010000 */
[----:B------:R-:W-:Y:S01]  /*9950*/  FFMA.FTZ R49, R69, UR40, -R152 ;  /* 0x0000002845317c23 */ /* 0x000fe20008010898 */
[----:B------:R-:W-:-:S01]  /*9960*/  FFMA.FTZ R71, R71, UR40, -R65 ;  /* 0x0000002847477c23 */ /* 0x000fc20008010841 */
[----:B------:R-:W-:Y:S01]  /*9970*/  FFMA.FTZ R52, R72, UR40, -R152 ;  /* 0x0000002848347c23 */ /* 0x000fe20008010898 */
[----:B------:R-:W-:-:S01]  /*9980*/  FFMA.FTZ R70, R74, UR40, -R65 ;  /* 0x000000284a467c23 */ /* 0x000fc20008010841 */
[----:B------:R-:W-:Y:S01]  /*9990*/  FFMA.FTZ R56, R76, UR40, -R152 ;  /* 0x000000284c387c23 */ /* 0x000fe20008010898 */
[----:B------:R-:W-:-:S01]  /*99a0*/  FFMA.FTZ R72, R78, UR40, -R65 ;  /* 0x000000284e487c23 */ /* 0x000fc20008010841 */
[----:B------:R-:W2:Y:S01]  /*99b0*/  MUFU.EX2 R11, R11 ;  /* 0x0000000b000b7308 */ /* 0x000ea20000000800 */
        /* <DEDUP_REMOVED lines=46> */
[----:B--2---:R-:W-:-:S01]  /*9ca0*/  FADD.FTZ R0, R28, R73 ;  /* 0x000000491c007221 */ /* 0x004fc20000010000 */
        /* <DEDUP_REMOVED lines=33> */
[--C-:B------:R-:W-:Y:S01]  /*9ec0*/  FFMA.FTZ R75, R83, UR40, -R65.reuse ;  /* 0x00000028534b7c23 */ /* 0x100fe20008010841 */
[----:B------:R-:W-:-:S05]  /*9ed0*/  FFMA.FTZ R65, R87, UR40, -R65 ;  /* 0x0000002857417c23 */ /* 0x000fca0008010841 */
        /* <DEDUP_REMOVED lines=8> */
[----:B------:R-:W-:Y:S01]  /*9f60*/  MUFU.EX2 R71, R71 ;  /* 0x0000004700477308 */ /* 0x000fe20000000800 */
[----:B--2---:R-:W-:-:S07]  /*9f70*/  FADD.FTZ R2, R68, R81 ;  /* 0x0000005144027221 */ /* 0x004fce0000010000 */
        /* <DEDUP_REMOVED lines=11> */
[----:B------:R1:W2:Y:S08]  /*a030*/  MUFU.EX2 R78, R79 ;  /* 0x0000004f004e7308 */ /* 0x0002b00000000800 */
[----:B------:R-:W3:Y:S01]  /*a040*/  MUFU.EX2 R60, R60 ;  /* 0x0000003c003c7308 */ /* 0x000ee20000000800 */
[----:B-1----:R-:W-:-:S01]  /*a050*/  FADD.FTZ R79, R71, R2 ;  /* 0x00000002474f7221 */ /* 0x002fc20000010000 */
[----:B0-----:R-:W-:-:S03]  /*a060*/  FADD.FTZ R77, R57, R0 ;  /* 0x00000000394d7221 */ /* 0x001fc60000010000 */
[----:B------:R-:W-:-:S03]  /*a070*/  FADD.FTZ R2, R70, R79 ;  /* 0x0000004f46027221 */ /* 0x000fc60000010000 */
[----:B------:R-:W0:Y:S01]  /*a080*/  MUFU.EX2 R74, R74 ;  /* 0x0000004a004a7308 */ /* 0x000e220000000800 */
[----:B------:R-:W-:-:S04]  /*a090*/  FADD.FTZ R79, R73, R2 ;  /* 0x00000002494f7221 */ /* 0x000fc80000010000 */
[----:B------:R-:W-:-:S03]  /*a0a0*/  FADD.FTZ R79, R72, R79 ;  /* 0x0000004f484f7221 */ /* 0x000fc60000010000 */
[----:B------:R-:W1:Y:S01]  /*a0b0*/  MUFU.EX2 R61, R61 ;  /* 0x0000003d003d7308 */ /* 0x000e620000000800 */
[----:B--2---:R-:W-:-:S01]  /*a0c0*/  FADD.FTZ R79, R78, R79 ;  /* 0x0000004f4e4f7221 */ /* 0x004fc20000010000 */
[----:B---3--:R-:W-:-:S06]  /*a0d0*/  FADD.FTZ R0, R60, R77 ;  /* 0x0000004d3c007221 */ /* 0x008fcc0000010000 */
        /* <DEDUP_REMOVED lines=14> */
.L_x_1339:
        /* <DEDUP_REMOVED lines=105> */
[----:B------:R-:W-:Y:S01]  /*a850*/  F2FP.SATFINITE.E4M3.F32.PACK_AB_MERGE_C R155, R75, R74, R11 ;  /* 0x0000004a4b9b723e */ /* 0x000fe2000480700b */
[----:B------:R-:W-:Y:S06]  /*a860*/  @P1 BRA `(.L_x_1340) ;  /* 0xffffffe000681947 */ /* 0x000fec000383ffff */
.L_x_1329:
[----:B------:R-:W-:-:S13]  /*a870*/  ISETP.GE.AND P1, PT, R8, UR38, PT ;  /* 0x0000002608007c0c */ /* 0x000fda000bf26270 */
[----:B------:R-:W-:Y:S05]  /*a880*/  @!P1 BRA `(.L_x_1341) ;  /* 0x0000002c00e49947 */ /* 0x000fea0003800000 */
[----:B------:R-:W-:Y:S01]  /*a890*/  IMAD.MOV.U32 R7, RZ, RZ, R4 ;  /* 0x000000ffff077224 */ /* 0x000fe200078e0004 */
[----:B------:R-:W-:Y:S01]  /*a8a0*/  UMOV UR33, UR50 ;  /* 0x0000003200217c82 */ /* 0x000fe20008000000 */
[----:B------:R-:W-:Y:S01]  /*a8b0*/  IMAD.MOV.U32 R6, RZ, RZ, R3 ;  /* 0x000000ffff067224 */ /* 0x000fe200078e0003 */
[----:B------:R-:W-:Y:S01]  /*a8c0*/  UMOV UR32, UR49 ;  /* 0x0000003100207c82 */ /* 0x000fe20008000000 */
[----:B------:R-:W-:Y:S01]  /*a8d0*/  ULDC UR29, c[0x0][0x9e4] ;  /* 0x00027900001d7ab9 */ /* 0x000fe20000000800 */
[----:B------:R-:W-:Y:S01]  /*a8e0*/  ULDC UR31, c[0x0][0x9dc] ;  /* 0x00027700001f7ab9 */ /* 0x000fe20000000800 */
[----:B------:R-:W-:-:S05]  /*a8f0*/  ULDC UR30, c[0x0][0x9e0] ;  /* 0x00027800001e7ab9 */ /* 0x000fca0000000800 */
.L_x_1360:
[----:B------:R-:W-:Y:S01]  /*a900*/  UIADD3 UR49, UR32, 0x1, URZ ;  /* 0x0000000120317890 */ /* 0x000fe2000fffe03f */
[----:B------:R-:W-:-:S03]  /*a910*/  ISETP.NE.AND P2, PT, RZ, UR46, PT ;  /* 0x0000002eff007c0c */ /* 0x000fc6000bf45270 */
[----:B------:R-:W-:-:S04]  /*a920*/  UISETP.NE.AND UP0, UPT, UR49, 0x2, UPT ;  /* 0x000000023100788c */ /* 0x000fc8000bf05270 */
[----:B------:R-:W-:Y:S02]  /*a930*/  USEL UR50, URZ, 0x1, UP0 ;  /* 0x000000013f327887 */ /* 0x000fe40008000000 */
[----:B------:R-:W-:Y:S02]  /*a940*/  USEL UR49, UR49, URZ, UP0 ;  /* 0x0000003f31317287 */ /* 0x000fe40008000000 */
[----:B------:R-:W-:Y:S02]  /*a950*/  ULOP3.LUT UR50, UR33, UR50, URZ, 0x3c, !UPT ;  /* 0x0000003221327292 */ /* 0x000fe4000f8e3c3f */
[----:B------:R-:W-:Y:S10]  /*a960*/  @P2 BRA `(.L_x_1342) ;  /* 0x00000000002c2947 */ /* 0x000ff40003800000 */
[----:B------:R-:W-:Y:S05]  /*a970*/  @!P0 BRA `(.L_x_1343) ;  /* 0x0000000000048947 */ /* 0x000fea0003800000 */
[----:B------:R-:W-:Y:S01]  /*a980*/  BPT.TRAP 0x1 ;  /* 0x000000040000795c */ /* 0x000fe20000300000 */
.L_x_1343:
[----:B------:R-:W-:Y:S01]  /*a990*/  ULEA UR6, UR49, UR36, 0x3 ;  /* 0x0000002431067291 */ /* 0x000fe2000f8e183f */
[----:B------:R-:W-:-:S05]  /*a9a0*/  IMAD.U32 R3, RZ, RZ, UR50 ;  /* 0x00000032ff037e24 */ /* 0x000fca000f8e00ff */
[----:B------:R-:W-:-:S04]  /*a9b0*/  SHF.L.U32 R3, R3, 0x1f, RZ ;  /* 0x0000001f03037819 */ /* 0x000fc800000006ff */
[----:B------:R0:W1:Y:S01]  /*a9c0*/  SYNCS.PHASECHK.TRANS64.TRYWAIT P1, [UR6+0x22830], R3 ;  /* 0x02283003ff0075a7 */ /* 0x0000620008020146 */
[----:B------:R-:W-:Y:S05]  /*a9d0*/  @!P0 BRA `(.L_x_1344) ;  /* 0x0000000000048947 */ /* 0x000fea0003800000 */
[----:B------:R-:W-:Y:S01]  /*a9e0*/  BPT.TRAP 0x1 ;  /* 0x000000040000795c */ /* 0x000fe20000300000 */
.L_x_1344:
[----:B-1----:R-:W-:Y:S05]  /*a9f0*/  @P1 BRA `(.L_x_1342) ;  /* 0x0000000000081947 */ /* 0x002fea0003800000 */
[----:B------:R-:W1:Y:S02]  /*aa00*/  SYNCS.PHASECHK.TRANS64.TRYWAIT P1, [UR6+0x22830], R3 ;  /* 0x02283003ff0075a7 */ /* 0x000e640008020146 */
[----:B-1----:R-:W-:Y:S05]  /*aa10*/  @!P1 BRA `(.L_x_1345) ;  /* 0x000000e400049947 */ /* 0x002fea0003800000 */
.L_x_1342:
[----:B-1----:R-:W1:Y:S01]  /*aa20*/  S2R R4, SR_TID.X ;  /* 0x0000000000047919 */ /* 0x002e620000002100 */
[----:B------:R-:W-:Y:S01]  /*aa30*/  UIMAD UR26, UR49, 0x600, UR28 ;  /* 0x00000600311a78a4 */ /* 0x000fe2000f8e021c */
[----:B------:R-:W-:Y:S01]  /*aa40*/  UMOV UR27, 0x80000020 ;  /* 0x80000020001b7882 */ /* 0x000fe20000000000 */
[----:B------:R-:W-:Y:S02]  /*aa50*/  UMOV UR7, 0x80000020 ;  /* 0x8000002000077882 */ /* 0x000fe40000000000 */
[----:B------:R-:W-:Y:S02]  /*aa60*/  UIADD3 UR6, UR26, 0x2, URZ ;  /* 0x000000021a067890 */ /* 0x000fe4000fffe03f */
        /* <DEDUP_REMOVED lines=32> */
.L_x_1347:
[----:B------:R-:W-:Y:S01]  /*ac70*/  ULEA UR6, UR32, UR36, 0x3 ;  /* 0x0000002420067291 */ /* 0x000fe2000f8e183f */
[----:B------:R-:W-:-:S05]  /*ac80*/  IMAD.U32 R3, RZ, RZ, UR33 ;  /* 0x00000021ff037e24 */ /* 0x000fca000f8e00ff */
[----:B------:R-:W-:-:S04]  /*ac90*/  SHF.L.U32 R3, R3, 0x1f, RZ ;  /* 0x0000001f03037819 */ /* 0x000fc800000006ff */
[----:B------:R0:W1:Y:S01]  /*aca0*/  SYNCS.PHASECHK.TRANS64.TRYWAIT P1, [UR6+0x22850], R3 ;  /* 0x02285003ff0075a7 */ /* 0x0000620008020146 */
[----:B------:R-:W-:Y:S05]  /*acb0*/  @!P0 BRA `(.L_x_1348) ;  /* 0x0000000000048947 */ /* 0x000fea0003800000 */
[----:B------:R-:W-:Y:S01]  /*acc0*/  BPT.TRAP 0x1 ;  /* 0x000000040000795c */ /* 0x000fe20000300000 */
.L_x_1348:
[----:B-1----:R-:W-:Y:S05]  /*acd0*/  @P1 BRA `(.L_x_1346) ;  /* 0x0000000000081947 */ /* 0x002fea0003800000 */
[----:B------:R-:W1:Y:S02]  /*ace0*/  SYNCS.PHASECHK.TRANS64.TRYWAIT P1, [UR6+0x22850], R3 ;  /* 0x02285003ff0075a7 */ /* 0x000e640008020146 */
[----:B-1----:R-:W-:Y:S05]  /*acf0*/  @!P1 BRA `(.L_x_1349) ;  /* 0x000000e000649947 */ /* 0x002fea0003800000 */
.L_x_1346:
        /* <DEDUP_REMOVED lines=31> */
.L_x_1350:
        /* <DEDUP_REMOVED lines=38> */
.L_x_1353:
[----:B------:R-:W-:-:S05]  /*b150*/  IMAD.U32 R152, RZ, RZ, UR29 ;  /* 0x0000001dff987e24 */ /* 0x000fca000f8e00ff */
[----:B------:R-:W-:-:S13]  /*b160*/  ISETP.NE.AND P1, PT, R152, 0x1, PT ;  /* 0x000000019800780c */ /* 0x000fda0003f25270 */
[----:B------:R-:W0:Y:S02]  /*b170*/  @P1 LDC.64 R4, c[0x0][0x9e8] ;  /* 0x00027a00ff041b82 */ /* 0x000e240000000a00 */
[----:B0-----:R-:W-:-:S05]  /*b180*/  @P1 IMAD.HI.U32 R4, R11, R4, RZ ;  /* 0x000000040b041227 */ /* 0x001fca00078e00ff */
[----:B------:R-:W-:-:S07]  /*b190*/  @P1 SHF.R.U32.HI R11, RZ, R5, R4 ;  /* 0x00000005ff0b1219 */ /* 0x000fce0000011604 */
.L_x_1354:
[----:B------:R-:W-:Y:S05]  /*b1a0*/  BSYNC B0 ;  /* 0x0000000000007941 */ /* 0x000fea0003800000 */
.L_x_1352:
[----:B------:R-:W-:-:S04]  /*b1b0*/  IMAD R11, R11, R152, -R3 ;  /* 0x000000980b0b7224 */ /* 0x000fc800078e0a03 */
[----:B------:R-:W-:-:S05]  /*b1c0*/  IMAD.IADD R11, R11, 0x1, -R16 ;  /* 0x000000010b0b7824 */ /* 0x000fca00078e0a10 */
[----:B------:R-:W-:Y:S02]  /*b1d0*/  VIADDMNMX R10, R11, R152, R10, PT ;  /* 0x000000980b0a7246 */ /* 0x000fe4000380010a */
[----:B------:R-:W-:-:S07]  /*b1e0*/  VIMNMX R12, R12, R11, !PT ;  /* 0x0000000b0c0c7248 */ /* 0x000fce0007fe0100 */
.L_x_1351:
        /* <DEDUP_REMOVED lines=116> */
.L_x_1357:
[----:B------:R-:W-:-:S05]  /*b930*/  IMAD.U32 R14, RZ, RZ, UR29 ;  /* 0x0000001dff0e7e24 */ /* 0x000fca000f8e00ff */
[----:B------:R-:W-:-:S13]  /*b940*/  ISETP.NE.AND P2, PT, R14, 0x1, PT ;  /* 0x000000010e00780c */ /* 0x000fda0003f45270 */
[----:B------:R-:W0:Y:S02]  /*b950*/  @P2 LDC.64 R4, c[0x0][0x9e8] ;  /* 0x00027a00ff042b82 */ /* 0x000e240000000a00 */
[----:B0-----:R-:W-:-:S05]  /*b960*/  @P2 IMAD.HI.U32 R4, R12, R4, RZ ;  /* 0x000000040c042227 */ /* 0x001fca00078e00ff */
[----:B------:R-:W-:-:S07]  /*b970*/  @P2 SHF.R.U32.HI R12, RZ, R5, R4 ;  /* 0x00000005ff0c2219 */ /* 0x000fce0000011604 */
.L_x_1358:
[----:B------:R-:W-:Y:S05]  /*b980*/  BSYNC B0 ;  /* 0x0000000000007941 */ /* 0x000fea0003800000 */
.L_x_1356:
[----:B------:R-:W-:-:S04]  /*b990*/  IMAD R3, R12, R14, -R3 ;  /* 0x0000000e0c037224 */ /* 0x000fc800078e0a03 */
[----:B------:R-:W-:-:S05]  /*b9a0*/  IMAD.IADD R3, R3, 0x1, -R16 ;  /* 0x0000000103037824 */ /* 0x000fca00078e0a10 */
[----:B------:R-:W-:Y:S02]  /*b9b0*/  VIADDMNMX R10, R3, R14, R10, PT ;  /* 0x0000000e030a7246 */ /* 0x000fe4000380010a */
[----:B------:R-:W-:-:S07]  /*b9c0*/  VIMNMX R9, R9, R3, !PT ;  /* 0x0000000309097248 */ /* 0x000fce0007fe0100 */
.L_x_1355:
        /* <DEDUP_REMOVED lines=378> */
.L_x_1359:
        /* <DEDUP_REMOVED lines=107> */
.L_x_1341:
[----:B------:R-:W-:Y:S06]  /*d820*/  BAR.ARV 0x8, 0x180 ;  /* 0x0206000000007b1d */ /* 0x000fec0000002000 */
[----:B------:R-:W-:Y:S05]  /*d830*/  @!P0 BRA `(.L_x_1361) ;  /* 0x0000000000048947 */ /* 0x000fea0003800000 */
[----:B------:R-:W-:Y:S01]  /*d840*/  BPT.TRAP 0x1 ;  /* 0x000000040000795c */ /* 0x000fe20000300000 */
.L_x_1361:
[----:B------:R-:W-:Y:S01]  /*d850*/  ULEA UR9, UR49, UR36, 0x3 ;  /* 0x0000002431097291 */ /* 0x000fe2000f8e183f */
[----:B------:R-:W-:-:S05]  /*d860*/  IMAD.U32 R5, RZ, RZ, UR50 ;  /* 0x00000032ff057e24 */ /* 0x000fca000f8e00ff */
[----:B------:R-:W-:-:S04]  /*d870*/  SHF.L.U32 R5, R5, 0x1f, RZ ;  /* 0x0000001f05057819 */ /* 0x000fc800000006ff */
[----:B------:R0:W1:Y:S01]  /*d880*/  SYNCS.PHASECHK.TRANS64.TRYWAIT P1, [UR9+0x22850], R5 ;  /* 0x02285005ff0075a7 */ /* 0x0000620008020149 */
[----:B------:R-:W-:Y:S05]  /*d890*/  @!P0 BRA `(.L_x_1362) ;  /* 0x0000000000048947 */ /* 0x000fea0003800000 */
[----:B------:R-:W-:Y:S01]  /*d8a0*/  BPT.TRAP 0x1 ;  /* 0x000000040000795c */ /* 0x000fe20000300000 */
.L_x_1362:
[----:B-1----:R-:W-:Y:S05]  /*d8b0*/  @P1 BRA `(.L_x_1363) ;  /* 0x0000000000081947 */ /* 0x002fea0003800000 */
[----:B------:R-:W1:Y:S02]  /*d8c0*/  SYNCS.PHASECHK.TRANS64.TRYWAIT P1, [UR9+0x22850], R5 ;  /* 0x02285005ff0075a7 */ /* 0x000e640008020149 */
[----:B-1----:R-:W-:Y:S05]  /*d8d0*/  @!P1 BRA `(.L_x_1364) ;  /* 0x000000b400849947 */ /* 0x002fea0003800000 */
.L_x_1363:
[----:B------:R-:W-:Y:S01]  /*d8e0*/  UIADD3 UR36, UR36, 0x400, URZ ;  /* 0x0000040024247890 */ /* 0x000fe2000fffe03f */
[----:B------:R-:W-:Y:S01]  /*d8f0*/  WARPGROUP.ARRIVE ;  /* 0x00000000000079c5 */ /* 0x000fe20000000000 */
[----:B------:R-:W-:Y:S01]  /*d900*/  UMOV UR7, 0x40000040 ;  /* 0x4000004000077882 */ /* 0x000fe20000000000 */
[----:B------:R-:W-:Y:S01]  /*d910*/  ULDC.64 UR10, c[0x0][0x9a0] ;  /* 0x00026800000a7ab9 */ /* 0x000fe20000000a00 */
[----:B------:R-:W-:Y:S01]  /*d920*/  USHF.R.U32.HI UR36, URZ, 0x4, UR36 ;  /* 0x000000043f247899 */ /* 0x000fe20008011624 */
[----:B01----:R-:W-:Y:S01]  /*d930*/  IMAD.MOV.U32 R5, RZ, RZ, 0x3f800000 ;  /* 0x3f800000ff057424 */ /* 0x003fe200078e00ff */
[----:B------:R-:W-:Y:S02]  /*d940*/  UISETP.NE.U32.AND UP0, UPT, UR10, URZ, UPT ;  /* 0x0000003f0a00728c */ /* 0x000fe4000bf05070 */
[----:B------:R-:W-:Y:S02]  /*d950*/  ULOP3.LUT UR36, UR36, 0x3fff, URZ, 0xc0, !UPT ;  /* 0x00003fff24247892 */ /* 0x000fe4000f8ec03f */
[----:B------:R-:W-:-:S02]  /*d960*/  UISETP.NE.AND.EX UP0, UPT, UR11, URZ, UPT, UP0 ;  /* 0x0000003f0b00728c */ /* 0x000fc4000bf05300 */
[----:B------:R-:W-:-:S04]  /*d970*/  ULOP3.LUT UR8, UR36, 0x10000, URZ, 0xfc, !UPT ;  /* 0x0001000024087892 */ /* 0x000fc8000f8efc3f */
[----:B------:R-:W-:Y:S01]  /*d980*/  ULEA UR8, UR49, UR8, 0xa ;  /* 0x0000000831087291 */ /* 0x000fe2000f8e503f */
[----:B------:R-:W-:-:S04]  /*d990*/  PLOP3.LUT P1, PT, PT, PT, UP0, 0x80, 0x0 ;  /* 0x000000000000781c */ /* 0x000fc80003f2f008 */
[----:B------:R-:W-:Y:S02]  /*d9a0*/  @UP0 ULDC.64 UR12, c[0x0][0x9c8] ;  /* 0x00027200000c0ab9 */ /* 0x000fe40000000a00 */
[----:B------:R-:W-:Y:S01]  /*d9b0*/  UMOV UR6, UR8 ;  /* 0x0000000800067c82 */ /* 0x000fe20008000000 */
[----:B------:R-:W-:-:S09]  /*d9c0*/  @UP0 UIMAD.WIDE.U32 UR4, UR53, UR12, URZ ;  /* 0x0000000c350402a5 */ /* 0x000fd2000f8e003f */
[----:B------:R-:W-:Y:S01]  /*d9d0*/  QGMMA.64x128x32.F32.E4M3.E4M3 R88, R164, gdesc[UR4], R88, gsb0 ;  /* 0x01e00004a4587df3 */ /* 0x000fe20008000858 */
[----:B------:R-:W-:-:S04]  /*d9e0*/  @UP0 USHF.R.S32.HI UR6, URZ, 0x1f, UR53 ;  /* 0x0000001f3f060899 */ /* 0x000fc80008011435 */
[----:B------:R-:W-:-:S04]  /*d9f0*/  @UP0 UIMAD UR6, UR6, UR12, URZ ;  /* 0x0000000c060602a4 */ /* 0x000fc8000f8e023f */
[----:B------:R-:W-:-:S04]  /*da00*/  @UP0 UIMAD UR6, UR53, UR13, UR6 ;  /* 0x0000000d350602a4 */ /* 0x000fc8000f8e0206 */
[----:B------:R-:W-:-:S03]  /*da10*/  @UP0 UIADD3 UR5, UR5, UR6, URZ ;  /* 0x0000000605050290 */ /* 0x000fc6000fffe03f */
[----:B------:R-:W-:Y:S02]  /*da20*/  @UP0 ULDC.64 UR6, c[0x0][0x9d0] ;  /* 0x0002740000060ab9 */ /* 0x000fe40000000a00 */
[----:B------:R-:W-:-:S04]  /*da30*/  @UP0 UIMAD.WIDE.U32 UR4, UR43, UR6, UR4 ;  /* 0x000000062b0402a5 */ /* 0x000fc8000f8e0004 */
[----:B------:R-:W-:Y:S02]  /*da40*/  @UP0 ULEA UR6, UP1, UR4, UR10, 0x2 ;  /* 0x0000000a04060291 */ /* 0x000fe4000f82103f */
[----:B------:R-:W-:-:S04]  /*da50*/  @UP0 UIMAD UR5, UR43, UR7, UR5 ;  /* 0x000000072b0502a4 */ /* 0x000fc8000f8e0205 */
[----:B------:R-:W-:Y:S01]  /*da60*/  IMAD.U32 R6, RZ, RZ, UR6 ;  /* 0x00000006ff067e24 */ /* 0x000fe2000f8e00ff */
[----:B------:R-:W-:Y:S02]  /*da70*/  @UP0 ULEA.HI.X UR7, UR4, UR11, UR5, 0x2, UP1 ;  /* 0x0000000b04070291 */ /* 0x000fe400088f1405 */
[----:B------:R-:W-:-:S04]  /*da80*/  UIADD3 UR6, UR8, 0x2, URZ ;  /* 0x0000000208067890 */ /* 0x000fc8000fffe03f */
[----:B------:R-:W-:Y:S01]  /*da90*/  IMAD.U32 R7, RZ, RZ, UR7 ;  /* 0x00000007ff077e24 */ /* 0x000fe2000f8e00ff */
[----:B------:R-:W-:-:S04]  /*daa0*/  UMOV UR7, 0x40000040 ;  /* 0x4000004000077882 */ /* 0x000fc80000000000 */
        /* <DEDUP_REMOVED lines=18> */
[----:B0-----:R-:W-:-:S01]  /*dbd0*/  FADD.FTZ R12, R9, R6 ;  /* 0x00000006090c7221 */ /* 0x001fc20000010000 */
        /* <DEDUP_REMOVED lines=23> */
[----:B--2---:R-:W-:Y:S01]  /*dd50*/  FMUL.FTZ R58, R6, R5 ;  /* 0x00000005063a7220 */ /* 0x004fe20000410000 */
[----:B------:R-:W-:Y:S02]  /*dd60*/  IMAD.MOV.U32 R0, RZ, RZ, -0x800000 ;  /* 0xff800000ff007424 */ /* 0x000fe400078e00ff */
[----:B------:R-:W-:Y:S01]  /*dd70*/  @P2 FFMA.FTZ R2, R8, R3, R7 ;  /* 0x0000000308022223 */ /* 0x000fe20000010007 */
[----:B------:R-:W-:-:S01]  /*dd80*/  @P3 FFMA.FTZ R0, R12, R4, R9 ;  /* 0x000000040c003223 */ /* 0x000fc20000010009 */
[----:B---3--:R-:W-:Y:S01]  /*dd90*/  FMUL.FTZ R5, R10, R5 ;  /* 0x000000050a057220 */ /* 0x008fe20000410000 */
[----:B------:R-:W-:-:S02]  /*dda0*/  WARPGROUP.DEPBAR.LE gsb0, 0x0 ;  /* 0x00008000000079c5 */ /* 0x000fc40000010000 */
[----:B------:R-:W-:Y:S05]  /*ddb0*/  @!P0 BRA `(.L_x_1365) ;  /* 0x0000000000048947 */ /* 0x000fea0003800000 */
[----:B------:R-:W-:Y:S01]  /*ddc0*/  BPT.TRAP 0x1 ;  /* 0x000000040000795c */ /* 0x000fe20000300000 */
.L_x_1365:
        /* <DEDUP_REMOVED lines=74> */
.L_x_1287:
        /* <DEDUP_REMOVED lines=9> */
[----:B------:R-:W-:Y:S02]  /*e300*/  R2UR UR5, R30 ;  /* 0x000000001e0572ca */ /* 0x000fe400000e0000 */
[----:B------:R-:W-:Y:S01]  /*e310*/  R2UR UR53, R31 ;  /* 0x000000001f3572ca */ /* 0x000fe200000e0000 */
[----:B------:R-:W-:Y:S06]  /*e320*/  BAR.ARV 0x4, 0x180 ;  /* 0x0106000000007b1d */ /* 0x000fec0000002000 */
[----:B------:R-:W-:Y:S08]  /*e330*/  @P0 BRA `(.L_x_1367) ;  /* 0x0000002c007c0947 */ /* 0x000ff00003800000 */
[----:B------:R-:W0:Y:S01]  /*e340*/  S2R R7, SR_TID.X ;  /* 0x0000000000077919 */ /* 0x000e220000002100 */
[----:B------:R-:W-:Y:S01]  /*e350*/  ULDC.64 UR8, c[0x4][0x40] ;  /* 0x0100100000087ab9 */ /* 0x000fe20000000a00 */
[----:B------:R-:W-:Y:S01]  /*e360*/  ULDC.64 UR10, c[0x0][0xc00] ;  /* 0x00030000000a7ab9 */ /* 0x000fe20000000a00 */
[----:B0-----:R-:W-:-:S05]  /*e370*/  IMAD.SHL.U32 R4, R7, 0x4, RZ ;  /* 0x0000000407047824 */ /* 0x001fca00078e00ff */
[----:B------:R-:W-:Y:S01]  /*e380*/  LOP3.LUT R4, R4, 0xc, RZ, 0xc0, !PT ;  /* 0x0000000c04047812 */ /* 0x000fe200078ec0ff */
[----:B------:R-:W-:Y:S03]  /*e390*/  BAR.SYNC.DEFER_BLOCKING 0x1, 0x100 ;  /* 0x0044000000007b1d */ /* 0x000fe60000010000 */
[----:B------:R-:W-:-:S05]  /*e3a0*/  IADD3 R4, P0, R4, UR8, RZ ;  /* 0x0000000804047c10 */ /* 0x000fca000ff1e0ff */
[----:B------:R-:W-:Y:S01]  /*e3b0*/  IMAD.X R5, RZ, RZ, UR9, P0 ;  /* 0x00000009ff057e24 */ /* 0x000fe200080e06ff */
[----:B------:R-:W-:-:S04]  /*e3c0*/  ULDC.64 UR8, c[0x0][0xc00] ;  /* 0x0003000000087ab9 */ /* 0x000fc80000000a00 */
[----:B------:R0:W2:Y:S01]  /*e3d0*/  LDG.E.CONSTANT R14, desc[UR56][R4.64] ;  /* 0x00000038040e7981 */ /* 0x0000a2000c1e9900 */
[----:B------:R-:W-:Y:S01]  /*e3e0*/  LOP3.LUT P0, R7, R7, 0x3, RZ, 0xc0, !PT ;  /* 0x0000000307077812 */ /* 0x000fe2000780c0ff */
[----:B------:R-:W-:-:S03]  /*e3f0*/  UIMAD.WIDE UR8, UR44, 0x4, UR8 ;  /* 0x000000042c0878a5 */ /* 0x000fc6000f8e0208 */
[----:B------:R-:W-:-:S04]  /*e400*/  ISETP.EQ.OR P0, PT, R7, 0x3, !P0 ;  /* 0x000000030700780c */ /* 0x000fc80004702670 */
[----:B------:R-:W-:Y:S01]  /*e410*/  SEL R63, R41, R20, P0 ;  /* 0x00000014293f7207 */ /* 0x000fe20000000000 */
[----:B0-----:R-:W0:Y:S01]  /*e420*/  S2R R4, SR_SWINHI ;  /* 0x0000000000047919 */ /* 0x001e220000002f00 */
        /* <DEDUP_REMOVED lines=16> */
[----:B------:R-:W-:-:S02]  /*e530*/  MOV R20, R3 ;  /* 0x0000000300147202 */ /* 0x000fc40000000f00 */
[----:B0-----:R-:W-:Y:S02]  /*e540*/  MOV R21, R4 ;  /* 0x0000000400157202 */ /* 0x001fe40000000f00 */
[----:B------:R-:W-:Y:S02]  /*e550*/  SEL R27, R6, R27, P0 ;  /* 0x0000001b061b7207 */ /* 0x000fe40000000000 */
[----:B------:R-:W-:Y:S01]  /*e560*/  SEL R67, R35, R34, P0 ;  /* 0x0000002223437207 */ /* 0x000fe20000000000 */
[----:B------:R-:W-:Y:S01]  /*e570*/  IMAD.WIDE R10, R202, 0x2, R20 ;  /* 0x00000002ca0a7825 */ /* 0x000fe200078e0214 */
[----:B------:R-:W-:Y:S02]  /*e580*/  SEL R119, R112, R113, P0 ;  /* 0x0000007170777207 */ /* 0x000fe40000000000 */
[----:B------:R-:W-:Y:S02]  /*e590*/  SEL R30, R113, R112, P0 ;  /* 0x00000070711e7207 */ /* 0x000fe40000000000 */
[----:B------:R-:W-:-:S02]  /*e5a0*/  IADD3 R93, P6, R10, 0x20, RZ ;  /* 0x000000200a5d7810 */ /* 0x000fc40007fde0ff */
[C---:B------:R-:W-:Y:S02]  /*e5b0*/  IADD3 R115, P2, R10.reuse, 0x60, RZ ;  /* 0x000000600a737810 */ /* 0x040fe40007f5e0ff */
[----:B------:R-:W-:Y:S01]  /*e5c0*/  LOP3.LUT R4, R93, 0x380, RZ, 0xc0, !PT ;  /* 0x000003805d047812 */ /* 0x000fe200078ec0ff */
[--C-:B------:R-:W-:Y:S01]  /*e5d0*/  IMAD.X R25, RZ, RZ, R11.reuse, P6 ;  /* 0x000000ffff197224 */ /* 0x100fe200030e060b */
[----:B------:R-:W-:Y:S01]  /*e5e0*/  IADD3 R121, P3, R10, 0x4000, RZ ;  /* 0x000040000a797810 */ /* 0x000fe20007f7e0ff */
[--C-:B------:R-:W-:Y:S01]  /*e5f0*/  IMAD.X R13, RZ, RZ, R11.reuse, P2 ;  /* 0x000000ffff0d7224 */ /* 0x100fe200010e060b */
[----:B------:R-:W-:Y:S02]  /*e600*/  SHF.R.U64 R4, R4, 0x3, RZ ;  /* 0x0000000304047819 */ /* 0x000fe400000012ff */
[----:B------:R-:W-:Y:S01]  /*e610*/  IADD3 R99, P1, R10, 0x40, RZ ;  /* 0x000000400a637810 */ /* 0x000fe20007f3e0ff */
[----:B------:R-:W-:Y:S01]  /*e620*/  IMAD.X R9, RZ, RZ, R11, P3 ;  /* 0x000000ffff097224 */ /* 0x000fe200018e060b */
[----:B------:R-:W-:-:S02]  /*e630*/  LOP3.LUT R8, R115, 0x380, RZ, 0xc0, !PT ;  /* 0x0000038073087812 */ /* 0x000fc400078ec0ff */
[----:B------:R-:W-:Y:S02]  /*e640*/  LOP3.LUT R24, R4, R93, RZ, 0x3c, !PT ;  /* 0x0000005d04187212 */ /* 0x000fe400078e3cff */
[----:B------:R-:W-:Y:S02]  /*e650*/  LOP3.LUT R4, R121, 0x380, RZ, 0xc0, !PT ;  /* 0x0000038079047812 */ /* 0x000fe400078ec0ff */
[----:B------:R-:W-:Y:S02]  /*e660*/  LOP3.LUT R6, R99, 0x380, RZ, 0xc0, !PT ;  /* 0x0000038063067812 */ /* 0x000fe400078ec0ff */
[----:B------:R-:W-:Y:S02]  /*e670*/  SEL R35, R34, R35, P0 ;  /* 0x0000002322237207 */ /* 0x000fe40000000000 */
[----:B------:R-:W-:Y:S02]  /*e680*/  SEL R79, R51, R50, P0 ;  /* 0x00000032334f7207 */ /* 0x000fe40000000000 */
[----:B------:R-:W-:-:S02]  /*e690*/  SEL R113, R128, R129, P0 ;  /* 0x0000008180717207 */ /* 0x000fc40000000000 */
[----:B------:R-:W-:Y:S02]  /*e6a0*/  SEL R34, R129, R128, P0 ;  /* 0x0000008081227207 */ /* 0x000fe40000000000 */
[----:B------:R-:W-:Y:S02]  /*e6b0*/  SEL R61, R42, R91, P0 ;  /* 0x0000005b2a3d7207 */ /* 0x000fe40000000000 */
[----:B------:R-:W-:Y:S02]  /*e6c0*/  SEL R83, R49, R48, P0 ;  /* 0x0000003031537207 */ /* 0x000fe40000000000 */
[----:B------:R-:W-:Y:S02]  /*e6d0*/  SEL R51, R50, R51, P0 ;  /* 0x0000003332337207 */ /* 0x000fe40000000000 */
[----:B------:R-:W-:Y:S02]  /*e6e0*/  SHF.R.U64 R8, R8, 0x3, RZ ;  /* 0x0000000308087819 */ /* 0x000fe400000012ff */
[----:B------:R-:W-:-:S02]  /*e6f0*/  SEL R42, R91, R42, P0 ;  /* 0x0000002a5b2a7207 */ /* 0x000fc40000000000 */
[----:B------:R-:W-:Y:S02]  /*e700*/  SEL R49, R48, R49, P0 ;  /* 0x0000003130317207 */ /* 0x000fe40000000000 */
[----:B------:R-:W-:Y:S02]  /*e710*/  SEL R87, R130, R131, P0 ;  /* 0x0000008382577207 */ /* 0x000fe40000000000 */
[----:B------:R-:W-:Y:S02]  /*e720*/  SEL R50, R131, R130, P0 ;  /* 0x0000008283327207 */ /* 0x000fe40000000000 */
[----:B------:R-:W-:Y:S02]  /*e730*/  IADD3 R129, P5, R10, 0x4040, RZ ;  /* 0x000040400a817810 */ /* 0x000fe40007fbe0ff */
[----:B------:R-:W-:Y:S02]  /*e740*/  SHF.R.U64 R4, R4, 0x3, RZ ;  /* 0x0000000304047819 */ /* 0x000fe400000012ff */
[----:B------:R-:W-:Y:S01]  /*e750*/  SEL R127, R104, R105, P0 ;  /* 0x00000069687f7207 */ /* 0x000fe20000000000 */
[----:B------:R-:W-:Y:S01]  /*e760*/  IMAD.X R95, RZ, RZ, R11, P5 ;  /* 0x000000ffff5f7224 */ /* 0x000fe200028e060b */
        /* <DEDUP_REMOVED lines=8> */
[C---:B------:R-:W-:Y:S02]  /*e7f0*/  LOP3.LUT R5, R10.reuse, 0x380, RZ, 0xc0, !PT ;  /* 0x000003800a057812 */ /* 0x040fe400078ec0ff */
[----:B------:R-:W-:Y:S02]  /*e800*/  IADD3 R123, P4, R10, 0x4020, RZ ;  /* 0x000040200a7b7810 */ /* 0x000fe40007f9e0ff */
[----:B------:R-:W-:Y:S02]  /*e810*/  SEL R103, R37, R58, P0 ;  /* 0x0000003a25677207 */ /* 0x000fe40000000000 */
[----:B------:R-:W-:Y:S01]  /*e820*/  SEL R39, R56, R39, P0 ;  /* 0x0000002738277207 */ /* 0x000fe20000000000 */
[----:B------:R-:W-:Y:S01]  /*e830*/  IMAD.X R7, RZ, RZ, R11, P4 ;  /* 0x000000ffff077224 */ /* 0x000fe200020e060b */
[----:B------:R-:W-:-:S02]  /*e840*/  LOP3.LUT R12, R8, R115, RZ, 0x3c, !PT ;  /* 0x00000073080c7212 */ /* 0x000fc400078e3cff */
[----:B------:R-:W-:Y:S02]  /*e850*/  SEL R37, R58, R37, P0 ;  /* 0x000000253a257207 */ /* 0x000fe40000000000 */
[----:B------:R-:W-:Y:S02]  /*e860*/  LOP3.LUT R56, R129, 0x380, RZ, 0xc0, !PT ;  /* 0x0000038081387812 */ /* 0x000fe400078ec0ff */
[----:B------:R-:W-:Y:S02]  /*e870*/  LOP3.LUT R8, R4, R121, RZ, 0x3c, !PT ;  /* 0x0000007904087212 */ /* 0x000fe400078e3cff */
[----:B------:R-:W-:Y:S02]  /*e880*/  LOP3.LUT R96, R6, R99, RZ, 0x3c, !PT ;  /* 0x0000006306607212 */ /* 0x000fe400078e3cff */
[----:B------:R-:W-:Y:S02]  /*e890*/  LOP3.LUT R58, R131, 0x380, RZ, 0xc0, !PT ;  /* 0x00000380833a7812 */ /* 0x000fe400078ec0ff */
[----:B------:R-:W-:-:S02]  /*e8a0*/  SHF.R.U64 R5, R5, 0x3, RZ ;  /* 0x0000000305057819 */ /* 0x000fc400000012ff */
[----:B------:R-:W-:Y:S02]  /*e8b0*/  LOP3.LUT R6, R123, 0x380, RZ, 0xc0, !PT ;  /* 0x000003807b067812 */ /* 0x000fe400078ec0ff */
[----:B------:R-:W-:Y:S02]  /*e8c0*/  SHF.R.U64 R56, R56, 0x3, RZ ;  /* 0x0000000338387819 */ /* 0x000fe400000012ff */
[----:B------:R-:W-:Y:S02]  /*e8d0*/  MOV R93, R8 ;  /* 0x00000008005d7202 */ /* 0x000fe40000000f00 */
[----:B------:R-:W-:Y:S02]  /*e8e0*/  SEL R59, R138, R139, P0 ;  /* 0x0000008b8a3b7207 */ /* 0x000fe40000000000 */
[----:B------:R-:W-:Y:S02]  /*e8f0*/  SEL R71, R54, R143, P0 ;  /* 0x0000008f36477207 */ /* 0x000fe40000000000 */
[----:B------:R-:W-:-:S02]  /*e900*/  SHF.R.U64 R58, R58, 0x3, RZ ;  /* 0x000000033a3a7819 */ /* 0x000fc400000012ff */
[----:B------:R-:W-:Y:S02]  /*e910*/  SEL R65, R55, R60, P0 ;  /* 0x0000003c37417207 */ /* 0x000fe40000000000 */
[----:B------:R-:W-:Y:S01]  /*e920*/  LOP3.LUT R10, R5, R10, RZ, 0x3c, !PT ;  /* 0x0000000a050a7212 */ /* 0x000fe200078e3cff */
[--C-:B------:R-:W-:Y:S01]  /*e930*/  IMAD.X R5, RZ, RZ, R11.reuse, P6 ;  /* 0x000000ffff057224 */ /* 0x100fe200030e060b */
[----:B------:R-:W-:Y:S02]  /*e940*/  SHF.R.U64 R6, R6, 0x3, RZ ;  /* 0x0000000306067819 */ /* 0x000fe400000012ff */
[----:B------:R-:W-:Y:S02]  /*e950*/  SEL R69, R150, R151, P0 ;  /* 0x0000009796457207 */ /* 0x000fe40000000000 */
[----:B------:R-:W-:Y:S02]  /*e960*/  SEL R145, R26, R97, P0 ;  /* 0x000000611a917207 */ /* 0x000fe40000000000 */
[----:B------:R-:W-:Y:S01]  /*e970*/  SEL R26, R97, R26, P0 ;  /* 0x0000001a611a7207 */ /* 0x000fe20000000000 */
[----:B------:R-:W-:Y:S01]  /*e980*/  IMAD.X R97, RZ, RZ, R11, P1 ;  /* 0x000000ffff617224 */ /* 0x000fe200008e060b */
[----:B------:R-:W-:-:S02]  /*e990*/  SEL R85, R44, R107, P0 ;  /* 0x0000006b2c557207 */ /* 0x000fc40000000000 */
[----:B------:R-:W-:Y:S02]  /*e9a0*/  SEL R73, R53, R52, P0 ;  /* 0x0000003435497207 */ /* 0x000fe40000000000 */
[----:B------:R-:W-:Y:S02]  /*e9b0*/  LOP3.LUT R94, R56, R129, RZ, 0x3c, !PT ;  /* 0x00000081385e7212 */ /* 0x000fe400078e3cff */
[----:B------:R-:W-:Y:S02]  /*e9c0*/  SEL R135, R108, R109, P0 ;  /* 0x0000006d6c877207 */ /* 0x000fe40000000000 */
[----:B------:R-:W-:Y:S02]  /*e9d0*/  SEL R31, R109, R108, P0 ;  /* 0x0000006c6d1f7207 */ /* 0x000fe40000000000 */
[----:B------:R-:W-:Y:S02]  /*e9e0*/  SEL R44, R107, R44, P0 ;  /* 0x0000002c6b2c7207 */ /* 0x000fe40000000000 */
[----:B------:R-:W-:-:S02]  /*e9f0*/  LOP3.LUT R6, R6, R123, RZ, 0x3c, !PT ;  /* 0x0000007b06067212 */ /* 0x000fc400078e3cff */
[----:B------:R-:W-:Y:S02]  /*ea00*/  LOP3.LUT R4, R58, R131, RZ, 0x3c, !PT ;  /* 0x000000833a047212 */ /* 0x000fe400078e3cff */
[----:B------:R-:W-:Y:S02]  /*ea10*/  SEL R109, R36, R137, P0 ;  /* 0x00000089246d7207 */ /* 0x000fe40000000000 */
[----:B------:R-:W-:Y:S02]  /*ea20*/  MOV R98, R10 ;  /* 0x0000000a00627202 */ /* 0x000fe40000000f00 */
[----:B------:R-:W-:Y:S02]  /*ea30*/  SEL R36, R137, R36, P0 ;  /* 0x0000002489247207 */ /* 0x000fe40000000000 */
[----:B------:R-:W-:Y:S02]  /*ea40*/  SEL R55, R60, R55, P0 ;  /* 0x000000373c377207 */ /* 0x000fe40000000000 */
[----:B------:R-:W-:-:S02]  /*ea50*/  MOV R99, R24 ;  /* 0x0000001800637202 */ /* 0x000fc40000000f00 */
[----:B------:R-:W-:Y:S02]  /*ea60*/  SEL R75, R38, R133, P0 ;  /* 0x00000085264b7207 */ /* 0x000fe40000000000 */
[----:B------:R-:W-:Y:S02]  /*ea70*/  SEL R111, R40, R141, P0 ;  /* 0x0000008d286f7207 */ /* 0x000fe40000000000 */
[----:B------:R-:W-:Y:S02]  /*ea80*/  SEL R40, R141, R40, P0 ;  /* 0x000000288d287207 */ /* 0x000fe40000000000 */
[----:B------:R-:W-:Y:S02]  /*ea90*/  SEL R38, R133, R38, P0 ;  /* 0x0000002685267207 */ /* 0x000fe40000000000 */
[----:B------:R-:W-:Y:S02]  /*eaa0*/  MOV R96, R96 ;  /* 0x0000006000607202 */ /* 0x000fe40000000f00 */
[----:B------:R-:W-:-:S02]  /*eab0*/  MOV R92, R6 ;  /* 0x00000006005c7202 */ /* 0x000fc40000000f00 */
[----:B------:R-:W-:Y:S02]  /*eac0*/  MOV R97, R12 ;  /* 0x0000000c00617202 */ /* 0x000fe40000000f00 */
[----:B------:R-:W-:Y:S02]  /*ead0*/  MOV R94, R94 ;  /* 0x0000005e005e7202 */ /* 0x000fe40000000f00 */
[----:B------:R-:W-:Y:S02]  /*eae0*/  MOV R95, R4 ;  /* 0x00000004005f7202 */ /* 0x000fe40000000f00 */
[----:B------:R-:W-:Y:S02]  /*eaf0*/  SEL R53, R52, R53, P0 ;  /* 0x0000003534357207 */ /* 0x000fe40000000000 */
[----:B------:R-:W-:Y:S02]  /*eb00*/  SEL R52, R139, R138, P0 ;  /* 0x0000008a8b347207 */ /* 0x000fe40000000000 */
[----:B------:R-:W-:-:S02]  /*eb10*/  SEL R54, R143, R54, P0 ;  /* 0x000000368f367207 */ /* 0x000fc40000000000 */
[----:B------:R-:W-:Y:S02]  /*eb20*/  SEL R107, R151, R150, P0 ;  /* 0x00000096976b7207 */ /* 0x000fe40000000000 */
        /* <DEDUP_REMOVED lines=14> */
[----:B------:R0:W-:Y:S04]  /*ec10*/  SHFL.IDX PT, R65, R32, R8, 0x1c1f ;  /* 0x001c1f0820417589 */ /* 0x0001e800000e0000 */
[----:B------:R-:W-:Y:S04]  /*ec20*/  SHFL.IDX PT, R25, R125, R14, 0x1c1f ;  /* 0x001c1f0e7d197589 */ /* 0x000fe800000e0000 */
[----:B------:R-:W-:Y:S04]  /*ec30*/  SHFL.IDX PT, R62, R91, R14, 0x1c1f ;  /* 0x001c1f0e5b3e7589 */ /* 0x000fe800000e0000 */
[----:B------:R-:W-:Y:S04]  /*ec40*/  SHFL.IDX PT, R76, R81, R14, 0x1c1f ;  /* 0x001c1f0e514c7589 */ /* 0x000fe800000e0000 */
[----:B------:R-:W-:Y:S04]  /*ec50*/  SHFL.IDX PT, R78, R79, R14, 0x1c1f ;  /* 0x001c1f0e4f4e7589 */ /* 0x000fe800000e0000 */
[----:B------:R-:W-:Y:S01]  /*ec60*/  SHFL.IDX PT, R60, R33, R8, 0x1c1f ;  /* 0x001c1f08213c7589 */ /* 0x000fe200000e0000 */
[----:B0-----:R-:W-:-:S03]  /*ec70*/  SEL R32, R57, R10, P0 ;  /* 0x0000000a39207207 */ /* 0x001fc60000000000 */
[----:B------:R-:W0:Y:S04]  /*ec80*/  SHFL.IDX PT, R69, R45, R8, 0x1c1f ;  /* 0x001c1f082d457589 */ /* 0x000e2800000e0000 */
[----:B------:R-:W-:Y:S04]  /*ec90*/  SHFL.IDX PT, R67, R67, R14, 0x1c1f ;  /* 0x001c1f0e43437589 */ /* 0x000fe800000e0000 */
[----:B------:R-:W-:Y:S04]  /*eca0*/  SHFL.IDX PT, R86, R73, R14, 0x1c1f ;  /* 0x001c1f0e49567589 */ /* 0x000fe800000e0000 */
[----:B------:R-:W-:Y:S04]  /*ecb0*/  SHFL.IDX PT, R68, R35, R8, 0x1c1f ;  /* 0x001c1f0823447589 */ /* 0x000fe800000e0000 */
[----:B------:R-:W1:Y:S04]  /*ecc0*/  SHFL.IDX PT, R79, R46, R8, 0x1c1f ;  /* 0x001c1f082e4f7589 */ /* 0x000e6800000e0000 */
[----:B------:R-:W2:Y:S04]  /*ecd0*/  SHFL.IDX PT, R81, R51, R8, 0x1c1f ;  /* 0x001c1f0833517589 */ /* 0x000ea800000e0000 */
[----:B------:R-:W-:Y:S01]  /*ece0*/  SHFL.IDX PT, R70, R85, R14, 0x1c1f ;  /* 0x001c1f0e55467589 */ /* 0x000fe200000e0000 */
[----:B0-----:R-:W-:-:S02]  /*ecf0*/  SEL R45, R62, R69, P0 ;  /* 0x000000453e2d7207 */ /* 0x001fc40000000000 */
[----:B------:R-:W-:Y:S01]  /*ed00*/  SEL R47, R69, R62, P0 ;  /* 0x0000003e452f7207 */ /* 0x000fe20000000000 */
[----:B------:R-:W-:Y:S04]  /*ed10*/  SHFL.IDX PT, R87, R87, R14, 0x1c1f ;  /* 0x001c1f0e57577589 */ /* 0x000fe800000e0000 */
[----:B------:R-:W-:Y:S04]  /*ed20*/  SHFL.IDX PT, R73, R44, R8, 0x1c1f ;  /* 0x001c1f082c497589 */ /* 0x000fe800000e0000 */
[----:B------:R-:W-:Y:S04]  /*ed30*/  SHFL.IDX PT, R88, R50, R8, 0x1c1f ;  /* 0x001c1f0832587589 */ /* 0x000fe800000e0000 */
[----:B------:R-:W-:Y:S01]  /*ed40*/  SHFL.IDX PT, R6, R149, R14, 0x1c1f ;  /* 0x001c1f0e95067589 */ /* 0x000fe200000e0000 */
[----:B-1----:R-:W-:-:S03]  /*ed50*/  SEL R62, R79, R76, P0 ;  /* 0x0000004c4f3e7207 */ /* 0x002fc60000000000 */
[----:B------:R-:W-:Y:S01]  /*ed60*/  SHFL.IDX PT, R90, R103, R14, 0x1c1f ;  /* 0x001c1f0e675a7589 */ /* 0x000fe200000e0000 */
[----:B--2---:R-:W-:-:S03]  /*ed70*/  SEL R69, R78, R81, P0 ;  /* 0x000000514e457207 */ /* 0x004fc60000000000 */
[----:B------:R-:W-:Y:S04]  /*ed80*/  SHFL.IDX PT, R61, R61, R14, 0x1c1f ;  /* 0x001c1f0e3d3d7589 */ /* 0x000fe800000e0000 */
[----:B------:R-:W-:Y:S04]  /*ed90*/  SHFL.IDX PT, R72, R83, R14, 0x1c1f ;  /* 0x001c1f0e53487589 */ /* 0x000fe800000e0000 */
[----:B------:R-:W-:Y:S04]  /*eda0*/  SHFL.IDX PT, R80, R77, R14, 0x1c1f ;  /* 0x001c1f0e4d507589 */ /* 0x000fe800000e0000 */
[----:B------:R-:W0:Y:S04]  /*edb0*/  SHFL.IDX PT, R27, R27, R8, 0x1c1f ;  /* 0x001c1f081b1b7589 */ /* 0x000e2800000e0000 */
[----:B------:R-:W1:Y:S04]  /*edc0*/  SHFL.IDX PT, R42, R42, R8, 0x1c1f ;  /* 0x001c1f082a2a7589 */ /* 0x000e6800000e0000 */
[----:B------:R2:W-:Y:S04]  /*edd0*/  SHFL.IDX PT, R89, R37, R8, 0x1c1f ;  /* 0x001c1f0825597589 */ /* 0x0005e800000e0000 */
[----:B------:R-:W-:Y:S04]  /*ede0*/  SHFL.IDX PT, R85, R48, R8, 0x1c1f ;  /* 0x001c1f0830557589 */ /* 0x000fe800000e0000 */
[----:B------:R-:W-:Y:S01]  /*edf0*/  SHFL.IDX PT, R9, R145, R14, 0x1c1f ;  /* 0x001c1f0e91097589 */ /* 0x000fe200000e0000 */
[----:B--2---:R-:W-:-:S03]  /*ee00*/  SEL R37, R56, R43, P0 ;  /* 0x0000002b38257207 */ /* 0x004fc60000000000 */
[----:B------:R-:W-:Y:S04]  /*ee10*/  SHFL.IDX PT, R7, R147, R14, 0x1c1f ;  /* 0x001c1f0e93077589 */ /* 0x000fe800000e0000 */
[----:B------:R-:W-:Y:S01]  /*ee20*/  SHFL.IDX PT, R82, R109, R14, 0x1c1f ;  /* 0x001c1f0e6d527589 */ /* 0x000fe200000e0000 */
[----:B0-----:R-:W-:Y:S02]  /*ee30*/  SEL R33, R6, R27, P0 ;  /* 0x0000001b06217207 */ /* 0x001fe40000000000 */
[----:B------:R-:W-:Y:S01]  /*ee40*/  SEL R35, R27, R6, P0 ;  /* 0x000000061b237207 */ /* 0x000fe20000000000 */
[----:B------:R-:W-:Y:S04]  /*ee50*/  SHFL.IDX PT, R63, R63, R14, 0x1c1f ;  /* 0x001c1f0e3f3f7589 */ /* 0x000fe800000e0000 */
[----:B------:R-:W0:Y:S04]  /*ee60*/  SHFL.IDX PT, R12, R29, R8, 0x1c1f ;  /* 0x001c1f081d0c7589 */ /* 0x000e2800000e0000 */
[----:B------:R-:W-:Y:S04]  /*ee70*/  SHFL.IDX PT, R26, R26, R8, 0x1c1f ;  /* 0x001c1f081a1a7589 */ /* 0x000fe800000e0000 */
[----:B------:R1:W-:Y:S04]  /*ee80*/  SHFL.IDX PT, R83, R36, R8, 0x1c1f ;  /* 0x001c1f0824537589 */ /* 0x0003e800000e0000 */
[----:B------:R0:W2:Y:S04]  /*ee90*/  SHFL.IDX PT, R30, R41, R8, 0x1c1f ;  /* 0x001c1f08291e7589 */ /* 0x0000a800000e0000 */
[----:B------:R-:W-:Y:S01]  /*eea0*/  SHFL.IDX PT, R13, R127, R14, 0x1c1f ;  /* 0x001c1f0e7f0d7589 */ /* 0x000fe200000e0000 */
[----:B-1----:R-:W-:-:S03]  /*eeb0*/  SEL R36, R61, R42, P0 ;  /* 0x0000002a3d247207 */ /* 0x002fc60000000000 */
[----:B------:R-:W-:Y:S04]  /*eec0*/  SHFL.IDX PT, R11, R135, R14, 0x1c1f ;  /* 0x001c1f0e870b7589 */ /* 0x000fe800000e0000 */
[----:B------:R-:W-:Y:S01]  /*eed0*/  SHFL.IDX PT, R4, R105, R14, 0x1c1f ;  /* 0x001c1f0e69047589 */ /* 0x000fe200000e0000 */
[----:B0-----:R-:W-:-:S03]  /*eee0*/  SEL R41, R7, R12, P0 ;  /* 0x0000000c07297207 */ /* 0x001fc60000000000 */
[----:B------:R-:W-:Y:S04]  /*eef0*/  SHFL.IDX PT, R24, R31, R8, 0x1c1f ;  /* 0x001c1f081f187589 */ /* 0x000fe800000e0000 */
[----:B------:R-:W0:Y:S04]  /*ef00*/  SHFL.IDX PT, R28, R28, R8, 0x1c1f ;  /* 0x001c1f081c1c7589 */ /* 0x000e2800000e0000 */
[----:B------:R1:W-:Y:S01]  /*ef10*/  SHFL.IDX PT, R91, R39, R8, 0x1c1f ;  /* 0x001c1f08275b7589 */ /* 0x0003e200000e0000 */
[----:B--2---:R-:W-:Y:S02]  /*ef20*/  SEL R44, R63, R30, P0 ;  /* 0x0000001e3f2c7207 */ /* 0x004fe40000000000 */
[----:B------:R-:W-:Y:S01]  /*ef30*/  SEL R46, R30, R63, P0 ;  /* 0x0000003f1e2e7207 */ /* 0x000fe20000000000 */
[----:B------:R-:W-:Y:S04]  /*ef40*/  SHFL.IDX PT, R74, R113, R14, 0x1c1f ;  /* 0x001c1f0e714a7589 */ /* 0x000fe800000e0000 */
[----:B------:R-:W-:Y:S01]  /*ef50*/  SHFL.IDX PT, R75, R75, R14, 0x1c1f ;  /* 0x001c1f0e4b4b7589 */ /* 0x000fe200000e0000 */
[----:B-1----:R-:W-:-:S03]  /*ef60*/  SEL R39, R43, R56, P0 ;  /* 0x000000382b277207 */ /* 0x002fc60000000000 */
[----:B------:R-:W-:Y:S01]  /*ef70*/  SHFL.IDX PT, R5, R111, R14, 0x1c1f ;  /* 0x001c1f0e6f057589 */ /* 0x000fe200000e0000 */
[----:B------:R-:W-:Y:S02]  /*ef80*/  SEL R56, R58, R59, P0 ;  /* 0x0000003b3a387207 */ /* 0x000fe40000000000 */
[----:B------:R-:W-:Y:S01]  /*ef90*/  SEL R58, R59, R58, P0 ;  /* 0x0000003a3b3a7207 */ /* 0x000fe20000000000 */
[----:B------:R1:W-:Y:S01]  /*efa0*/  SHFL.IDX PT, R84, R40, R8, 0x1c1f ;  /* 0x001c1f0828547589 */ /* 0x0003e200000e0000 */
[----:B------:R-:W-:Y:S02]  /*efb0*/  SEL R59, R60, R25, P0 ;  /* 0x000000193c3b7207 */ /* 0x000fe40000000000 */
[----:B------:R-:W-:Y:S01]  /*efc0*/  SEL R43, R12, R7, P0 ;  /* 0x000000070c2b7207 */ /* 0x000fe20000000000 */
[----:B------:R2:W3:Y:S01]  /*efd0*/  SHFL.IDX PT, R77, R49, R8, 0x1c1f ;  /* 0x001c1f08314d7589 */ /* 0x0004e200000e0000 */
[----:B0-----:R-:W-:Y:S02]  /*efe0*/  SEL R48, R13, R28, P0 ;  /* 0x0000001c0d307207 */ /* 0x001fe40000000000 */
[----:B------:R-:W-:Y:S01]  /*eff0*/  SEL R50, R28, R13, P0 ;  /* 0x0000000d1c327207 */ /* 0x000fe20000000000 */
[----:B------:R0:W-:Y:S01]  /*f000*/  SHFL.IDX PT, R14, R38, R8, 0x1c1f ;  /* 0x001c1f08260e7589 */ /* 0x0001e200000e0000 */
[----:B------:R-:W-:-:S02]  /*f010*/  SEL R51, R24, R11, P0 ;  /* 0x0000000b18337207 */ /* 0x000fc40000000000 */
[----:B-1----:R-:W-:Y:S01]  /*f020*/  SEL R40, R9, R26, P0 ;  /* 0x0000001a09287207 */ /* 0x002fe20000000000 */
[----:B------:R1:W4:Y:S01]  /*f030*/  SHFL.IDX PT, R15, R34, R8, 0x1c1f ;  /* 0x001c1f08220f7589 */ /* 0x00032200000e0000 */
[----:B--2---:R-:W-:-:S03]  /*f040*/  SEL R49, R11, R24, P0 ;  /* 0x000000180b317207 */ /* 0x004fc60000000000 */
[----:B------:R2:W4:Y:S01]  /*f050*/  SHFL.IDX PT, R101, R53, R8, 0x1c1f ;  /* 0x001c1f0835657589 */ /* 0x00052200000e0000 */
[----:B------:R-:W-:Y:S02]  /*f060*/  F2FP.BF16.F32.PACK_AB R11, R47, R46 ;  /* 0x0000002e2f0b723e */ /* 0x000fe400000010ff */
[----:B0-----:R-:W-:Y:S01]  /*f070*/  SEL R38, R42, R61, P0 ;  /* 0x0000003d2a267207 */ /* 0x001fe20000000000 */
[----:B------:R0:W-:Y:S01]  /*f080*/  SHFL.IDX PT, R103, R54, R8, 0x1c1f ;  /* 0x001c1f0836677589 */ /* 0x0001e200000e0000 */
[----:B------:R-:W-:Y:S02]  /*f090*/  SEL R42, R26, R9, P0 ;  /* 0x000000091a2a7207 */ /* 0x000fe40000000000 */
[----:B-1----:R-:W-:Y:S01]  /*f0a0*/  SEL R34, R10, R57, P0 ;  /* 0x000000390a227207 */ /* 0x002fe20000000000 */
[----:B------:R1:W4:Y:S01]  /*f0b0*/  SHFL.IDX PT, R105, R52, R8, 0x1c1f ;  /* 0x001c1f0834697589 */ /* 0x00032200000e0000 */
[----:B------:R-:W-:Y:S02]  /*f0c0*/  SEL R57, R25, R60, P0 ;  /* 0x0000003c19397207 */ /* 0x000fe40000000000 */
[----:B--2---:R-:W-:Y:S01]  /*f0d0*/  SEL R53, R64, R71, P0 ;  /* 0x0000004740357207 */ /* 0x004fe20000000000 */
[----:B------:R-:W2:Y:S01]  /*f0e0*/  SHFL.IDX PT, R107, R107, R8, 0x1c1f ;  /* 0x001c1f086b6b7589 */ /* 0x000ea200000e0000 */
[----:B------:R-:W-:-:S02]  /*f0f0*/  SEL R60, R76, R79, P0 ;  /* 0x0000004f4c3c7207 */ /* 0x000fc40000000000 */
[----:B0-----:R-:W-:Y:S01]  /*f100*/  SEL R54, R73, R70, P0 ;  /* 0x0000004649367207 */ /* 0x001fe20000000000 */
[----:B------:R0:W2:Y:S01]  /*f110*/  SHFL.IDX PT, R109, R55, R8, 0x1c1f ;  /* 0x001c1f08376d7589 */ /* 0x0000a200000e0000 */
[----:B------:R-:W-:Y:S02]  /*f120*/  SEL R76, R87, R88, P0 ;  /* 0x00000058574c7207 */ /* 0x000fe40000000000 */
[----:B-1----:R-:W-:Y:S02]  /*f130*/  SEL R52, R70, R73, P0 ;  /* 0x0000004946347207 */ /* 0x002fe40000000000 */
[----:B------:R-:W-:Y:S02]  /*f140*/  SEL R70, R85, R80, P0 ;  /* 0x0000005055467207 */ /* 0x000fe40000000000 */
[----:B---3--:R-:W-:Y:S02]  /*f150*/  SEL R61, R72, R77, P0 ;  /* 0x0000004d483d7207 */ /* 0x008fe40000000000 */
[----:B------:R-:W-:-:S02]  /*f160*/  SEL R63, R77, R72, P0 ;  /* 0x000000484d3f7207 */ /* 0x000fc40000000000 */
[----:B0-----:R-:W-:Y:S02]  /*f170*/  SEL R55, R71, R64, P0 ;  /* 0x0000004047377207 */ /* 0x001fe40000000000 */
        /* <DEDUP_REMOVED lines=15> */
[----:B----4-:R-:W-:Y:S02]  /*f270*/  SEL R72, R74, R15, P0 ;  /* 0x0000000f4a487207 */ /* 0x010fe40000000000 */
[----:B------:R-:W-:-:S02]  /*f280*/  SEL R73, R75, R14, P0 ;  /* 0x0000000e4b497207 */ /* 0x000fc40000000000 */
[----:B------:R-:W-:Y:S02]  /*f290*/  F2FP.BF16.F32.PACK_AB R4, R33, R32 ;  /* 0x000000202104723e */ /* 0x000fe400000010ff */
[----:B------:R-:W-:Y:S02]  /*f2a0*/  F2FP.BF16.F32.PACK_AB R5, R37, R36 ;  /* 0x000000242505723e */ /* 0x000fe400000010ff */
[----:B------:R-:W-:Y:S02]  /*f2b0*/  F2FP.BF16.F32.PACK_AB R6, R35, R34 ;  /* 0x000000222306723e */ /* 0x000fe400000010ff */
[----:B------:R-:W-:Y:S02]  /*f2c0*/  F2FP.BF16.F32.PACK_AB R7, R39, R38 ;  /* 0x000000262707723e */ /* 0x000fe400000010ff */
[----:B------:R-:W-:Y:S02]  /*f2d0*/  SEL R74, R15, R74, P0 ;  /* 0x0000004a0f4a7207 */ /* 0x000fe40000000000 */
[----:B------:R-:W-:Y:S01]  /*f2e0*/  SEL R75, R14, R75, P0 ;  /* 0x0000004b0e4b7207 */ /* 0x000fe20000000000 */
[----:B------:R-:W-:Y:S01]  /*f2f0*/  STSM.16.M88.4 [R98], R4 ;  /* 0x0000000462007844 */ /* 0x000fe20000000200 */
[----:B------:R-:W-:-:S02]  /*f300*/  F2FP.BF16.F32.PACK_AB R8, R41, R40 ;  /* 0x000000282908723e */ /* 0x000fc400000010ff */
[----:B------:R-:W-:Y:S02]  /*f310*/  F2FP.BF16.F32.PACK_AB R9, R45, R44 ;  /* 0x0000002c2d09723e */ /* 0x000fe400000010ff */
[----:B------:R-:W-:Y:S02]  /*f320*/  F2FP.BF16.F32.PACK_AB R10, R43, R42 ;  /* 0x0000002a2b0a723e */ /* 0x000fe400000010ff */
[----:B------:R-:W-:Y:S02]  /*f330*/  F2FP.BF16.F32.PACK_AB R12, R49, R48 ;  /* 0x00000030310c723e */ /* 0x000fe400000010ff */
[----:B------:R-:W-:Y:S01]  /*f340*/  F2FP.BF16.F32.PACK_AB R13, R53, R52 ;  /* 0x00000034350d723e */ /* 0x000fe200000010ff */
[----:B------:R-:W-:Y:S01]  /*f350*/  STSM.16.M88.4 [R99], R8 ;  /* 0x0000000863007844 */ /* 0x000fe20000000200 */
        /* <DEDUP_REMOVED lines=9> */
[----:B------:R-:W-:Y:S02]  /*f3f0*/  SEL R84, R102, R105, P0 ;  /* 0x0000006966547207 */ /* 0x000fe40000000000 */
[----:B------:R-:W-:Y:S01]  /*f400*/  SEL R86, R105, R102, P0 ;  /* 0x0000006669567207 */ /* 0x000fe20000000000 */
[----:B------:R1:W-:Y:S01]  /*f410*/  STSM.16.M88.4 [R97], R24 ;  /* 0x0000001861007844 */ /* 0x0003e20000000200 */
[----:B------:R-:W-:Y:S02]  /*f420*/  SEL R85, R100, R103, P0 ;  /* 0x0000006764557207 */ /* 0x000fe40000000000 */
[----:B------:R-:W-:Y:S01]  /*f430*/  SEL R87, R103, R100, P0 ;  /* 0x0000006467577207 */ /* 0x000fe20000000000 */
[----:B0-----:R-:W-:Y:S01]  /*f440*/  IMAD.U32 R96, RZ, RZ, UR8 ;  /* 0x00000008ff607e24 */ /* 0x001fe2000f8e00ff */
[----:B--2---:R-:W-:Y:S02]  /*f450*/  SEL R29, R104, R107, P0 ;  /* 0x0000006b681d7207 */ /* 0x004fe40000000000 */
[----:B------:R-:W-:-:S02]  /*f460*/  SEL R31, R107, R104, P0 ;  /* 0x000000686b1f7207 */ /* 0x000fc40000000000 */
[----:B------:R-:W-:Y:S02]  /*f470*/  SEL R28, R106, R109, P0 ;  /* 0x0000006d6a1c7207 */ /* 0x000fe40000000000 */
[----:B------:R-:W-:Y:S02]  /*f480*/  SEL R30, R109, R106, P0 ;  /* 0x0000006a6d1e7207 */ /* 0x000fe40000000000 */
[----:B------:R-:W-:Y:S02]  /*f490*/  F2FP.BF16.F32.PACK_AB R4, R65, R64 ;  /* 0x000000404104723e */ /* 0x000fe400000010ff */
[----:B------:R-:W-:Y:S01]  /*f4a0*/  F2FP.BF16.F32.PACK_AB R5, R69, R68 ;  /* 0x000000444505723e */ /* 0x000fe200000010ff */
[----:B-1----:R-:W-:Y:S01]  /*f4b0*/  IMAD.U32 R97, RZ, RZ, UR9 ;  /* 0x00000009ff617e24 */ /* 0x002fe2000f8e00ff */
[----:B------:R-:W-:Y:S01]  /*f4c0*/  F2FP.BF16.F32.PACK_AB R6, R67, R66 ;  /* 0x000000424306723e */ /* 0x000fe200000010ff */
[----:B------:R-:W-:Y:S01]  /*f4d0*/  ULDC.64 UR8, c[0x0][0xc08] ;  /* 0x0003020000087ab9 */ /* 0x000fe20000000a00 */
        /* <DEDUP_REMOVED lines=11> */
[----:B------:R-:W-:Y:S02]  /*f590*/  F2FP.BF16.F32.PACK_AB R24, R89, R88 ;  /* 0x000000585918723e */ /* 0x000fe400000010ff */
[----:B------:R-:W-:Y:S01]  /*f5a0*/  F2FP.BF16.F32.PACK_AB R25, R29, R28 ;  /* 0x0000001c1d19723e */ /* 0x000fe200000010ff */
[----:B------:R2:W-:Y:S01]  /*f5b0*/  STSM.16.M88.4 [R94], R12 ;  /* 0x0000000c5e007844 */ /* 0x0005e20000000200 */
[----:B------:R-:W-:Y:S01]  /*f5c0*/  F2FP.BF16.F32.PACK_AB R26, R91, R90 ;  /* 0x0000005a5b1a723e */ /* 0x000fe200000010ff */
[----:B0-----:R-:W0:Y:S01]  /*f5d0*/  LDC R93, c[0x0][0xbe8] ;  /* 0x0002fa00ff5d7b82 */ /* 0x001e220000000800 */
[----:B------:R-:W-:Y:S02]  /*f5e0*/  F2FP.BF16.F32.PACK_AB R27, R31, R30 ;  /* 0x0000001e1f1b723e */ /* 0x000fe400000010ff */
[----:B------:R-:W-:-:S03]  /*f5f0*/  ISETP.NE.U32.AND P0, PT, RZ, UR10, PT ;  /* 0x0000000aff007c0c */ /* 0x000fc6000bf05070 */
[----:B------:R3:W-:Y:S01]  /*f600*/  STSM.16.M88.4 [R95], R24 ;  /* 0x000000185f007844 */ /* 0x0007e20000000200 */
[----:B------:R-:W-:Y:S01]  /*f610*/  ISETP.NE.AND.EX P0, PT, RZ, UR11, PT, P0 ;  /* 0x0000000bff007c0c */ /* 0x000fe2000bf05300 */
[----:B------:R-:W-:-:S12]  /*f620*/  BAR.SYNC.DEFER_BLOCKING 0x1, 0x100 ;  /* 0x0044000000007b1d */ /* 0x000fd80000010000 */
[----:B------:R-:W4:Y:S01]  /*f630*/  @P0 LDG.E R98, desc[UR56][R96.64] ;  /* 0x0000003860620981 */ /* 0x000f22000c1e1900 */
[----:B0-----:R-:W-:Y:S01]  /*f640*/  ISETP.NE.AND P1, PT, R93, 0x1, PT ;  /* 0x000000015d00780c */ /* 0x001fe20003f25270 */
[----:B------:R-:W-:Y:S02]  /*f650*/  UISETP.NE.U32.AND UP0, UPT, UR8, URZ, UPT ;  /* 0x0000003f0800728c */ /* 0x000fe4000bf05070 */
[----:B------:R-:W-:Y:S02]  /*f660*/  UISETP.GT.AND UP1, UPT, UR47, 0x1, UPT ;  /* 0x000000012f00788c */ /* 0x000fe4000bf24270 */
[----:B------:R-:W-:Y:S01]  /*f670*/  UISETP.NE.AND.EX UP0, UPT, UR9, URZ, UPT, UP0 ;  /* 0x0000003f0900728c */ /* 0x000fe2000bf05300 */
[----:B------:R-:W-:Y:S01]  /*f680*/  UMOV UR18, 0x9b8 ;  /* 0x000009b800127882 */ /* 0x000fe20000000000 */
[----:B------:R-:W-:-:S06]  /*f690*/  ULDC UR4, c[0x0][0xa88] ;  /* 0x0002a20000047ab9 */ /* 0x000fcc0000000800 */
[----:B------:R-:W0:Y:S01]  /*f6a0*/  @P1 LDC R6, c[0x0][0xbec] ;  /* 0x0002fb00ff061b82 */ /* 0x000e220000000800 */
[----:B------:R-:W-:Y:S01]  /*f6b0*/  USEL UR18, UR18, 0x978, UP1 ;  /* 0x0000097812127887 */ /* 0x000fe20008800000 */
[----:B------:R-:W-:Y:S01]  /*f6c0*/  PLOP3.LUT P4, PT, PT, PT, UP0, 0x80, 0x0 ;  /* 0x000000000000781c */ /* 0x000fe20003f8f008 */
[----:B------:R-:W-:Y:S01]  /*f6d0*/  @UP0 ULDC.64 UR8, c[0x0][0xc08] ;  /* 0x0003020000080ab9 */ /* 0x000fe20000000a00 */
[----:B-1----:R-:W-:Y:S01]  /*f6e0*/  IMAD.U32 R92, RZ, RZ, UR4 ;  /* 0x00000004ff5c7e24 */ /* 0x002fe2000f8e00ff */
[----:B------:R-:W-:-:S03]  /*f6f0*/  @UP0 UIMAD.WIDE UR8, UR44, 0x4, UR8 ;  /* 0x000000042c0808a5 */ /* 0x000fc6000f8e0208 */
[----:B------:R-:W1:Y:S01]  /*f700*/  @P1 LDC R9, c[0x0][0xbf0] ;  /* 0x0002fc00ff091b82 */ /* 0x000e620000000800 */
[----:B------:R-:W-:Y:S02]  /*f710*/  UISETP.NE.U32.AND UP0, UPT, UR10, URZ, UPT ;  /* 0x0000003f0a00728c */ /* 0x000fe4000bf05070 */
[----:B------:R-:W-:Y:S01]  /*f720*/  IMAD.U32 R4, RZ, RZ, UR8 ;  /* 0x00000008ff047e24 */ /* 0x000fe2000f8e00ff */
[----:B------:R-:W-:Y:S01]  /*f730*/  USEL UR16, UR39, URZ, UP1 ;  /* 0x0000003f27107287 */ /* 0x000fe20008800000 */
[----:B------:R-:W-:Y:S01]  /*f740*/  IMAD.U32 R5, RZ, RZ, UR9 ;  /* 0x00000009ff057e24 */ /* 0x000fe2000f8e00ff */
[----:B------:R-:W-:Y:S01]  /*f750*/  UISETP.NE.AND.EX UP0, UPT, UR11, URZ, UPT, UP0 ;  /* 0x0000003f0b00728c */ /* 0x000fe2000bf05300 */
[----:B------:R-:W-:Y:S01]  /*f760*/  ULDC.64 UR12, c[0x0][UR18+0x218] ;  /* 0x00008600120c7abb */ /* 0x000fe20008000a00 */
[----:B------:R-:W-:Y:S01]  /*f770*/  UMOV UR4, URZ ;  /* 0x0000003f00047c82 */ /* 0x000fe20008000000 */
[----:B------:R-:W-:Y:S01]  /*f780*/  UIMAD.WIDE.U32 UR8, UR12, UR43, URZ ;  /* 0x0000002b0c0872a5 */ /* 0x000fe2000f8e003f */
[----:B--2---:R-:W-:Y:S01]  /*f790*/  VIADD R13, R17, UR42 ;  /* 0x0000002a110d7c36 */ /* 0x004fe20008000000 */
[----:B------:R-:W-:Y:S01]  /*f7a0*/  ULDC.64 UR14, c[0x0][UR18+0x228] ;  /* 0x00008a00120e7abb */ /* 0x000fe20008000a00 */
[----:B------:R-:W-:Y:S01]  /*f7b0*/  UIMAD UR12, UR13, UR43, URZ ;  /* 0x0000002b0d0c72a4 */ /* 0x000fe2000f8e023f */
[----:B------:R0:W5:Y:S01]  /*f7c0*/  @P4 LDG.E R92, desc[UR56][R4.64] ;  /* 0x00000038045c4981 */ /* 0x000162000c1e1900 */
[----:B------:R-:W-:Y:S01]  /*f7d0*/  USHF.R.S32.HI UR17, URZ, 0x1f, UR44 ;  /* 0x0000001f3f117899 */ /* 0x000fe2000801142c */
[----:B------:R-:W-:Y:S01]  /*f7e0*/  IMAD.MOV.U32 R7, RZ, RZ, R13 ;  /* 0x000000ffff077224 */ /* 0x000fe200078e000d */
[----:B------:R-:W-:-:S02]  /*f7f0*/  USEL UR7, UR44, URZ, !UP0 ;  /* 0x0000003f2c077287 */ /* 0x000fc4000c000000 */
[----:B------:R-:W-:Y:S01]  /*f800*/  UIMAD.WIDE.U32 UR20, UR14, UR16, URZ ;  /* 0x000000100e1472a5 */ /* 0x000fe2000f8e003f */
[----:B------:R-:W-:Y:S01]  /*f810*/  ULDC.64 UR10, c[0x0][UR18+0x220] ;  /* 0x00008800120a7abb */ /* 0x000fe20008000a00 */
[----:B------:R-:W-:Y:S02]  /*f820*/  UIMAD UR14, UR15, UR16, URZ ;  /* 0x000000100f0e72a4 */ /* 0x000fe4000f8e023f */
[----:B------:R-:W-:Y:S01]  /*f830*/  UIADD3 UR15, UR9, UR12, URZ ;  /* 0x0000000c090f7290 */ /* 0x000fe2000fffe03f */
[----:B0-----:R-:W-:Y:S01]  /*f840*/  @P1 IMAD.HI.U32 R4, R13, R6, RZ ;  /* 0x000000060d041227 */ /* 0x001fe200078e00ff */
[----:B------:R-:W-:Y:S02]  /*f850*/  USEL UR17, UR17, URZ, !UP0 ;  /* 0x0000003f11117287 */ /* 0x000fe4000c000000 */
[----:B------:R-:W-:Y:S01]  /*f860*/  UIMAD UR9, UR11, UR7, URZ ;  /* 0x000000070b0972a4 */ /* 0x000fe2000f8e023f */
[----:B------:R-:W-:Y:S01]  /*f870*/  IMAD.U32 R5, RZ, RZ, UR21 ;  /* 0x00000015ff057e24 */ /* 0x000fe2000f8e00ff */
[----:B------:R-:W-:Y:S01]  /*f880*/  UIMAD.WIDE.U32 UR12, UR10, UR7, URZ ;  /* 0x000000070a0c72a5 */ /* 0x000fe2000f8e003f */
[----:B-1----:R-:W-:Y:S01]  /*f890*/  @P1 SHF.R.U32.HI R7, RZ, R9, R4 ;  /* 0x00000009ff071219 */ /* 0x002fe20000011604 */
[----:B------:R-:W-:Y:S01]  /*f8a0*/  UIMAD UR9, UR10, UR17, UR9 ;  /* 0x000000110a0972a4 */ /* 0x000fe2000f8e0209 */
[----:B------:R-:W-:Y:S01]  /*f8b0*/  IMAD.U32 R4, RZ, RZ, UR20 ;  /* 0x00000014ff047e24 */ /* 0x000fe2000f8e00ff */
[----:B------:R-:W-:Y:S01]  /*f8c0*/  UIADD3 UR14, UR21, UR14, URZ ;  /* 0x0000000e150e7290 */ /* 0x000fe2000fffe03f */
[--C-:B------:R-:W-:Y:S01]  /*f8d0*/  SHF.R.S32.HI R5, RZ, 0x1f, R7.reuse ;  /* 0x0000001fff057819 */ /* 0x100fe20000011407 */
[----:B------:R-:W-:Y:S01]  /*f8e0*/  UIADD3 UR9, UR13, UR9, URZ ;  /* 0x000000090d097290 */ /* 0x000fe2000fffe03f */
[----:B------:R-:W-:-:S03]  /*f8f0*/  IMAD.MOV R6, RZ, RZ, -R7 ;  /* 0x000000ffff067224 */ /* 0x000fc600078e0a07 */
[----:B------:R-:W-:Y:S02]  /*f900*/  IMAD.U32 R8, RZ, RZ, UR14 ;  /* 0x0000000eff087e24 */ /* 0x000fe4000f8e00ff */
[----:B------:R-:W-:-:S05]  /*f910*/  IMAD R9, R93, R6, R13 ;  /* 0x000000065d097224 */ /* 0x000fca00078e020d */
[----:B------:R-:W-:Y:S02]  /*f920*/  SHF.R.S32.HI R6, RZ, 0x1f, R9 ;  /* 0x0000001fff067819 */ /* 0x000fe40000011409 */
[----:B----4-:R-:W-:-:S13]  /*f930*/  @P0 R2UR UR4, R98 ;  /* 0x00000000620402ca */ /* 0x010fda00000e0000 */
        /* <DEDUP_REMOVED lines=15> */
[----:B---3--:R-:W-:Y:S08]  /*fa30*/  @P4 BRA `(.L_x_1368) ;  /* 0x0000000000104947 */ /* 0x008ff00003800000 */
[----:B------:R-:W-:Y:S05]  /*fa40*/  @!P0 BRA `(.L_x_1368) ;  /* 0x00000000000c8947 */ /* 0x000fea0003800000 */
[----:B------:R-:W2:Y:S04]  /*fa50*/  LDG.E R5, desc[UR56][R96.64] ;  /* 0x0000003860057981 */ /* 0x000ea8000c1e1900 */
[----:B-----5:R-:W2:Y:S02]  /*fa60*/  LDG.E R92, desc[UR56][R96.64+0x4] ;  /* 0x00000438605c7981 */ /* 0x020ea4000c1e1900 */
[----:B--2---:R-:W-:-:S07]  /*fa70*/  IMAD.IADD R92, R92, 0x1, -R5 ;  /* 0x000000015c5c7824 */ /* 0x004fce00078e0a05 */
.L_x_1368:
[----:B------:R-:W-:Y:S01]  /*fa80*/  SHFL.IDX PT, R4, R8, RZ, 0x1c1f ;  /* 0x001c1fff08047589 */ /* 0x000fe200000e0000 */
[----:B------:R-:W-:Y:S01]  /*fa90*/  VIADD R11, R201, UR42 ;  /* 0x0000002ac90b7c36 */ /* 0x000fe20008000000 */
[----:B------:R-:W-:Y:S01]  /*faa0*/  LOP3.LUT P0, RZ, R183, 0x3, RZ, 0xc0, !PT ;  /* 0x00000003b7ff7812 */ /* 0x000fe2000780c0ff */
[----:B-----5:R-:W-:Y:S01]  /*fab0*/  IMAD R92, R92, R93, RZ ;  /* 0x0000005d5c5c7224 */ /* 0x020fe200078e02ff */
[----:B------:R-:W0:Y:S01]  /*fac0*/  SHFL.IDX PT, R5, R10, RZ, 0x1c1f ;  /* 0x001c1fff0a057589 */ /* 0x000e2200000e0000 */
[C---:B------:R-:W-:Y:S01]  /*fad0*/  VIADD R9, R11.reuse, 0x8 ;  /* 0x000000080b097836 */ /* 0x040fe20000000000 */
[----:B------:R-:W-:Y:S02]  /*fae0*/  PLOP3.LUT P3, PT, PT, PT, UP1, 0x80, 0x0 ;  /* 0x000000000000781c */ /* 0x000fe40003f6f018 */
[----:B------:R-:W-:Y:S01]  /*faf0*/  SHFL.IDX PT, R6, R8, 0x1, 0x1c1f ;  /* 0x003c1f0008067f89 */ /* 0x000fe200000e0000 */
[-C--:B------:R-:W-:Y:S02]  /*fb00*/  ISETP.GE.OR P2, PT, R11, R92.reuse, P0 ;  /* 0x0000005c0b00720c */ /* 0x080fe40000746670 */
[-C--:B------:R-:W-:Y:S01]  /*fb10*/  ISETP.GE.OR P0, PT, R9, R92.reuse, P0 ;  /* 0x0000005c0900720c */ /* 0x080fe20000706670 */
[----:B------:R-:W1:Y:S10]  /*fb20*/  SHFL.IDX PT, R7, R10, 0x1, 0x1c1f ;  /* 0x003c1f000a077f89 */ /* 0x000e7400000e0000 */
[----:B0-----:R0:W-:Y:S01]  /*fb30*/  @!P2 ST.E desc[UR56][R4.64], R2 ;  /* 0x000000020400a985 */ /* 0x0011e2000c101938 */
[----:B------:R-:W-:-:S03]  /*fb40*/  ISETP.GE.AND P2, PT, R11, R92, PT ;  /* 0x0000005c0b00720c */ /* 0x000fc60003f46270 */
[----:B-1----:R0:W-:Y:S01]  /*fb50*/  @!P0 ST.E desc[UR56][R6.64], R0 ;  /* 0x0000000006008985 */ /* 0x0021e2000c101938 */
[----:B------:R-:W-:Y:S01]  /*fb60*/  ISETP.GE.AND P0, PT, R9, R92, PT ;  /* 0x0000005c0900720c */ /* 0x000fe20003f06270 */
[----:B------:R-:W-:-:S12]  /*fb70*/  @P3 BRA `(.L_x_1369) ;  /* 0x0000000800883947 */ /* 0x000fd80003800000 */
[----:B0-----:R-:W-:Y:S01]  /*fb80*/  IMAD R5, R182, 0x40, R18 ;  /* 0x00000040b6057824 */ /* 0x001fe200078e0212 */
[----:B------:R-:W-:Y:S01]  /*fb90*/  ULDC.64 UR12, c[0x0][0xaa0] ;  /* 0x0002a800000c7ab9 */ /* 0x000fe20000000a00 */
[----:B------:R-:W0:Y:S02]  /*fba0*/  @P1 LDC R47, c[0x0][0xbf0] ;  /* 0x0002fc00ff2f1b82 */ /* 0x000e240000000800 */
[----:B------:R-:W-:-:S03]  /*fbb0*/  IMAD.WIDE R20, R5, 0x2, R20 ;  /* 0x0000000205147825 */ /* 0x000fc600078e0214 */
[C---:B------:R-:W-:Y:S02]  /*fbc0*/  IADD3 R9, P6, R20.reuse, 0x1000, RZ ;  /* 0x0000100014097810 */ /* 0x040fe40007fde0ff */
        /* <DEDUP_REMOVED lines=9> */
[C---:B------:R-:W-:Y:S01]  /*fc60*/  LOP3.LUT R7, R20.reuse, 0x380, RZ, 0xc0, !PT ;  /* 0x0000038014077812 */ /* 0x040fe200078ec0ff */
[----:B------:R-:W-:Y:S01]  /*fc70*/  UIMAD UR10, UR11, UR12, URZ ;  /* 0x0000000c0b0a72a4 */ /* 0x000fe2000f8e023f */
[----:B------:R-:W-:Y:S01]  /*fc80*/  IADD3 R5, P6, R20, 0x7000, RZ ;  /* 0x0000700014057810 */ /* 0x000fe20007fde0ff */
[----:B------:R-:W-:Y:S01]  /*fc90*/  UIMAD.WIDE.U32 UR8, UR4, UR12, URZ ;  /* 0x0000000c040872a5 */ /* 0x000fe2000f8e003f */
[----:B------:R-:W-:Y:S01]  /*fca0*/  LOP3.LUT R12, R13, 0x380, RZ, 0xc0, !PT ;  /* 0x000003800d0c7812 */ /* 0x000fe200078ec0ff */
[----:B------:R-:W5:Y:S01]  /*fcb0*/  LD.E.128 R8, desc[UR56][R8.64] ;  /* 0x0000003808087980 */ /* 0x000f62000c101d00 */
[----:B------:R-:W-:Y:S01]  /*fcc0*/  LOP3.LUT R24, R25, 0x380, RZ, 0xc0, !PT ;  /* 0x0000038019187812 */ /* 0x000fe200078ec0ff */
[----:B------:R-:W-:Y:S01]  /*fcd0*/  IMAD.X R41, RZ, RZ, R21, P6 ;  /* 0x000000ffff297224 */ /* 0x000fe200030e0615 */
[----:B------:R-:W-:-:S02]  /*fce0*/  LOP3.LUT R28, R29, 0x380, RZ, 0xc0, !PT ;  /* 0x000003801d1c7812 */ /* 0x000fc400078ec0ff */
[----:B------:R-:W-:Y:S02]  /*fcf0*/  LOP3.LUT R32, R33, 0x380, RZ, 0xc0, !PT ;  /* 0x0000038021207812 */ /* 0x000fe400078ec0ff */
[----:B------:R-:W-:Y:S02]  /*fd00*/  LOP3.LUT R36, R37, 0x380, RZ, 0xc0, !PT ;  /* 0x0000038025247812 */ /* 0x000fe400078ec0ff */
[----:B------:R-:W-:Y:S02]  /*fd10*/  SHF.R.U64 R7, R7, 0x3, RZ ;  /* 0x0000000307077819 */ /* 0x000fe400000012ff */
[----:B------:R-:W-:Y:S02]  /*fd20*/  LOP3.LUT R0, R5, 0x380, RZ, 0xc0, !PT ;  /* 0x0000038005007812 */ /* 0x000fe400078ec0ff */
[----:B------:R-:W-:Y:S02]  /*fd30*/  SHF.R.U64 R12, R12, 0x3, RZ ;  /* 0x000000030c0c7819 */ /* 0x000fe400000012ff */
[----:B------:R-:W-:-:S02]  /*fd40*/  SHF.R.U64 R24, R24, 0x3, RZ ;  /* 0x0000000318187819 */ /* 0x000fc400000012ff */
[----:B------:R-:W-:Y:S02]  /*fd50*/  SHF.R.U64 R28, R28, 0x3, RZ ;  /* 0x000000031c1c7819 */ /* 0x000fe400000012ff */
[----:B------:R-:W-:Y:S02]  /*fd60*/  SHF.R.U64 R32, R32, 0x3, RZ ;  /* 0x0000000320207819 */ /* 0x000fe400000012ff */
[----:B------:R-:W-:Y:S02]  /*fd70*/  SHF.R.U64 R36, R36, 0x3, RZ ;  /* 0x0000000324247819 */ /* 0x000fe400000012ff */
[----:B------:R-:W-:Y:S02]  /*fd80*/  LOP3.LUT R20, R7, R20, RZ, 0x3c, !PT ;  /* 0x0000001407147212 */ /* 0x000fe400078e3cff */
        /* <DEDUP_REMOVED lines=12> */
[----:B------:R-:W-:Y:S01]  /*fe50*/  UIMAD UR10, UR4, UR13, UR10 ;  /* 0x0000000d040a72a4 */ /* 0x000fe2000f8e020a */
[----:B------:R1:W5:Y:S01]  /*fe60*/  LD.E.128 R4, desc[UR56][R20.64] ;  /* 0x0000003814047980 */ /* 0x000362000c101d00 */
[----:B------:R-:W-:-:S03]  /*fe70*/  IMAD R0, R22, 0x20, R182 ;  /* 0x0000002016007824 */ /* 0x000fc600078e02b6 */
[----:B------:R-:W5:Y:S04]  /*fe80*/  LD.E.128 R12, desc[UR56][R12.64] ;  /* 0x000000380c0c7980 */ /* 0x000f68000c101d00 */
[----:B------:R-:W5:Y:S01]  /*fe90*/  LD.E.128 R24, desc[UR56][R24.64] ;  /* 0x0000003818187980 */ /* 0x000f62000c101d00 */
[----:B-1----:R-:W1:Y:S01]  /*fea0*/  @P1 LDC R21, c[0x0][0xbec] ;  /* 0x0002fb00ff151b82 */ /* 0x002e620000000800 */
[----:B------:R-:W-:Y:S02]  /*feb0*/  UIADD3 UR9, UR9, UR10, URZ ;  /* 0x0000000a09097290 */ /* 0x000fe4000fffe03f */
[----:B------:R-:W5:Y:S01]  /*fec0*/  LD.E.128 R28, desc[UR56][R28.64] ;  /* 0x000000381c1c7980 */ /* 0x000f62000c101d00 */
[----:B------:R-:W-:Y:S01]  /*fed0*/  ULDC.64 UR10, c[0x0][0xae8] ;  /* 0x0002ba00000a7ab9 */ /* 0x000fe20000000a00 */
[----:B------:R-:W-:Y:S01]  /*fee0*/  VIADD R44, R0, UR42 ;  /* 0x0000002a002c7c36 */ /* 0x000fe20008000000 */
[----:B------:R-:W-:Y:S01]  /*fef0*/  UIMAD.WIDE.U32 UR8, UR43, UR10, UR8 ;  /* 0x0000000a2b0872a5 */ /* 0x000fe2000f8e0008 */
[----:B------:R-:W5:Y:S01]  /*ff00*/  LD.E.128 R32, desc[UR56][R32.64] ;  /* 0x0000003820207980 */ /* 0x000f62000c101d00 */
[----:B------:R-:W-:-:S02]  /*ff10*/  USHF.R.S32.HI UR4, URZ, 0x1f, UR7 ;  /* 0x0000001f3f047899 */ /* 0x000fc40008011407 */
[----:B------:R-:W-:Y:S01]  /*ff20*/  UIMAD UR9, UR43, UR11, UR9 ;  /* 0x0000000b2b0972a4 */ /* 0x000fe2000f8e0209 */
[----:B------:R-:W5:Y:S02]  /*ff30*/  LD.E.128 R36, desc[UR56][R36.64] ;  /* 0x0000003824247980 */ /* 0x000f64000c101d00 */
[----:B------:R-:W-:Y:S02]  /*ff40*/  ULDC.64 UR10, c[0x0][0xaf0] ;  /* 0x0002bc00000a7ab9 */ /* 0x000fe40000000a00 */
[----:B------:R-:W-:Y:S01]  /*ff50*/  UIMAD UR4, UR4, UR10, URZ ;  /* 0x0000000a040472a4 */ /* 0x000fe2000f8e023f */
[----:B------:R-:W-:Y:S01]  /*ff60*/  IMAD.MOV.U32 R45, RZ, RZ, R44 ;  /* 0x000000ffff2d7224 */ /* 0x000fe200078e002c */
[----:B------:R-:W-:Y:S01]  /*ff70*/  UIMAD.WIDE.U32 UR8, UR7, UR10, UR8 ;  /* 0x0000000a070872a5 */ /* 0x000fe2000f8e0008 */
[----:B------:R-:W5:Y:S01]  /*ff80*/  LD.E.128 R40, desc[UR56][R40.64] ;  /* 0x0000003828287980 */ /* 0x000f62000c101d00 */
[----:B-1----:R-:W-:Y:S01]  /*ff90*/  @P1 IMAD.HI.U32 R0, R44, R21, RZ ;  /* 0x000000152c001227 */ /* 0x002fe200078e00ff */
[----:B------:R-:W-:Y:S01]  /*ffa0*/  UIMAD UR4, UR7, UR11, UR4 ;  /* 0x0000000b070472a4 */ /* 0x000fe2000f8e0204 */
[----:B------:R-:W-:Y:S01]  /*ffb0*/  @!PT LDS RZ, [RZ] ;  /* 0x00000000fffff984 */ /* 0x000fe20000000800 */
[----:B------:R-:W-:Y:S01]  /*ffc0*/  @!PT LDS RZ, [RZ] ;  /* 0x00000000fffff984 */ /* 0x000fe20000000800 */
[----:B------:R-:W-:Y:S01]  /*ffd0*/  @!PT LDS RZ, [RZ] ;  /* 0x00000000fffff984 */ /* 0x000fe20000000800 */
[----:B------:R-:W-:Y:S01]  /*ffe0*/  @!PT LDS RZ, [RZ] ;  /* 0x00000000fffff984 */ /* 0x000fe20000000800 */
[----:B------:R1:W-:Y:S06]  /*fff0*/  MEMBAR.ALL.CTA ;  /* 0x0000000000007992 */ /* 0x0003ec0000008000 */
[----:B-1----:R-:W1:Y:S01]  /*10000*/  FENCE.VIEW.ASYNC.S ;  /* 0x00000000000073c6 */ /* 0x002e620000000000 */
[----:B------:R-:W-:Y:S01]  /*10010*/  ULDC.64 UR10, c[0x0][0xae0] ;  /* 0x0002b800000a7ab9 */ /* 0x000fe20000000a00 */
[----:B0-----:R-:W-:Y:S01]  /*10020*/  @P1 SHF.R.U32.HI R45, RZ, R47, R0 ;  /* 0x0000002fff2d1219 */ /* 0x001fe20000011600 */
[----:B------:R-:W-:-:S03]  /*10030*/  UIADD3 UR4, UR9, UR4, URZ ;  /* 0x0000000409047290 */ /* 0x000fc6000fffe03f */
[--C-:B------:R-:W-:Y:S01]  /*10040*/  SHF.R.S32.HI R0, RZ, 0x1f, R45.reuse ;  /* 0x0000001fff007819 */ /* 0x100fe2000001142d */
[----:B------:R-:W-:Y:S02]  /*10050*/  IMAD.MOV R2, RZ, RZ, -R45 ;  /* 0x000000ffff027224 */ /* 0x000fe400078e0a2d */
[----:B------:R-:W-:Y:S02]  /*10060*/  IMAD.U32 R21, RZ, RZ, UR9 ;  /* 0x00000009ff157e24 */ /* 0x000fe4000f8e00ff */
[----:B------:R-:W-:Y:S02]  /*10070*/  IMAD R0, R0, UR10, RZ ;  /* 0x0000000a00007c24 */ /* 0x000fe4000f8e02ff */
[----:B------:R-:W-:Y:S02]  /*10080*/  IMAD R93, R93, R2, R44 ;  /* 0x000000025d5d7224 */ /* 0x000fe400078e022c */
[----:B------:R-:W-:Y:S01]  /*10090*/  IMAD.U32 R20, RZ, RZ, UR8 ;  /* 0x00000008ff147e24 */ /* 0x000fe2000f8e00ff */
[----:B------:R-:W-:Y:S01]  /*100a0*/  ULDC.64 UR8, c[0x0][0xad8] ;  /* 0x0002b60000087ab9 */ /* 0x000fe20000000a00 */
[----:B------:R-:W-:-:S02]  /*100b0*/  IMAD.U32 R21, RZ, RZ, UR4 ;  /* 0x00000004ff157e24 */ /* 0x000fc4000f8e00ff */
[C---:B------:R-:W-:Y:S01]  /*100c0*/  IMAD R47, R45.reuse, UR11, R0 ;  /* 0x0000000b2d2f7c24 */ /* 0x040fe2000f8e0200 */
[----:B------:R-:W-:Y:S01]  /*100d0*/  SHF.R.S32.HI R0, RZ, 0x1f, R93 ;  /* 0x0000001fff007819 */ /* 0x000fe2000001145d */
[----:B------:R-:W-:-:S04]  /*100e0*/  IMAD.WIDE.U32 R20, R45, UR10, R20 ;  /* 0x0000000a2d147c25 */ /* 0x000fc8000f8e0014 */
[----:B------:R-:W-:Y:S02]  /*100f0*/  IMAD.IADD R21, R21, 0x1, R47 ;  /* 0x0000000115157824 */ /* 0x000fe400078e022f */
[----:B------:R-:W-:Y:S02]  /*10100*/  IMAD R0, R0, UR8, RZ ;  /* 0x0000000800007c24 */ /* 0x000fe4000f8e02ff */
[----:B------:R-:W-:Y:S02]  /*10110*/  VIADD R49, R182, UR42 ;  /* 0x0000002ab6317c36 */ /* 0x000fe40008000000 */
[C---:B------:R-:W-:Y:S02]  /*10120*/  IMAD R47, R93.reuse, UR9, R0 ;  /* 0x000000095d2f7c24 */ /* 0x040fe4000f8e0200 */
[----:B------:R-:W-:Y:S01]  /*10130*/  IMAD.WIDE.U32 R20, R93, UR8, R20 ;  /* 0x000000085d147c25 */ /* 0x000fe2000f8e0014 */
[----:B------:R-:W-:Y:S01]  /*10140*/  ISETP.GE.AND P2, PT, R49, R92, PT ;  /* 0x0000005c3100720c */ /* 0x000fe20003f46270 */
[----:B------:R-:W-:-:S02]  /*10150*/  ULDC.64 UR8, c[0x0][0xa80] ;  /* 0x0002a00000087ab9 */ /* 0x000fc40000000a00 */
[----:B------:R-:W-:Y:S01]  /*10160*/  IMAD.IADD R21, R21, 0x1, R47 ;  /* 0x0000000115157824 */ /* 0x000fe200078e022f */
[C---:B------:R-:W-:Y:S01]  /*10170*/  LEA R0, P3, R20.reuse, UR8, 0x1 ;  /* 0x0000000814007c11 */ /* 0x040fe2000f8608ff */
[----:B------:R-:W-:Y:S02]  /*10180*/  VIADD R3, R3, 0x22820 ;  /* 0x0002282003037836 */ /* 0x000fe40000000000 */
[----:B------:R-:W-:Y:S01]  /*10190*/  VIADD R45, R49, 0x20 ;  /* 0x00000020312d7836 */ /* 0x000fe20000000000 */
[----:B------:R-:W-:Y:S02]  /*101a0*/  LEA.HI.X R44, R20, UR9, R21, 0x1, P3 ;  /* 0x00000009142c7c11 */ /* 0x000fe400098f0c15 */
[----:B------:R-:W-:Y:S02]  /*101b0*/  PRMT R3, RZ, 0x654, R3 ;  /* 0x00000654ff037816 */ /* 0x000fe40000000003 */
[-C--:B------:R-:W-:Y:S01]  /*101c0*/  ISETP.GE.AND P0, PT, R45, R92.reuse, PT ;  /* 0x0000005c2d00720c */ /* 0x080fe20003f06270 */
[----:B------:R-:W-:Y:S01]  /*101d0*/  VIADD R45, R49, 0x40 ;  /* 0x00000040312d7836 */ /* 0x000fe20000000000 */
[----:B-1----:R0:W-:Y:S01]  /*101e0*/  SYNCS.ARRIVE.TRANS64.RED.A1T0 RZ, [R3+URZ], RZ ;  /* 0x000000ff03ff79a7 */ /* 0x0021e2000810043f */
        /* <DEDUP_REMOVED lines=8> */
[CC--:B-1----:R-:W-:Y:S02]  /*10270*/  @!P2 LEA R2, P4, R18.reuse, R20.reuse, 0x1 ;  /* 0x000000141202a211 */ /* 0x0c2fe400078808ff */
[C---:B------:R-:W-:Y:S02]  /*10280*/  @!P3 LEA R20, P5, R19.reuse, R20, 0x1 ;  /* 0x000000141314b211 */ /* 0x040fe400078a08ff */
[-C--:B0-2---:R-:W-:Y:S02]  /*10290*/  @!P2 LEA.HI.X R3, R18, R21.reuse, R204, 0x1, P4 ;  /* 0x000000151203a211 */ /* 0x085fe400020f0ccc */
[----:B------:R-:W-:-:S03]  /*102a0*/  @!P3 LEA.HI.X R21, R19, R21, R203, 0x1, P5 ;  /* 0x000000151315b211 */ /* 0x000fc600028f0ccb */
[----:B-----5:R3:W-:Y:S04]  /*102b0*/  @!P2 ST.E.128 desc[UR56][R2.64], R4 ;  /* 0x000000040200a985 */ /* 0x0207e8000c101d38 */
[----:B------:R3:W-:Y:S02]  /*102c0*/  @!P3 ST.E.128 desc[UR56][R20.64], R28 ;  /* 0x0000001c1400b985 */ /* 0x0007e4000c101d38 */
.L_x_1371:
[----:B------:R-:W-:Y:S05]  /*102d0*/  BSYNC B1 ;  /* 0x0000000000017941 */ /* 0x000fea0003800000 */
.L_x_1370:
[----:B---3-5:R3:W4:Y:S01]  /*102e0*/  SHFL.IDX PT, R5, R44, 0x1, 0x181f ;  /* 0x00381f002c057f89 */ /* 0x02872200000e0000 */
[----:B------:R-:W-:Y:S03]  /*102f0*/  BSSY B1, `(.L_x_1372) ;  /* 0x000000c000017945 */ /* 0x000fe60003800000 */
[----:B------:R3:W0:Y:S01]  /*10300*/  SHFL.IDX PT, R4, R0, 0x1, 0x181f ;  /* 0x00381f0000047f89 */ /* 0x00062200000e0000 */
[----:B------:R-:W-:Y:S05]  /*10310*/  @P0 BRA `(.L_x_1373) ;  /* 0x0000000000240947 */ /* 0x000fea0003800000 */
[----:B------:R-:W-:Y:S02]  /*10320*/  ULDC UR4, c[0x0][0xac8] ;  /* 0x0002b20000047ab9 */ /* 0x000fe40000000800 */
[----:B------:R-:W-:Y:S02]  /*10330*/  ISETP.GE.AND P3, PT, R18, UR4, PT ;  /* 0x0000000412007c0c */ /* 0x000fe4000bf66270 */
[----:B------:R-:W-:-:S11]  /*10340*/  ISETP.GE.AND P4, PT, R19, UR4, PT ;  /* 0x0000000413007c0c */ /* 0x000fd6000bf86270 */
[CC--:B0-----:R-:W-:Y:S02]  /*10350*/  @!P3 LEA R2, P0, R18.reuse, R4.reuse, 0x1 ;  /* 0x000000041202b211 */ /* 0x0c1fe400078008ff */
[C---:B------:R-:W-:Y:S02]  /*10360*/  @!P4 LEA R4, P2, R19.reuse, R4, 0x1 ;  /* 0x000000041304c211 */ /* 0x040fe400078408ff */
[-C--:B----4-:R-:W-:Y:S02]  /*10370*/  @!P3 LEA.HI.X R3, R18, R5.reuse, R204, 0x1, P0 ;  /* 0x000000051203b211 */ /* 0x090fe400000f0ccc */
[----:B------:R-:W-:-:S03]  /*10380*/  @!P4 LEA.HI.X R5, R19, R5, R203, 0x1, P2 ;  /* 0x000000051305c211 */ /* 0x000fc600010f0ccb */
[----:B------:R0:W-:Y:S04]  /*10390*/  @!P3 ST.E.128 desc[UR56][R2.64], R8 ;  /* 0x000000080200b985 */ /* 0x0001e8000c101d38 */
[----:B------:R0:W-:Y:S02]  /*103a0*/  @!P4 ST.E.128 desc[UR56][R4.64], R32 ;  /* 0x000000200400c985 */ /* 0x0001e4000c101d38 */
.L_x_1373:
[----:B------:R-:W-:Y:S05]  /*103b0*/  BSYNC B1 ;  /* 0x0000000000017941 */ /* 0x000fea0003800000 */
.L_x_1372:
[----:B0---4-:R0:W4:Y:S01]  /*103c0*/  SHFL.IDX PT, R5, R44, 0x2, 0x181f ;  /* 0x00581f002c057f89 */ /* 0x01112200000e0000 */
        /* <DEDUP_REMOVED lines=12> */
.L_x_1375:
[----:B------:R-:W-:Y:S05]  /*10490*/  BSYNC B1 ;  /* 0x0000000000017941 */ /* 0x000fea0003800000 */
.L_x_1374:
[----:B0-----:R-:W-:Y:S01]  /*104a0*/  VIADD R3, R49, 0x60 ;  /* 0x0000006031037836 */ /* 0x001fe20000000000 */
[----:B---3--:R-:W0:Y:S04]  /*104b0*/  SHFL.IDX PT, R44, R44, 0x3, 0x181f ;  /* 0x00781f002c2c7f89 */ /* 0x008e2800000e0000 */
[----:B------:R-:W-:Y:S01]  /*104c0*/  ISETP.GE.AND P0, PT, R3, R92, PT ;  /* 0x0000005c0300720c */ /* 0x000fe20003f06270 */
[----:B------:R-:W3:-:S12]  /*104d0*/  SHFL.IDX PT, R0, R0, 0x3, 0x181f ;  /* 0x00781f0000007f89 */ /* 0x000ed800000e0000 */
[----:B------:R-:W-:Y:S05]  /*104e0*/  @P0 BRA `(.L_x_1376) ;  /* 0x0000001800200947 */ /* 0x000fea0003800000 */
[----:B------:R-:W-:Y:S02]  /*104f0*/  ULDC UR4, c[0x0][0xac8] ;  /* 0x0002b20000047ab9 */ /* 0x000fe40000000800 */
[----:B------:R-:W-:-:S13]  /*10500*/  ISETP.GE.AND P1, PT, R18, UR4, PT ;  /* 0x0000000412007c0c */ /* 0x000fda000bf26270 */
[----:B---3--:R-:W-:-:S04]  /*10510*/  @!P1 LEA R2, P0, R18, R0, 0x1 ;  /* 0x0000000012029211 */ /* 0x008fc800078008ff */
[----:B0-----:R-:W-:Y:S02]  /*10520*/  @!P1 LEA.HI.X R3, R18, R44, R204, 0x1, P0 ;  /* 0x0000002c12039211 */ /* 0x001fe400000f0ccc */
[----:B------:R-:W-:-:S03]  /*10530*/  ISETP.GE.AND P0, PT, R19, UR4, PT ;  /* 0x0000000413007c0c */ /* 0x000fc6000bf06270 */
[----:B------:R0:W-:Y:S10]  /*10540*/  @!P1 ST.E.128 desc[UR56][R2.64], R24 ;  /* 0x0000001802009985 */ /* 0x0001f4000c101d38 */
[----:B------:R-:W-:Y:S05]  /*10550*/  @P0 BRA `(.L_x_1376) ;  /* 0x0000001800040947 */ /* 0x000fea0003800000 */
[----:B0-----:R-:W-:-:S04]  /*10560*/  LEA R2, P0, R19, R0, 0x1 ;  /* 0x0000000013027211 */ /* 0x001fc800078008ff */
[----:B------:R-:W-:-:S05]  /*10570*/  LEA.HI.X R3, R19, R44, R203, 0x1, P0 ;  /* 0x0000002c13037211 */ /* 0x000fca00000f0ccb */
[----:B------:R0:W-:Y:S01]  /*10580*/  ST.E.128 desc[UR56][R2.64], R40 ;  /* 0x0000002802007985 */ /* 0x0001e2000c101d38 */
[----:B------:R-:W-:Y:S05]  /*10590*/  BRA `(.L_x_1376) ;  /* 0x0000001400f47947 */ /* 0x000fea0003800000 */
.L_x_1369:
        /* <DEDUP_REMOVED lines=9> */
[----:B------:R-:W-:-:S03]  /*10630*/  UIADD3 UR9, UR9, UR10, URZ ;  /* 0x0000000a09097290 */ /* 0x000fc6000fffe03f */
[----:B------:R-:W-:Y:S02]  /*10640*/  ULDC.64 UR10, c[0x0][0xb38] ;  /* 0x0002ce00000a7ab9 */ /* 0x000fe40000000a00 */
[----:B------:R-:W-:-:S04]  /*10650*/  UIMAD.WIDE.U32 UR8, UR43, UR10, UR8 ;  /* 0x0000000a2b0872a5 */ /* 0x000fc8000f8e0008 */
[----:B------:R-:W-:-:S03]  /*10660*/  UIMAD UR9, UR43, UR11, UR9 ;  /* 0x0000000b2b0972a4 */ /* 0x000fc6000f8e0209 */
[----:B------:R-:W-:Y:S02]  /*10670*/  ULDC.64 UR10, c[0x0][0xb40] ;  /* 0x0002d000000a7ab9 */ /* 0x000fe40000000a00 */
[----:B------:R-:W-:Y:S01]  /*10680*/  UIMAD UR4, UR4, UR10, URZ ;  /* 0x0000000a040472a4 */ /* 0x000fe2000f8e023f */
[----:B0-----:R-:W-:Y:S01]  /*10690*/  @P1 IMAD.HI.U32 R0, R13, R0, RZ ;  /* 0x000000000d001227 */ /* 0x001fe200078e00ff */
[----:B------:R-:W-:Y:S02]  /*106a0*/  UIMAD.WIDE.U32 UR8, UR7, UR10, UR8 ;  /* 0x0000000a070872a5 */ /* 0x000fe4000f8e0008 */
[----:B------:R-:W-:-:S03]  /*106b0*/  UIMAD UR4, UR7, UR11, UR4 ;  /* 0x0000000b070472a4 */ /* 0x000fc6000f8e0204 */
[----:B------:R-:W-:Y:S01]  /*106c0*/  ULDC.64 UR10, c[0x0][0xb48] ;  /* 0x0002d200000a7ab9 */ /* 0x000fe20000000a00 */
[----:B------:R-:W-:Y:S01]  /*106d0*/  UIADD3 UR9, UR9, UR4, URZ ;  /* 0x0000000409097290 */ /* 0x000fe2000fffe03f */
[----:B-1----:R-:W-:-:S03]  /*106e0*/  @P1 SHF.R.U32.HI R7, RZ, R5, R0 ;  /* 0x00000005ff071219 */ /* 0x002fc60000011600 */
[----:B------:R-:W-:Y:S01]  /*106f0*/  UIMAD.WIDE.U32 UR8, UR39, UR10, UR8 ;  /* 0x0000000a270872a5 */ /* 0x000fe2000f8e0008 */
[--C-:B------:R-:W-:Y:S01]  /*10700*/  SHF.R.S32.HI R0, RZ, 0x1f, R7.reuse ;  /* 0x0000001fff007819 */ /* 0x100fe20000011407 */
[----:B------:R-:W-:Y:S02]  /*10710*/  IMAD.MOV R2, RZ, RZ, -R7 ;  /* 0x000000ffff027224 */ /* 0x000fe400078e0a07 */
[----:B------:R-:W-:Y:S02]  /*10720*/  UIMAD UR39, UR39, UR11, UR9 ;  /* 0x0000000b272772a4 */ /* 0x000fe4000f8e0209 */
[----:B------:R-:W-:Y:S01]  /*10730*/  IMAD R93, R93, R2, R13 ;  /* 0x000000025d5d7224 */ /* 0x000fe200078e020d */
[----:B------:R-:W-:Y:S01]  /*10740*/  ULDC.64 UR10, c[0x0][0xb30] ;  /* 0x0002cc00000a7ab9 */ /* 0x000fe20000000a00 */
[----:B------:R-:W-:Y:S02]  /*10750*/  IMAD.U32 R5, RZ, RZ, UR9 ;  /* 0x00000009ff057e24 */ /* 0x000fe4000f8e00ff */
[----:B------:R-:W-:-:S02]  /*10760*/  IMAD R0, R0, UR10, RZ ;  /* 0x0000000a00007c24 */ /* 0x000fc4000f8e02ff */
        /* <DEDUP_REMOVED lines=14> */
[----:B------:R-:W-:Y:S01]  /*10850*/  PRMT R2, RZ, 0x654, R2 ;  /* 0x00000654ff027816 */ /* 0x000fe20000000002 */
[----:B------:R0:W1:Y:S01]  /*10860*/  SHFL.IDX PT, R12, R0, RZ, 0x1c1f ;  /* 0x001c1fff000c7589 */ /* 0x00006200000e0000 */
[----:B------:R-:W-:Y:S02]  /*10870*/  LEA.HI.X R14, R4, UR9, R3, 0x2, P1 ;  /* 0x00000009040e7c11 */ /* 0x000fe400088f1403 */
[----:B------:R0:W-:Y:S03]  /*10880*/  SYNCS.ARRIVE.TRANS64.RED.A1T0 RZ, [R2+URZ], RZ ;  /* 0x000000ff02ff79a7 */ /* 0x0001e6000810043f */
[----:B------:R0:W2:Y:S01]  /*10890*/  SHFL.IDX PT, R13, R14, RZ, 0x1c1f ;  /* 0x001c1fff0e0d7589 */ /* 0x0000a200000e0000 */
[----:B------:R-:W-:Y:S05]  /*108a0*/  @P2 BRA `(.L_x_1378) ;  /* 0x0000000400042947 */ /* 0x000fea0003800000 */
[----:B------:R-:W-:Y:S02]  /*108b0*/  ULDC UR4, c[0x0][0xac8] ;  /* 0x0002b20000047ab9 */ /* 0x000fe40000000800 */
[----:B------:R-:W-:Y:S02]  /*108c0*/  ISETP.GE.AND P1, PT, R16, UR4, PT ;  /* 0x0000000410007c0c */ /* 0x000fe4000bf26270 */
[----:B------:R-:W-:Y:S02]  /*108d0*/  ISETP.GE.AND P4, PT, R181, UR4, PT ;  /* 0x00000004b5007c0c */ /* 0x000fe4000bf86270 */
[----:B------:R-:W-:Y:S02]  /*108e0*/  ISETP.GE.AND P3, PT, R180, UR4, PT ;  /* 0x00000004b4007c0c */ /* 0x000fe4000bf66270 */
[----:B------:R-:W-:-:S07]  /*108f0*/  ISETP.GE.AND P2, PT, R179, UR4, PT ;  /* 0x00000004b3007c0c */ /* 0x000fce000bf46270 */
[CC--:B01----:R-:W-:Y:S02]  /*10900*/  @!P1 LEA R2, P5, R16.reuse, R12.reuse, 0x2 ;  /* 0x0000000c10029211 */ /* 0x0c3fe400078a10ff */
[CC--:B------:R-:W-:Y:S02]  /*10910*/  @!P4 LEA R4, P6, R181.reuse, R12.reuse, 0x2 ;  /* 0x0000000cb504c211 */ /* 0x0c0fe400078c10ff */
[-C--:B--2---:R-:W-:Y:S02]  /*10920*/  @!P1 LEA.HI.X R3, R16, R13.reuse, R199, 0x2, P5 ;  /* 0x0000000d10039211 */ /* 0x084fe400028f14c7 */
[----:B------:R-:W-:Y:S02]  /*10930*/  @!P4 LEA.HI.X R5, R181, R13, R198, 0x2, P6 ;  /* 0x0000000db505c211 */ /* 0x000fe400030f14c6 */
[----:B------:R-:W-:Y:S01]  /*10940*/  @!P3 LEA R6, P5, R180, R12, 0x2 ;  /* 0x0000000cb406b211 */ /* 0x000fe200078a10ff */
[----:B------:R0:W-:Y:S01]  /*10950*/  @!P1 ST.E.64 desc[UR56][R2.64], R32 ;  /* 0x0000002002009985 */ /* 0x0001e2000c101b38 */
        /* <DEDUP_REMOVED lines=8> */
[CC--:B------:R-:W-:Y:S02]  /*109e0*/  @!P1 LEA R10, P5, R178.reuse, R12.reuse, 0x2 ;  /* 0x0000000cb20a9211 */ /* 0x0c0fe400078a10ff */
[----:B------:R3:W-:Y:S01]  /*109f0*/  @!P2 ST.E.64 desc[UR56][R8.64], R42 ;  /* 0x0000002a0800a985 */ /* 0x0007e2000c101b38 */
[----:B------:R-:W-:Y:S02]  /*10a00*/  ISETP.GE.AND P2, PT, R175, UR4, PT ;  /* 0x00000004af007c0c */ /* 0x000fe4000bf46270 */
[----:B------:R-:W-:Y:S02]  /*10a10*/  @!P1 LEA.HI.X R11, R178, R13, R195, 0x2, P5 ;  /* 0x0000000db20b9211 */ /* 0x000fe400028f14c3 */
[----:B0-----:R-:W-:-:S03]  /*10a20*/  @!P4 LEA R2, P6, R177, R12, 0x2 ;  /* 0x0000000cb102c211 */ /* 0x001fc600078c10ff */
[----:B------:R0:W-:Y:S01]  /*10a30*/  @!P1 ST.E.64 desc[UR56][R10.64], R48 ;  /* 0x000000300a009985 */ /* 0x0001e2000c101b38 */
[----:B------:R-:W-:Y:S02]  /*10a40*/  ISETP.GE.AND P1, PT, R174, UR4, PT ;  /* 0x00000004ae007c0c */ /* 0x000fe4000bf26270 */
[-C--:B------:R-:W-:Y:S02]  /*10a50*/  @!P4 LEA.HI.X R3, R177, R13.reuse, R194, 0x2, P6 ;  /* 0x0000000db103c211 */ /* 0x080fe400030f14c2 */
[CC--:B-1----:R-:W-:Y:S02]  /*10a60*/  @!P3 LEA R4, P6, R176.reuse, R12.reuse, 0x2 ;  /* 0x0000000cb004b211 */ /* 0x0c2fe400078c10ff */
[----:B--2---:R-:W-:Y:S01]  /*10a70*/  @!P2 LEA R6, P5, R175, R12, 0x2 ;  /* 0x0000000caf06a211 */ /* 0x004fe200078a10ff */
[----:B------:R1:W-:Y:S01]  /*10a80*/  @!P4 ST.E.64 desc[UR56][R2.64], R50 ;  /* 0x000000320200c985 */ /* 0x0003e2000c101b38 */
[----:B------:R-:W-:Y:S02]  /*10a90*/  @!P3 LEA.HI.X R5, R176, R13, R193, 0x2, P6 ;  /* 0x0000000db005b211 */ /* 0x000fe400030f14c1 */
[----:B------:R-:W-:-:S02]  /*10aa0*/  ISETP.GE.AND P4, PT, R173, UR4, PT ;  /* 0x00000004ad007c0c */ /* 0x000fc4000bf86270 */
[----:B------:R-:W-:Y:S01]  /*10ab0*/  ISETP.GE.AND P6, PT, R172, UR4, PT ;  /* 0x00000004ac007c0c */ /* 0x000fe2000bfc6270 */
[----:B------:R2:W-:Y:S01]  /*10ac0*/  @!P3 ST.E.64 desc[UR56][R4.64], R56 ;  /* 0x000000380400b985 */ /* 0x0005e2000c101b38 */
[----:B------:R-:W-:Y:S02]  /*10ad0*/  @!P2 LEA.HI.X R7, R175, R13, R192, 0x2, P5 ;  /* 0x0000000daf07a211 */ /* 0x000fe400028f14c0 */
[----:B---3--:R-:W-:-:S03]  /*10ae0*/  @!P1 LEA R8, P3, R174, R12, 0x2 ;  /* 0x0000000cae089211 */ /* 0x008fc600078610ff */
[----:B------:R3:W-:Y:S01]  /*10af0*/  @!P2 ST.E.64 desc[UR56][R6.64], R58 ;  /* 0x0000003a0600a985 */ /* 0x0007e2000c101b38 */
[-C--:B------:R-:W-:Y:S02]  /*10b00*/  @!P1 LEA.HI.X R9, R174, R13.reuse, R191, 0x2, P3 ;  /* 0x0000000dae099211 */ /* 0x080fe400018f14bf */
[----:B------:R-:W-:Y:S02]  /*10b10*/  ISETP.GE.AND P2, PT, R171, UR4, PT ;  /* 0x00000004ab007c0c */ /* 0x000fe4000bf46270 */
[CC--:B0-----:R-:W-:Y:S01]  /*10b20*/  @!P4 LEA R10, P5, R173.reuse, R12.reuse, 0x2 ;  /* 0x0000000cad0ac211 */ /* 0x0c1fe200078a10ff */
[----:B------:R0:W-:Y:S01]  /*10b30*/  @!P1 ST.E.64 desc[UR56][R8.64], R64 ;  /* 0x0000004008009985 */ /* 0x0001e2000c101b38 */
[----:B-1----:R-:W-:Y:S02]  /*10b40*/  @!P6 LEA R2, P3, R172, R12, 0x2 ;  /* 0x0000000cac02e211 */ /* 0x002fe400078610ff */
[----:B------:R-:W-:Y:S02]  /*10b50*/  ISETP.GE.AND P1, PT, R170, UR4, PT ;  /* 0x00000004aa007c0c */ /* 0x000fe4000bf26270 */
[----:B------:R-:W-:-:S02]  /*10b60*/  @!P4 LEA.HI.X R11, R173, R13, R190, 0x2, P5 ;  /* 0x0000000dad0bc211 */ /* 0x000fc400028f14be */
[-C--:B------:R-:W-:Y:S02]  /*10b70*/  @!P6 LEA.HI.X R3, R172, R13.reuse, R189, 0x2, P3 ;  /* 0x0000000dac03e211 */ /* 0x080fe400018f14bd */
[----:B------:R-:W-:Y:S01]  /*10b80*/  ISETP.GE.AND P5, PT, R23, UR4, PT ;  /* 0x0000000417007c0c */ /* 0x000fe2000bfa6270 */
[----:B------:R1:W-:Y:S01]  /*10b90*/  @!P4 ST.E.64 desc[UR56][R10.64], R66 ;  /* 0x000000420a00c985 */ /* 0x0003e2000c101b38 */
[----:B--2---:R-:W-:Y:S02]  /*10ba0*/  @!P2 LEA R4, P3, R171, R12, 0x2 ;  /* 0x0000000cab04a211 */ /* 0x004fe400078610ff */
[----:B------:R-:W-:Y:S01]  /*10bb0*/  ISETP.GE.AND P4, PT, R169, UR4, PT ;  /* 0x00000004a9007c0c */ /* 0x000fe2000bf86270 */
[----:B------:R4:W-:Y:S01]  /*10bc0*/  @!P6 ST.E.64 desc[UR56][R2.64], R72 ;  /* 0x000000480200e985 */ /* 0x0009e2000c101b38 */
[----:B------:R-:W-:Y:S02]  /*10bd0*/  ISETP.GE.AND P6, PT, R168, UR4, PT ;  /* 0x00000004a8007c0c */ /* 0x000fe4000bfc6270 */
[----:B------:R-:W-:-:S02]  /*10be0*/  @!P2 LEA.HI.X R5, R171, R13, R188, 0x2, P3 ;  /* 0x0000000dab05a211 */ /* 0x000fc400018f14bc */
[----:B---3--:R-:W-:-:S03]  /*10bf0*/  @!P1 LEA R6, P3, R170, R12, 0x2 ;  /* 0x0000000caa069211 */ /* 0x008fc600078610ff */
[----:B------:R4:W-:Y:S01]  /*10c00*/  @!P2 ST.E.64 desc[UR56][R4.64], R74 ;  /* 0x0000004a0400a985 */ /* 0x0009e2000c101b38 */
[----:B------:R-:W-:-:S03]  /*10c10*/  @!P1 LEA.HI.X R7, R170, R13, R187, 0x2, P3 ;  /* 0x0000000daa079211 */ /* 0x000fc600018f14bb */
[-C--:B0-----:R-:W-:Y:S02]  /*10c20*/  @!P4 LEA R8, P2, R169, R12.reuse, 0x2 ;  /* 0x0000000ca908c211 */ /* 0x081fe400078410ff */
[----:B------:R4:W-:Y:S01]  /*10c30*/  @!P1 ST.E.64 desc[UR56][R6.64], R80 ;  /* 0x0000005006009985 */ /* 0x0009e2000c101b38 */
[CC--:B-1----:R-:W-:Y:S02]  /*10c40*/  @!P6 LEA R10, P1, R168.reuse, R12.reuse, 0x2 ;  /* 0x0000000ca80ae211 */ /* 0x0c2fe400078210ff */
[----:B------:R-:W-:Y:S02]  /*10c50*/  @!P5 LEA R12, P3, R23, R12, 0x2 ;  /* 0x0000000c170cd211 */ /* 0x000fe400078610ff */
[-C--:B------:R-:W-:Y:S02]  /*10c60*/  @!P4 LEA.HI.X R9, R169, R13.reuse, R186, 0x2, P2 ;  /* 0x0000000da909c211 */ /* 0x080fe400010f14ba */
[-C--:B------:R-:W-:Y:S02]  /*10c70*/  @!P6 LEA.HI.X R11, R168, R13.reuse, R185, 0x2, P1 ;  /* 0x0000000da80be211 */ /* 0x080fe400008f14b9 */
[----:B------:R-:W-:Y:S01]  /*10c80*/  @!P5 LEA.HI.X R13, R23, R13, R184, 0x2, P3 ;  /* 0x0000000d170dd211 */ /* 0x000fe200018f14b8 */
[----:B------:R4:W-:Y:S04]  /*10c90*/  @!P4 ST.E.64 desc[UR56][R8.64], R82 ;  /* 0x000000520800c985 */ /* 0x0009e8000c101b38 */
[----:B------:R4:W-:Y:S04]  /*10ca0*/  @!P6 ST.E.64 desc[UR56][R10.64], R88 ;  /* 0x000000580a00e985 */ /* 0x0009e8000c101b38 */
[----:B------:R4:W-:Y:S02]  /*10cb0*/  @!P5 ST.E.64 desc[UR56][R12.64], R90 ;  /* 0x0000005a0c00d985 */ /* 0x0009e4000c101b38 */
.L_x_1378:
[----:B------:R-:W-:Y:S05]  /*10cc0*/  BSYNC B1 ;  /* 0x0000000000017941 */ /* 0x000fea0003800000 */
.L_x_1377:
[----:B0-----:R-:W0:Y:S04]  /*10cd0*/  SHFL.IDX PT, R14, R14, 0x1, 0x1c1f ;  /* 0x003c1f000e0e7f89 */ /* 0x001e2800000e0000 */
[----:B------:R-:W3:Y:S01]  /*10ce0*/  SHFL.IDX PT, R0, R0, 0x1, 0x1c1f ;  /* 0x003c1f0000007f89 */ /* 0x000ee200000e0000 */
[----:B------:R-:W-:Y:S05]  /*10cf0*/  @P0 BRA `(.L_x_1376) ;  /* 0x00000010001c0947 */ /* 0x000fea0003800000 */
[----:B------:R-:W-:Y:S02]  /*10d00*/  ULDC UR4, c[0x0][0xac8] ;  /* 0x0002b20000047ab9 */ /* 0x000fe40000000800 */
[----:B------:R-:W-:Y:S02]  /*10d10*/  ISETP.GE.AND P3, PT, R16, UR4, PT ;  /* 0x0000000410007c0c */ /* 0x000fe4000bf66270 */
[----:B------:R-:W-:Y:S02]  /*10d20*/  ISETP.GE.AND P1, PT, R181, UR4, PT ;  /* 0x00000004b5007c0c */ /* 0x000fe4000bf26270 */
[----:B------:R-:W-:Y:S02]  /*10d30*/  ISETP.GE.AND P0, PT, R180, UR4, PT ;  /* 0x00000004b4007c0c */ /* 0x000fe4000bf06270 */
[----:B------:R-:W-:-:S07]  /*10d40*/  ISETP.GE.AND P4, PT, R179, UR4, PT ;  /* 0x00000004b3007c0c */ /* 0x000fce000bf86270 */
[CC--:B---34-:R-:W-:Y:S02]  /*10d50*/  @!P3 LEA R2, P2, R16.reuse, R0.reuse, 0x2 ;  /* 0x000000001002b211 */ /* 0x0d8fe400078410ff */
[----:B------:R-:W-:Y:S02]  /*10d60*/  @!P1 LEA R4, P6, R181, R0, 0x2 ;  /* 0x00000000b5049211 */ /* 0x000fe400078c10ff */
[----:B0-----:R-:W-:Y:S02]  /*10d70*/  @!P3 LEA.HI.X R3, R16, R14, R199, 0x2, P2 ;  /* 0x0000000e1003b211 */ /* 0x001fe400010f14c7 */
[----:B------:R-:W-:Y:S02]  /*10d80*/  ISETP.GE.AND P2, PT, R178, UR4, PT ;  /* 0x00000004b2007c0c */ /* 0x000fe4000bf46270 */
[----:B------:R-:W-:Y:S01]  /*10d90*/  @!P0 LEA R6, P5, R180, R0, 0x2 ;  /* 0x00000000b4068211 */ /* 0x000fe200078a10ff */
[----:B------:R0:W-:Y:S01]  /*10da0*/  @!P3 ST.E.64 desc[UR56][R2.64], R36 ;  /* 0x000000240200b985 */ /* 0x0001e2000c101b38 */
[----:B------:R-:W-:-:S02]  /*10db0*/  ISETP.GE.AND P3, PT, R177, UR4, PT ;  /* 0x00000004b1007c0c */ /* 0x000fc4000bf66270 */
[-C--:B------:R-:W-:Y:S02]  /*10dc0*/  @!P1 LEA.HI.X R5, R181, R14.reuse, R198, 0x2, P6 ;  /* 0x0000000eb5059211 */ /* 0x080fe400030f14c6 */
[----:B------:R-:W-:-:S03]  /*10dd0*/  @!P0 LEA.HI.X R7, R180, R14, R197, 0x2, P5 ;  /* 0x0000000eb4078211 */ /* 0x000fc600028f14c5 */
[----:B------:R3:W-:Y:S01]  /*10de0*/  @!P1 ST.E.64 desc[UR56][R4.64], R38 ;  /* 0x0000002604009985 */ /* 0x0007e2000c101b38 */
[CC--:B------:R-:W-:Y:S02]  /*10df0*/  @!P4 LEA R8, P1, R179.reuse, R0.reuse, 0x2 ;  /* 0x00000000b308c211 */ /* 0x0c0fe400078210ff */
[----:B------:R-:W-:Y:S01]  /*10e00*/  @!P2 LEA R10, P6, R178, R0, 0x2 ;  /* 0x00000000b20aa211 */ /* 0x000fe200078c10ff */
[----:B------:R4:W-:Y:S01]  /*10e10*/  @!P0 ST.E.64 desc[UR56][R6.64], R44 ;  /* 0x0000002c06008985 */ /* 0x0009e2000c101b38 */
[----:B------:R-:W-:Y:S02]  /*10e20*/  ISETP.GE.AND P0, PT, R176, UR4, PT ;  /* 0x00000004b0007c0c */ /* 0x000fe4000bf06270 */
[----:B------:R-:W-:Y:S02]  /*10e30*/  @!P4 LEA.HI.X R9, R179, R14, R196, 0x2, P1 ;  /* 0x0000000eb309c211 */ /* 0x000fe400008f14c4 */
[----:B------:R-:W-:Y:S02]  /*10e40*/  ISETP.GE.AND P1, PT, R175, UR4, PT ;  /* 0x00000004af007c0c */ /* 0x000fe4000bf26270 */
[----:B-1----:R-:W-:Y:S01]  /*10e50*/  @!P3 LEA R12, P5, R177, R0, 0x2 ;  /* 0x00000000b10cb211 */ /* 0x002fe200078a10ff */
[----:B------:R1:W-:Y:S01]  /*10e60*/  @!P4 ST.E.64 desc[UR56][R8.64], R46 ;  /* 0x0000002e0800c985 */ /* 0x0003e2000c101b38 */
[----:B------:R-:W-:-:S02]  /*10e70*/  @!P2 LEA.HI.X R11, R178, R14, R195, 0x2, P6 ;  /* 0x0000000eb20ba211 */ /* 0x000fc400030f14c3 */
[----:B------:R-:W-:Y:S02]  /*10e80*/  ISETP.GE.AND P4, PT, R174, UR4, PT ;  /* 0x00000004ae007c0c */ /* 0x000fe4000bf86270 */
[----:B--2---:R-:W-:Y:S01]  /*10e90*/  @!P3 LEA.HI.X R13, R177, R14, R194, 0x2, P5 ;  /* 0x0000000eb10db211 */ /* 0x004fe200028f14c2 */
[----:B------:R2:W-:Y:S01]  /*10ea0*/  @!P2 ST.E.64 desc[UR56][R10.64], R52 ;  /* 0x000000340a00a985 */ /* 0x0005e2000c101b38 */
[----:B0-----:R-:W-:-:S03]  /*10eb0*/  @!P0 LEA R2, P2, R176, R0, 0x2 ;  /* 0x00000000b0028211 */ /* 0x001fc600078410ff */
[----:B------:R-:W-:Y:S01]  /*10ec0*/  @!P3 ST.E.64 desc[UR56][R12.64], R54 ;  /* 0x000000360c00b985 */ /* 0x000fe2000c101b38 */
[----:B------:R-:W-:Y:S02]  /*10ed0*/  ISETP.GE.AND P3, PT, R173, UR4, PT ;  /* 0x00000004ad007c0c */ /* 0x000fe4000bf66270 */
[C---:B---3--:R-:W-:Y:S02]  /*10ee0*/  @!P1 LEA R4, P5, R175.reuse, R0, 0x2 ;  /* 0x00000000af049211 */ /* 0x048fe400078a10ff */
[----:B------:R-:W-:Y:S02]  /*10ef0*/  @!P0 LEA.HI.X R3, R176, R14, R193, 0x2, P2 ;  /* 0x0000000eb0038211 */ /* 0x000fe400010f14c1 */
[----:B------:R-:W-:Y:S02]  /*10f00*/  ISETP.GE.AND P2, PT, R172, UR4, PT ;  /* 0x00000004ac007c0c */ /* 0x000fe4000bf46270 */
[----:B----4-:R-:W-:Y:S01]  /*10f10*/  @!P4 LEA R6, P6, R174, R0, 0x2 ;  /* 0x00000000ae06c211 */ /* 0x010fe200078c10ff */
[----:B------:R0:W-:Y:S01]  /*10f20*/  @!P0 ST.E.64 desc[UR56][R2.64], R60 ;  /* 0x0000003c02008985 */ /* 0x0001e2000c101b38 */
[----:B------:R-:W-:-:S02]  /*10f30*/  @!P1 LEA.HI.X R5, R175, R14, R192, 0x2, P5 ;  /* 0x0000000eaf059211 */ /* 0x000fc400028f14c0 */
[----:B------:R-:W-:Y:S02]  /*10f40*/  @!P4 LEA.HI.X R7, R174, R14, R191, 0x2, P6 ;  /* 0x0000000eae07c211 */ /* 0x000fe400030f14bf */
[----:B------:R-:W-:Y:S01]  /*10f50*/  ISETP.GE.AND P0, PT, R171, UR4, PT ;  /* 0x00000004ab007c0c */ /* 0x000fe2000bf06270 */
[----:B------:R3:W-:Y:S01]  /*10f60*/  @!P1 ST.E.64 desc[UR56][R4.64], R62 ;  /* 0x0000003e04009985 */ /* 0x0007e2000c101b38 */
[C---:B-1----:R-:W-:Y:S02]  /*10f70*/  @!P3 LEA R8, P1, R173.reuse, R0, 0x2 ;  /* 0x00000000ad08b211 */ /* 0x042fe400078210ff */
[----:B------:R-:W-:Y:S01]  /*10f80*/  ISETP.GE.AND P5, PT, R170, UR4, PT ;  /* 0x00000004aa007c0c */ /* 0x000fe2000bfa6270 */
[----:B------:R1:W-:Y:S01]  /*10f90*/  @!P4 ST.E.64 desc[UR56][R6.64], R68 ;  /* 0x000000440600c985 */ /* 0x0003e2000c101b38 */
[----:B------:R-:W-:Y:S02]  /*10fa0*/  @!P3 LEA.HI.X R9, R173, R14, R190, 0x2, P1 ;  /* 0x0000000ead09b211 */ /* 0x000fe400008f14be */
[----:B------:R-:W-:-:S02]  /*10fb0*/  ISETP.GE.AND P4, PT, R169, UR4, PT ;  /* 0x00000004a9007c0c */ /* 0x000fc4000bf86270 */
[----:B------:R-:W-:Y:S01]  /*10fc0*/  ISETP.GE.AND P1, PT, R168, UR4, PT ;  /* 0x00000004a8007c0c */ /* 0x000fe2000bf26270 */
[----:B------:R4:W-:Y:S01]  /*10fd0*/  @!P3 ST.E.64 desc[UR56][R8.64], R70 ;  /* 0x000000460800b985 */ /* 0x0009e2000c101b38 */
[CC--:B--2---:R-:W-:Y:S02]  /*10fe0*/  @!P2 LEA R10, P6, R172.reuse, R0.reuse, 0x2 ;  /* 0x00000000ac0aa211 */ /* 0x0c4fe400078c10ff */
[C---:B0-----:R-:W-:Y:S02]  /*10ff0*/  @!P0 LEA R2, P3, R171.reuse, R0, 0x2 ;  /* 0x00000000ab028211 */ /* 0x041fe400078610ff */
[-C--:B------:R-:W-:Y:S02]  /*11000*/  @!P2 LEA.HI.X R11, R172, R14.reuse, R189, 0x2, P6 ;  /* 0x0000000eac0ba211 */ /* 0x080fe400030f14bd */
[----:B------:R-:W-:-:S03]  /*11010*/  @!P0 LEA.HI.X R3, R171, R14, R188, 0x2, P3 ;  /* 0x0000000eab038211 */ /* 0x000fc600018f14bc */
[----:B------:R4:W-:Y:S01]  /*11020*/  @!P2 ST.E.64 desc[UR56][R10.64], R76 ;  /* 0x0000004c0a00a985 */ /* 0x0009e2000c101b38 */
[-C--:B---3--:R-:W-:Y:S02]  /*11030*/  @!P5 LEA R4, P2, R170, R0.reuse, 0x2 ;  /* 0x00000000aa04d211 */ /* 0x088fe400078410ff */
[CC--:B-1----:R-:W-:Y:S01]  /*11040*/  @!P4 LEA R6, P3, R169.reuse, R0.reuse, 0x2 ;  /* 0x00000000a906c211 */ /* 0x0c2fe200078610ff */
        /* <DEDUP_REMOVED lines=10> */
[----:B----4-:R-:W-:-:S04]  /*110f0*/  LEA R2, P0, R23, R0, 0x2 ;  /* 0x0000000017027211 */ /* 0x010fc800078010ff */
[----:B------:R-:W-:-:S05]  /*11100*/  LEA.HI.X R3, R23, R14, R184, 0x2, P0 ;  /* 0x0000000e17037211 */ /* 0x000fca00000f14b8 */
[----:B------:R0:W-:Y:S01]  /*11110*/  ST.E.64 desc[UR56][R2.64], R30 ;  /* 0x0000001e02007985 */ /* 0x0001e2000c101b38 */
[----:B------:R-:W-:Y:S05]  /*11120*/  BRA `(.L_x_1376) ;  /* 0x0000000c00107947 */ /* 0x000fea0003800000 */
.L_x_1367:
        /* <DEDUP_REMOVED lines=9> */
[----:B------:R-:W-:Y:S01]  /*111c0*/  UISETP.NE.U32.AND UP1, UPT, UR8, URZ, UPT ;  /* 0x0000003f0800728c */ /* 0x000fe2000bf25070 */
[----:B------:R-:W-:Y:S02]  /*111d0*/  ULDC UR4, c[0x0][0xa88] ;  /* 0x0002a20000047ab9 */ /* 0x000fe40000000800 */
[----:B------:R-:W2:Y:S01]  /*111e0*/  @P1 LDG.E R6, desc[UR56][R2.64] ;  /* 0x0000003802061981 */ /* 0x000ea2000c1e1900 */
[----:B------:R-:W-:Y:S01]  /*111f0*/  UISETP.NE.AND.EX UP1, UPT, UR9, URZ, UPT, UP1 ;  /* 0x0000003f0900728c */ /* 0x000fe2000bf25310 */
[----:B------:R-:W-:-:S05]  /*11200*/  IMAD.U32 R0, RZ, RZ, UR4 ;  /* 0x00000004ff007e24 */ /* 0x000fca000f8e00ff */
        /* <DEDUP_REMOVED lines=8> */
[----:B--2---:R-:W-:Y:S01]  /*11290*/  @P1 R2UR UR4, R6 ;  /* 0x00000000060412ca */ /* 0x004fe200000e0000 */
[----:B0-----:R-:W-:-:S14]  /*112a0*/  @P2 BRA `(.L_x_1379) ;  /* 0x0000000000102947 */ /* 0x001fdc0003800000 */
[----:B------:R-:W-:Y:S05]  /*112b0*/  @!P1 BRA `(.L_x_1379) ;  /* 0x00000000000c9947 */ /* 0x000fea0003800000 */
[----:B------:R-:W2:Y:S04]  /*112c0*/  LDG.E R5, desc[UR56][R2.64] ;  /* 0x0000003802057981 */ /* 0x000ea8000c1e1900 */
[----:B-----5:R-:W2:Y:S02]  /*112d0*/  LDG.E R0, desc[UR56][R2.64+0x4] ;  /* 0x0000043802007981 */ /* 0x020ea4000c1e1900 */
[----:B--2---:R-:W-:-:S07]  /*112e0*/  IMAD.IADD R0, R0, 0x1, -R5 ;  /* 0x0000000100007824 */ /* 0x004fce00078e0a05 */
.L_x_1379:
[----:B------:R-:W-:Y:S01]  /*112f0*/  USHF.R.S32.HI UR12, URZ, 0x1f, UR44 ;  /* 0x0000001f3f0c7899 */ /* 0x000fe2000801142c */
[----:B------:R-:W-:Y:S01]  /*11300*/  BSSY B1, `(.L_x_1380) ;  /* 0x000003a000017945 */ /* 0x000fe20003800000 */
[----:B------:R-:W-:Y:S02]  /*11310*/  USHF.R.S32.HI UR18, URZ, 0x1f, UR4 ;  /* 0x0000001f3f127899 */ /* 0x000fe40008011404 */
[----:B------:R-:W-:Y:S02]  /*11320*/  USEL UR7, UR44, URZ, !UP0 ;  /* 0x0000003f2c077287 */ /* 0x000fe4000c000000 */
[----:B------:R-:W-:Y:S01]  /*11330*/  USEL UR12, UR12, URZ, !UP0 ;  /* 0x0000003f0c0c7287 */ /* 0x000fe2000c000000 */
[----:B------:R-:W-:Y:S11]  /*11340*/  @P0 BRA `(.L_x_1381) ;  /* 0x0000000000d40947 */ /* 0x000ff60003800000 */
[----:B------:R-:W0:Y:S01]  /*11350*/  S2R R3, SR_TID.X ;  /* 0x0000000000037919 */ /* 0x000e220000002100 */
[----:B------:R-:W1:Y:S01]  /*11360*/  LDC R9, c[0x0][0xbe8] ;  /* 0x0002fa00ff097b82 */ /* 0x000e620000000800 */
[----:B------:R-:W-:Y:S02]  /*11370*/  IMAD.U32 R4, RZ, RZ, UR42 ;  /* 0x0000002aff047e24 */ /* 0x000fe4000f8e00ff */
[----:B-1---5:R-:W-:-:S03]  /*11380*/  IMAD R2, R0, R9, RZ ;  /* 0x0000000900027224 */ /* 0x022fc600078e02ff */
[----:B0-----:R-:W-:-:S04]  /*11390*/  IADD3 R4, R4, -0x80, R3 ;  /* 0xffffff8004047810 */ /* 0x001fc80007ffe003 */
[----:B------:R-:W-:-:S13]  /*113a0*/  ISETP.GE.AND P0, PT, R4, R2, PT ;  /* 0x000000020400720c */ /* 0x000fda0003f06270 */
[----:B------:R-:W-:Y:S05]  /*113b0*/  @P0 BRA `(.L_x_1381) ;  /* 0x0000000000b80947 */ /* 0x000fea0003800000 */
[----:B------:R-:W-:Y:S01]  /*113c0*/  ISETP.NE.AND P0, PT, R9, 0x1, PT ;  /* 0x000000010900780c */ /* 0x000fe20003f05270 */
[----:B------:R-:W-:Y:S01]  /*113d0*/  UISETP.GT.AND UP2, UPT, UR47, 0x1, UPT ;  /* 0x000000012f00788c */ /* 0x000fe2000bf44270 */
[----:B------:R-:W-:Y:S01]  /*113e0*/  IMAD.MOV.U32 R5, RZ, RZ, R4 ;  /* 0x000000ffff057224 */ /* 0x000fe200078e0004 */
[----:B------:R-:W-:Y:S02]  /*113f0*/  UMOV UR8, 0x9b8 ;  /* 0x000009b800087882 */ /* 0x000fe40000000000 */
[----:B------:R-:W-:Y:S02]  /*11400*/  USEL UR19, UR8, 0x978, UP2 ;  /* 0x0000097808137887 */ /* 0x000fe40009000000 */
[----:B------:R-:W-:-:S06]  /*11410*/  USEL UR21, UR39, URZ, UP2 ;  /* 0x0000003f27157287 */ /* 0x000fcc0009000000 */
[----:B------:R-:W0:Y:S04]  /*11420*/  @P0 LDC R3, c[0x0][0xbec] ;  /* 0x0002fb00ff030b82 */ /* 0x000e280000000800 */
[----:B------:R-:W-:Y:S01]  /*11430*/  ULDC.64 UR8, c[0x0][UR19+0x218] ;  /* 0x0000860013087abb */ /* 0x000fe20008000a00 */
[----:B------:R-:W-:Y:S01]  /*11440*/  ULDC.64 UR14, c[0x0][UR19+0x220] ;  /* 0x00008800130e7abb */ /* 0x000fe20008000a00 */
[----:B------:R-:W-:Y:S01]  /*11450*/  ULDC.64 UR16, c[0x0][UR19+0x228] ;  /* 0x00008a0013107abb */ /* 0x000fe20008000a00 */
[----:B------:R-:W-:Y:S01]  /*11460*/  UIMAD.WIDE.U32 UR10, UR8, UR43, URZ ;  /* 0x0000002b080a72a5 */ /* 0x000fe2000f8e003f */
[----:B------:R-:W1:Y:S01]  /*11470*/  @P0 LDC R7, c[0x0][0xbf0] ;  /* 0x0002fc00ff070b82 */ /* 0x000e620000000800 */
[----:B------:R-:W-:Y:S02]  /*11480*/  UIMAD UR20, UR9, UR43, URZ ;  /* 0x0000002b091472a4 */ /* 0x000fe4000f8e023f */
        /* <DEDUP_REMOVED lines=10> */
[----:B------:R-:W-:Y:S02]  /*11530*/  IMAD.U32 R3, RZ, RZ, UR23 ;  /* 0x00000017ff037e24 */ /* 0x000fe4000f8e00ff */
[----:B------:R-:W-:Y:S01]  /*11540*/  IMAD.U32 R6, RZ, RZ, UR8 ;  /* 0x00000008ff067e24 */ /* 0x000fe2000f8e00ff */
[----:B------:R-:W-:Y:S01]  /*11550*/  ULDC.64 UR8, c[0x0][UR19+0x210] ;  /* 0x0000840013087abb */ /* 0x000fe20008000a00 */
[----:B-1----:R-:W-:Y:S01]  /*11560*/  @P0 SHF.R.U32.HI R5, RZ, R7, R2 ;  /* 0x00000007ff050219 */ /* 0x002fe20000011602 */
[----:B------:R-:W-:-:S04]  /*11570*/  IMAD.U32 R2, RZ, RZ, UR22 ;  /* 0x00000016ff027e24 */ /* 0x000fc8000f8e00ff */
[--C-:B------:R-:W-:Y:S01]  /*11580*/  IMAD.MOV R7, RZ, RZ, -R5.reuse ;  /* 0x000000ffff077224 */ /* 0x100fe200078e0a05 */
[----:B------:R-:W-:Y:S01]  /*11590*/  IADD3 R2, P0, P1, R5, UR10, R2 ;  /* 0x0000000a05027c10 */ /* 0x000fe2000f91e002 */
[----:B------:R-:W-:Y:S01]  /*115a0*/  UIADD3.X UR10, UR13, UR11, UR18, UP0, UP1 ;  /* 0x0000000b0d0a7290 */ /* 0x000fe200087e2412 */
[----:B------:R-:W-:Y:S01]  /*115b0*/  SHF.R.S32.HI R5, RZ, 0x1f, R5 ;  /* 0x0000001fff057819 */ /* 0x000fe20000011405 */
[----:B------:R-:W-:-:S04]  /*115c0*/  IMAD R7, R9, R7, R4 ;  /* 0x0000000709077224 */ /* 0x000fc800078e0204 */
[----:B------:R-:W-:Y:S01]  /*115d0*/  IADD3.X R3, R5, UR10, R6, P0, P1 ;  /* 0x0000000a05037c10 */ /* 0x000fe200087e2406 */
[C---:B------:R-:W-:Y:S01]  /*115e0*/  IMAD R9, R7.reuse, UR9, RZ ;  /* 0x0000000907097c24 */ /* 0x040fe2000f8e02ff */
[----:B------:R-:W-:Y:S01]  /*115f0*/  SHF.R.S32.HI R4, RZ, 0x1f, R7 ;  /* 0x0000001fff047819 */ /* 0x000fe20000011407 */
[----:B------:R-:W-:Y:S01]  /*11600*/  ULDC.64 UR10, c[0x0][0xba8] ;  /* 0x0002ea00000a7ab9 */ /* 0x000fe20000000a00 */
[----:B------:R-:W-:Y:S01]  /*11610*/  @!UP2 ULDC UR10, c[0x0][0xb50] ;  /* 0x0002d400000aaab9 */ /* 0x000fe20000000800 */
[----:B------:R-:W-:Y:S01]  /*11620*/  IMAD.WIDE.U32 R2, R7, UR8, R2 ;  /* 0x0000000807027c25 */ /* 0x000fe2000f8e0002 */
[----:B------:R-:W-:-:S03]  /*11630*/  @!UP2 ULDC UR11, c[0x0][0xb54] ;  /* 0x0002d500000baab9 */ /* 0x000fc60000000800 */
[----:B------:R-:W-:Y:S01]  /*11640*/  IMAD R9, R4, UR8, R9 ;  /* 0x0000000804097c24 */ /* 0x000fe2000f8e0209 */
[----:B------:R-:W-:-:S03]  /*11650*/  LEA R4, P0, R2, UR10, 0x2 ;  /* 0x0000000a02047c11 */ /* 0x000fc6000f8010ff */
[----:B------:R-:W-:-:S05]  /*11660*/  IMAD.IADD R3, R3, 0x1, R9 ;  /* 0x0000000103037824 */ /* 0x000fca00078e0209 */
[----:B------:R-:W-:Y:S01]  /*11670*/  LEA.HI.X R5, R2, UR11, R3, 0x2, P0 ;  /* 0x0000000b02057c11 */ /* 0x000fe200080f1403 */
[----:B------:R-:W-:-:S05]  /*11680*/  IMAD.MOV.U32 R3, RZ, RZ, -0x800000 ;  /* 0xff800000ff037424 */ /* 0x000fca00078e00ff */
[----:B------:R0:W-:Y:S02]  /*11690*/  STG.E desc[UR56][R4.64], R3 ;  /* 0x0000000304007986 */ /* 0x0001e4000c101938 */
.L_x_1381:
[----:B------:R-:W-:Y:S05]  /*116a0*/  BSYNC B1 ;  /* 0x0000000000017941 */ /* 0x000fea0003800000 */
.L_x_1380:
[----:B------:R-:W-:-:S06]  /*116b0*/  UISETP.GT.AND UP0, UPT, UR47, 0x1, UPT ;  /* 0x000000012f00788c */ /* 0x000fcc000bf04270 */
[----:B------:R-:W-:-:S13]  /*116c0*/  PLOP3.LUT P0, PT, PT, PT, UP0, 0x80, 0x0 ;  /* 0x000000000000781c */ /* 0x000fda0003f0f008 */
[----:B------:R-:W-:Y:S05]  /*116d0*/  @P0 BRA `(.L_x_1376) ;  /* 0x0000000400a40947 */ /* 0x000fea0003800000 */
[----:B------:R-:W1:Y:S01]  /*116e0*/  LDC R11, c[0x0][0xbe8] ;  /* 0x0002fa00ff0b7b82 */ /* 0x000e620000000800 */
[----:B------:R-:W-:Y:S01]  /*116f0*/  ULDC.64 UR14, c[0x0][0xaa0] ;  /* 0x0002a800000e7ab9 */ /* 0x000fe20000000a00 */
[----:B------:R-:W-:Y:S01]  /*11700*/  IMAD R2, R22, 0x20, R182 ;  /* 0x0000002016027824 */ /* 0x000fe200078e02b6 */
[----:B------:R-:W-:Y:S01]  /*11710*/  UIMAD UR10, UR18, UR14, URZ ;  /* 0x0000000e120a72a4 */ /* 0x000fe2000f8e023f */
[----:B------:R-:W-:Y:S01]  /*11720*/  BSSY B1, `(.L_x_1382) ;  /* 0x000003a000017945 */ /* 0x000fe20003800000 */
[----:B------:R-:W-:Y:S01]  /*11730*/  UIMAD.WIDE.U32 UR8, UR4, UR14, URZ ;  /* 0x0000000e040872a5 */ /* 0x000fe2000f8e003f */
[----:B------:R-:W-:Y:S01]  /*11740*/  VIADD R6, R2, UR42 ;  /* 0x0000002a02067c36 */ /* 0x000fe20008000000 */
[----:B------:R-:W-:-:S03]  /*11750*/  UIMAD UR10, UR4, UR15, UR10 ;  /* 0x0000000f040a72a4 */ /* 0x000fc6000f8e020a */
[----:B0-----:R-:W-:Y:S01]  /*11760*/  IMAD.MOV.U32 R5, RZ, RZ, R6 ;  /* 0x000000ffff057224 */ /* 0x001fe200078e0006 */
[----:B------:R-:W-:-:S03]  /*11770*/  UIADD3 UR9, UR9, UR10, URZ ;  /* 0x0000000a09097290 */ /* 0x000fc6000fffe03f */
[----:B------:R-:W-:Y:S02]  /*11780*/  ULDC.64 UR10, c[0x0][0xae8] ;  /* 0x0002ba00000a7ab9 */ /* 0x000fe40000000a00 */
[----:B------:R-:W-:-:S04]  /*11790*/  UIMAD.WIDE.U32 UR8, UR43, UR10, UR8 ;  /* 0x0000000a2b0872a5 */ /* 0x000fc8000f8e0008 */
[----:B------:R-:W-:-:S03]  /*117a0*/  UIMAD UR9, UR43, UR11, UR9 ;  /* 0x0000000b2b0972a4 */ /* 0x000fc6000f8e0209 */
[----:B------:R-:W-:Y:S01]  /*117b0*/  ULDC.64 UR10, c[0x0][0xaf0] ;  /* 0x0002bc00000a7ab9 */ /* 0x000fe20000000a00 */
[----:B-1----:R-:W-:Y:S01]  /*117c0*/  ISETP.NE.AND P0, PT, R11, 0x1, PT ;  /* 0x000000010b00780c */ /* 0x002fe20003f05270 */
[----:B------:R-:W-:Y:S02]  /*117d0*/  UIMAD UR12, UR12, UR10, URZ ;  /* 0x0000000a0c0c72a4 */ /* 0x000fe4000f8e023f */
[----:B------:R-:W-:Y:S02]  /*117e0*/  UIMAD.WIDE.U32 UR8, UR7, UR10, UR8 ;  /* 0x0000000a070872a5 */ /* 0x000fe4000f8e0008 */
[----:B------:R-:W-:-:S03]  /*117f0*/  UIMAD UR4, UR7, UR11, UR12 ;  /* 0x0000000b070472a4 */ /* 0x000fc6000f8e020c */
[----:B------:R-:W-:Y:S01]  /*11800*/  ULDC.64 UR10, c[0x0][0xae0] ;  /* 0x0002b800000a7ab9 */ /* 0x000fe20000000a00 */
[----:B------:R-:W-:-:S04]  /*11810*/  UIADD3 UR4, UR9, UR4, URZ ;  /* 0x0000000409047290 */ /* 0x000fc8000fffe03f */
        /* <DEDUP_REMOVED lines=9> */
[----:B------:R-:W-:Y:S02]  /*118b0*/  IMAD R7, R11, R7, R6 ;  /* 0x000000070b077224 */ /* 0x000fe400078e0206 */
[----:B------:R-:W-:Y:S01]  /*118c0*/  IMAD.U32 R2, RZ, RZ, UR8 ;  /* 0x00000008ff027e24 */ /* 0x000fe2000f8e00ff */
[----:B------:R-:W-:Y:S01]  /*118d0*/  ULDC.64 UR8, c[0x0][0xad8] ;  /* 0x0002b60000087ab9 */ /* 0x000fe20000000a00 */
[C---:B------:R-:W-:Y:S01]  /*118e0*/  IMAD R9, R5.reuse, UR11, R4 ;  /* 0x0000000b05097c24 */ /* 0x040fe2000f8e0204 */
[----:B------:R-:W-:Y:S01]  /*118f0*/  SHF.R.S32.HI R4, RZ, 0x1f, R7 ;  /* 0x0000001fff047819 */ /* 0x000fe20000011407 */
[----:B------:R-:W-:-:S04]  /*11900*/  IMAD.WIDE.U32 R2, R5, UR10, R2 ;  /* 0x0000000a05027c25 */ /* 0x000fc8000f8e0002 */
[----:B------:R-:W-:Y:S02]  /*11910*/  IMAD.IADD R3, R3, 0x1, R9 ;  /* 0x0000000103037824 */ /* 0x000fe400078e0209 */
[----:B------:R-:W-:Y:S02]  /*11920*/  IMAD R4, R4, UR8, RZ ;  /* 0x0000000804047c24 */ /* 0x000fe4000f8e02ff */
[----:B------:R-:W-:Y:S02]  /*11930*/  VIADD R6, R182, UR42 ;  /* 0x0000002ab6067c36 */ /* 0x000fe40008000000 */
[----:B-----5:R-:W-:Y:S02]  /*11940*/  IMAD R11, R0, R11, RZ ;  /* 0x0000000b000b7224 */ /* 0x020fe400078e02ff */
[C---:B------:R-:W-:Y:S02]  /*11950*/  IMAD R5, R7.reuse, UR9, R4 ;  /* 0x0000000907057c24 */ /* 0x040fe4000f8e0204 */
[----:B------:R-:W-:Y:S01]  /*11960*/  IMAD.WIDE.U32 R2, R7, UR8, R2 ;  /* 0x0000000807027c25 */ /* 0x000fe2000f8e0002 */
[----:B------:R-:W-:Y:S01]  /*11970*/  ISETP.GE.AND P2, PT, R6, R11, PT ;  /* 0x0000000b0600720c */ /* 0x000fe20003f46270 */
[----:B------:R-:W-:-:S02]  /*11980*/  ULDC.64 UR8, c[0x0][0xa80] ;  /* 0x0002a00000087ab9 */ /* 0x000fc40000000a00 */
[----:B------:R-:W-:Y:S01]  /*11990*/  VIADD R0, R6, 0x20 ;  /* 0x0000002006007836 */ /* 0x000fe20000000000 */
[----:B------:R-:W-:Y:S01]  /*119a0*/  LEA R4, P3, R2, UR8, 0x1 ;  /* 0x0000000802047c11 */ /* 0x000fe2000f8608ff */
[----:B------:R-:W-:-:S03]  /*119b0*/  IMAD.IADD R3, R3, 0x1, R5 ;  /* 0x0000000103037824 */ /* 0x000fc600078e0205 */
[-C--:B------:R-:W-:Y:S01]  /*119c0*/  ISETP.GE.AND P1, PT, R0, R11.reuse, PT ;  /* 0x0000000b0000720c */ /* 0x080fe20003f26270 */
[----:B------:R-:W-:Y:S01]  /*119d0*/  VIADD R0, R6, 0x40 ;  /* 0x0000004006007836 */ /* 0x000fe20000000000 */
[----:B------:R-:W-:Y:S02]  /*119e0*/  LEA.HI.X R5, R2, UR9, R3, 0x1, P3 ;  /* 0x0000000902057c11 */ /* 0x000fe400098f0c03 */
[----:B------:R0:W1:Y:S02]  /*119f0*/  SHFL.IDX PT, R2, R4, RZ, 0x181f ;  /* 0x00181fff04027589 */ /* 0x00006400000e0000 */
[----:B------:R-:W-:Y:S02]  /*11a00*/  ISETP.GE.AND P0, PT, R0, R11, PT ;  /* 0x0000000b0000720c */ /* 0x000fe40003f06270 */
[----:B------:R0:W2:Y:S01]  /*11a10*/  SHFL.IDX PT, R0, R5, RZ, 0x181f ;  /* 0x00181fff05007589 */ /* 0x0000a200000e0000 */
[----:B------:R-:W-:Y:S10]  /*11a20*/  @P2 BRA `(.L_x_1383) ;  /* 0x0000000000242947 */ /* 0x000ff40003800000 */
[----:B------:R-:W-:Y:S02]  /*11a30*/  ULDC UR4, c[0x0][0xac8] ;  /* 0x0002b20000047ab9 */ /* 0x000fe40000000800 */
[----:B------:R-:W-:Y:S02]  /*11a40*/  ISETP.GE.AND P4, PT, R18, UR4, PT ;  /* 0x0000000412007c0c */ /* 0x000fe4000bf86270 */
[----:B------:R-:W-:-:S11]  /*11a50*/  ISETP.GE.AND P5, PT, R19, UR4, PT ;  /* 0x0000000413007c0c */ /* 0x000fd6000bfa6270 */
[CC--:B-1----:R-:W-:Y:S02]  /*11a60*/  @!P4 LEA R8, P2, R18.reuse, R2.reuse, 0x1 ;  /* 0x000000021208c211 */ /* 0x0c2fe400078408ff */
[C---:B------:R-:W-:Y:S02]  /*11a70*/  @!P5 LEA R2, P3, R19.reuse, R2, 0x1 ;  /* 0x000000021302d211 */ /* 0x040fe400078608ff */
[-C--:B--2---:R-:W-:Y:S02]  /*11a80*/  @!P4 LEA.HI.X R9, R18, R0.reuse, R204, 0x1, P2 ;  /* 0x000000001209c211 */ /* 0x084fe400010f0ccc */
[----:B------:R-:W-:-:S03]  /*11a90*/  @!P5 LEA.HI.X R3, R19, R0, R203, 0x1, P3 ;  /* 0x000000001303d211 */ /* 0x000fc600018f0ccb */
[----:B------:R3:W-:Y:S04]  /*11aa0*/  @!P4 ST.E.128 desc[UR56][R8.64], RZ ;  /* 0x000000ff0800c985 */ /* 0x0007e8000c101d38 */
[----:B------:R3:W-:Y:S02]  /*11ab0*/  @!P5 ST.E.128 desc[UR56][R2.64], RZ ;  /* 0x000000ff0200d985 */ /* 0x0007e4000c101d38 */
.L_x_1383:
[----:B------:R-:W-:Y:S05]  /*11ac0*/  BSYNC B1 ;  /* 0x0000000000017941 */ /* 0x000fea0003800000 */
.L_x_1382:
[----:B--2---:R2:W4:Y:S01]  /*11ad0*/  SHFL.IDX PT, R0, R5, 0x1, 0x181f ;  /* 0x00381f0005007f89 */ /* 0x00452200000e0000 */
[----:B------:R-:W-:Y:S03]  /*11ae0*/  BSSY B1, `(.L_x_1384) ;  /* 0x000000c000017945 */ /* 0x000fe60003800000 */
[----:B-1-3--:R2:W1:Y:S01]  /*11af0*/  SHFL.IDX PT, R2, R4, 0x1, 0x181f ;  /* 0x00381f0004027f89 */ /* 0x00a46200000e0000 */
[----:B------:R-:W-:Y:S05]  /*11b00*/  @P1 BRA `(.L_x_1385) ;  /* 0x0000000000241947 */ /* 0x000fea0003800000 */
[----:B------:R-:W-:Y:S02]  /*11b10*/  ULDC UR4, c[0x0][0xac8] ;  /* 0x0002b20000047ab9 */ /* 0x000fe40000000800 */
[----:B------:R-:W-:Y:S02]  /*11b20*/  ISETP.GE.AND P3, PT, R18, UR4, PT ;  /* 0x0000000412007c0c */ /* 0x000fe4000bf66270 */
[----:B------:R-:W-:-:S11]  /*11b30*/  ISETP.GE.AND P4, PT, R19, UR4, PT ;  /* 0x0000000413007c0c */ /* 0x000fd6000bf86270 */
[CC--:B-1----:R-:W-:Y:S02]  /*11b40*/  @!P3 LEA R8, P1, R18.reuse, R2.reuse, 0x1 ;  /* 0x000000021208b211 */ /* 0x0c2fe400078208ff */
[C---:B------:R-:W-:Y:S02]  /*11b50*/  @!P4 LEA R2, P2, R19.reuse, R2, 0x1 ;  /* 0x000000021302c211 */ /* 0x040fe400078408ff */
[-C--:B----4-:R-:W-:Y:S02]  /*11b60*/  @!P3 LEA.HI.X R9, R18, R0.reuse, R204, 0x1, P1 ;  /* 0x000000001209b211 */ /* 0x090fe400008f0ccc */
[----:B------:R-:W-:-:S03]  /*11b70*/  @!P4 LEA.HI.X R3, R19, R0, R203, 0x1, P2 ;  /* 0x000000001303c211 */ /* 0x000fc600010f0ccb */
[----:B------:R3:W-:Y:S04]  /*11b80*/  @!P3 ST.E.128 desc[UR56][R8.64], RZ ;  /* 0x000000ff0800b985 */ /* 0x0007e8000c101d38 */
[----:B------:R3:W-:Y:S02]  /*11b90*/  @!P4 ST.E.128 desc[UR56][R2.64], RZ ;  /* 0x000000ff0200c985 */ /* 0x0007e4000c101d38 */
.L_x_1385:
[----:B------:R-:W-:Y:S05]  /*11ba0*/  BSYNC B1 ;  /* 0x0000000000017941 */ /* 0x000fea0003800000 */
.L_x_1384:
[----:B----4-:R4:W0:Y:S01]  /*11bb0*/  SHFL.IDX PT, R0, R5, 0x2, 0x181f ;  /* 0x00581f0005007f89 */ /* 0x01082200000e0000 */
        /* <DEDUP_REMOVED lines=8> */
[-C--:B0-----:R-:W-:Y:S02]  /*11c40*/  @!P2 LEA.HI.X R9, R18, R0.reuse, R204, 0x1, P0 ;  /* 0x000000001209a211 */ /* 0x081fe400000f0ccc */
[----:B------:R-:W-:-:S03]  /*11c50*/  @!P3 LEA.HI.X R3, R19, R0, R203, 0x1, P1 ;  /* 0x000000001303b211 */ /* 0x000fc600008f0ccb */
[----:B------:R3:W-:Y:S04]  /*11c60*/  @!P2 ST.E.128 desc[UR56][R8.64], RZ ;  /* 0x000000ff0800a985 */ /* 0x0007e8000c101d38 */
[----:B------:R3:W-:Y:S02]  /*11c70*/  @!P3 ST.E.128 desc[UR56][R2.64], RZ ;  /* 0x000000ff0200b985 */ /* 0x0007e4000c101d38 */
.L_x_1387:
[----:B------:R-:W-:Y:S05]  /*11c80*/  BSYNC B1 ;  /* 0x0000000000017941 */ /* 0x000fea0003800000 */
.L_x_1386:
[----:B0-----:R-:W-:Y:S01]  /*11c90*/  VIADD R0, R6, 0x60 ;  /* 0x0000006006007836 */ /* 0x001fe20000000000 */
[----:B--2-4-:R-:W0:Y:S04]  /*11ca0*/  SHFL.IDX PT, R5, R5, 0x3, 0x181f ;  /* 0x00781f0005057f89 */ /* 0x014e2800000e0000 */
[----:B------:R-:W-:Y:S01]  /*11cb0*/  ISETP.GE.AND P0, PT, R0, R11, PT ;  /* 0x0000000b0000720c */ /* 0x000fe20003f06270 */
[----:B-1-3--:R1:W2:-:S12]  /*11cc0*/  SHFL.IDX PT, R2, R4, 0x3, 0x181f ;  /* 0x00781f0004027f89 */ /* 0x00a29800000e0000 */
[----:B-1----:R-:W-:Y:S05]  /*11cd0*/  @P0 BRA `(.L_x_1376) ;  /* 0x0000000000240947 */ /* 0x002fea0003800000 */
[----:B------:R-:W-:Y:S02]  /*11ce0*/  ULDC UR4, c[0x0][0xac8] ;  /* 0x0002b20000047ab9 */ /* 0x000fe40000000800 */
[----:B------:R-:W-:Y:S02]  /*11cf0*/  ISETP.GE.AND P2, PT, R18, UR4, PT ;  /* 0x0000000412007c0c */ /* 0x000fe4000bf46270 */
[----:B------:R-:W-:-:S11]  /*11d00*/  ISETP.GE.AND P3, PT, R19, UR4, PT ;  /* 0x0000000413007c0c */ /* 0x000fd6000bf66270 */
[CC--:B--2---:R-:W-:Y:S02]  /*11d10*/  @!P2 LEA R6, P0, R18.reuse, R2.reuse, 0x1 ;  /* 0x000000021206a211 */ /* 0x0c4fe400078008ff */
[C---:B------:R-:W-:Y:S02]  /*11d20*/  @!P3 LEA R2, P1, R19.reuse, R2, 0x1 ;  /* 0x000000021302b211 */ /* 0x040fe400078208ff */
[-C--:B0-----:R-:W-:Y:S02]  /*11d30*/  @!P2 LEA.HI.X R7, R18, R5.reuse, R204, 0x1, P0 ;  /* 0x000000051207a211 */ /* 0x081fe400000f0ccc */
[----:B------:R-:W-:-:S03]  /*11d40*/  @!P3 LEA.HI.X R3, R19, R5, R203, 0x1, P1 ;  /* 0x000000051303b211 */ /* 0x000fc600008f0ccb */
[----:B------:R0:W-:Y:S04]  /*11d50*/  @!P2 ST.E.128 desc[UR56][R6.64], RZ ;  /* 0x000000ff0600a985 */ /* 0x0001e8000c101d38 */
[----:B------:R0:W-:Y:S02]  /*11d60*/  @!P3 ST.E.128 desc[UR56][R2.64], RZ ;  /* 0x000000ff0200b985 */ /* 0x0001e4000c101d38 */
.L_x_1376:
[----:B------:R-:W-:Y:S05]  /*11d70*/  BSYNC B0 ;  /* 0x0000000000007941 */ /* 0x000fea0003800000 */
.L_x_1366:
[----:B------:R-:W-:Y:S02]  /*11d80*/  ULDC UR4, c[0x0][0xc3c] ;  /* 0x00030f0000047ab9 */ /* 0x000fe40000000800 */
[----:B------:R-:W-:-:S06]  /*11d90*/  UISETP.GE.AND UP0, UPT, UR53, UR4, UPT ;  /* 0x000000043500728c */ /* 0x000fcc000bf06270 */
[----:B------:R-:W-:-:S13]  /*11da0*/  PLOP3.LUT P0, PT, PT, PT, UP0, 0x80, 0x0 ;  /* 0x000000000000781c */ /* 0x000fda0003f0f008 */
[----:B------:R-:W-:Y:S05]  /*11db0*/  @!P0 BRA `(.L_x_1388) ;  /* 0xfffffef000648947 */ /* 0x000fea000383ffff */
[----:B------:R-:W-:Y:S05]  /*11dc0*/  EXIT ;  /* 0x000000000000794d */ /* 0x000fea0003800000 */
.L_x_1275:
        /* <DEDUP_REMOVED lines=10> */
[----:B------:R-:W0:Y:S02]  /*11e70*/  @P0 LDS.128 R24, [R2+0x228d0] ;  /* 0x0228d00002180984 */ /* 0x000e240000000c00 */
[----:B0-----:R-:W-:Y:S01]  /*11e80*/  @P0 R2UR UR40, R27 ;  /* 0x000000001b2802ca */ /* 0x001fe200000e0000 */
[----:B------:R-:W-:Y:S06]  /*11e90*/  @P0 BAR.ARV 0x4, 0x180 ;  /* 0x0106000000000b1d */ /* 0x000fec0000002000 */
[----:B------:R-:W-:Y:S08]  /*11ea0*/  @P0 BRA `(.L_x_1389) ;  /* 0x0000000c00b80947 */ /* 0x000ff00003800000 */
[----:B------:R-:W0:Y:S01]  /*11eb0*/  S2R R4, SR_TID.X ;  /* 0x0000000000047919 */ /* 0x000e220000002100 */
[----:B------:R-:W-:Y:S01]  /*11ec0*/  ULDC UR4, c[0x0][0xc3c] ;  /* 0x00030f0000047ab9 */ /* 0x000fe20000000800 */
[----:B------:R-:W-:Y:S02]  /*11ed0*/  IMAD.MOV.U32 R0, RZ, RZ, RZ ;  /* 0x000000ffff007224 */ /* 0x000fe400078e00ff */
[----:B------:R-:W-:Y:S01]  /*11ee0*/  IMAD.MOV.U32 R9, RZ, RZ, RZ ;  /* 0x000000ffff097224 */ /* 0x000fe200078e00ff */
[----:B0-----:R-:W-:-:S04]  /*11ef0*/  LOP3.LUT R7, R4, 0x1f, RZ, 0xc0, !PT ;  /* 0x0000001f04077812 */ /* 0x001fc800078ec0ff */
[----:B------:R-:W-:-:S04]  /*11f00*/  ISETP.NE.AND P0, PT, R7, 0x1f, PT ;  /* 0x0000001f0700780c */ /* 0x000fc80003f05270 */
[----:B------:R-:W-:-:S13]  /*11f10*/  ISETP.GE.OR P1, PT, R7, UR4, !P0 ;  /* 0x0000000407007c0c */ /* 0x000fda000c726670 */
[----:B------:R-:W0:Y:S08]  /*11f20*/  @!P1 LDC.64 R4, c[0x0][0xc80] ;  /* 0x00032000ff049b82 */ /* 0x000e300000000a00 */
[----:B------:R-:W1:Y:S01]  /*11f30*/  @!P1 LDC.64 R2, c[0x0][0xc78] ;  /* 0x00031e00ff029b82 */ /* 0x000e620000000a00 */
[----:B0-----:R-:W-:-:S05]  /*11f40*/  @!P1 IMAD.WIDE.U32 R4, R7, 0x4, R4 ;  /* 0x0000000407049825 */ /* 0x001fca00078e0004 */
[----:B------:R-:W2:Y:S01]  /*11f50*/  @!P1 LDG.E R0, desc[UR56][R4.64] ;  /* 0x0000003804009981 */ /* 0x000ea2000c1e1900 */
[----:B-1----:R-:W-:-:S05]  /*11f60*/  @!P1 IMAD.WIDE.U32 R2, R7, 0x4, R2 ;  /* 0x0000000407029825 */ /* 0x002fca00078e0002 */
        /* <DEDUP_REMOVED lines=21> */
[----:B------:R-:W1:Y:S01]  /*120c0*/  S2R R11, SR_CTAID.X ;  /* 0x00000000000b7919 */ /* 0x000e620000002500 */
[----:B0-----:R-:W-:Y:S02]  /*120d0*/  SEL R5, R4, RZ, P5 ;  /* 0x000000ff04057207 */ /* 0x001fe40002800000 */
[----:B------:R-:W0:Y:S03]  /*120e0*/  LDC R4, c[0x0][0xc38] ;  /* 0x00030e00ff047b82 */ /* 0x000e260000000800 */
[----:B------:R-:W-:-:S05]  /*120f0*/  IMAD.IADD R13, R2, 0x1, R5 ;  /* 0x00000001020d7824 */ /* 0x000fca00078e0205 */
[----:B------:R-:W0:Y:S02]  /*12100*/  SHFL.IDX PT, R5, R13, 0x1f, 0x1f ;  /* 0x03e01f000d057f89 */ /* 0x000e2400000e0000 */
[----:B0-----:R-:W-:-:S05]  /*12110*/  IMAD R6, R5, R4, RZ ;  /* 0x0000000405067224 */ /* 0x001fca00078e02ff */
[----:B-1----:R-:W-:Y:S01]  /*12120*/  ISETP.GT.AND P6, PT, R6, R11, PT ;  /* 0x0000000b0600720c */ /* 0x002fe20003fc4270 */
[----:B------:R-:W-:-:S12]  /*12130*/  IMAD.MOV.U32 R3, RZ, RZ, R6 ;  /* 0x000000ffff037224 */ /* 0x000fd800078e0006 */
[----:B------:R-:W-:Y:S05]  /*12140*/  @P6 BRA `(.L_x_1390) ;  /* 0x0000000000a46947 */ /* 0x000fea0003800000 */
[----:B------:R-:W-:Y:S01]  /*12150*/  IMAD.MOV.U32 R6, RZ, RZ, R3 ;  /* 0x000000ffff067224 */ /* 0x000fe200078e0003 */
[----:B------:R-:W-:Y:S01]  /*12160*/  UMOV UR4, URZ ;  /* 0x0000003f00047c82 */ /* 0x000fe20008000000 */
[----:B------:R-:W-:-:S05]  /*12170*/  ULDC UR5, c[0x0][0xc3c] ;  /* 0x00030f0000057ab9 */ /* 0x000fca0000000800 */
.L_x_1392:
[----:B------:R-:W-:-:S04]  /*12180*/  UIADD3 UR4, UR4, 0x1f, URZ ;  /* 0x0000001f04047890 */ /* 0x000fc8000fffe03f */
[----:B------:R-:W-:-:S06]  /*12190*/  UISETP.GE.AND UP0, UPT, UR4, UR5, UPT ;  /* 0x000000050400728c */ /* 0x000fcc000bf06270 */
[----:B------:R-:W-:-:S13]  /*121a0*/  PLOP3.LUT P6, PT, PT, PT, UP0, 0x40, 0x0 ;  /* 0x000000000000781c */ /* 0x000fda0003fce808 */
[----:B------:R-:W-:Y:S05]  /*121b0*/  @!P6 BRA `(.L_x_1391) ;  /* 0x0000000800c8e947 */ /* 0x000fea0003800000 */
[----:B------:R-:W-:Y:S02]  /*121c0*/  VIADD R9, R7, UR4 ;  /* 0x0000000407097c36 */ /* 0x000fe40008000000 */
[----:B------:R-:W-:-:S03]  /*121d0*/  IMAD.MOV.U32 R0, RZ, RZ, RZ ;  /* 0x000000ffff007224 */ /* 0x000fc600078e00ff */
[----:B------:R-:W-:-:S13]  /*121e0*/  ISETP.GE.OR P6, PT, R9, UR5, !P0 ;  /* 0x0000000509007c0c */ /* 0x000fda000c7c6670 */
[----:B------:R-:W0:Y:S08]  /*121f0*/  @!P6 LDC.64 R4, c[0x0][0xc80] ;  /* 0x00032000ff04eb82 */ /* 0x000e300000000a00 */
[----:B------:R-:W1:Y:S01]  /*12200*/  @!P6 LDC.64 R2, c[0x0][0xc78] ;  /* 0x00031e00ff02eb82 */ /* 0x000e620000000a00 */
[----:B0-----:R-:W-:-:S05]  /*12210*/  @!P6 IMAD.WIDE R4, R9, 0x4, R4 ;  /* 0x000000040904e825 */ /* 0x001fca00078e0204 */
[----:B------:R0:W2:Y:S01]  /*12220*/  @!P6 LDG.E R0, desc[UR56][R4.64] ;  /* 0x000000380400e981 */ /* 0x0000a2000c1e1900 */
[----:B-1----:R-:W-:-:S04]  /*12230*/  @!P6 IMAD.WIDE R2, R9, 0x4, R2 ;  /* 0x000000040902e825 */ /* 0x002fc800078e0202 */
[----:B------:R-:W-:Y:S01]  /*12240*/  IMAD.MOV.U32 R9, RZ, RZ, RZ ;  /* 0x000000ffff097224 */ /* 0x000fe200078e00ff */
[----:B0-----:R-:W0:Y:S05]  /*12250*/  LDC R4, c[0x0][0xc38] ;  /* 0x00030e00ff047b82 */ /* 0x001e2a0000000800 */
[----:B------:R-:W2:Y:S02]  /*12260*/  @!P6 LDG.E R9, desc[UR56][R2.64] ;  /* 0x000000380209e981 */ /* 0x000ea4000c1e1900 */
[----:B--2---:R-:W-:-:S05]  /*12270*/  IMAD R15, R0, R9, RZ ;  /* 0x00000009000f7224 */ /* 0x004fca00078e02ff */
        /* <DEDUP_REMOVED lines=20> */
[----:B------:R-:W-:Y:S02]  /*123c0*/  IMAD.MOV.U32 R13, RZ, RZ, R2 ;  /* 0x000000ffff0d7224 */ /* 0x000fe400078e0002 */
[----:B------:R-:W-:-:S07]  /*123d0*/  IMAD.MOV.U32 R3, RZ, RZ, R5 ;  /* 0x000000ffff037224 */ /* 0x000fce00078e0005 */
.L_x_1390:
[----:B------:R-:W-:Y:S02]  /*123e0*/  IMAD.IADD R24, R6, 0x1, -R3 ;  /* 0x0000000106187824 */ /* 0x000fe400078e0a03 */
[----:B------:R-:W-:Y:S02]  /*123f0*/  IMAD.MOV.U32 R3, RZ, RZ, RZ ;  /* 0x000000ffff037224 */ /* 0x000fe400078e00ff */
[----:B------:R-:W-:-:S05]  /*12400*/  IMAD R2, R13, R4, R24 ;  /* 0x000000040d027224 */ /* 0x000fca00078e0218 */
[----:B------:R-:W-:-:S13]  /*12410*/  ISETP.GT.AND P0, PT, R2, R11, PT ;  /* 0x0000000b0200720c */ /* 0x000fda0003f04270 */
[----:B------:R-:W-:Y:S02]  /*12420*/  VOTEU.ANY UR6, UPT, !P0 ;  /* 0x0000000000067886 */ /* 0x000fe400040e0100 */
[----:B------:R-:W-:Y:S02]  /*12430*/  UPOPC UR5, UR6 ;  /* 0x00000006000572bf */ /* 0x000fe40008000000 */
[----:B------:R-:W-:Y:S02]  /*12440*/  ISETP.NE.AND P0, PT, RZ, UR6, PT ;  /* 0x00000006ff007c0c */ /* 0x000fe4000bf05270 */
[----:B------:R-:W-:Y:S02]  /*12450*/  UIADD3 UR40, UR5, UR4, URZ ;  /* 0x0000000405287290 */ /* 0x000fe4000fffe03f */
[----:B------:R-:W-:Y:S02]  /*12460*/  IMAD.U32 R2, RZ, RZ, UR5 ;  /* 0x00000005ff027e24 */ /* 0x000fe4000f8e00ff */
[----:B------:R-:W-:-:S03]  /*12470*/  IMAD.U32 R5, RZ, RZ, UR5 ;  /* 0x00000005ff057e24 */ /* 0x000fc6000f8e00ff */
[----:B------:R-:W0:Y:S04]  /*12480*/  SHFL.IDX PT, R9, R9, R2, 0x1f ;  /* 0x00001f0209097589 */ /* 0x000e2800000e0000 */
[----:B------:R1:W2:Y:S01]  /*12490*/  SHFL.IDX PT, R0, R0, R5, 0x1f ;  /* 0x00001f0500007589 */ /* 0x0002a200000e0000 */
[----:B0-----:R-:W-:Y:S01]  /*124a0*/  ISETP.NE.AND P1, PT, R9, 0x1, PT ;  /* 0x000000010900780c */ /* 0x001fe20003f25270 */
[----:B-1----:R-:W-:-:S12]  /*124b0*/  @!P0 BRA `(.L_x_1393) ;  /* 0x00000000000c8947 */ /* 0x002fd80003800000 */
[----:B------:R-:W-:-:S06]  /*124c0*/  UIADD3 UR4, UR5, -0x1, URZ ;  /* 0xffffffff05047890 */ /* 0x000fcc000fffe03f */
[----:B------:R-:W-:-:S05]  /*124d0*/  IMAD.U32 R2, RZ, RZ, UR4 ;  /* 0x00000004ff027e24 */ /* 0x000fca000f8e00ff */
[----:B------:R0:W1:Y:S02]  /*124e0*/  SHFL.IDX PT, R3, R13, R2, 0x1f ;  /* 0x00001f020d037589 */ /* 0x00006400000e0000 */
.L_x_1393:
[----:B-1----:R-:W-:-:S04]  /*124f0*/  IMAD R24, R3, R4, R24 ;  /* 0x0000000403187224 */ /* 0x002fc800078e0218 */
[----:B------:R-:W-:Y:S01]  /*12500*/  IMAD.IADD R5, R11, 0x1, -R24 ;  /* 0x000000010b057824 */ /* 0x000fe200078e0a18 */
[----:B------:R-:W-:Y:S06]  /*12510*/  @!P1 BRA `(.L_x_1394) ;  /* 0x0000000000e89947 */ /* 0x000fec0003800000 */
[-C--:B--2---:R-:W-:Y:S02]  /*12520*/  IABS R12, R0.reuse ;  /* 0x00000000000c7213 */ /* 0x084fe40000000000 */
[----:B------:R-:W-:Y:S02]  /*12530*/  IABS R4, R9 ;  /* 0x0000000900047213 */ /* 0x000fe40000000000 */
[----:B------:R-:W1:Y:S01]  /*12540*/  I2F.RP R6, R12 ;  /* 0x0000000c00067306 */ /* 0x000e620000209400 */
[----:B------:R-:W-:-:S07]  /*12550*/  IABS R10, R0 ;  /* 0x00000000000a7213 */ /* 0x000fce0000000000 */
[----:B------:R-:W2:Y:S08]  /*12560*/  I2F.RP R8, R4 ;  /* 0x0000000400087306 */ /* 0x000eb00000209400 */
[----:B-1----:R-:W0:Y:S08]  /*12570*/  MUFU.RCP R6, R6 ;  /* 0x0000000600067308 */ /* 0x002e300000001000 */
[----:B--2---:R-:W-:Y:S01]  /*12580*/  MUFU.RCP R8, R8 ;  /* 0x0000000800087308 */ /* 0x004fe20000001000 */
[----:B0-----:R-:W-:Y:S01]  /*12590*/  VIADD R2, R6, 0xffffffe ;  /* 0x0ffffffe06027836 */ /* 0x001fe20000000000 */
[----:B------:R-:W-:-:S06]  /*125a0*/  IABS R6, R5 ;  /* 0x0000000500067213 */ /* 0x000fcc0000000000 */
[----:B------:R0:W1:Y:S02]  /*125b0*/  F2I.FTZ.U32.TRUNC.NTZ R3, R2 ;  /* 0x0000000200037305 */ /* 0x000064000021f000 */
[----:B0-----:R-:W-:Y:S02]  /*125c0*/  IMAD.MOV.U32 R2, RZ, RZ, RZ ;  /* 0x000000ffff027224 */ /* 0x001fe400078e00ff */
[----:B-1----:R-:W-:-:S04]  /*125d0*/  IMAD.MOV R11, RZ, RZ, -R3 ;  /* 0x000000ffff0b7224 */ /* 0x002fc800078e0a03 */
[----:B------:R-:W-:-:S04]  /*125e0*/  IMAD R11, R11, R12, RZ ;  /* 0x0000000c0b0b7224 */ /* 0x000fc800078e02ff */
[----:B------:R-:W-:-:S04]  /*125f0*/  IMAD.HI.U32 R3, R3, R11, R2 ;  /* 0x0000000b03037227 */ /* 0x000fc800078e0002 */
[----:B------:R-:W-:Y:S02]  /*12600*/  IMAD.MOV R11, RZ, RZ, -R10 ;  /* 0x000000ffff0b7224 */ /* 0x000fe400078e0a0a */
[----:B------:R-:W-:-:S04]  /*12610*/  IMAD.HI.U32 R2, R3, R6, RZ ;  /* 0x0000000603027227 */ /* 0x000fc800078e00ff */
[----:B------:R-:W-:Y:S01]  /*12620*/  IMAD R3, R2, R11, R6 ;  /* 0x0000000b02037224 */ /* 0x000fe200078e0206 */
[----:B------:R-:W-:Y:S01]  /*12630*/  LOP3.LUT R6, R5, R0, RZ, 0x3c, !PT ;  /* 0x0000000005067212 */ /* 0x000fe200078e3cff */
[----:B------:R-:W-:-:S03]  /*12640*/  VIADD R10, R8, 0xffffffe ;  /* 0x0ffffffe080a7836 */ /* 0x000fc60000000000 */
[----:B------:R-:W-:Y:S02]  /*12650*/  ISETP.GT.U32.AND P1, PT, R12, R3, PT ;  /* 0x000000030c00720c */ /* 0x000fe40003f24070 */
[----:B------:R-:W-:-:S11]  /*12660*/  ISETP.GE.AND P2, PT, R6, RZ, PT ;  /* 0x000000ff0600720c */ /* 0x000fd60003f46270 */
[----:B------:R-:W-:Y:S02]  /*12670*/  @!P1 IMAD.IADD R3, R3, 0x1, -R12 ;  /* 0x0000000103039824 */ /* 0x000fe400078e0a0c */
[----:B------:R-:W-:Y:S01]  /*12680*/  @!P1 VIADD R2, R2, 0x1 ;  /* 0x0000000102029836 */ /* 0x000fe20000000000 */
[----:B------:R-:W-:Y:S02]  /*12690*/  ISETP.NE.AND P1, PT, R0, RZ, PT ;  /* 0x000000ff0000720c */ /* 0x000fe40003f25270 */
[----:B------:R-:W-:Y:S02]  /*126a0*/  ISETP.GE.U32.AND P0, PT, R3, R12, PT ;  /* 0x0000000c0300720c */ /* 0x000fe40003f06070 */
[----:B------:R-:W0:Y:S11]  /*126b0*/  F2I.FTZ.U32.TRUNC.NTZ R3, R10 ;  /* 0x0000000a00037305 */ /* 0x000e36000021f000 */
        /* <DEDUP_REMOVED lines=21> */
[----:B------:R-:W-:Y:S01]  /*12810*/  ISETP.GE.AND P2, PT, R3, RZ, PT ;  /* 0x000000ff0300720c */ /* 0x000fe20003f46270 */
[----:B------:R-:W-:-:S06]  /*12820*/  IMAD.MOV R3, RZ, RZ, -R8 ;  /* 0x000000ffff037224 */ /* 0x000fcc00078e0a08 */
[----:B------:R-:W-:-:S06]  /*12830*/  @P0 VIADD R2, R2, 0x1 ;  /* 0x0000000102020836 */ /* 0x000fcc0000000000 */
[----:B------:R-:W-:Y:S01]  /*12840*/  @!P2 IMAD.MOV R2, RZ, RZ, -R2 ;  /* 0x000000ffff02a224 */ /* 0x000fe200078e0a02 */
[----:B------:R-:W-:-:S05]  /*12850*/  @!P1 LOP3.LUT R2, RZ, R9, RZ, 0x33, !PT ;  /* 0x00000009ff029212 */ /* 0x000fca00078e33ff */
[----:B------:R-:W-:-:S04]  /*12860*/  IMAD.MOV R26, RZ, RZ, -R2 ;  /* 0x000000ffff1a7224 */ /* 0x000fc800078e0a02 */
[C---:B------:R-:W-:Y:S02]  /*12870*/  IMAD R26, R9.reuse, R26, R8 ;  /* 0x0000001a091a7224 */ /* 0x040fe400078e0208 */
[----:B------:R-:W-:Y:S02]  /*12880*/  IMAD R9, R9, 0x1000000, R2 ;  /* 0x0100000009097824 */ /* 0x000fe400078e0202 */
[----:B------:R-:W-:Y:S02]  /*12890*/  IMAD R2, R0, R3, R5 ;  /* 0x0000000300027224 */ /* 0x000fe400078e0205 */
[----:B------:R-:W-:Y:S01]  /*128a0*/  IMAD R26, R26, 0x10000, R9 ;  /* 0x000100001a1a7824 */ /* 0x000fe200078e0209 */
[----:B------:R-:W-:Y:S06]  /*128b0*/  BRA `(.L_x_1395) ;  /* 0x0000000000fc7947 */ /* 0x000fec0003800000 */
.L_x_1394:
[----:B------:R-:W-:Y:S02]  /*128c0*/  ULDC.64 UR4, c[0x0][0xc90] ;  /* 0x0003240000047ab9 */ /* 0x000fe40000000a00 */
[----:B------:R-:W-:-:S06]  /*128d0*/  UIMAD.WIDE UR4, UR40, 0x4, UR4 ;  /* 0x00000004280478a5 */ /* 0x000fcc000f8e0204 */
[----:B0-----:R-:W-:Y:S02]  /*128e0*/  IMAD.U32 R2, RZ, RZ, UR4 ;  /* 0x00000004ff027e24 */ /* 0x001fe4000f8e00ff */
[----:B------:R-:W-:-:S05]  /*128f0*/  IMAD.U32 R3, RZ, RZ, UR5 ;  /* 0x00000005ff037e24 */ /* 0x000fca000f8e00ff */
[----:B------:R0:W2:Y:S01]  /*12900*/  LDG.E R13, desc[UR56][R2.64] ;  /* 0x00000038020d7981 */ /* 0x0000a2000c1e1900 */
[----:B------:R-:W-:Y:S01]  /*12910*/  IABS R15, R5 ;  /* 0x00000005000f7213 */ /* 0x000fe20000000000 */
[----:B0-----:R-:W-:Y:S02]  /*12920*/  IMAD.MOV.U32 R2, RZ, RZ, RZ ;  /* 0x000000ffff027224 */ /* 0x001fe400078e00ff */
[----:B--2---:R-:W-:-:S05]  /*12930*/  IMAD R6, R0, R13, RZ ;  /* 0x0000000d00067224 */ /* 0x004fca00078e02ff */
[-C--:B------:R-:W-:Y:S02]  /*12940*/  IABS R10, R6.reuse ;  /* 0x00000006000a7213 */ /* 0x080fe40000000000 */
[----:B------:R-:W-:Y:S02]  /*12950*/  IABS R12, R6 ;  /* 0x00000006000c7213 */ /* 0x000fe40000000000 */
[----:B------:R-:W0:Y:S08]  /*12960*/  I2F.RP R8, R10 ;  /* 0x0000000a00087306 */ /* 0x000e300000209400 */
[----:B0-----:R-:W0:Y:S02]  /*12970*/  MUFU.RCP R8, R8 ;  /* 0x0000000800087308 */ /* 0x001e240000001000 */
[----:B0-----:R-:W-:-:S06]  /*12980*/  VIADD R9, R8, 0xffffffe ;  /* 0x0ffffffe08097836 */ /* 0x001fcc0000000000 */
[----:B------:R-:W0:Y:S02]  /*12990*/  F2I.FTZ.U32.TRUNC.NTZ R3, R9 ;  /* 0x0000000900037305 */ /* 0x000e24000021f000 */
[----:B0-----:R-:W-:-:S04]  /*129a0*/  IMAD.MOV R11, RZ, RZ, -R3 ;  /* 0x000000ffff0b7224 */ /* 0x001fc800078e0a03 */
[----:B------:R-:W-:-:S04]  /*129b0*/  IMAD R11, R11, R10, RZ ;  /* 0x0000000a0b0b7224 */ /* 0x000fc800078e02ff */
[----:B------:R-:W-:-:S04]  /*129c0*/  IMAD.HI.U32 R2, R3, R11, R2 ;  /* 0x0000000b03027227 */ /* 0x000fc800078e0002 */
[----:B------:R-:W-:Y:S02]  /*129d0*/  IMAD.MOV R3, RZ, RZ, -R12 ;  /* 0x000000ffff037224 */ /* 0x000fe400078e0a0c */
        /* <DEDUP_REMOVED lines=12> */
[----:B------:R-:W-:Y:S02]  /*12aa0*/  IMAD R11, R13, R2, RZ ;  /* 0x000000020d0b7224 */ /* 0x000fe400078e02ff */
[----:B------:R-:W-:Y:S02]  /*12ab0*/  IMAD.MOV R2, RZ, RZ, -R2 ;  /* 0x000000ffff027224 */ /* 0x000fe400078e0a02 */
[----:B------:R-:W-:Y:S02]  /*12ac0*/  IMAD.MOV R3, RZ, RZ, -R11 ;  /* 0x000000ffff037224 */ /* 0x000fe400078e0a0b */
[----:B------:R-:W-:Y:S02]  /*12ad0*/  IMAD R6, R6, R2, R5 ;  /* 0x0000000206067224 */ /* 0x000fe400078e0205 */
[----:B------:R-:W-:Y:S01]  /*12ae0*/  IMAD.MOV.U32 R2, RZ, RZ, RZ ;  /* 0x000000ffff027224 */ /* 0x000fe200078e00ff */
[----:B------:R-:W-:-:S04]  /*12af0*/  VIADDMNMX R13, R3, R4, R13, PT ;  /* 0x00000004030d7246 */ /* 0x000fc8000380010d */
[-C--:B------:R-:W-:Y:S01]  /*12b00*/  IABS R8, R13.reuse ;  /* 0x0000000d00087213 */ /* 0x080fe20000000000 */
[----:B------:R-:W-:Y:S01]  /*12b10*/  IMAD.MOV R26, RZ, RZ, -R13 ;  /* 0x000000ffff1a7224 */ /* 0x000fe200078e0a0d */
[----:B------:R-:W-:Y:S02]  /*12b20*/  IABS R10, R13 ;  /* 0x0000000d000a7213 */ /* 0x000fe40000000000 */
[----:B------:R-:W0:Y:S08]  /*12b30*/  I2F.RP R4, R8 ;  /* 0x0000000800047306 */ /* 0x000e300000209400 */
[----:B0-----:R-:W0:Y:S02]  /*12b40*/  MUFU.RCP R4, R4 ;  /* 0x0000000400047308 */ /* 0x001e240000001000 */
[----:B0-----:R-:W-:-:S06]  /*12b50*/  VIADD R3, R4, 0xffffffe ;  /* 0x0ffffffe04037836 */ /* 0x001fcc0000000000 */
[----:B------:R-:W0:Y:S02]  /*12b60*/  F2I.FTZ.U32.TRUNC.NTZ R3, R3 ;  /* 0x0000000300037305 */ /* 0x000e24000021f000 */
[----:B0-----:R-:W-:-:S04]  /*12b70*/  IMAD.MOV R9, RZ, RZ, -R3 ;  /* 0x000000ffff097224 */ /* 0x001fc800078e0a03 */
[----:B------:R-:W-:Y:S01]  /*12b80*/  IMAD.MOV.U32 R5, RZ, RZ, R9 ;  /* 0x000000ffff057224 */ /* 0x000fe200078e0009 */
[----:B------:R-:W-:-:S03]  /*12b90*/  IABS R9, R6 ;  /* 0x0000000600097213 */ /* 0x000fc60000000000 */
        /* <DEDUP_REMOVED lines=11> */
[----:B------:R-:W-:Y:S02]  /*12c50*/  ISETP.GE.AND P2, PT, R3, RZ, PT ;  /* 0x000000ff0300720c */ /* 0x000fe40003f46270 */
[----:B------:R-:W-:-:S05]  /*12c60*/  IADD3 R3, R11, 0x1000000, R6 ;  /* 0x010000000b037810 */ /* 0x000fca0007ffe006 */
[----:B------:R-:W-:-:S06]  /*12c70*/  @P0 VIADD R2, R2, 0x1 ;  /* 0x0000000102020836 */ /* 0x000fcc0000000000 */
[----:B------:R-:W-:Y:S01]  /*12c80*/  @!P2 IMAD.MOV R2, RZ, RZ, -R2 ;  /* 0x000000ffff02a224 */ /* 0x000fe200078e0a02 */
[----:B------:R-:W-:-:S05]  /*12c90*/  @!P1 LOP3.LUT R2, RZ, R13, RZ, 0x33, !PT ;  /* 0x0000000dff029212 */ /* 0x000fca00078e33ff */
[----:B------:R-:W-:-:S07]  /*12ca0*/  IMAD R26, R2, R26, R3 ;  /* 0x0000001a021a7224 */ /* 0x000fce00078e0203 */
.L_x_1395:
[----:B------:R-:W-:-:S05]  /*12cb0*/  LOP3.LUT R25, RZ, R2, RZ, 0x33, !PT ;  /* 0x00000002ff197212 */ /* 0x000fca00078e33ff */
[----:B------:R-:W-:Y:S01]  /*12cc0*/  IMAD.IADD R25, R0, 0x1, R25 ;  /* 0x0000000100197824 */ /* 0x000fe200078e0219 */
[----:B------:R-:W-:Y:S06]  /*12cd0*/  BRA `(.L_x_1396) ;  /* 0x0000000000107947 */ /* 0x000fec0003800000 */
.L_x_1391:
[----:B------:R-:W-:Y:S01]  /*12ce0*/  IMAD.MOV.U32 R24, RZ, RZ, R11 ;  /* 0x000000ffff187224 */ /* 0x000fe200078e000b */
[----:B------:R-:W-:Y:S01]  /*12cf0*/  ULDC UR40, c[0x0][0xc3c] ;  /* 0x00030f0000287ab9 */ /* 0x000fe20000000800 */
[----:B------:R-:W-:Y:S02]  /*12d00*/  IMAD.MOV.U32 R25, RZ, RZ, RZ ;  /* 0x000000ffff197224 */ /* 0x000fe400078e00ff */
[----:B------:R-:W-:-:S07]  /*12d10*/  IMAD.MOV.U32 R26, RZ, RZ, RZ ;  /* 0x000000ffff1a7224 */ /* 0x000fce00078e00ff */
.L_x_1396:
[----:B------:R-:W-:Y:S01]  /*12d20*/  ISETP.NE.AND P0, PT, R7, RZ, PT ;  /* 0x000000ff0700720c */ /* 0x000fe20003f05270 */
[----:B------:R-:W-:-:S12]  /*12d30*/  IMAD.U32 R27, RZ, RZ, UR40 ;  /* 0x00000028ff1b7e24 */ /* 0x000fd8000f8e00ff */
[----:B------:R-:W0:Y:S01]  /*12d40*/  @!P0 S2R R3, SR_CgaCtaId ;  /* 0x0000000000038919 */ /* 0x000e220000008800 */
[----:B------:R-:W-:-:S04]  /*12d50*/  @!P0 MOV R0, 0x400 ;  /* 0x0000040000008802 */ /* 0x000fc80000000f00 */
[----:B0-----:R-:W-:-:S05]  /*12d60*/  @!P0 LEA R0, R3, R0, 0x18 ;  /* 0x0000000003008211 */ /* 0x001fca00078ec0ff */
[----:B------:R0:W-:Y:S01]  /*12d70*/  @!P0 STS.128 [R0+0x228d0], R24 ;  /* 0x0228d01800008388 */ /* 0x0001e20000000c00 */
[----:B------:R-:W-:Y:S06]  /*12d80*/  BAR.ARV 0x5, 0x180 ;  /* 0x0146000000007b1d */ /* 0x000fec0000002000 */
.L_x_1389:
[----:B------:R-:W-:Y:S01]  /*12d90*/  ULDC UR4, c[0x0][0xc3c] ;  /* 0x00030f0000047ab9 */ /* 0x000fe20000000800 */
[----:B------:R1:W-:Y:S01]  /*12da0*/  STL [R1+0x10], RZ ;  /* 0x000010ff01007387 */ /* 0x0003e20000100800 */
[----:B------:R-:W-:Y:S01]  /*12db0*/  UISETP.GE.AND UP0, UPT, UR40, UR4, UPT ;  /* 0x000000042800728c */ /* 0x000fe2000bf06270 */
[----:B------:R-:W-:Y:S02]  /*12dc0*/  IMAD.MOV.U32 R23, RZ, RZ, 0x1 ;  /* 0x00000001ff177424 */ /* 0x000fe400078e00ff */
[----:B------:R-:W-:-:S03]  /*12dd0*/  IMAD.MOV.U32 R19, RZ, RZ, RZ ;  /* 0x000000ffff137224 */ /* 0x000fc600078e00ff */
[----:B------:R-:W-:-:S13]  /*12de0*/  PLOP3.LUT P0, PT, PT, PT, UP0, 0x80, 0x0 ;  /* 0x000000000000781c */ /* 0x000fda0003f0f008 */
[----:B-1----:R-:W-:Y:S05]  /*12df0*/  @P0 BRA `(.L_x_1397) ;  /* 0x0000005800780947 */ /* 0x002fea0003800000 */
[----:B------:R-:W1:Y:S01]  /*12e00*/  S2R R14, SR_TID.X ;  /* 0x00000000000e7919 */ /* 0x000e620000002100 */
[----:B------:R-:W2:Y:S01]  /*12e10*/  S2UR UR4, SR_CgaCtaId ;  /* 0x00000000000479c3 */ /* 0x000ea20000008800 */
[----:B------:R-:W-:Y:S01]  /*12e20*/  MOV R16, 0x400 ;  /* 0x0000040000107802 */ /* 0x000fe20000000f00 */
[----:B------:R-:W-:Y:S01]  /*12e30*/  IMAD.MOV.U32 R30, RZ, RZ, 0x40 ;  /* 0x00000040ff1e7424 */ /* 0x000fe200078e00ff */
[----:B------:R-:W-:Y:S01]  /*12e40*/  ULOP3.LUT UR43, UR45, 0x2, URZ, 0xfc, !UPT ;  /* 0x000000022d2b7892 */ /* 0x000fe2000f8efc3f */
[----:B------:R-:W-:Y:S01]  /*12e50*/  IMAD.MOV.U32 R28, RZ, RZ, 0x20 ;  /* 0x00000020ff1c7424 */ /* 0x000fe200078e00ff */
[----:B------:R-:W-:Y:S01]  /*12e60*/  ULOP3.LUT UR44, UR45, 0x1, URZ, 0xfc, !UPT ;  /* 0x000000012d2c7892 */ /* 0x000fe2000f8efc3f */
[----:B------:R-:W-:Y:S01]  /*12e70*/  IMAD.MOV.U32 R23, RZ, RZ, 0x1 ;  /* 0x00000001ff177424 */ /* 0x000fe200078e00ff */
[----:B------:R-:W-:Y:S01]  /*12e80*/  ULDC UR46, c[0x0][0xc] ;  /* 0x00000300002e7ab9 */ /* 0x000fe20000000800 */
[----:B------:R-:W-:Y:S02]  /*12e90*/  IMAD.MOV.U32 R19, RZ, RZ, RZ ;  /* 0x000000ffff137224 */ /* 0x000fe400078e00ff */
[----:B--2---:R-:W-:-:S05]  /*12ea0*/  IMAD.U32 R37, RZ, RZ, UR4 ;  /* 0x00000004ff257e24 */ /* 0x004fca000f8e00ff */
[----:B------:R-:W-:Y:S01]  /*12eb0*/  LEA R16, R37, R16, 0x18 ;  /* 0x0000001025107211 */ /* 0x000fe200078ec0ff */
[C---:B-1----:R-:W-:Y:S01]  /*12ec0*/  IMAD.SHL.U32 R7, R14.reuse, 0x10, RZ ;  /* 0x000000100e077824 */ /* 0x042fe200078e00ff */
[C---:B------:R-:W-:Y:S01]  /*12ed0*/  LOP3.LUT R13, R14.reuse, 0x7f, RZ, 0xc0, !PT ;  /* 0x0000007f0e0d7812 */ /* 0x040fe200078ec0ff */
[C---:B------:R-:W-:Y:S01]  /*12ee0*/  IMAD.SHL.U32 R3, R14.reuse, 0x2, RZ ;  /* 0x000000020e037824 */ /* 0x040fe200078e00ff */
[C---:B------:R-:W-:Y:S01]  /*12ef0*/  R2P PR, R14.reuse, 0x16 ;  /* 0x000000160e007804 */ /* 0x040fe20000000000 */
[----:B------:R-:W-:Y:S01]  /*12f00*/  IMAD.SHL.U32 R29, R14, 0x4, RZ ;  /* 0x000000040e1d7824 */ /* 0x000fe200078e00ff */
[C---:B0-----:R-:W-:Y:S02]  /*12f10*/  LOP3.LUT R0, R7.reuse, 0x1b0, RZ, 0xc0, !PT ;  /* 0x000001b007007812 */ /* 0x041fe400078ec0ff */
[----:B------:R-:W-:Y:S02]  /*12f20*/  SHF.R.U32.HI R2, RZ, 0x5, R13 ;  /* 0x00000005ff027819 */ /* 0x000fe4000001160d */
[----:B------:R-:W-:Y:S01]  /*12f30*/  LOP3.LUT R8, R0, 0x30, R3, 0x78, !PT ;  /* 0x0000003000087812 */ /* 0x000fe200078e7803 */
[C---:B------:R-:W-:Y:S01]  /*12f40*/  IMAD.SHL.U32 R3, R14.reuse, 0x80, RZ ;  /* 0x000000800e037824 */ /* 0x040fe200078e00ff */
[C---:B------:R-:W-:Y:S01]  /*12f50*/  LOP3.LUT R11, R7.reuse, 0x40, RZ, 0xc0, !PT ;  /* 0x00000040070b7812 */ /* 0x040fe200078ec0ff */
[----:B------:R-:W-:Y:S01]  /*12f60*/  IMAD.SHL.U32 R0, R14, 0x20, RZ ;  /* 0x000000200e007824 */ /* 0x000fe200078e00ff */
[----:B------:R-:W-:-:S02]  /*12f70*/  LOP3.LUT R36, R7, 0x30, RZ, 0xc0, !PT ;  /* 0x0000003007247812 */ /* 0x000fc400078ec0ff */
[C---:B------:R-:W-:Y:S01]  /*12f80*/  LOP3.LUT R5, R3.reuse, 0x380, RZ, 0xc0, !PT ;  /* 0x0000038003057812 */ /* 0x040fe200078ec0ff */
[C---:B------:R-:W-:Y:S01]  /*12f90*/  IMAD R11, R2.reuse, 0x200, R11 ;  /* 0x00000200020b7824 */ /* 0x040fe200078e020b */
[----:B------:R-:W-:Y:S02]  /*12fa0*/  LOP3.LUT R9, R3, 0x400, RZ, 0xc0, !PT ;  /* 0x0000040003097812 */ /* 0x000fe400078ec0ff */
[----:B------:R-:W-:Y:S01]  /*12fb0*/  LOP3.LUT R6, R5, 0x10, R14, 0xf8, !PT ;  /* 0x0000001005067812 */ /* 0x000fe200078ef80e */
[----:B------:R-:W-:Y:S01]  /*12fc0*/  IMAD R4, R2, 0x10, R5 ;  /* 0x0000001002047824 */ /* 0x000fe200078e0205 */
[----:B------:R-:W-:Y:S01]  /*12fd0*/  LOP3.LUT R10, R0, 0x380, RZ, 0xc0, !PT ;  /* 0x00000380000a7812 */ /* 0x000fe200078ec0ff */
[----:B------:R-:W-:Y:S01]  /*12fe0*/  IMAD R9, R2, 0x800, R9 ;  /* 0x0000080002097824 */ /* 0x000fe200078e0209 */
[----:B------:R-:W-:Y:S01]  /*12ff0*/  LOP3.LUT R6, R6, 0x70, R7, 0x78, !PT ;  /* 0x0000007006067812 */ /* 0x000fe200078e7807 */
[----:B------:R-:W-:Y:S01]  /*13000*/  IMAD.IADD R12, R8, 0x1, R11 ;  /* 0x00000001080c7824 */ /* 0x000fe200078e020b */
[--C-:B------:R-:W-:Y:S01]  /*13010*/  LOP3.LUT R4, R4, 0x70, R7.reuse, 0x78, !PT ;  /* 0x0000007004047812 */ /* 0x100fe200078e7807 */
[----:B------:R-:W-:Y:S01]  /*13020*/  IMAD.SHL.U32 R2, R2, 0x400, RZ ;  /* 0x0000040002027824 */ /* 0x000fe200078e00ff */
[----:B------:R-:W-:-:S02]  /*13030*/  LOP3.LUT R10, R10, 0x30, R7, 0xf8, !PT ;  /* 0x000000300a0a7812 */ /* 0x000fc400078ef807 */
[----:B------:R-:W-:Y:S01]  /*13040*/  LOP3.LUT R4, R4, 0xc00, R3, 0xf8, !PT ;  /* 0x00000c0004047812 */ /* 0x000fe200078ef803 */
[----:B------:R-:W-:Y:S01]  /*13050*/  IMAD.IADD R3, R9, 0x1, R6 ;  /* 0x0000000109037824 */ /* 0x000fe200078e0206 */
[----:B------:R-:W-:Y:S01]  /*13060*/  STL [R1], R12 ;  /* 0x0000000c01007387 */ /* 0x000fe20000100800 */
[----:B------:R-:W-:Y:S02]  /*13070*/  SEL R31, R30, 0xffffffc0, !P2 ;  /* 0xffffffc01e1f7807 */ /* 0x000fe40005000000 */
[----:B------:R-:W-:Y:S01]  /*13080*/  LOP3.LUT R29, R10, 0x70, R29, 0x78, !PT ;  /* 0x000000700a1d7812 */ /* 0x000fe200078e781d */
[----:B------:R-:W-:Y:S01]  /*13090*/  STL [R1+0x8], R4 ;  /* 0x0000080401007387 */ /* 0x000fe20000100800 */
[----:B------:R-:W-:Y:S02]  /*130a0*/  SEL R30, R30, 0xffffffc0, !P4 ;  /* 0xffffffc01e1e7807 */ /* 0x000fe40006000000 */
[----:B------:R-:W-:Y:S01]  /*130b0*/  SEL R28, R28, 0xffffffe0, !P1 ;  /* 0xffffffe01c1c7807 */ /* 0x000fe20004800000 */
[----:B------:R0:W-:Y:S01]  /*130c0*/  STL [R1+0x4], R3 ;  /* 0x0000040301007387 */ /* 0x0001e20000100800 */
[----:B------:R-:W-:-:S03]  /*130d0*/  LOP3.LUT R2, R36, 0x80, RZ, 0xfc, !PT ;  /* 0x0000008024027812 */ /* 0x000fc600078efcff */
[----:B------:R1:W-:Y:S01]  /*130e0*/  STL [R1+0x10], RZ ;  /* 0x000010ff01007387 */ /* 0x0003e20000100800 */
[----:B0-----:R-:W-:-:S04]  /*130f0*/  SHF.R.U32.HI R3, RZ, 0x2, R13 ;  /* 0x00000002ff037819 */ /* 0x001fc8000001160d */
[----:B------:R-:W-:Y:S01]  /*13100*/  LOP3.LUT R0, R3, 0x60, R0, 0xf8, !PT ;  /* 0x0000006003007812 */ /* 0x000fe200078ef800 */
[----:B------:R-:W-:Y:S01]  /*13110*/  IMAD.IADD R0, R16, 0x1, R12 ;  /* 0x0000000110007824 */ /* 0x000fe200078e020c */
[----:B------:R-:W-:-:S04]  /*13120*/  LOP3.LUT R3, R36, 0x40, RZ, 0xfc, !PT ;  /* 0x0000004024037812 */ /* 0x000fc800078efcff */
[----:B------:R1:W-:Y:S03]  /*13130*/  STL [R1+0xc], R0 ;  /* 0x00000c0001007387 */ /* 0x0003e60000100800 */
.L_x_1479:
[----:B------:R-:W-:Y:S01]  /*13140*/  ULDC.64 UR4, c[0x0][0xa28] ;  /* 0x00028a0000047ab9 */ /* 0x000fe20000000a00 */
[----:B------:R-:W-:Y:S01]  /*13150*/  ULDC.64 UR6, c[0x0][0xa18] ;  /* 0x0002860000067ab9 */ /* 0x000fe20000000a00 */
[----:B------:R-:W-:Y:S02]  /*13160*/  UISETP.NE.U32.AND UP0, UPT, UR4, URZ, UPT ;  /* 0x0000003f0400728c */ /* 0x000fe4000bf05070 */
[----:B------:R-:W-:Y:S02]  /*13170*/  UISETP.NE.U32.AND UP2, UPT, UR6, URZ, UPT ;  /* 0x0000003f0600728c */ /* 0x000fe4000bf45070 */
[----:B------:R-:W-:Y:S02]  /*13180*/  UISETP.NE.AND.EX UP0, UPT, UR5, URZ, UPT, UP0 ;  /* 0x0000003f0500728c */ /* 0x000fe4000bf05300 */
[----:B------:R-:W-:Y:S01]  /*13190*/  UISETP.NE.AND.EX UP2, UPT, UR7, URZ, UPT, UP2 ;  /* 0x0000003f0700728c */ /* 0x000fe2000bf45320 */
[----:B------:R-:W-:Y:S02]  /*131a0*/  ULDC.64 UR4, c[0x0][0xa00] ;  /* 0x0002800000047ab9 */ /* 0x000fe40000000a00 */
[----:B------:R-:W-:Y:S01]  /*131b0*/  ULDC.64 UR6, c[0x0][0xa00] ;  /* 0x0002800000067ab9 */ /* 0x000fe20000000a00 */
[----:B------:R-:W-:Y:S01]  /*131c0*/  UISETP.NE.U32.AND UP1, UPT, UR4, URZ, UPT ;  /* 0x0000003f0400728c */ /* 0x000fe2000bf25070 */
[----:B------:R-:W-:Y:S01]  /*131d0*/  PLOP3.LUT P0, PT, PT, PT, UP0, 0x80, 0x0 ;  /* 0x000000000000781c */ /* 0x000fe20003f0f008 */
[----:B------:R-:W-:-:S02]  /*131e0*/  UIMAD.WIDE UR6, UR40, 0x4, UR6 ;  /* 0x00000004280678a5 */ /* 0x000fc4000f8e0206 */
[----:B------:R-:W-:Y:S01]  /*131f0*/  UISETP.NE.AND.EX UP3, UPT, UR5, URZ, UPT, UP1 ;  /* 0x0000003f0500728c */ /* 0x000fe2000bf65310 */
[----:B------:R-:W-:Y:S02]  /*13200*/  UMOV UR38, URZ ;  /* 0x0000003f00267c82 */ /* 0x000fe40008000000 */
[----:B------:R-:W-:Y:S01]  /*13210*/  @UP0 ULDC.64 UR4, c[0x0][0xa28] ;  /* 0x00028a0000040ab9 */ /* 0x000fe20000000a00 */
[----:B------:R-:W-:Y:S01]  /*13220*/  ULDC.64 UR8, c[0x0][0xa20] ;  /* 0x0002880000087ab9 */ /* 0x000fe20000000a00 */
[----:B------:R-:W-:Y:S01]  /*13230*/  @UP0 UIMAD.WIDE UR4, UR40, 0x4, UR4 ;  /* 0x00000004280408a5 */ /* 0x000fe2000f8e0204 */
[----:B------:R-:W-:Y:S01]  /*13240*/  PLOP3.LUT P1, PT, PT, PT, UP3, 0x80, 0x0 ;  /* 0x000000000000781c */ /* 0x000fe20003f2f038 */
[----:B------:R-:W-:Y:S01]  /*13250*/  ULDC UR36, c[0x0][0x2f0] ;  /* 0x0000bc0000247ab9 */ /* 0x000fe20000000800 */
[----:B------:R-:W-:Y:S01]  /*13260*/  PLOP3.LUT P2, PT, PT, PT, UP3, 0x80, 0x0 ;  /* 0x000000000000781c */ /* 0x000fe20003f4f038 */
[----:B------:R-:W-:Y:S01]  /*13270*/  UMOV UR39, URZ ;  /* 0x0000003f00277c82 */ /* 0x000fe20008000000 */
[----:B------:R-:W-:Y:S01]  /*13280*/  UP2UR UR47, UPR, URZ, 0x8 ;  /* 0x000000083f2f7883 */ /* 0x000fe20008000000 */
[----:B--2---:R-:W-:-:S02]  /*13290*/  IMAD.U32 R2, RZ, RZ, UR4 ;  /* 0x00000004ff027e24 */ /* 0x004fc4000f8e00ff */
[----:B------:R-:W-:Y:S01]  /*132a0*/  IMAD.U32 R3, RZ, RZ, UR5 ;  /* 0x00000005ff037e24 */ /* 0x000fe2000f8e00ff */
[----:B------:R-:W-:-:S04]  /*132b0*/  @UP2 ULDC.64 UR4, c[0x0][0xa18] ;  /* 0x0002860000042ab9 */ /* 0x000fc80000000a00 */
[----:B01----:R0:W2:Y:S01]  /*132c0*/  @P0 LDG.E R0, desc[UR56][R2.64] ;  /* 0x0000003802000981 */ /* 0x0030a2000c1e1900 */
[----:B------:R-:W-:Y:S01]  /*132d0*/  @UP2 UIMAD.WIDE UR4, UR40, 0x4, UR4 ;  /* 0x00000004280428a5 */ /* 0x000fe2000f8e0204 */
[----:B0-----:R-:W-:Y:S02]  /*132e0*/  IMAD.U32 R2, RZ, RZ, UR6 ;  /* 0x00000006ff027e24 */ /* 0x001fe4000f8e00ff */
[----:B------:R-:W-:-:S05]  /*132f0*/  IMAD.U32 R3, RZ, RZ, UR7 ;  /* 0x00000007ff037e24 */ /* 0x000fca000f8e00ff */
[----:B------:R0:W3:Y:S01]  /*13300*/  @P1 LDG.E R4, desc[UR56][R2.64] ;  /* 0x0000003802041981 */ /* 0x0000e2000c1e1900 */
[----:B------:R-:W-:Y:S01]  /*13310*/  PLOP3.LUT P1, PT, PT, PT, UP2, 0x80, 0x0 ;  /* 0x000000000000781c */ /* 0x000fe20003f2f028 */
[----:B0-----:R-:W-:Y:S02]  /*13320*/  IMAD.U32 R2, RZ, RZ, UR4 ;  /* 0x00000004ff027e24 */ /* 0x001fe4000f8e00ff */
[----:B------:R-:W-:Y:S01]  /*13330*/  IMAD.U32 R3, RZ, RZ, UR5 ;  /* 0x00000005ff037e24 */ /* 0x000fe2000f8e00ff */
[----:B------:R-:W-:-:S09]  /*13340*/  ULDC.64 UR4, c[0x0][0x418] ;  /* 0x0001060000047ab9 */ /* 0x000fd20000000a00 */
[----:B------:R-:W4:Y:S01]  /*13350*/  @P1 LDG.E R5, desc[UR56][R2.64] ;  /* 0x0000003802051981 */ /* 0x000f22000c1e1900 */
[----:B------:R-:W-:-:S03]  /*13360*/  UISETP.NE.U32.AND UP0, UPT, UR4, URZ, UPT ;  /* 0x0000003f0400728c */ /* 0x000fc6000bf05070 */
[----:B------:R-:W-:Y:S01]  /*13370*/  ULDC UR4, c[0x0][0x424] ;  /* 0x0001090000047ab9 */ /* 0x000fe20000000800 */
[----:B------:R-:W-:-:S04]  /*13380*/  UISETP.NE.AND.EX UP0, UPT, UR5, URZ, UPT, UP0 ;  /* 0x0000003f0500728c */ /* 0x000fc8000bf05300 */
[----:B------:R-:W-:-:S04]  /*13390*/  USEL UR4, UR4, 0x1, UP0 ;  /* 0x0000000104047887 */ /* 0x000fc80008000000 */
[----:B------:R-:W-:Y:S01]  /*133a0*/  UIMAD UR36, UR4, UR36, URZ ;  /* 0x00000024042472a4 */ /* 0x000fe2000f8e023f */
[----:B--2---:R-:W-:Y:S02]  /*133b0*/  @P0 R2UR UR38, R0 ;  /* 0x00000000002602ca */ /* 0x004fe400000e0000 */
[----:B------:R-:W-:-:S04]  /*133c0*/  ISETP.NE.U32.AND P0, PT, RZ, UR8, PT ;  /* 0x00000008ff007c0c */ /* 0x000fc8000bf05070 */
[----:B------:R-:W-:Y:S02]  /*133d0*/  ISETP.NE.AND.EX P0, PT, RZ, UR9, PT, P0 ;  /* 0x00000009ff007c0c */ /* 0x000fe4000bf05300 */
[----:B---3--:R-:W-:Y:S02]  /*133e0*/  @P2 R2UR UR39, R4 ;  /* 0x00000000042722ca */ /* 0x008fe400000e0000 */
[----:B----4-:R-:W-:Y:S01]  /*133f0*/  @P1 R2UR UR41, R5 ;  /* 0x00000000052912ca */ /* 0x010fe200000e0000 */
[----:B------:R-:W-:-:S14]  /*13400*/  @P1 BRA `(.L_x_1398) ;  /* 0x00000000002c1947 */ /* 0x000fdc0003800000 */
[----:B------:R-:W-:Y:S01]  /*13410*/  UISETP.NE.AND UP0, UPT, UR47, URZ, UPT ;  /* 0x0000003f2f00728c */ /* 0x000fe2000bf05270 */
[----:B------:R-:W-:-:S05]  /*13420*/  ULDC UR41, c[0x0][0x288] ;  /* 0x0000a20000297ab9 */ /* 0x000fca0000000800 */
[----:B------:R-:W-:-:S13]  /*13430*/  PLOP3.LUT P1, PT, PT, PT, UP0, 0x40, 0x0 ;  /* 0x000000000000781c */ /* 0x000fda0003f2e808 */
[----:B------:R-:W-:Y:S05]  /*13440*/  @P1 BRA `(.L_x_1398) ;  /* 0x00000000001c1947 */ /* 0x000fea0003800000 */
[----:B------:R-:W-:Y:S02]  /*13450*/  IMAD.U32 R2, RZ, RZ, UR6 ;  /* 0x00000006ff027e24 */ /* 0x000fe4000f8e00ff */
[----:B------:R-:W-:-:S05]  /*13460*/  IMAD.U32 R3, RZ, RZ, UR7 ;  /* 0x00000007ff037e24 */ /* 0x000fca000f8e00ff */
[----:B------:R-:W2:Y:S04]  /*13470*/  LDG.E R0, desc[UR56][R2.64] ;  /* 0x0000003802007981 */ /* 0x000ea8000c1e1900 */
[----:B------:R-:W3:Y:S01]  /*13480*/  LDG.E R4, desc[UR56][R2.64+0x4] ;  /* 0x0000043802047981 */ /* 0x000ee2000c1e1900 */
[----:B--2---:R-:W-:Y:S02]  /*13490*/  R2UR UR4, R0 ;  /* 0x00000000000472ca */ /* 0x004fe400000e0000 */
[----:B---3--:R-:W-:-:S13]  /*134a0*/  R2UR UR41, R4 ;  /* 0x00000000042972ca */ /* 0x008fda00000e0000 */
[----:B------:R-:W-:-:S12]  /*134b0*/  UIADD3 UR41, -UR4, UR41, URZ ;  /* 0x0000002904297290 */ /* 0x000fd8000fffe13f */
.L_x_1398:
        /* <DEDUP_REMOVED lines=8> */
.L_x_1399:
        /* <DEDUP_REMOVED lines=13> */
.L_x_1400:
[----:B------:R-:W-:Y:S01]  /*13610*/  ULDC UR4, c[0x0][0x448] ;  /* 0x0001120000047ab9 */ /* 0x000fe20000000800 */
[----:B------:R-:W-:Y:S01]  /*13620*/  IMAD.SHL.U32 R18, R25, 0x80, RZ ;  /* 0x0000008019127824 */ /* 0x000fe200078e00ff */
[----:B------:R-:W-:Y:S02]  /*13630*/  UISETP.NE.AND UP0, UPT, UR4, 0x1, UPT ;  /* 0x000000010400788c */ /* 0x000fe4000bf05270 */
[----:B------:R-:W-:Y:S01]  /*13640*/  UIADD3 UR36, -UR38, UR36, URZ ;  /* 0x0000002426247290 */ /* 0x000fe2000fffe13f */
[----:B------:R-:W-:Y:S01]  /*13650*/  VIADD R0, R18, 0x7f ;  /* 0x0000007f12007836 */ /* 0x000fe20000000000 */
[----:B------:R-:W-:Y:S02]  /*13660*/  UP2UR UR48, UPR, URZ, 0x1 ;  /* 0x000000013f307883 */ /* 0x000fe40008000000 */
[----:B------:R-:W-:Y:S01]  /*13670*/  PLOP3.LUT P0, PT, PT, PT, UP0, 0x80, 0x0 ;  /* 0x000000000000781c */ /* 0x000fe20003f0f008 */
[----:B------:R-:W-:Y:S01]  /*13680*/  UIADD3 UR6, UR36, 0x1, -UR41 ;  /* 0x0000000124067890 */ /* 0x000fe2000fffe829 */
[----:B------:R-:W-:-:S03]  /*13690*/  PLOP3.LUT P1, PT, PT, PT, UP0, 0x80, 0x0 ;  /* 0x000000000000781c */ /* 0x000fc60003f2f008 */
[----:B------:R-:W-:-:S08]  /*136a0*/  @UP0 ULDC UR4, c[0x0][0x44c] ;  /* 0x0001130000040ab9 */ /* 0x000fd00000000800 */
[----:B------:R-:W-:Y:S01]  /*136b0*/  @P0 IMAD.HI.U32 R2, R0, UR4, RZ ;  /* 0x0000000400020c27 */ /* 0x000fe2000f8e00ff */
[----:B------:R-:W-:-:S04]  /*136c0*/  @UP0 ULDC UR4, c[0x0][0x450] ;  /* 0x0001140000040ab9 */ /* 0x000fc80000000800 */
[----:B------:R-:W-:Y:S01]  /*136d0*/  @P1 SHF.R.U32.HI R0, RZ, UR4, R2 ;  /* 0x00000004ff001c19 */ /* 0x000fe20008011602 */
[----:B------:R-:W-:Y:S02]  /*136e0*/  ULDC.64 UR4, c[0x0][0x9e0] ;  /* 0x0002780000047ab9 */ /* 0x000fe40000000a00 */
[----:B------:R-:W-:Y:S01]  /*136f0*/  UISETP.GE.AND UP0, UPT, UR5, 0x1, UPT ;  /* 0x000000010500788c */ /* 0x000fe2000bf06270 */
[----:B------:R-:W-:-:S05]  /*13700*/  R2UR UR7, R0 ;  /* 0x00000000000772ca */ /* 0x000fca00000e0000 */
[----:B------:R-:W-:-:S08]  /*13710*/  PLOP3.LUT P1, PT, PT, PT, UP0, 0x80, 0x0 ;  /* 0x000000000000781c */ /* 0x000fd00003f2f008 */
[----:B------:R-:W-:-:S04]  /*13720*/  UIADD3 UR6, UR6, UR7, URZ ;  /* 0x0000000706067290 */ /* 0x000fc8000fffe03f */
[----:B------:R-:W-:-:S06]  /*13730*/  UIADD3 UR4, UR6, UR4, URZ ;  /* 0x0000000406047290 */ /* 0x000fcc000fffe03f */
[----:B------:R-:W-:Y:S01]  /*13740*/  IMAD.U32 R0, RZ, RZ, UR4 ;  /* 0x00000004ff007e24 */ /* 0x000fe2000f8e00ff */
[----:B------:R-:W-:Y:S06]  /*13750*/  @!P1 BRA `(.L_x_1401) ;  /* 0x0000000000409947 */ /* 0x000fec0003800000 */
        /* <DEDUP_REMOVED lines=10> */
.L_x_1402:
[----:B------:R-:W-:-:S11]  /*13800*/  UISETP.NE.AND UP0, UPT, UR5, 0x1, UPT ;  /* 0x000000010500788c */ /* 0x000fd6000bf05270 */
[----:B------:R-:W-:Y:S02]  /*13810*/  @UP0 ULDC.64 UR8, c[0x0][0x9e8] ;  /* 0x00027a0000080ab9 */ /* 0x000fe40000000a00 */
[----:B------:R-:W-:-:S04]  /*13820*/  UIMAD.WIDE.U32 UR6, UR4, UR8, URZ ;  /* 0x00000008040672a5 */ /* 0x000fc8000f8e003f */
[----:B------:R-:W-:-:S12]  /*13830*/  @UP0 USHF.R.U32.HI UR4, URZ, UR9, UR7 ;  /* 0x000000093f040299 */ /* 0x000fd80008011607 */
.L_x_1403:
[----:B------:R-:W-:-:S06]  /*13840*/  UIMAD UR4, UR4, UR5, UR5 ;  /* 0x00000005040472a4 */ /* 0x000fcc000f8e0205 */
[----:B------:R-:W-:-:S07]  /*13850*/  VIMNMX R0, R0, UR4, PT ;  /* 0x0000000400007c48 */ /* 0x000fce000bfe0100 */
.L_x_1401:
[----:B------:R-:W-:Y:S01]  /*13860*/  UISETP.NE.AND UP0, UPT, UR48, URZ, UPT ;  /* 0x0000003f3000728c */ /* 0x000fe2000bf05270 */
[----:B------:R-:W-:Y:S01]  /*13870*/  R2UR UR9, R18 ;  /* 0x00000000120972ca */ /* 0x000fe200000e0000 */
[----:B------:R-:W-:Y:S01]  /*13880*/  UIADD3 UR4, UR36, 0x7f, URZ ;  /* 0x0000007f24047890 */ /* 0x000fe2000fffe03f */
[----:B------:R-:W-:-:S03]  /*13890*/  VIADD R0, R0, 0x7f ;  /* 0x0000007f00007836 */ /* 0x000fc60000000000 */
[----:B------:R-:W-:Y:S02]  /*138a0*/  USHF.R.S32.HI UR8, URZ, 0x1f, UR4 ;  /* 0x0000001f3f087899 */ /* 0x000fe40008011404 */
[----:B------:R-:W-:Y:S02]  /*138b0*/  SHF.R.S32.HI R3, RZ, 0x1f, R0 ;  /* 0x0000001fff037819 */ /* 0x000fe40000011400 */
[----:B------:R-:W-:Y:S01]  /*138c0*/  ULEA.HI UR8, UR8, UR4, URZ, 0x7 ;  /* 0x0000000408087291 */ /* 0x000fe2000f8f383f */
[----:B------:R-:W-:Y:S01]  /*138d0*/  @UP0 ULDC UR6, c[0x0][0x44c] ;  /* 0x0001130000060ab9 */ /* 0x000fe20000000800 */
[----:B------:R-:W-:Y:S02]  /*138e0*/  @UP0 ULDC UR10, c[0x0][0x450] ;  /* 0x00011400000a0ab9 */ /* 0x000fe40000000800 */
[----:B------:R-:W-:Y:S01]  /*138f0*/  UIMAD.WIDE.U32 UR6, UR9, UR6, URZ ;  /* 0x00000006090672a5 */ /* 0x000fe2000f8e003f */
[----:B------:R-:W-:Y:S01]  /*13900*/  LEA.HI R3, R3, R0, RZ, 0x7 ;  /* 0x0000000003037211 */ /* 0x000fe200078f38ff */
[----:B------:R-:W-:-:S02]  /*13910*/  USHF.R.S32.HI UR8, URZ, 0x7, UR8 ;  /* 0x000000073f087899 */ /* 0x000fc40008011408 */
[----:B------:R-:W-:Y:S01]  /*13920*/  @UP0 USHF.R.U32.HI UR9, URZ, UR10, UR7 ;  /* 0x0000000a3f090299 */ /* 0x000fe20008011607 */
[----:B------:R-:W-:Y:S01]  /*13930*/  SHF.R.S32.HI R3, RZ, 0x7, R3 ;  /* 0x00000007ff037819 */ /* 0x000fe20000011403 */
[----:B------:R-:W-:Y:S02]  /*13940*/  ULDC UR4, c[0x0][0x9dc] ;  /* 0x0002770000047ab9 */ /* 0x000fe40000000800 */
[----:B------:R-:W-:Y:S01]  /*13950*/  UIADD3 UR9, UR9, UR36, -UR41 ;  /* 0x0000002409097290 */ /* 0x000fe2000fffe829 */
[----:B------:R-:W-:-:S03]  /*13960*/  VIMNMX R27, R3, UR8, PT ;  /* 0x00000008031b7c48 */ /* 0x000fc6000bfe0100 */
        /* <DEDUP_REMOVED lines=12> */
.L_x_1405:
[----:B------:R-:W-:-:S11]  /*13a30*/  UISETP.NE.AND UP0, UPT, UR5, 0x1, UPT ;  /* 0x000000010500788c */ /* 0x000fd6000bf05270 */
[----:B------:R-:W-:Y:S02]  /*13a40*/  @UP0 ULDC.64 UR10, c[0x0][0x9e8] ;  /* 0x00027a00000a0ab9 */ /* 0x000fe40000000a00 */
[----:B------:R-:W-:-:S04]  /*13a50*/  UIMAD.WIDE.U32 UR6, UR9, UR10, URZ ;  /* 0x0000000a090672a5 */ /* 0x000fc8000f8e003f */
[----:B------:R-:W-:-:S12]  /*13a60*/  @UP0 USHF.R.U32.HI UR9, URZ, UR11, UR7 ;  /* 0x0000000b3f090299 */ /* 0x000fd80008011607 */
.L_x_1406:
[----:B------:R-:W-:-:S04]  /*13a70*/  UIMAD UR5, UR9, UR5, URZ ;  /* 0x00000005090572a4 */ /* 0x000fc8000f8e023f */
[----:B------:R-:W-:-:S04]  /*13a80*/  UISETP.LT.AND UP0, UPT, UR4, UR5, UPT ;  /* 0x000000050400728c */ /* 0x000fc8000bf01270 */
[----:B------:R-:W-:-:S12]  /*13a90*/  USEL UR4, UR4, UR5, !UP0 ;  /* 0x0000000504047287 */ /* 0x000fd8000c000000 */
.L_x_1404:
[----:B------:R-:W-:Y:S01]  /*13aa0*/  USHF.R.S32.HI UR5, URZ, 0x1f, UR4 ;  /* 0x0000001f3f057899 */ /* 0x000fe20008011404 */
[----:B------:R-:W-:-:S03]  /*13ab0*/  R2UR UR7, R26 ;  /* 0x000000001a0772ca */ /* 0x000fc600000e0000 */
[----:B------:R-:W-:-:S04]  /*13ac0*/  ULEA.HI UR5, UR5, UR4, URZ, 0x7 ;  /* 0x0000000405057291 */ /* 0x000fc8000f8f383f */
[----:B------:R-:W-:-:S04]  /*13ad0*/  USHF.R.S32.HI UR6, URZ, 0x7, UR5 ;  /* 0x000000073f067899 */ /* 0x000fc80008011405 */
[----:B------:R-:W-:Y:S02]  /*13ae0*/  UISETP.LT.AND UP0, UPT, URZ, UR6, UPT ;  /* 0x000000063f00728c */ /* 0x000fe4000bf01270 */
[----:B------:R-:W-:Y:S02]  /*13af0*/  ULOP3.LUT UR5, UR7, 0xff000000, URZ, 0xc0, !UPT ;  /* 0xff00000007057892 */ /* 0x000fe4000f8ec03f */
[----:B------:R-:W-:Y:S02]  /*13b00*/  USEL UR11, URZ, UR6, !UP0 ;  /* 0x000000063f0b7287 */ /* 0x000fe4000c000000 */
[----:B------:R-:W-:Y:S02]  /*13b10*/  ULOP3.LUT UR4, UR7, 0xff0000, URZ, 0xc0, !UPT ;  /* 0x00ff000007047892 */ /* 0x000fe4000f8ec03f */
[----:B------:R-:W-:Y:S02]  /*13b20*/  USHF.R.U32.HI UR5, URZ, 0x8, UR5 ;  /* 0x000000083f057899 */ /* 0x000fe40008011605 */
[----:B------:R-:W-:-:S02]  /*13b30*/  ISETP.GT.AND P0, PT, R27, UR11, PT ;  /* 0x0000000b1b007c0c */ /* 0x000fc4000bf04270 */
[----:B------:R-:W-:-:S03]  /*13b40*/  ULEA.HI UR5, UR4, UR5, URZ, 0x10 ;  /* 0x0000000504057291 */ /* 0x000fc6000f8f803f */
[----:B------:R-:W-:Y:S01]  /*13b50*/  UMOV UR4, URZ ;  /* 0x0000003f00047c82 */ /* 0x000fe20008000000 */
[----:B------:R-:W-:-:S07]  /*13b60*/  ULOP3.LUT UR42, UR5, 0xff, URZ, 0xc0, !UPT ;  /* 0x000000ff052a7892 */ /* 0x000fce000f8ec03f */
[----:B------:R-:W-:Y:S05]  /*13b70*/  @!P0 BRA `(.L_x_1407) ;  /* 0x0000000000908947 */ /* 0x000fea0003800000 */
[----:B------:R-:W-:Y:S01]  /*13b80*/  USHF.R.U32.HI UR6, URZ, 0x10, UR5 ;  /* 0x000000103f067899 */ /* 0x000fe20008011605 */
[----:B------:R-:W-:-:S03]  /*13b90*/  UMOV UR4, URZ ;  /* 0x0000003f00047c82 */ /* 0x000fc60008000000 */
[----:B------:R-:W-:-:S11]  /*13ba0*/  UISETP.NE.AND UP0, UPT, UR6, URZ, UPT ;  /* 0x0000003f0600728c */ /* 0x000fd6000bf05270 */
[----:B------:R-:W-:Y:S02]  /*13bb0*/  @!UP0 ULDC UR6, c[0x0][0x9f0] ;  /* 0x00027c0000068ab9 */ /* 0x000fe40000000800 */
[----:B------:R-:W-:-:S04]  /*13bc0*/  IABS R0, UR6 ;  /* 0x0000000600007c13 */ /* 0x000fc80008000000 */
[----:B------:R-:W-:Y:S01]  /*13bd0*/  R2UR UR12, R0 ;  /* 0x00000000000c72ca */ /* 0x000fe200000e0000 */
[----:B------:R-:W-:-:S05]  /*13be0*/  IMAD.U32 R0, RZ, RZ, UR6 ;  /* 0x00000006ff007e24 */ /* 0x000fca000f8e00ff */
[----:B------:R-:W-:-:S04]  /*13bf0*/  IADD3 R0, R0, -0x1, R27 ;  /* 0xffffffff00007810 */ /* 0x000fc80007ffe01b */
[----:B------:R-:W-:Y:S02]  /*13c00*/  R2UR UR7, R0 ;  /* 0x00000000000772ca */ /* 0x000fe400000e0000 */
[----:B------:R-:W-:Y:S01]  /*13c10*/  IABS R0, UR6 ;  /* 0x0000000600007c13 */ /* 0x000fe20008000000 */
[----:B------:R-:W0:Y:S10]  /*13c20*/  I2F.RP R2, UR12 ;  /* 0x0000000c00027d06 */ /* 0x000e340008209400 */
[----:B------:R-:W-:Y:S01]  /*13c30*/  UIADD3 UR7, -UR11, UR7, URZ ;  /* 0x000000070b077290 */ /* 0x000fe2000fffe13f */
[----:B0-----:R-:W0:Y:S02]  /*13c40*/  MUFU.RCP R2, R2 ;  /* 0x0000000200027308 */ /* 0x001e240000001000 */
[----:B0-----:R-:W-:-:S02]  /*13c50*/  VIADD R3, R2, 0xffffffe ;  /* 0x0ffffffe02037836 */ /* 0x001fc40000000000 */
[----:B------:R-:W-:Y:S01]  /*13c60*/  IMAD.MOV R2, RZ, RZ, -R0 ;  /* 0x000000ffff027224 */ /* 0x000fe200078e0a00 */
[----:B------:R-:W-:Y:S01]  /*13c70*/  IABS R0, UR7 ;  /* 0x0000000700007c13 */ /* 0x000fe20008000000 */
[----:B------:R-:W-:Y:S02]  /*13c80*/  ULOP3.LUT UR7, UR7, UR6, URZ, 0x3c, !UPT ;  /* 0x0000000607077292 */ /* 0x000fe4000f8e3c3f */
[----:B------:R-:W0:Y:S01]  /*13c90*/  F2I.FTZ.U32.TRUNC.NTZ R3, R3 ;  /* 0x0000000300037305 */ /* 0x000e22000021f000 */
[----:B------:R-:W-:Y:S02]  /*13ca0*/  R2UR UR9, R0 ;  /* 0x00000000000972ca */ /* 0x000fe400000e0000 */
[----:B------:R-:W-:Y:S02]  /*13cb0*/  R2UR UR10, R2 ;  /* 0x00000000020a72ca */ /* 0x000fe400000e0000 */
[----:B0-----:R-:W-:-:S13]  /*13cc0*/  R2UR UR5, R3 ;  /* 0x00000000030572ca */ /* 0x001fda00000e0000 */
[----:B------:R-:W-:-:S04]  /*13cd0*/  UIADD3 UR8, URZ, -UR5, URZ ;  /* 0x800000053f087290 */ /* 0x000fc8000fffe03f */
[----:B------:R-:W-:-:S04]  /*13ce0*/  UIMAD UR8, UR8, UR12, URZ ;  /* 0x0000000c080872a4 */ /* 0x000fc8000f8e023f */
[----:B------:R-:W-:-:S04]  /*13cf0*/  UIMAD.WIDE.U32 UR4, UR5, UR8, UR4 ;  /* 0x00000008050472a5 */ /* 0x000fc8000f8e0004 */
[----:B------:R-:W-:-:S04]  /*13d00*/  UIMAD.WIDE.U32 UR4, UR5, UR9, URZ ;  /* 0x00000009050472a5 */ /* 0x000fc8000f8e003f */
        /* <DEDUP_REMOVED lines=11> */
.L_x_1407:
[----:B------:R-:W-:Y:S01]  /*13dc0*/  UIMAD UR42, UR42, UR4, UR11 ;  /* 0x000000042a2a72a4 */ /* 0x000fe2000f8e020b */
[----:B------:R-:W-:Y:S05]  /*13dd0*/  BSSY B7, `(.L_x_1408) ;  /* 0x00003a5000077945 */ /* 0x000fea0003800000 */
[----:B------:R-:W-:-:S05]  /*13de0*/  IMAD.U32 R0, RZ, RZ, UR42 ;  /* 0x0000002aff007e24 */ /* 0x000fca000f8e00ff */
[----:B------:R-:W-:-:S04]  /*13df0*/  VIADDMNMX R27, R0, UR4, R27, PT ;  /* 0x00000004001b7c46 */ /* 0x000fc8000b80011b */
[----:B------:R-:W-:-:S13]  /*13e00*/  ISETP.GT.AND P0, PT, R27, UR42, PT ;  /* 0x0000002a1b007c0c */ /* 0x000fda000bf04270 */
[----:B------:R-:W-:Y:S05]  /*13e10*/  @P0 BRA `(.L_x_1409) ;  /* 0x0000000000440947 */ /* 0x000fea0003800000 */
        /* <DEDUP_REMOVED lines=15> */
[----:B0-----:R-:W-:Y:S01]  /*13f10*/  IADD3 R24, R0, UR46, R7 ;  /* 0x0000002e00187c10 */ /* 0x001fe2000fffe007 */
[----:B------:R-:W-:Y:S06]  /*13f20*/  BRA `(.L_x_1410) ;  /* 0x00000038003c7947 */ /* 0x000fec0003800000 */
.L_x_1409:
        /* <DEDUP_REMOVED lines=20> */
.L_x_1412:
[----:B------:R-:W-:Y:S05]  /*14070*/  BSYNC B6 ;  /* 0x0000000000067941 */ /* 0x000fea0003800000 */
.L_x_1411:
        /* <DEDUP_REMOVED lines=22> */
.L_x_1414:
[----:B------:R-:W-:Y:S05]  /*141e0*/  BSYNC B6 ;  /* 0x0000000000067941 */ /* 0x000fea0003800000 */
.L_x_1413:
        /* <DEDUP_REMOVED lines=20> */
.L_x_1416:
[----:B------:R-:W-:Y:S05]  /*14330*/  BSYNC B6 ;  /* 0x0000000000067941 */ /* 0x000fea0003800000 */
.L_x_1415:
        /* <DEDUP_REMOVED lines=19> */
.L_x_1418:
[----:B------:R-:W-:Y:S05]  /*14470*/  BSYNC B6 ;  /* 0x0000000000067941 */ /* 0x000fea0003800000 */
.L_x_1417:
[----:B------:R-:W0:Y:S01]  /*14480*/  S2R R2, SR_TID.X ;  /* 0x0000000000027919 */ /* 0x000e220000002100 */
[----:B------:R-:W-:Y:S01]  /*14490*/  ULDC.64 UR4, c[0x0][0x9f8] ;  /* 0x00027e0000047ab9 */ /* 0x000fe20000000a00 */
[----:B------:R-:W-:Y:S01]  /*144a0*/  IMAD.U32 R25, RZ, RZ, UR40 ;  /* 0x00000028ff197e24 */ /* 0x000fe2000f8e00ff */
[----:B------:R-:W-:Y:S01]  /*144b0*/  UISETP.NE.U32.AND UP0, UPT, UR4, URZ, UPT ;  /* 0x0000003f0400728c */ /* 0x000fe2000bf05070 */
[----:B------:R-:W1:Y:S01]  /*144c0*/  S2R R20, SR_TID.X ;  /* 0x0000000000147919 */ /* 0x000e620000002100 */
[----:B------:R-:W2:Y:S02]  /*144d0*/  LDC R33, c[0x0][0x430] ;  /* 0x00010c00ff217b82 */ /* 0x000ea40000000800 */
[----:B------:R-:W-:-:S06]  /*144e0*/  UISETP.NE.AND.EX UP0, UPT, UR5, URZ, UPT, UP0 ;  /* 0x0000003f0500728c */ /* 0x000fcc000bf05300 */
[----:B------:R-:W-:-:S05]  /*144f0*/  PLOP3.LUT P0, PT, PT, PT, UP0, 0x80, 0x0 ;  /* 0x000000000000781c */ /* 0x000fca0003f0f008 */
[----:B------:R-:W-:Y:S02]  /*14500*/  @UP0 ULDC.64 UR4, c[0x0][0x9f8] ;  /* 0x00027e0000040ab9 */ /* 0x000fe40000000a00 */
[----:B------:R-:W-:-:S06]  /*14510*/  @UP0 UIMAD.WIDE UR4, UR40, 0x4, UR4 ;  /* 0x00000004280408a5 */ /* 0x000fcc000f8e0204 */
[----:B------:R-:W-:Y:S01]  /*14520*/  IMAD.U32 R3, RZ, RZ, UR5 ;  /* 0x00000005ff037e24 */ /* 0x000fe2000f8e00ff */
[----:B------:R-:W-:Y:S01]  /*14530*/  LEA R8, R27, 0xffffff80, 0x7 ;  /* 0xffffff801b087811 */ /* 0x000fe200078e38ff */
[----:B------:R-:W-:Y:S01]  /*14540*/  ULDC UR5, c[0x0][0x320] ;  /* 0x0000c80000057ab9 */ /* 0x000fe20000000800 */
[----:B0-----:R-:W-:-:S04]  /*14550*/  LOP3.LUT R2, R2, 0x7f, RZ, 0xc0, !PT ;  /* 0x0000007f02027812 */ /* 0x001fc800078ec0ff */
[----:B------:R-:W-:Y:S01]  /*14560*/  SHF.R.U32.HI R21, RZ, 0x2, R2 ;  /* 0x00000002ff157819 */ /* 0x000fe20000011602 */
[----:B------:R-:W-:Y:S02]  /*14570*/  IMAD.U32 R2, RZ, RZ, UR4 ;  /* 0x00000004ff027e24 */ /* 0x000fe4000f8e00ff */
[----:B-1----:R-:W-:Y:S01]  /*14580*/  IMAD.SHL.U32 R20, R20, 0x20, RZ ;  /* 0x0000002014147824 */ /* 0x002fe200078e00ff */
[----:B--2---:R-:W-:Y:S01]  /*14590*/  ISETP.NE.AND P1, PT, R33, 0x1, PT ;  /* 0x000000012100780c */ /* 0x004fe20003f25270 */
[----:B------:R-:W-:Y:S01]  /*145a0*/  ULDC UR4, c[0x0][0x2f4] ;  /* 0x0000bd0000047ab9 */ /* 0x000fe20000000800 */
[----:B------:R0:W2:Y:S01]  /*145b0*/  @P0 LDG.E R25, desc[UR56][R2.64] ;  /* 0x0000003802190981 */ /* 0x0000a2000c1e1900 */
[----:B------:R-:W-:Y:S02]  /*145c0*/  LOP3.LUT R17, R17, 0xffffffbf, RZ, 0xc0, !PT ;  /* 0xffffffbf11117812 */ /* 0x000fe400078ec0ff */
[----:B------:R-:W-:-:S04]  /*145d0*/  LOP3.LUT R20, R21, 0x60, R20, 0xf8, !PT ;  /* 0x0000006015147812 */ /* 0x000fc800078ef814 */
[----:B------:R-:W-:-:S04]  /*145e0*/  LOP3.LUT R0, R20, R8, RZ, 0xfc, !PT ;  /* 0x0000000814007212 */ /* 0x000fc800078efcff */
[C---:B------:R-:W-:Y:S01]  /*145f0*/  ISETP.GE.AND P0, PT, R0.reuse, UR36, PT ;  /* 0x0000002400007c0c */ /* 0x040fe2000bf06270 */
[----:B------:R-:W1:Y:S01]  /*14600*/  @P1 LDC R5, c[0x0][0x434] ;  /* 0x00010d00ff051b82 */ /* 0x000e620000000800 */
[----:B------:R-:W-:Y:S01]  /*14610*/  VIADD R0, R0, UR38 ;  /* 0x0000002600007c36 */ /* 0x000fe20008000000 */
[----:B------:R-:W-:-:S03]  /*14620*/  @P1 LOP3.LUT R17, R17, 0x40, RZ, 0xfc, !PT ;  /* 0x0000004011111812 */ /* 0x000fc600078efcff */
[----:B------:R-:W-:-:S03]  /*14630*/  IMAD.MOV.U32 R6, RZ, RZ, R0 ;  /* 0x000000ffff067224 */ /* 0x000fc600078e0000 */
[----:B------:R-:W3:Y:S08]  /*14640*/  @P1 LDC R4, c[0x0][0x438] ;  /* 0x00010e00ff041b82 */ /* 0x000ef00000000800 */
[----:B0-----:R-:W0:Y:S01]  /*14650*/  @!P0 LDC.64 R2, c[0x0][0x428] ;  /* 0x00010a00ff028b82 */ /* 0x001e220000000a00 */
[----:B-1----:R-:W-:-:S05]  /*14660*/  @P1 IMAD.HI.U32 R5, R0, R5, RZ ;  /* 0x0000000500051227 */ /* 0x002fca00078e00ff */
[----:B---3--:R-:W-:-:S04]  /*14670*/  @P1 SHF.R.U32.HI R6, RZ, R4, R5 ;  /* 0x00000004ff061219 */ /* 0x008fc80000011605 */
[--C-:B------:R-:W-:Y:S01]  /*14680*/  @!P0 SHF.R.S32.HI R5, RZ, 0x1f, R6.reuse ;  /* 0x0000001fff058819 */ /* 0x100fe20000011406 */
[----:B------:R-:W-:Y:S01]  /*14690*/  @!P0 IMAD.MOV.U32 R4, RZ, RZ, R6 ;  /* 0x000000ffff048224 */ /* 0x000fe200078e0006 */
[C---:B------:R-:W-:Y:S02]  /*146a0*/  LOP3.LUT R9, R36.reuse, 0x40, RZ, 0xfc, !PT ;  /* 0x0000004024097812 */ /* 0x040fe400078efcff */
[----:B------:R-:W-:Y:S02]  /*146b0*/  LOP3.LUT R17, R17, 0xffffffef, RZ, 0xc0, !PT ;  /* 0xffffffef11117812 */ /* 0x000fe400078ec0ff */
[----:B------:R-:W-:-:S04]  /*146c0*/  LOP3.LUT R10, R36, 0x80, RZ, 0xfc, !PT ;  /* 0x00000080240a7812 */ /* 0x000fc800078efcff */
[----:B------:R-:W-:Y:S01]  /*146d0*/  ISETP.GE.AND P2, PT, R10, UR4, PT ;  /* 0x000000040a007c0c */ /* 0x000fe2000bf46270 */
[----:B------:R-:W-:Y:S01]  /*146e0*/  UMOV UR6, 0xffffffff ;  /* 0xffffffff00067882 */ /* 0x000fe20000000000 */
[----:B------:R-:W-:Y:S02]  /*146f0*/  LOP3.LUT R22, R26, 0xffff, RZ, 0xc0, !PT ;  /* 0x0000ffff1a167812 */ /* 0x000fe400078ec0ff */
[----:B--2---:R-:W-:Y:S01]  /*14700*/  SHF.R.S32.HI R32, RZ, 0x1f, R25 ;  /* 0x0000001fff207819 */ /* 0x004fe20000011419 */
[----:B0-----:R-:W-:-:S04]  /*14710*/  @!P0 IMAD.WIDE.U32 R4, R25, R2, R4 ;  /* 0x0000000219048225 */ /* 0x001fc800078e0004 */
[----:B------:R-:W-:-:S04]  /*14720*/  @!P0 IMAD R7, R32, R2, RZ ;  /* 0x0000000220078224 */ /* 0x000fc800078e02ff */
[----:B------:R-:W-:Y:S02]  /*14730*/  @!P0 IMAD R7, R25, R3, R7 ;  /* 0x0000000319078224 */ /* 0x000fe400078e0207 */
[----:B------:R-:W0:Y:S02]  /*14740*/  @!P0 LDC.64 R2, c[0x0][0x418] ;  /* 0x00010600ff028b82 */ /* 0x000e240000000a00 */
[----:B------:R-:W-:Y:S01]  /*14750*/  @!P0 IMAD.IADD R7, R5, 0x1, R7 ;  /* 0x0000000105078824 */ /* 0x000fe200078e0207 */
[----:B0-----:R-:W-:-:S04]  /*14760*/  @!P0 LEA R2, P1, R4, R2, 0x2 ;  /* 0x0000000204028211 */ /* 0x001fc800078210ff */
[----:B------:R-:W-:Y:S01]  /*14770*/  @!P0 LEA.HI.X R3, R4, R3, R7, 0x2, P1 ;  /* 0x0000000304038211 */ /* 0x000fe200008f1407 */
[----:B------:R-:W-:Y:S01]  /*14780*/  IMAD.MOV.U32 R4, RZ, RZ, RZ ;  /* 0x000000ffff047224 */ /* 0x000fe200078e00ff */
[----:B------:R-:W-:-:S05]  /*14790*/  ISETP.GE.AND P1, PT, R36, UR4, PT ;  /* 0x0000000424007c0c */ /* 0x000fca000bf26270 */
[----:B------:R0:W5:Y:S01]  /*147a0*/  @!P0 LDG.E R4, desc[UR56][R2.64] ;  /* 0x0000003802048981 */ /* 0x000162000c1e1900 */
[----:B------:R-:W-:Y:S01]  /*147b0*/  ISETP.GE.AND P0, PT, R9, UR4, PT ;  /* 0x0000000409007c0c */ /* 0x000fe2000bf06270 */
[----:B------:R-:W-:-:S04]  /*147c0*/  IMAD.MOV R5, RZ, RZ, -R6 ;  /* 0x000000ffff057224 */ /* 0x000fc800078e0a06 */
[----:B------:R-:W-:Y:S02]  /*147d0*/  IMAD R5, R33, R5, R0 ;  /* 0x0000000521057224 */ /* 0x000fe400078e0200 */
[----:B------:R-:W-:Y:S01]  /*147e0*/  @P1 LOP3.LUT R17, R17, 0x10, RZ, 0xfc, !PT ;  /* 0x0000001011111812 */ /* 0x000fe200078efcff */
[----:B------:R-:W-:Y:S01]  /*147f0*/  IMAD.U32 R0, RZ, RZ, UR43 ;  /* 0x0000002bff007e24 */ /* 0x000fe2000f8e00ff */
[----:B------:R-:W-:Y:S02]  /*14800*/  ISETP.GE.AND P1, PT, R36, UR5, PT ;  /* 0x0000000524007c0c */ /* 0x000fe4000bf26270 */
[----:B------:R-:W-:-:S04]  /*14810*/  LOP3.LUT R17, R17, 0xfffffff7, RZ, 0xc0, !PT ;  /* 0xfffffff711117812 */ /* 0x000fc800078ec0ff */
[----:B------:R-:W-:Y:S02]  /*14820*/  @P0 LOP3.LUT R17, R17, 0x8, RZ, 0xfc, !PT ;  /* 0x0000000811110812 */ /* 0x000fe400078efcff */
[----:B------:R-:W-:Y:S02]  /*14830*/  ISETP.GE.AND P0, PT, R9, UR5, PT ;  /* 0x0000000509007c0c */ /* 0x000fe4000bf06270 */
[----:B------:R-:W-:-:S04]  /*14840*/  LOP3.LUT R17, R17, 0xfffffffb, RZ, 0xc0, !PT ;  /* 0xfffffffb11117812 */ /* 0x000fc800078ec0ff */
[----:B------:R-:W-:-:S04]  /*14850*/  @P2 LOP3.LUT R17, R17, 0x4, RZ, 0xfc, !PT ;  /* 0x0000000411112812 */ /* 0x000fc800078efcff */
[----:B------:R-:W-:-:S04]  /*14860*/  LOP3.LUT R17, R17, 0xfffffffd, RZ, 0xc0, !PT ;  /* 0xfffffffd11117812 */ /* 0x000fc800078ec0ff */
[----:B------:R-:W-:-:S04]  /*14870*/  @P1 LOP3.LUT R17, R17, 0x2, RZ, 0xfc, !PT ;  /* 0x0000000211111812 */ /* 0x000fc800078efcff */
[----:B------:R-:W-:-:S04]  /*14880*/  LOP3.LUT R17, R17, 0xfffffffe, RZ, 0xc0, !PT ;  /* 0xfffffffe11117812 */ /* 0x000fc800078ec0ff */
[----:B------:R-:W-:Y:S01]  /*14890*/  @P0 LOP3.LUT R17, R17, 0x1, RZ, 0xfc, !PT ;  /* 0x0000000111110812 */ /* 0x000fe200078efcff */
[----:B0-----:R-:W-:Y:S06]  /*148a0*/  BRA.DIV UR6, `(.L_x_1419) ;  /* 0x0000004606a87947 */ /* 0x001fec000b800000 */
.L_x_1499:
[----:B------:R-:W-:Y:S02]  /*148b0*/  ISETP.NE.AND P0, PT, R0, 0x3, PT ;  /* 0x000000030000780c */ /* 0x000fe40003f05270 */
[----:B------:R-:W-:-:S11]  /*148c0*/  LOP3.LUT R17, R17, 0xffffffdf, RZ, 0xc0, !PT ;  /* 0xffffffdf11117812 */ /* 0x000fd600078ec0ff */
[----:B------:R-:W-:Y:S01]  /*148d0*/  @P0 LOP3.LUT R17, R17, 0x20, RZ, 0xfc, !PT ;  /* 0x0000002011110812 */ /* 0x000fe200078efcff */
[----:B------:R-:W-:Y:S06]  /*148e0*/  @!P0 BRA `(.L_x_1420) ;  /* 0x0000000000048947 */ /* 0x000fec0003800000 */
[----:B------:R-:W-:Y:S01]  /*148f0*/  BPT.TRAP 0x1 ;  /* 0x000000040000795c */ /* 0x000fe20000300000 */
.L_x_1420:
[----:B------:R-:W-:Y:S01]  /*14900*/  IMAD R0, R19, 0x8, R16 ;  /* 0x0000000813007824 */ /* 0x000fe200078e0210 */
[----:B------:R-:W-:Y:S01]  /*14910*/  SHF.L.U32 R26, R23, 0x1f, RZ ;  /* 0x0000001f171a7819 */ /* 0x000fe200000006ff */
[----:B------:R-:W-:Y:S01]  /*14920*/  BSSY B0, `(.L_x_1421) ;  /* 0x0000004000007945 */ /* 0x000fe20003800000 */
[----:B------:R-:W-:Y:S02]  /*14930*/  SHF.R.S32.HI R20, RZ, 0x1f, R5 ;  /* 0x0000001fff147819 */ /* 0x000fe40000011405 */
[----:B------:R-:W0:Y:S02]  /*14940*/  SYNCS.PHASECHK.TRANS64.TRYWAIT P0, [R0+URZ+0x22880], R26 ;  /* 0x0228801a000075a7 */ /* 0x000e24000800017f */
[----:B0-----:R-:W-:Y:S05]  /*14950*/  @!P0 BRA `(.L_x_1422) ;  /* 0x0000004400a88947 */ /* 0x001fea0003800000 */
.L_x_1500:
[----:B------:R-:W-:Y:S05]  /*14960*/  BSYNC B0 ;  /* 0x0000000000007941 */ /* 0x000fea0003800000 */
.L_x_1421:
[----:B------:R-:W1:Y:S01]  /*14970*/  S2R R7, SR_TID.X ;  /* 0x0000000000077919 */ /* 0x000e620000002100 */
[----:B------:R-:W-:Y:S01]  /*14980*/  ULDC.64 UR4, c[0x0][0x328] ;  /* 0x0000ca0000047ab9 */ /* 0x000fe20000000a00 */
[----:B-----5:R-:W-:Y:S01]  /*14990*/  SHF.R.S32.HI R21, RZ, 0x1f, R4 ;  /* 0x0000001fff157819 */ /* 0x020fe20000011404 */
[----:B------:R-:W-:Y:S01]  /*149a0*/  IMAD R6, R20, UR4, RZ ;  /* 0x0000000414067c24 */ /* 0x000fe2000f8e02ff */
[----:B------:R-:W-:Y:S01]  /*149b0*/  ULDC.64 UR6, c[0x0][0x318] ;  /* 0x0000c60000067ab9 */ /* 0x000fe20000000a00 */
[----:B------:R-:W-:Y:S01]  /*149c0*/  IMAD.WIDE.U32 R2, R5, UR4, RZ ;  /* 0x0000000405027c25 */ /* 0x000fe2000f8e00ff */
[----:B------:R-:W-:-:S03]  /*149d0*/  LOP3.LUT P1, RZ, R17, 0x1, RZ, 0xc0, !PT ;  /* 0x0000000111ff7812 */ /* 0x000fc6000782c0ff */
[----:B------:R-:W-:Y:S01]  /*149e0*/  IMAD R6, R5, UR5, R6 ;  /* 0x0000000505067c24 */ /* 0x000fe2000f8e0206 */
[----:B------:R-:W-:-:S03]  /*149f0*/  ULDC.64 UR4, c[0x0][0x338] ;  /* 0x0000ce0000047ab9 */ /* 0x000fc60000000a00 */
[----:B------:R-:W-:Y:S02]  /*14a00*/  IMAD.IADD R3, R3, 0x1, R6 ;  /* 0x0000000103037824 */ /* 0x000fe400078e0206 */
[----:B------:R-:W-:Y:S02]  /*14a10*/  IMAD R6, R21, UR4, RZ ;  /* 0x0000000415067c24 */ /* 0x000fe4000f8e02ff */
[----:B------:R-:W-:-:S04]  /*14a20*/  IMAD.WIDE.U32 R2, R4, UR4, R2 ;  /* 0x0000000404027c25 */ /* 0x000fc8000f8e0002 */
[----:B------:R-:W-:Y:S01]  /*14a30*/  IMAD R6, R4, UR5, R6 ;  /* 0x0000000504067c24 */ /* 0x000fe2000f8e0206 */
[----:B------:R-:W-:-:S03]  /*14a40*/  ULDC.64 UR4, c[0x0][0x330] ;  /* 0x0000cc0000047ab9 */ /* 0x000fc60000000a00 */
[----:B------:R-:W-:Y:S02]  /*14a50*/  IMAD.IADD R3, R3, 0x1, R6 ;  /* 0x0000000103037824 */ /* 0x000fe400078e0206 */
[C---:B------:R-:W-:Y:S01]  /*14a60*/  IMAD.WIDE.U32 R2, R22.reuse, UR4, R2 ;  /* 0x0000000416027c25 */ /* 0x040fe2000f8e0002 */
[----:B------:R-:W-:Y:S01]  /*14a70*/  UMOV UR4, 0xffffffff ;  /* 0xffffffff00047882 */ /* 0x000fe20000000000 */
[----:B-1----:R-:W-:Y:S02]  /*14a80*/  LOP3.LUT R7, R7, 0x7f, RZ, 0xc0, !PT ;  /* 0x0000007f07077812 */ /* 0x002fe400078ec0ff */
[----:B------:R-:W-:Y:S01]  /*14a90*/  IMAD R9, R22, UR5, R3 ;  /* 0x0000000516097c24 */ /* 0x000fe2000f8e0203 */
[----:B------:R-:W-:Y:S02]  /*14aa0*/  IADD3 R10, P0, R2, UR6, RZ ;  /* 0x00000006020a7c10 */ /* 0x000fe4000ff1e0ff */
[--C-:B------:R-:W-:Y:S02]  /*14ab0*/  SHF.R.U32.HI R11, RZ, 0x2, R7.reuse ;  /* 0x00000002ff0b7819 */ /* 0x100fe40000011607 */
[----:B------:R-:W-:-:S02]  /*14ac0*/  SHF.R.U32.HI R7, RZ, 0x5, R7 ;  /* 0x00000005ff077819 */ /* 0x000fc40000011607 */
[----:B------:R-:W-:Y:S02]  /*14ad0*/  IADD3 R8, -R11, UR36, -R8 ;  /* 0x000000240b087c10 */ /* 0x000fe4000fffe908 */
[----:B------:R-:W-:Y:S01]  /*14ae0*/  IADD3.X R9, R9, UR7, RZ, P0, !PT ;  /* 0x0000000709097c10 */ /* 0x000fe200087fe4ff */
[----:B------:R-:W-:Y:S01]  /*14af0*/  IMAD.SHL.U32 R7, R7, 0x400, RZ ;  /* 0x0000040007077824 */ /* 0x000fe200078e00ff */
[----:B------:R-:W-:-:S03]  /*14b00*/  ISETP.GE.AND P4, PT, R8, 0x1, PT ;  /* 0x000000010800780c */ /* 0x000fc60003f86270 */
[----:B------:R-:W-:Y:S01]  /*14b10*/  IMAD R6, R19, 0x4000, R7 ;  /* 0x0000400013067824 */ /* 0x000fe200078e0207 */
[----:B------:R-:W-:Y:S09]  /*14b20*/  BRA.DIV UR4, `(.L_x_1423) ;  /* 0x0000004604487947 */ /* 0x000ff2000b800000 */
[----:B------:R-:W1:Y:S01]  /*14b30*/  SHFL.IDX PT, R2, R10, RZ, 0x1c1f ;  /* 0x001c1fff0a027589 */ /* 0x000e6200000e0000 */
[----:B------:R-:W-:Y:S02]  /*14b40*/  LOP3.LUT P6, RZ, R17, 0x2, RZ, 0xc0, !PT ;  /* 0x0000000211ff7812 */ /* 0x000fe400078cc0ff */
[----:B------:R-:W-:Y:S01]  /*14b50*/  IADD3 R6, R16, R6, R29 ;  /* 0x0000000610067210 */ /* 0x000fe20007ffe01d */
[----:B------:R-:W2:Y:S01]  /*14b60*/  SHFL.IDX PT, R3, R9, RZ, 0x1c1f ;  /* 0x001c1fff09037589 */ /* 0x000ea200000e0000 */
[C---:B------:R-:W-:Y:S02]  /*14b70*/  ISETP.GE.AND P3, PT, R8.reuse, 0x21, PT ;  /* 0x000000210800780c */ /* 0x040fe40003f66270 */
[----:B------:R-:W-:Y:S01]  /*14b80*/  ISETP.GE.AND P2, PT, R8, 0x41, PT ;  /* 0x000000410800780c */ /* 0x000fe20003f46270 */
[----:B------:R-:W-:Y:S01]  /*14b90*/  IMAD.IADD R7, R30, 0x1, R6 ;  /* 0x000000011e077824 */ /* 0x000fe200078e0206 */
[----:B------:R-:W-:Y:S02]  /*14ba0*/  ISETP.GE.AND P5, PT, R8, 0x61, PT ;  /* 0x000000610800780c */ /* 0x000fe40003fa6270 */
[----:B-1----:R-:W-:-:S05]  /*14bb0*/  IADD3 R2, P0, R36, R2, RZ ;  /* 0x0000000224027210 */ /* 0x002fca0007f1e0ff */
[----:B--2---:R-:W-:Y:S01]  /*14bc0*/  IMAD.X R3, RZ, RZ, R3, P0 ;  /* 0x000000ffff037224 */ /* 0x004fe200000e0603 */
[----:B------:R-:W-:-:S13]  /*14bd0*/  ISETP.LT.OR P0, PT, R8, 0x1, P6 ;  /* 0x000000010800780c */ /* 0x000fda0003701670 */
[----:B------:R-:W-:Y:S01]  /*14be0*/  @!PT LDS RZ, [RZ] ;  /* 0x00000000fffff984 */ /* 0x000fe20000000800 */
[----:B------:R-:W-:Y:S01]  /*14bf0*/  LDGSTS.E.BYPASS.LTC128B.128 [R6+0x8400], desc[UR56][R2.64], !P0 ;  /* 0x0840000002067fae */ /* 0x000fe2000c101d78 */
[----:B------:R-:W-:-:S13]  /*14c00*/  ISETP.LT.OR P0, PT, R8, 0x1, P1 ;  /* 0x000000010800780c */ /* 0x000fda0000f01670 */
[----:B------:R1:W-:Y:S04]  /*14c10*/  LDGSTS.E.BYPASS.LTC128B.128 [R7+0x8400], desc[UR56][R2.64+0x40], !P0 ;  /* 0x0840004002077fae */ /* 0x0003e8000c101d78 */
[----:B-1----:R-:W1:Y:S04]  /*14c20*/  SHFL.IDX PT, R2, R10, 0x1, 0x1c1f ;  /* 0x003c1f000a027f89 */ /* 0x002e6800000e0000 */
[----:B------:R-:W2:Y:S01]  /*14c30*/  SHFL.IDX PT, R3, R9, 0x1, 0x1c1f ;  /* 0x003c1f0009037f89 */ /* 0x000ea200000e0000 */
[----:B-1----:R-:W-:-:S05]  /*14c40*/  IADD3 R2, P0, R36, R2, RZ ;  /* 0x0000000224027210 */ /* 0x002fca0007f1e0ff */
[----:B--2---:R-:W-:Y:S01]  /*14c50*/  IMAD.X R3, RZ, RZ, R3, P0 ;  /* 0x000000ffff037224 */ /* 0x004fe200000e0603 */
[----:B------:R-:W-:-:S13]  /*14c60*/  ISETP.LT.OR P0, PT, R8, 0x21, P6 ;  /* 0x000000210800780c */ /* 0x000fda0003701670 */
[----:B------:R-:W-:Y:S01]  /*14c70*/  LDGSTS.E.BYPASS.LTC128B.128 [R6+0x9400], desc[UR56][R2.64], !P0 ;  /* 0x0940000002067fae */ /* 0x000fe2000c101d78 */
[----:B------:R-:W-:-:S13]  /*14c80*/  ISETP.LT.OR P0, PT, R8, 0x21, P1 ;  /* 0x000000210800780c */ /* 0x000fda0000f01670 */
[----:B------:R1:W-:Y:S04]  /*14c90*/  LDGSTS.E.BYPASS.LTC128B.128 [R7+0x9400], desc[UR56][R2.64+0x40], !P0 ;  /* 0x0940004002077fae */ /* 0x0003e8000c101d78 */
[----:B-1----:R-:W1:Y:S04]  /*14ca0*/  SHFL.IDX PT, R2, R10, 0x2, 0x1c1f ;  /* 0x005c1f000a027f89 */ /* 0x002e6800000e0000 */
[----:B------:R-:W2:Y:S04]  /*14cb0*/  SHFL.IDX PT, R3, R9, 0x2, 0x1c1f ;  /* 0x005c1f0009037f89 */ /* 0x000ea800000e0000 */
[----:B------:R-:W3:Y:S01]  /*14cc0*/  SHFL.IDX PT, R9, R9, 0x3, 0x1c1f ;  /* 0x007c1f0009097f89 */ /* 0x000ee200000e0000 */
[----:B-1----:R-:W-:-:S05]  /*14cd0*/  IADD3 R2, P0, R36, R2, RZ ;  /* 0x0000000224027210 */ /* 0x002fca0007f1e0ff */
[----:B--2---:R-:W-:Y:S01]  /*14ce0*/  IMAD.X R3, RZ, RZ, R3, P0 ;  /* 0x000000ffff037224 */ /* 0x004fe200000e0603 */
[----:B------:R-:W-:-:S13]  /*14cf0*/  ISETP.LT.OR P0, PT, R8, 0x41, P6 ;  /* 0x000000410800780c */ /* 0x000fda0003701670 */
[----:B------:R-:W-:Y:S01]  /*14d00*/  LDGSTS.E.BYPASS.LTC128B.128 [R6+0xa400], desc[UR56][R2.64], !P0 ;  /* 0x0a40000002067fae */ /* 0x000fe2000c101d78 */
[----:B------:R-:W-:-:S13]  /*14d10*/  ISETP.LT.OR P0, PT, R8, 0x41, P1 ;  /* 0x000000410800780c */ /* 0x000fda0000f01670 */
[----:B------:R1:W-:Y:S04]  /*14d20*/  LDGSTS.E.BYPASS.LTC128B.128 [R7+0xa400], desc[UR56][R2.64+0x40], !P0 ;  /* 0x0a40004002077fae */ /* 0x0003e8000c101d78 */
[----:B-1-3--:R1:W2:Y:S02]  /*14d30*/  SHFL.IDX PT, R2, R10, 0x3, 0x1c1f ;  /* 0x007c1f000a027f89 */ /* 0x00a2a400000e0000 */
.L_x_1510:
[----:B--2---:R-:W-:Y:S02]  /*14d40*/  IADD3 R2, P0, R36, R2, RZ ;  /* 0x0000000224027210 */ /* 0x004fe40007f1e0ff */
        /* <DEDUP_REMOVED lines=11> */
.L_x_1424:
        /* <DEDUP_REMOVED lines=11> */
.L_x_1425:
[----:B------:R2:W-:Y:S01]  /*14eb0*/  SYNCS.ARRIVE.TRANS64.A1T0 RZ, [R0+URZ+0x22870], RZ ;  /* 0x022870ff00ff79a7 */ /* 0x0005e2000810003f */
[----:B------:R-:W-:Y:S05]  /*14ec0*/  @!P6 BRA `(.L_x_1426) ;  /* 0x000000000004e947 */ /* 0x000fea0003800000 */
[----:B------:R-:W-:Y:S01]  /*14ed0*/  BPT.TRAP 0x1 ;  /* 0x000000040000795c */ /* 0x000fe20000300000 */
.L_x_1426:
[----:B------:R-:W3:Y:S01]  /*14ee0*/  SYNCS.PHASECHK.TRANS64.TRYWAIT P0, [R0+URZ+0x22840], R26 ;  /* 0x0228401a000075a7 */ /* 0x000ee2000800017f */
[----:B------:R-:W-:Y:S04]  /*14ef0*/  BSSY B0, `(.L_x_1427) ;  /* 0x0000002000007945 */ /* 0x000fe80003800000 */
[----:B---3--:R-:W-:Y:S05]  /*14f00*/  @!P0 BRA `(.L_x_1428) ;  /* 0x0000004400b08947 */ /* 0x008fea0003800000 */
.L_x_1511:
[----:B------:R-:W-:Y:S05]  /*14f10*/  BSYNC B0 ;  /* 0x0000000000007941 */ /* 0x000fea0003800000 */
.L_x_1427:
[----:B------:R-:W4:Y:S01]  /*14f20*/  LDL R7, [R1] ;  /* 0x0000000001077983 */ /* 0x000f220000100800 */
[----:B------:R-:W-:Y:S01]  /*14f30*/  ULDC.64 UR4, c[0x0][0x300] ;  /* 0x0000c00000047ab9 */ /* 0x000fe20000000a00 */
[----:B------:R-:W-:Y:S01]  /*14f40*/  ULDC.64 UR6, c[0x0][0x2e8] ;  /* 0x0000ba0000067ab9 */ /* 0x000fe20000000a00 */
[----:B------:R-:W-:Y:S01]  /*14f50*/  IMAD R6, R20, UR4, RZ ;  /* 0x0000000414067c24 */ /* 0x000fe2000f8e02ff */
[----:B------:R-:W-:Y:S01]  /*14f60*/  LOP3.LUT P1, RZ, R17, 0x4, RZ, 0xc0, !PT ;  /* 0x0000000411ff7812 */ /* 0x000fe2000782c0ff */
[----:B------:R-:W-:-:S04]  /*14f70*/  IMAD.WIDE.U32 R2, R5, UR4, RZ ;  /* 0x0000000405027c25 */ /* 0x000fc8000f8e00ff */
[----:B------:R-:W-:Y:S01]  /*14f80*/  IMAD R6, R5, UR5, R6 ;  /* 0x0000000505067c24 */ /* 0x000fe2000f8e0206 */
[----:B------:R-:W-:Y:S02]  /*14f90*/  ULDC.64 UR4, c[0x0][0x310] ;  /* 0x0000c40000047ab9 */ /* 0x000fe40000000a00 */
[----:B------:R-:W-:Y:S02]  /*14fa0*/  IMAD R5, R21, UR4, RZ ;  /* 0x0000000415057c24 */ /* 0x000fe4000f8e02ff */
[----:B------:R-:W-:Y:S02]  /*14fb0*/  IMAD.IADD R3, R3, 0x1, R6 ;  /* 0x0000000103037824 */ /* 0x000fe400078e0206 */
[C---:B------:R-:W-:Y:S02]  /*14fc0*/  IMAD R5, R4.reuse, UR5, R5 ;  /* 0x0000000504057c24 */ /* 0x040fe4000f8e0205 */
[----:B------:R-:W-:Y:S01]  /*14fd0*/  IMAD.WIDE.U32 R2, R4, UR4, R2 ;  /* 0x0000000404027c25 */ /* 0x000fe2000f8e0002 */
[----:B------:R-:W-:-:S03]  /*14fe0*/  ULDC.64 UR4, c[0x0][0x308] ;  /* 0x0000c20000047ab9 */ /* 0x000fc60000000a00 */
[----:B------:R-:W-:Y:S02]  /*14ff0*/  IMAD.IADD R3, R3, 0x1, R5 ;  /* 0x0000000103037824 */ /* 0x000fe400078e0205 */
[----:B------:R-:W-:Y:S01]  /*15000*/  IMAD.WIDE.U32 R2, R22, UR4, R2 ;  /* 0x0000000416027c25 */ /* 0x000fe2000f8e0002 */
[----:B------:R-:W-:-:S03]  /*15010*/  UMOV UR4, 0xffffffff ;  /* 0xffffffff00047882 */ /* 0x000fc60000000000 */
[----:B------:R-:W-:Y:S01]  /*15020*/  IMAD R5, R22, UR5, R3 ;  /* 0x0000000516057c24 */ /* 0x000fe2000f8e0203 */
[----:B------:R-:W-:-:S04]  /*15030*/  IADD3 R4, P0, R2, UR6, RZ ;  /* 0x0000000602047c10 */ /* 0x000fc8000ff1e0ff */
[----:B------:R-:W-:Y:S01]  /*15040*/  IADD3.X R5, R5, UR7, RZ, P0, !PT ;  /* 0x0000000705057c10 */ /* 0x000fe200087fe4ff */
[----:B----4-:R-:W-:Y:S01]  /*15050*/  IMAD R6, R19, 0x6000, R7 ;  /* 0x0000600013067824 */ /* 0x010fe200078e0207 */
[----:B------:R-:W-:Y:S07]  /*15060*/  BRA.DIV UR4, `(.L_x_1429) ;  /* 0x00000046046c7947 */ /* 0x000fee000b800000 */
[----:B------:R-:W4:Y:S01]  /*15070*/  SHFL.IDX PT, R3, R4, RZ, 0x1c1f ;  /* 0x001c1fff04037589 */ /* 0x000f2200000e0000 */
[----:B------:R-:W-:Y:S01]  /*15080*/  LOP3.LUT P6, RZ, R17, 0x8, RZ, 0xc0, !PT ;  /* 0x0000000811ff7812 */ /* 0x000fe200078cc0ff */
[C-C-:B------:R-:W-:Y:S02]  /*15090*/  @P4 IMAD.IADD R7, R16.reuse, 0x1, R6.reuse ;  /* 0x0000000110074824 */ /* 0x140fe400078e0206 */
[----:B------:R-:W5:Y:S01]  /*150a0*/  SHFL.IDX PT, R2, R5, RZ, 0x1c1f ;  /* 0x001c1fff05027589 */ /* 0x000f6200000e0000 */
[----:B------:R-:W-:-:S03]  /*150b0*/  @P3 IMAD.IADD R9, R16, 0x1, R6 ;  /* 0x0000000110093824 */ /* 0x000fc600078e0206 */
[----:B------:R-:W-:Y:S01]  /*150c0*/  SHFL.IDX PT, R14, R4, 0x3, 0x1c1f ;  /* 0x007c1f00040e7f89 */ /* 0x000fe200000e0000 */
        /* <DEDUP_REMOVED lines=21> */
[----:B----4-:R-:W4:Y:S04]  /*15220*/  SHFL.IDX PT, R3, R4, 0x2, 0x1c1f ;  /* 0x005c1f0004037f89 */ /* 0x010f2800000e0000 */
[----:B------:R-:W5:Y:S04]  /*15230*/  SHFL.IDX PT, R2, R5, 0x2, 0x1c1f ;  /* 0x005c1f0005027f89 */ /* 0x000f6800000e0000 */
[----:B------:R-:W0:Y:S01]  /*15240*/  SHFL.IDX PT, R5, R5, 0x3, 0x1c1f ;  /* 0x007c1f0005057f89 */ /* 0x000e2200000e0000 */
[----:B----4-:R-:W-:-:S05]  /*15250*/  @P2 IADD3 R3, P0, R36, R3, RZ ;  /* 0x0000000324032210 */ /* 0x010fca0007f1e0ff */
[----:B-----5:R-:W-:-:S05]  /*15260*/  @P2 IMAD.X R2, RZ, RZ, R2, P0 ;  /* 0x000000ffff022224 */ /* 0x020fca00000e0602 */
[----:B------:R-:W-:-:S04]  /*15270*/  @P2 LOP3.LUT R3, R3, R2, RZ, 0x3c, !PT ;  /* 0x0000000203032212 */ /* 0x000fc800078e3cff */
[----:B------:R-:W-:-:S04]  /*15280*/  @P2 LOP3.LUT R2, R3, R2, RZ, 0x3c, !PT ;  /* 0x0000000203022212 */ /* 0x000fc800078e3cff */
[----:B------:R-:W-:-:S05]  /*15290*/  @P2 LOP3.LUT R3, R3, R2, RZ, 0x3c, !PT ;  /* 0x0000000203032212 */ /* 0x000fca00078e3cff */
[----:B------:R4:W-:Y:S04]  /*152a0*/  @P2 LDGSTS.E.BYPASS.LTC128B.128 [R7+0x17400], desc[UR56][R2.64], !P4 ;  /* 0x1740000002072fae */ /* 0x0009e8000e101d78 */
[----:B------:R4:W-:Y:S04]  /*152b0*/  @P2 LDGSTS.E.BYPASS.LTC128B.128 [R7+0x19400], desc[UR56][R2.64+0x40], !P6 ;  /* 0x1940004002072fae */ /* 0x0009e8000f101d78 */
[----:B0-----:R4:W-:Y:S02]  /*152c0*/  @P2 LDGSTS.E.BYPASS.LTC128B.128 [R7+0x1b400], desc[UR56][R2.64+0x80], !P1 ;  /* 0x1b40008002072fae */ /* 0x0019e4000c901d78 */
.L_x_1521:
[C---:B------:R-:W-:Y:S02]  /*152d0*/  LOP3.LUT P3, RZ, R17.reuse, 0x10, RZ, 0xc0, !PT ;  /* 0x0000001011ff7812 */ /* 0x040fe4000786c0ff */
[----:B------:R-:W-:Y:S02]  /*152e0*/  LOP3.LUT P2, RZ, R17, 0x8, RZ, 0xc0, !PT ;  /* 0x0000000811ff7812 */ /* 0x000fe4000784c0ff */
[----:B----4-:R-:W-:-:S05]  /*152f0*/  @P5 IADD3 R2, P0, R36, R14, RZ ;  /* 0x0000000e24025210 */ /* 0x010fca0007f1e0ff */
[----:B------:R-:W-:Y:S01]  /*15300*/  @P5 IMAD.X R3, RZ, RZ, R5, P0 ;  /* 0x000000ffff035224 */ /* 0x000fe200000e0605 */
[----:B------:R-:W-:Y:S01]  /*15310*/  PLOP3.LUT P0, PT, PT, PT, PT, 0x80, 0x0 ;  /* 0x000000000000781c */ /* 0x000fe20003f0f070 */
[----:B------:R-:W-:-:S05]  /*15320*/  @P5 IMAD.IADD R5, R16, 0x1, R6 ;  /* 0x0000000110055824 */ /* 0x000fca00078e0206 */
[----:B------:R-:W-:Y:S01]  /*15330*/  @!PT LDS RZ, [RZ] ;  /* 0x00000000fffff984 */ /* 0x000fe20000000800 */
[----:B------:R-:W-:Y:S01]  /*15340*/  @!PT LDS RZ, [RZ] ;  /* 0x00000000fffff984 */ /* 0x000fe20000000800 */
[----:B------:R-:W-:Y:S01]  /*15350*/  @!PT LDS RZ, [RZ] ;  /* 0x00000000fffff984 */ /* 0x000fe20000000800 */
[----:B------:R0:W-:Y:S04]  /*15360*/  @P5 LDGSTS.E.BYPASS.LTC128B.128 [R5+0x17c00], desc[UR56][R2.64], !P3 ;  /* 0x17c0000002055fae */ /* 0x0001e8000d901d78 */
[----:B------:R0:W-:Y:S04]  /*15370*/  @P5 LDGSTS.E.BYPASS.LTC128B.128 [R5+0x19c00], desc[UR56][R2.64+0x40], !P2 ;  /* 0x19c0004002055fae */ /* 0x0001e8000d101d78 */
[----:B------:R0:W-:Y:S01]  /*15380*/  @P5 LDGSTS.E.BYPASS.LTC128B.128 [R5+0x1bc00], desc[UR56][R2.64+0x80], !P1 ;  /* 0x1bc0008002055fae */ /* 0x0001e2000c901d78 */
[----:B------:R-:W-:Y:S01]  /*15390*/  NOP ;  /* 0x0000000000007918 */ /* 0x000fe20000000000 */
.L_x_1430:
        /* <DEDUP_REMOVED lines=11> */
.L_x_1431:
[----:B------:R0:W-:Y:S02]  /*15450*/  SYNCS.ARRIVE.TRANS64.A1T0 RZ, [R0+URZ+0x22830], RZ ;  /* 0x022830ff00ff79a7 */ /* 0x0001e4000810003f */
[----:B------:R-:W-:Y:S05]  /*15460*/  WARPSYNC.ALL ;  /* 0x0000000000007948 */ /* 0x000fea0003800000 */
[----:B0-23--:R-:W-:Y:S01]  /*15470*/  VIADD R0, R16, 0x10400 ;  /* 0x0001040010007836 */ /* 0x00dfe20000000000 */
[----:B------:R-:W-:Y:S01]  /*15480*/  USHF.R.S32.HI UR4, URZ, 0x1f, UR39 ;  /* 0x0000001f3f047899 */ /* 0x000fe20008011427 */
[----:B------:R-:W-:Y:S03]  /*15490*/  BAR.SYNC.DEFER_BLOCKING 0x8, 0x180 ;  /* 0x0206000000007b1d */ /* 0x000fe60000010000 */
[----:B------:R-:W-:-:S03]  /*154a0*/  LOP3.LUT P0, RZ, R0, 0x1bf, RZ, 0xc0, !PT ;  /* 0x000001bf00ff7812 */ /* 0x000fc6000780c0ff */
[----:B------:R-:W-:Y:S01]  /*154b0*/  ULDC.64 UR6, c[0x0][0x298] ;  /* 0x0000a60000067ab9 */ /* 0x000fe20000000a00 */
[----:B------:R-:W-:Y:S01]  /*154c0*/  BSSY B6, `(.L_x_1432) ;  /* 0x0000016000067945 */ /* 0x000fe20003800000 */
        /* <DEDUP_REMOVED lines=14> */
[----:B-1----:R-:W-:Y:S02]  /*155b0*/  IMAD.U32 R10, RZ, RZ, UR4 ;  /* 0x00000004ff0a7e24 */ /* 0x002fe4000f8e00ff */
[----:B------:R-:W-:Y:S02]  /*155c0*/  IMAD.U32 R11, RZ, RZ, UR5 ;  /* 0x00000005ff0b7e24 */ /* 0x000fe4000f8e00ff */
[----:B------:R-:W-:Y:S02]  /*155d0*/  IMAD.MOV.U32 R8, RZ, RZ, 0x70 ;  /* 0x00000070ff087424 */ /* 0x000fe400078e00ff */
[----:B------:R-:W-:Y:S02]  /*155e0*/  IMAD.MOV.U32 R12, RZ, RZ, 0x1 ;  /* 0x00000001ff0c7424 */ /* 0x000fe400078e00ff */
[----:B------:R-:W-:-:S07]  /*155f0*/  IMAD.MOV.U32 R13, RZ, RZ, RZ ;  /* 0x000000ffff0d7224 */ /* 0x000fce00078e00ff */
[----:B------:R-:W-:-:S07]  /*15600*/  LEPC R20, `(.L_x_1433) ;  /* 0x000000001014794e */ /* 0x000fce0000000000 */
[----:B0-----:R-:W-:Y:S05]  /*15610*/  CALL.ABS.NOINC R2 ;  /* 0x0000000002007343 */ /* 0x001fea0003c00000 */
.L_x_1433:
[----:B------:R-:W-:Y:S05]  /*15620*/  BSYNC B6 ;  /* 0x0000000000067941 */ /* 0x000fea0003800000 */
.L_x_1432:
[----:B------:R0:W5:Y:S01]  /*15630*/  LDL R8, [R1+0xc] ;  /* 0x00000c0001087983 */ /* 0x0001620000100800 */
[----:B------:R-:W-:Y:S01]  /*15640*/  UISETP.NE.AND UP1, UPT, UR48, URZ, UPT ;  /* 0x0000003f3000728c */ /* 0x000fe2000bf25270 */
[----:B------:R-:W2:Y:S01]  /*15650*/  S2R R2, SR_TID.X ;  /* 0x0000000000027919 */ /* 0x000ea20000002100 */
[----:B------:R-:W-:Y:S01]  /*15660*/  R2UR UR7, R22 ;  /* 0x00000000160772ca */ /* 0x000fe200000e0000 */
[----:B------:R-:W3:Y:S03]  /*15670*/  LDC R7, c[0x0][0x448] ;  /* 0x00011200ff077b82 */ /* 0x000ee60000000800 */
[----:B------:R-:W-:Y:S01]  /*15680*/  PLOP3.LUT P0, PT, PT, PT, UP1, 0x80, 0x0 ;  /* 0x000000000000781c */ /* 0x000fe20003f0f018 */
[----:B------:R-:W-:Y:S01]  /*15690*/  ULDC.64 UR8, c[0x0][0x2d8] ;  /* 0x0000b60000087ab9 */ /* 0x000fe20000000a00 */
[----:B------:R-:W-:-:S03]  /*156a0*/  UISETP.NE.AND UP0, UPT, UR47, URZ, UPT ;  /* 0x0000003f2f00728c */ /* 0x000fc6000bf05270 */
[----:B------:R-:W-:Y:S01]  /*156b0*/  @UP1 ULDC UR4, c[0x0][0x44c] ;  /* 0x0001130000041ab9 */ /* 0x000fe20000000800 */
[C---:B--2---:R-:W-:Y:S01]  /*156c0*/  LOP3.LUT R20, R2.reuse, 0x7f, RZ, 0xc0, !PT ;  /* 0x0000007f02147812 */ /* 0x044fe200078ec0ff */
[----:B------:R-:W-:-:S03]  /*156d0*/  IMAD.SHL.U32 R2, R2, 0x20, RZ ;  /* 0x0000002002027824 */ /* 0x000fc600078e00ff */
[----:B------:R-:W-:-:S04]  /*156e0*/  SHF.R.U32.HI R20, RZ, 0x2, R20 ;  /* 0x00000002ff147819 */ /* 0x000fc80000011614 */
[----:B------:R-:W-:-:S05]  /*156f0*/  LOP3.LUT R2, R20, 0x60, R2, 0xf8, !PT ;  /* 0x0000006014027812 */ /* 0x000fca00078ef802 */
[----:B------:R-:W-:-:S04]  /*15700*/  IMAD.IADD R2, R2, 0x1, R18 ;  /* 0x0000000102027824 */ /* 0x000fc800078e0212 */
[----:B------:R-:W-:Y:S01]  /*15710*/  @P0 IMAD.HI.U32 R0, R2, UR4, RZ ;  /* 0x0000000402000c27 */ /* 0x000fe2000f8e00ff */
[----:B------:R-:W-:Y:S01]  /*15720*/  PLOP3.LUT P0, PT, PT, PT, UP1, 0x80, 0x0 ;  /* 0x000000000000781c */ /* 0x000fe20003f0f018 */
[----:B------:R-:W-:Y:S01]  /*15730*/  @UP1 ULDC UR4, c[0x0][0x450] ;  /* 0x0001140000041ab9 */ /* 0x000fe20000000800 */
[----:B------:R-:W-:Y:S01]  /*15740*/  R2UR UR10, R22 ;  /* 0x00000000160a72ca */ /* 0x000fe200000e0000 */
[----:B------:R-:W-:Y:S01]  /*15750*/  IMAD.MOV.U32 R6, RZ, RZ, R2 ;  /* 0x000000ffff067224 */ /* 0x000fe200078e0002 */
[----:B------:R-:W-:Y:S01]  /*15760*/  UMOV UR5, UR39 ;  /* 0x0000002700057c82 */ /* 0x000fe20008000000 */
[----:B------:R-:W-:-:S08]  /*15770*/  USHF.R.S32.HI UR6, URZ, 0x1f, UR40 ;  /* 0x0000001f3f067899 */ /* 0x000fd00008011428 */
[----:B------:R-:W-:Y:S01]  /*15780*/  @P0 SHF.R.U32.HI R6, RZ, UR4, R0 ;  /* 0x00000004ff060c19 */ /* 0x000fe20008011600 */
[----:B------:R-:W-:Y:S02]  /*15790*/  UMOV UR4, UR36 ;  /* 0x0000002400047c82 */ /* 0x000fe40008000000 */
[----:B------:R-:W-:Y:S02]  /*157a0*/  UIMAD.WIDE.U32 UR4, UR7, UR8, UR4 ;  /* 0x00000008070472a5 */ /* 0x000fe4000f8e0004 */
[----:B------:R-:W-:Y:S02]  /*157b0*/  USEL UR7, UR6, URZ, !UP0 ;  /* 0x0000003f06077287 */ /* 0x000fe4000c000000 */
[----:B------:R-:W-:Y:S02]  /*157c0*/  UIMAD UR5, UR10, UR9, UR5 ;  /* 0x000000090a0572a4 */ /* 0x000fe4000f8e0205 */
[----:B------:R-:W-:Y:S01]  /*157d0*/  USEL UR6, UR40, URZ, !UP0 ;  /* 0x0000003f28067287 */ /* 0x000fe2000c000000 */
[----:B------:R-:W-:-:S03]  /*157e0*/  ULDC.64 UR8, c[0x0][0x2e0] ;  /* 0x0000b80000087ab9 */ /* 0x000fc60000000a00 */
[----:B------:R-:W-:Y:S02]  /*157f0*/  UIMAD.WIDE.U32 UR4, UR6, UR8, UR4 ;  /* 0x00000008060472a5 */ /* 0x000fe4000f8e0004 */
[----:B------:R-:W-:Y:S01]  /*15800*/  UIMAD UR7, UR7, UR8, URZ ;  /* 0x00000008070772a4 */ /* 0x000fe2000f8e023f */
[----:B------:R-:W-:Y:S01]  /*15810*/  IMAD.MOV R0, RZ, RZ, -R6 ;  /* 0x000000ffff007224 */ /* 0x000fe200078e0a06 */
[----:B------:R-:W2:Y:S02]  /*15820*/  S2R R20, SR_TID.X ;  /* 0x0000000000147919 */ /* 0x000ea40000002100 */
[----:B------:R-:W-:Y:S01]  /*15830*/  UIMAD UR7, UR6, UR9, UR7 ;  /* 0x00000009060772a4 */ /* 0x000fe2000f8e0207 */
[----:B------:R-:W-:Y:S02]  /*15840*/  IMAD.U32 R4, RZ, RZ, UR4 ;  /* 0x00000004ff047e24 */ /* 0x000fe4000f8e00ff */
[----:B---3--:R-:W-:Y:S01]  /*15850*/  IMAD R0, R7, R0, R2 ;  /* 0x0000000007007224 */ /* 0x008fe200078e0202 */
[----:B------:R-:W-:Y:S01]  /*15860*/  UIADD3 UR6, UR5, UR7, URZ ;  /* 0x0000000705067290 */ /* 0x000fe2000fffe03f */
[----:B------:R-:W-:Y:S01]  /*15870*/  IMAD.MOV.U32 R2, RZ, RZ, R4 ;  /* 0x000000ffff027224 */ /* 0x000fe200078e0004 */
[----:B------:R-:W-:Y:S01]  /*15880*/  SHF.R.S32.HI R4, RZ, 0x1f, R6 ;  /* 0x0000001fff047819 */ /* 0x000fe20000011406 */
[----:B------:R-:W-:Y:S01]  /*15890*/  IMAD.U32 R5, RZ, RZ, UR5 ;  /* 0x00000005ff057e24 */ /* 0x000fe2000f8e00ff */
[----:B------:R-:W-:-:S02]  /*158a0*/  ULDC.64 UR4, c[0x0][0x2d0] ;  /* 0x0000b40000047ab9 */ /* 0x000fc40000000a00 */
[----:B------:R-:W-:Y:S02]  /*158b0*/  IMAD.U32 R3, RZ, RZ, UR6 ;  /* 0x00000006ff037e24 */ /* 0x000fe4000f8e00ff */
[----:B------:R-:W-:Y:S02]  /*158c0*/  IMAD R4, R4, UR4, RZ ;  /* 0x0000000404047c24 */ /* 0x000fe4000f8e02ff */
[----:B------:R-:W-:-:S04]  /*158d0*/  IMAD.WIDE.U32 R2, R6, UR4, R2 ;  /* 0x0000000406027c25 */ /* 0x000fc8000f8e0002 */
[----:B------:R-:W-:Y:S01]  /*158e0*/  IMAD R5, R6, UR5, R4 ;  /* 0x0000000506057c24 */ /* 0x000fe2000f8e0204 */
[----:B------:R-:W-:Y:S01]  /*158f0*/  SHF.R.S32.HI R4, RZ, 0x1f, R0 ;  /* 0x0000001fff047819 */ /* 0x000fe20000011400 */
[----:B------:R-:W-:Y:S02]  /*15900*/  ULDC.64 UR4, c[0x0][0x2c8] ;  /* 0x0000b20000047ab9 */ /* 0x000fe40000000a00 */
[----:B------:R-:W-:Y:S02]  /*15910*/  IMAD.IADD R3, R3, 0x1, R5 ;  /* 0x0000000103037824 */ /* 0x000fe400078e0205 */
[----:B------:R-:W-:Y:S02]  /*15920*/  IMAD R4, R4, UR4, RZ ;  /* 0x0000000404047c24 */ /* 0x000fe4000f8e02ff */
[----:B------:R-:W-:-:S04]  /*15930*/  IMAD.WIDE.U32 R2, R0, UR4, R2 ;  /* 0x0000000400027c25 */ /* 0x000fc8000f8e0002 */
[----:B------:R-:W-:Y:S01]  /*15940*/  IMAD R5, R0, UR5, R4 ;  /* 0x0000000500057c24 */ /* 0x000fe2000f8e0204 */
[----:B------:R-:W-:Y:S02]  /*15950*/  ULDC.64 UR4, c[0x0][0x280] ;  /* 0x0000a00000047ab9 */ /* 0x000fe40000000a00 */
[----:B------:R-:W-:Y:S01]  /*15960*/  IADD3 R0, P0, R2, UR4, RZ ;  /* 0x0000000402007c10 */ /* 0x000fe2000ff1e0ff */
[----:B------:R-:W-:Y:S01]  /*15970*/  ULDC UR4, c[0x0][0x2b8] ;  /* 0x0000ae0000047ab9 */ /* 0x000fe20000000800 */
[C---:B------:R-:W-:Y:S02]  /*15980*/  LOP3.LUT R9, R36.reuse, 0x40, RZ, 0xfc, !PT ;  /* 0x0000004024097812 */ /* 0x040fe400078efcff */
[----:B-1----:R-:W-:Y:S02]  /*15990*/  LOP3.LUT R10, R36, 0x80, RZ, 0xfc, !PT ;  /* 0x00000080240a7812 */ /* 0x002fe400078efcff */
[----:B------:R-:W-:Y:S01]  /*159a0*/  IADD3.X R5, R3, UR5, R5, P0, !PT ;  /* 0x0000000503057c10 */ /* 0x000fe200087fe405 */
[----:B------:R-:W-:Y:S01]  /*159b0*/  UMOV UR5, 0xffffffff ;  /* 0xffffffff00057882 */ /* 0x000fe20000000000 */
[----:B--2---:R-:W-:-:S02]  /*159c0*/  LOP3.LUT R20, R20, 0x7f, RZ, 0xc0, !PT ;  /* 0x0000007f14147812 */ /* 0x004fc400078ec0ff */
[----:B------:R-:W-:Y:S02]  /*159d0*/  ISETP.GE.AND P3, PT, R36, UR4, PT ;  /* 0x0000000424007c0c */ /* 0x000fe4000bf66270 */
[----:B------:R-:W-:Y:S02]  /*159e0*/  ISETP.GE.AND P2, PT, R9, UR4, PT ;  /* 0x0000000409007c0c */ /* 0x000fe4000bf46270 */
[----:B------:R-:W-:Y:S02]  /*159f0*/  ISETP.GE.AND P1, PT, R10, UR4, PT ;  /* 0x000000040a007c0c */ /* 0x000fe4000bf26270 */
[----:B------:R-:W-:Y:S01]  /*15a00*/  SHF.R.U32.HI R9, RZ, 0x2, R20 ;  /* 0x00000002ff097819 */ /* 0x000fe20000011614 */
[----:B0-----:R-:W-:Y:S10]  /*15a10*/  BRA.DIV UR5, `(.L_x_1434) ;  /* 0x0000004205807947 */ /* 0x001ff4000b800000 */
[----:B------:R-:W0:Y:S01]  /*15a20*/  SHFL.IDX PT, R3, R0, RZ, 0x1c1f ;  /* 0x001c1fff00037589 */ /* 0x000e2200000e0000 */
[----:B------:R-:W-:Y:S02]  /*15a30*/  IMAD R4, R7, UR41, RZ ;  /* 0x0000002907047c24 */ /* 0x000fe4000f8e02ff */
[----:B------:R-:W-:Y:S01]  /*15a40*/  IMAD.IADD R18, R9, 0x1, R18 ;  /* 0x0000000109127824 */ /* 0x000fe200078e0212 */
[----:B------:R-:W1:Y:S03]  /*15a50*/  SHFL.IDX PT, R2, R5, RZ, 0x1c1f ;  /* 0x001c1fff05027589 */ /* 0x000e6600000e0000 */
[C---:B------:R-:W-:Y:S01]  /*15a60*/  VIADD R7, R18.reuse, 0x20 ;  /* 0x0000002012077836 */ /* 0x040fe20000000000 */
[----:B------:R-:W-:Y:S01]  /*15a70*/  ISETP.GE.AND P0, PT, R18, R4, PT ;  /* 0x000000041200720c */ /* 0x000fe20003f06270 */
[----:B------:R-:W2:-:S12]  /*15a80*/  SHFL.IDX PT, R14, R0, 0x1, 0x1c1f ;  /* 0x003c1f00000e7f89 */ /* 0x000e9800000e0000 */
[----:B0-----:R-:W-:-:S05]  /*15a90*/  @!P0 IADD3 R6, P4, R36, R3, RZ ;  /* 0x0000000324068210 */ /* 0x001fca0007f9e0ff */
[----:B-1----:R-:W-:Y:S02]  /*15aa0*/  @!P0 IMAD.X R3, RZ, RZ, R2, P4 ;  /* 0x000000ffff038224 */ /* 0x002fe400020e0602 */
[----:B------:R-:W-:-:S05]  /*15ab0*/  @!P0 IMAD.MOV.U32 R2, RZ, RZ, R6 ;  /* 0x000000ffff028224 */ /* 0x000fca00078e0006 */
[----:B-----5:R-:W-:Y:S04]  /*15ac0*/  @!P0 LDGSTS.E.BYPASS.LTC128B.128 [R8+0x10400], desc[UR56][R2.64], !P3 ;  /* 0x1040000002088fae */ /* 0x020fe8000d901d78 */
[----:B------:R-:W-:Y:S04]  /*15ad0*/  @!P0 LDGSTS.E.BYPASS.LTC128B.128 [R8+0x12400], desc[UR56][R2.64+0x40], !P2 ;  /* 0x1240004002088fae */ /* 0x000fe8000d101d78 */
[----:B------:R0:W-:Y:S01]  /*15ae0*/  @!P0 LDGSTS.E.BYPASS.LTC128B.128 [R8+0x14400], desc[UR56][R2.64+0x80], !P1 ;  /* 0x1440008002088fae */ /* 0x0001e2000c901d78 */
[----:B------:R-:W-:-:S03]  /*15af0*/  ISETP.GE.AND P0, PT, R7, R4, PT ;  /* 0x000000040700720c */ /* 0x000fc60003f06270 */
[----:B0-----:R-:W0:Y:S10]  /*15b00*/  SHFL.IDX PT, R2, R5, 0x1, 0x1c1f ;  /* 0x003c1f0005027f89 */ /* 0x001e3400000e0000 */
[----:B--2---:R-:W-:-:S02]  /*15b10*/  @!P0 IADD3 R6, P4, R36, R14, RZ ;  /* 0x0000000e24068210 */ /* 0x004fc40007f9e0ff */
[----:B------:R-:W1:Y:S03]  /*15b20*/  SHFL.IDX PT, R14, R0, 0x2, 0x1c1f ;  /* 0x005c1f00000e7f89 */ /* 0x000e6600000e0000 */
        /* <DEDUP_REMOVED lines=9> */
[----:B-1----:R-:W-:-:S02]  /*15bc0*/  @!P0 IADD3 R6, P4, R36, R14, RZ ;  /* 0x0000000e24068210 */ /* 0x002fc40007f9e0ff */
[----:B------:R1:W2:Y:S04]  /*15bd0*/  SHFL.IDX PT, R14, R0, 0x3, 0x1c1f ;  /* 0x007c1f00000e7f89 */ /* 0x0002a800000e0000 */
[----:B------:R-:W3:Y:S01]  /*15be0*/  SHFL.IDX PT, R5, R5, 0x3, 0x1c1f ;  /* 0x007c1f0005057f89 */ /* 0x000ee200000e0000 */
[----:B0-----:R-:W-:Y:S02]  /*15bf0*/  @!P0 IMAD.X R7, RZ, RZ, R2, P4 ;  /* 0x000000ffff078224 */ /* 0x001fe400020e0602 */
[----:B------:R-:W-:Y:S02]  /*15c00*/  @!P0 IMAD.MOV.U32 R2, RZ, RZ, R6 ;  /* 0x000000ffff028224 */ /* 0x000fe400078e0006 */
[----:B------:R-:W-:-:S05]  /*15c10*/  @!P0 IMAD.MOV.U32 R3, RZ, RZ, R7 ;  /* 0x000000ffff038224 */ /* 0x000fca00078e0007 */
[----:B------:R1:W-:Y:S04]  /*15c20*/  @!P0 LDGSTS.E.BYPASS.LTC128B.128 [R8+0x11400], desc[UR56][R2.64], !P3 ;  /* 0x1140000002088fae */ /* 0x0003e8000d901d78 */
[----:B------:R1:W-:Y:S04]  /*15c30*/  @!P0 LDGSTS.E.BYPASS.LTC128B.128 [R8+0x13400], desc[UR56][R2.64+0x40], !P2 ;  /* 0x1340004002088fae */ /* 0x0003e8000d101d78 */
[----:B--23--:R1:W-:Y:S02]  /*15c40*/  @!P0 LDGSTS.E.BYPASS.LTC128B.128 [R8+0x15400], desc[UR56][R2.64+0x80], !P1 ;  /* 0x1540008002088fae */ /* 0x00c3e4000c901d78 */
.L_x_1530:
[----:B-1----:R-:W-:Y:S01]  /*15c50*/  VIADD R3, R18, 0x60 ;  /* 0x0000006012037836 */ /* 0x002fe20000000000 */
[----:B------:R-:W-:Y:S04]  /*15c60*/  BSSY B0, `(.L_x_1435) ;  /* 0x000000b000007945 */ /* 0x000fe80003800000 */
[----:B------:R-:W-:-:S13]  /*15c70*/  ISETP.GE.AND P0, PT, R3, R4, PT ;  /* 0x000000040300720c */ /* 0x000fda0003f06270 */
[----:B------:R-:W-:Y:S05]  /*15c80*/  @P0 BRA `(.L_x_1436) ;  /* 0x0000000000200947 */ /* 0x000fea0003800000 */
[----:B------:R-:W-:-:S05]  /*15c90*/  IADD3 R2, P0, R36, R14, RZ ;  /* 0x0000000e24027210 */ /* 0x000fca0007f1e0ff */
[----:B------:R-:W-:-:S05]  /*15ca0*/  IMAD.X R3, RZ, RZ, R5, P0 ;  /* 0x000000ffff037224 */ /* 0x000fca00000e0605 */
[----:B------:R-:W-:Y:S01]  /*15cb0*/  @!PT LDS RZ, [RZ] ;  /* 0x00000000fffff984 */ /* 0x000fe20000000800 */
[----:B------:R-:W-:Y:S01]  /*15cc0*/  @!PT LDS RZ, [RZ] ;  /* 0x00000000fffff984 */ /* 0x000fe20000000800 */
[----:B------:R-:W-:Y:S01]  /*15cd0*/  @!PT LDS RZ, [RZ] ;  /* 0x00000000fffff984 */ /* 0x000fe20000000800 */
[----:B------:R0:W-:Y:S04]  /*15ce0*/  LDGSTS.E.BYPASS.LTC128B.128 [R8+0x11c00], desc[UR56][R2.64], !P3 ;  /* 0x11c0000002087fae */ /* 0x0001e8000d901d78 */
[----:B------:R0:W-:Y:S04]  /*15cf0*/  LDGSTS.E.BYPASS.LTC128B.128 [R8+0x13c00], desc[UR56][R2.64+0x40], !P2 ;  /* 0x13c0004002087fae */ /* 0x0001e8000d101d78 */
[----:B------:R0:W-:Y:S02]  /*15d00*/  LDGSTS.E.BYPASS.LTC128B.128 [R8+0x15c00], desc[UR56][R2.64+0x80], !P1 ;  /* 0x15c0008002087fae */ /* 0x0001e4000c901d78 */
.L_x_1436:
[----:B------:R-:W-:Y:S05]  /*15d10*/  BSYNC B0 ;  /* 0x0000000000007941 */ /* 0x000fea0003800000 */
.L_x_1435:
[----:B------:R-:W-:Y:S01]  /*15d20*/  NOP ;  /* 0x0000000000007918 */ /* 0x000fe20000000000 */
[----:B------:R-:W-:-:S13]  /*15d30*/  PLOP3.LUT P0, PT, PT, PT, PT, 0x80, 0x0 ;  /* 0x000000000000781c */ /* 0x000fda0003f0f070 */
.L_x_1437:
[----:B------:R-:W-:Y:S02]  /*15d40*/  PLOP3.LUT P1, PT, P1, P0, PT, 0xa2, 0x0 ;  /* 0x000000000000781c */ /* 0x000fe40000f21472 */
[----:B------:R-:W-:-:S08]  /*15d50*/  @P0 R2UR P1, UR4, R16 ;  /* 0x00000000100402ca */ /* 0x000fd00000020000 */
[----:B------:R-:W-:-:S05]  /*15d60*/  @P0 PLOP3.LUT P0, PT, P1, PT, PT, 0x80, 0x0 ;  /* 0x000000000000081c */ /* 0x000fca0000f0f070 */
[----:B------:R-:W-:Y:S01]  /*15d70*/  @!P1 SYNCS.ARRIVE.TRANS64.RED.A0T1 RZ, [UR4+0x22800], RZ ;  /* 0x022800ffffff99a7 */ /* 0x000fe20008200404 */
[----:B------:R-:W-:Y:S07]  /*15d80*/  @!P1 ARRIVES.LDGSTSBAR.64.TRANSCNT [UR4+0x22800] ;  /* 0x02280000ff0099b0 */ /* 0x000fee0008000a84 */
[----:B------:R-:W-:Y:S05]  /*15d90*/  @P0 BRA.U.ANY `(.L_x_1437) ;  /* 0xfffffffd00e80947 */ /* 0x000fea000393ffff */
[----:B0-----:R-:W2:Y:S01]  /*15da0*/  LDL.LU R2, [R1+0x10] ;  /* 0x0000100001027983 */ /* 0x001ea20000300800 */
[----:B------:R-:W-:Y:S02]  /*15db0*/  VIADD R20, R27, 0xfffffffe ;  /* 0xfffffffe1b147836 */ /* 0x000fe40000000000 */
        /* <DEDUP_REMOVED lines=9> */
[----:B------:R-:W1:Y:S03]  /*15e50*/  SYNCS.PHASECHK.TRANS64.TRYWAIT P0, [R16+URZ+0x22820], R3 ;  /* 0x02282003100075a7 */ /* 0x000e66000800017f */
[----:B01----:R-:W-:Y:S05]  /*15e60*/  @!P0 BRA `(.L_x_1439) ;  /* 0x0000004000ac8947 */ /* 0x003fea0003800000 */
.L_x_1531:
[----:B------:R-:W-:Y:S05]  /*15e70*/  BSYNC B0 ;  /* 0x0000000000007941 */ /* 0x000fea0003800000 */
.L_x_1438:
[----:B------:R-:W-:-:S13]  /*15e80*/  ISETP.GE.AND P0, PT, R20, UR42, PT ;  /* 0x0000002a14007c0c */ /* 0x000fda000bf06270 */
[----:B------:R-:W-:Y:S05]  /*15e90*/  @!P0 BRA `(.L_x_1440) ;  /* 0x00000010008c8947 */ /* 0x000fea0003800000 */
[----:B------:R-:W-:Y:S02]  /*15ea0*/  IMAD.MOV.U32 R4, RZ, RZ, R19 ;  /* 0x000000ffff047224 */ /* 0x000fe400078e0013 */
[----:B------:R-:W-:-:S07]  /*15eb0*/  IMAD.MOV.U32 R5, RZ, RZ, R23 ;  /* 0x000000ffff057224 */ /* 0x000fce00078e0017 */
.L_x_1460:
[----:B-1----:R-:W1:Y:S01]  /*15ec0*/  S2R R2, SR_TID.X ;  /* 0x0000000000027919 */ /* 0x002e620000002100 */
[----:B------:R-:W-:Y:S01]  /*15ed0*/  ISETP.NE.AND P0, PT, R33, 0x1, PT ;  /* 0x000000012100780c */ /* 0x000fe20003f05270 */
[----:B------:R-:W-:Y:S05]  /*15ee0*/  YIELD ;  /* 0x0000000000007946 */ /* 0x000fea0003800000 */
[----:B------:R-:W-:Y:S01]  /*15ef0*/  ULDC.64 UR4, c[0x0][0x428] ;  /* 0x00010a0000047ab9 */ /* 0x000fe20000000a00 */
[----:B------:R-:W-:Y:S02]  /*15f00*/  VIADD R19, R4, 0x1 ;  /* 0x0000000104137836 */ /* 0x000fe40000000000 */
[----:B------:R-:W-:-:S04]  /*15f10*/  IMAD R6, R32, UR4, RZ ;  /* 0x0000000420067c24 */ /* 0x000fc8000f8e02ff */
[----:B0-----:R-:W0:Y:S01]  /*15f20*/  @P0 LDC R3, c[0x0][0x434] ;  /* 0x00010d00ff030b82 */ /* 0x001e220000000800 */
[----:B------:R-:W-:-:S07]  /*15f30*/  IMAD R6, R25, UR5, R6 ;  /* 0x0000000519067c24 */ /* 0x000fce000f8e0206 */
[----:B--2---:R-:W2:Y:S01]  /*15f40*/  @P0 LDC R7, c[0x0][0x438] ;  /* 0x00010e00ff070b82 */ /* 0x004ea20000000800 */
[C---:B-1-3--:R-:W-:Y:S01]  /*15f50*/  LOP3.LUT R0, R2.reuse, 0x7f, RZ, 0xc0, !PT ;  /* 0x0000007f02007812 */ /* 0x04afe200078ec0ff */
[----:B------:R-:W-:-:S03]  /*15f60*/  IMAD.SHL.U32 R2, R2, 0x20, RZ ;  /* 0x0000002002027824 */ /* 0x000fc600078e00ff */
[----:B------:R-:W-:Y:S02]  /*15f70*/  SHF.R.U32.HI R0, RZ, 0x2, R0 ;  /* 0x00000002ff007819 */ /* 0x000fe40000011600 */
[----:B------:R-:W-:-:S03]  /*15f80*/  LOP3.LUT R2, R2, 0x60, RZ, 0xc0, !PT ;  /* 0x0000006002027812 */ /* 0x000fc600078ec0ff */
[----:B------:R-:W-:-:S05]  /*15f90*/  IMAD R0, R20, 0x80, R0 ;  /* 0x0000008014007824 */ /* 0x000fca00078e0200 */
[----:B------:R-:W-:-:S05]  /*15fa0*/  IADD3 R0, R2, UR38, R0 ;  /* 0x0000002602007c10 */ /* 0x000fca000fffe000 */
[----:B0-----:R-:W-:-:S04]  /*15fb0*/  @P0 IMAD.HI.U32 R2, R0, R3, RZ ;  /* 0x0000000300020227 */ /* 0x001fc800078e00ff */
[----:B------:R-:W-:Y:S01]  /*15fc0*/  IMAD.MOV.U32 R8, RZ, RZ, R0 ;  /* 0x000000ffff087224 */ /* 0x000fe200078e0000 */
[----:B--2---:R-:W-:-:S04]  /*15fd0*/  @P0 SHF.R.U32.HI R8, RZ, R7, R2 ;  /* 0x00000007ff080219 */ /* 0x004fc80000011602 */
[--C-:B------:R-:W-:Y:S01]  /*15fe0*/  SHF.R.S32.HI R3, RZ, 0x1f, R8.reuse ;  /* 0x0000001fff037819 */ /* 0x100fe20000011408 */
[----:B------:R-:W-:-:S04]  /*15ff0*/  IMAD.MOV.U32 R2, RZ, RZ, R8 ;  /* 0x000000ffff027224 */ /* 0x000fc800078e0008 */
[----:B------:R-:W-:Y:S01]  /*16000*/  IMAD.WIDE.U32 R2, R25, UR4, R2 ;  /* 0x0000000419027c25 */ /* 0x000fe2000f8e0002 */
[----:B------:R-:W-:-:S03]  /*16010*/  ULDC.64 UR4, c[0x0][0x418] ;  /* 0x0001060000047ab9 */ /* 0x000fc60000000a00 */
[----:B------:R-:W-:Y:S01]  /*16020*/  IMAD.IADD R3, R6, 0x1, R3 ;  /* 0x0000000106037824 */ /* 0x000fe200078e0203 */
[C---:B------:R-:W-:Y:S01]  /*16030*/  LEA R6, P0, R2.reuse, UR4, 0x2 ;  /* 0x0000000402067c11 */ /* 0x040fe2000f8010ff */
[----:B------:R-:W-:Y:S01]  /*16040*/  IMAD.U32 R9, RZ, RZ, UR43 ;  /* 0x0000002bff097e24 */ /* 0x000fe2000f8e00ff */
[----:B------:R-:W-:Y:S02]  /*16050*/  ULDC UR4, c[0x0][0x430] ;  /* 0x00010c0000047ab9 */ /* 0x000fe40000000800 */
[----:B------:R-:W-:Y:S02]  /*16060*/  LEA.HI.X R7, R2, UR5, R3, 0x2, P0 ;  /* 0x0000000502077c11 */ /* 0x000fe400080f1403 */
[----:B------:R-:W-:Y:S01]  /*16070*/  ISETP.NE.AND P1, PT, R9, 0x3, PT ;  /* 0x000000030900780c */ /* 0x000fe20003f25270 */
[----:B------:R-:W-:Y:S01]  /*16080*/  IMAD.MOV R3, RZ, RZ, -R8 ;  /* 0x000000ffff037224 */ /* 0x000fe200078e0a08 */
[----:B------:R-:W-:Y:S01]  /*16090*/  ISETP.NE.AND P0, PT, R19, 0x2, PT ;  /* 0x000000021300780c */ /* 0x000fe20003f05270 */
[----:B------:R0:W2:Y:S03]  /*160a0*/  LDG.E R6, desc[UR56][R6.64] ;  /* 0x0000003806067981 */ /* 0x0000a6000c1e1900 */
[----:B------:R-:W-:-:S02]  /*160b0*/  SEL R23, RZ, 0x1, P0 ;  /* 0x00000001ff177807 */ /* 0x000fc40000000000 */
[----:B------:R-:W-:Y:S01]  /*160c0*/  SEL R19, R19, RZ, P0 ;  /* 0x000000ff13137207 */ /* 0x000fe20000000000 */
[----:B0-----:R-:W-:Y:S02]  /*160d0*/  IMAD R7, R3, UR4, R0 ;  /* 0x0000000403077c24 */ /* 0x001fe4000f8e0200 */
[----:B------:R-:W-:Y:S01]  /*160e0*/  IMAD.MOV.U32 R0, RZ, RZ, R20 ;  /* 0x000000ffff007224 */ /* 0x000fe200078e0014 */
[----:B------:R-:W-:Y:S01]  /*160f0*/  LOP3.LUT R23, R5, R23, RZ, 0x3c, !PT ;  /* 0x0000001705177212 */ /* 0x000fe200078e3cff */
[----:B------:R-:W-:-:S03]  /*16100*/  VIADD R20, R20, 0xffffffff ;  /* 0xffffffff14147836 */ /* 0x000fc60000000000 */
[----:B------:R-:W-:Y:S02]  /*16110*/  ISETP.GT.AND P2, PT, R0, UR42, PT ;  /* 0x0000002a00007c0c */ /* 0x000fe4000bf44270 */
[----:B--2---:R-:W-:Y:S01]  /*16120*/  SHF.R.S32.HI R9, RZ, 0x1f, R6 ;  /* 0x0000001fff097819 */ /* 0x004fe20000011406 */
[----:B------:R-:W-:Y:S10]  /*16130*/  @!P1 BRA `(.L_x_1441) ;  /* 0x0000000000049947 */ /* 0x000ff40003800000 */
[----:B------:R-:W-:Y:S01]  /*16140*/  BPT.TRAP 0x1 ;  /* 0x000000040000795c */ /* 0x000fe20000300000 */
.L_x_1441:
[----:B------:R-:W-:Y:S01]  /*16150*/  IMAD R0, R19, 0x8, R16 ;  /* 0x0000000813007824 */ /* 0x000fe200078e0210 */
[----:B------:R-:W-:Y:S01]  /*16160*/  SHF.L.U32 R10, R23, 0x1f, RZ ;  /* 0x0000001f170a7819 */ /* 0x000fe200000006ff */
[----:B------:R-:W-:Y:S01]  /*16170*/  BSSY B0, `(.L_x_1442) ;  /* 0x0000004000007945 */ /* 0x000fe20003800000 */
[----:B------:R-:W-:Y:S02]  /*16180*/  SHF.R.S32.HI R8, RZ, 0x1f, R7 ;  /* 0x0000001fff087819 */ /* 0x000fe40000011407 */
[----:B------:R-:W0:Y:S02]  /*16190*/  SYNCS.PHASECHK.TRANS64.TRYWAIT P0, [R0+URZ+0x22880], R10 ;  /* 0x0228800a000075a7 */ /* 0x000e24000800017f */
[----:B0-----:R-:W-:Y:S05]  /*161a0*/  @!P0 BRA `(.L_x_1443) ;  /* 0x0000003c00f08947 */ /* 0x001fea0003800000 */
.L_x_1532:
[----:B------:R-:W-:Y:S05]  /*161b0*/  BSYNC B0 ;  /* 0x0000000000007941 */ /* 0x000fea0003800000 */
.L_x_1442:
[----:B------:R-:W1:Y:S01]  /*161c0*/  S2R R12, SR_TID.X ;  /* 0x00000000000c7919 */ /* 0x000e620000002100 */
[----:B------:R-:W-:Y:S01]  /*161d0*/  ULDC.64 UR4, c[0x0][0x328] ;  /* 0x0000ca0000047ab9 */ /* 0x000fe20000000a00 */
[----:B------:R-:W-:Y:S01]  /*161e0*/  ULDC.64 UR6, c[0x0][0x318] ;  /* 0x0000c60000067ab9 */ /* 0x000fe20000000a00 */
[----:B------:R-:W-:Y:S01]  /*161f0*/  IMAD R11, R8, UR4, RZ ;  /* 0x00000004080b7c24 */ /* 0x000fe2000f8e02ff */
[----:B------:R-:W-:Y:S01]  /*16200*/  LOP3.LUT P3, RZ, R17, 0x2, RZ, 0xc0, !PT ;  /* 0x0000000211ff7812 */ /* 0x000fe2000786c0ff */
        /* <DEDUP_REMOVED lines=10> */
[----:B------:R-:W-:Y:S01]  /*162b0*/  IMAD.WIDE.U32 R2, R22, UR4, R2 ;  /* 0x0000000416027c25 */ /* 0x000fe2000f8e0002 */
[----:B------:R-:W-:Y:S01]  /*162c0*/  UMOV UR4, 0xffffffff ;  /* 0xffffffff00047882 */ /* 0x000fe20000000000 */
[----:B-1----:R-:W-:Y:S02]  /*162d0*/  LOP3.LUT R12, R12, 0x7f, RZ, 0xc0, !PT ;  /* 0x0000007f0c0c7812 */ /* 0x002fe400078ec0ff */
[----:B------:R-:W-:Y:S01]  /*162e0*/  IMAD R27, R22, UR5, R3 ;  /* 0x00000005161b7c24 */ /* 0x000fe2000f8e0203 */
[----:B------:R-:W-:Y:S02]  /*162f0*/  IADD3 R26, P0, R2, UR6, RZ ;  /* 0x00000006021a7c10 */ /* 0x000fe4000ff1e0ff */
[----:B------:R-:W-:Y:S02]  /*16300*/  SHF.R.U32.HI R12, RZ, 0x5, R12 ;  /* 0x00000005ff0c7819 */ /* 0x000fe4000001160c */
[----:B------:R-:W-:-:S03]  /*16310*/  IADD3.X R27, R27, UR7, RZ, P0, !PT ;  /* 0x000000071b1b7c10 */ /* 0x000fc600087fe4ff */
[----:B------:R-:W-:-:S04]  /*16320*/  IMAD.SHL.U32 R12, R12, 0x400, RZ ;  /* 0x000004000c0c7824 */ /* 0x000fc800078e00ff */
[----:B------:R-:W-:Y:S01]  /*16330*/  IMAD R18, R19, 0x4000, R12 ;  /* 0x0000400013127824 */ /* 0x000fe200078e020c */
[----:B------:R-:W-:Y:S06]  /*16340*/  BRA.DIV UR4, `(.L_x_1444) ;  /* 0x0000003e049c7947 */ /* 0x000fec000b800000 */
[----:B------:R-:W1:Y:S01]  /*16350*/  SHFL.IDX PT, R2, R26, RZ, 0x1c1f ;  /* 0x001c1fff1a027589 */ /* 0x000e6200000e0000 */
[----:B------:R-:W-:-:S03]  /*16360*/  IADD3 R18, R16, R18, R29 ;  /* 0x0000001210127210 */ /* 0x000fc60007ffe01d */
[----:B------:R-:W2:Y:S02]  /*16370*/  SHFL.IDX PT, R3, R27, RZ, 0x1c1f ;  /* 0x001c1fff1b037589 */ /* 0x000ea400000e0000 */
[----:B------:R-:W-:Y:S01]  /*16380*/  IMAD.IADD R21, R30, 0x1, R18 ;  /* 0x000000011e157824 */ /* 0x000fe200078e0212 */
[----:B-1----:R-:W-:-:S05]  /*16390*/  IADD3 R2, P0, R36, R2, RZ ;  /* 0x0000000224027210 */ /* 0x002fca0007f1e0ff */
[----:B--2---:R-:W-:-:S05]  /*163a0*/  IMAD.X R3, RZ, RZ, R3, P0 ;  /* 0x000000ffff037224 */ /* 0x004fca00000e0603 */
[----:B------:R-:W-:Y:S01]  /*163b0*/  @!PT LDS RZ, [RZ] ;  /* 0x00000000fffff984 */ /* 0x000fe20000000800 */
        /* <DEDUP_REMOVED lines=10> */
[----:B------:R-:W3:Y:S01]  /*16460*/  SHFL.IDX PT, R27, R27, 0x3, 0x1c1f ;  /* 0x007c1f001b1b7f89 */ /* 0x000ee200000e0000 */
[----:B-1----:R-:W-:-:S05]  /*16470*/  IADD3 R2, P0, R36, R2, RZ ;  /* 0x0000000224027210 */ /* 0x002fca0007f1e0ff */
[----:B--2---:R-:W-:-:S05]  /*16480*/  IMAD.X R3, RZ, RZ, R3, P0 ;  /* 0x000000ffff037224 */ /* 0x004fca00000e0603 */
[----:B------:R-:W-:Y:S04]  /*16490*/  LDGSTS.E.BYPASS.LTC128B.128 [R18+0xa400], desc[UR56][R2.64], !P3 ;  /* 0x0a40000002127fae */ /* 0x000fe8000d901d78 */
[----:B------:R1:W-:Y:S04]  /*164a0*/  LDGSTS.E.BYPASS.LTC128B.128 [R21+0xa400], desc[UR56][R2.64+0x40], !P1 ;  /* 0x0a40004002157fae */ /* 0x0003e8000c901d78 */
[----:B-1-3--:R1:W2:Y:S02]  /*164b0*/  SHFL.IDX PT, R2, R26, 0x3, 0x1c1f ;  /* 0x007c1f001a027f89 */ /* 0x00a2a400000e0000 */
.L_x_1542:
        /* <DEDUP_REMOVED lines=9> */
.L_x_1445:
        /* <DEDUP_REMOVED lines=11> */
.L_x_1446:
[----:B------:R2:W-:Y:S01]  /*16600*/  SYNCS.ARRIVE.TRANS64.A1T0 RZ, [R0+URZ+0x22870], RZ ;  /* 0x022870ff00ff79a7 */ /* 0x0005e2000810003f */
[----:B------:R-:W-:Y:S05]  /*16610*/  @!P3 BRA `(.L_x_1447) ;  /* 0x000000000004b947 */ /* 0x000fea0003800000 */
[----:B------:R-:W-:Y:S01]  /*16620*/  BPT.TRAP 0x1 ;  /* 0x000000040000795c */ /* 0x000fe20000300000 */
.L_x_1447:
[----:B------:R-:W3:Y:S01]  /*16630*/  SYNCS.PHASECHK.TRANS64.TRYWAIT P0, [R0+URZ+0x22840], R10 ;  /* 0x0228400a000075a7 */ /* 0x000ee2000800017f */
[----:B------:R-:W-:Y:S04]  /*16640*/  BSSY B0, `(.L_x_1448) ;  /* 0x0000002000007945 */ /* 0x000fe80003800000 */
[----:B---3--:R-:W-:Y:S05]  /*16650*/  @!P0 BRA `(.L_x_1449) ;  /* 0x0000004000048947 */ /* 0x008fea0003800000 */
.L_x_1543:
[----:B------:R-:W-:Y:S05]  /*16660*/  BSYNC B0 ;  /* 0x0000000000007941 */ /* 0x000fea0003800000 */
.L_x_1448:
[----:B------:R-:W4:Y:S01]  /*16670*/  LDL R11, [R1] ;  /* 0x00000000010b7983 */ /* 0x000f220000100800 */
[----:B------:R-:W-:Y:S01]  /*16680*/  ULDC.64 UR4, c[0x0][0x300] ;  /* 0x0000c00000047ab9 */ /* 0x000fe20000000a00 */
[----:B------:R-:W-:Y:S01]  /*16690*/  ULDC.64 UR6, c[0x0][0x2e8] ;  /* 0x0000ba0000067ab9 */ /* 0x000fe20000000a00 */
[----:B------:R-:W-:Y:S01]  /*166a0*/  IMAD R8, R8, UR4, RZ ;  /* 0x0000000408087c24 */ /* 0x000fe2000f8e02ff */
[----:B------:R-:W-:Y:S01]  /*166b0*/  LOP3.LUT P4, RZ, R17, 0x10, RZ, 0xc0, !PT ;  /* 0x0000001011ff7812 */ /* 0x000fe2000788c0ff */
[----:B------:R-:W-:Y:S01]  /*166c0*/  IMAD.WIDE.U32 R2, R7, UR4, RZ ;  /* 0x0000000407027c25 */ /* 0x000fe2000f8e00ff */
[C---:B------:R-:W-:Y:S02]  /*166d0*/  LOP3.LUT P3, RZ, R17.reuse, 0x8, RZ, 0xc0, !PT ;  /* 0x0000000811ff7812 */ /* 0x040fe4000786c0ff */
[----:B------:R-:W-:Y:S01]  /*166e0*/  LOP3.LUT P1, RZ, R17, 0x4, RZ, 0xc0, !PT ;  /* 0x0000000411ff7812 */ /* 0x000fe2000782c0ff */
[----:B------:R-:W-:Y:S01]  /*166f0*/  IMAD R8, R7, UR5, R8 ;  /* 0x0000000507087c24 */ /* 0x000fe2000f8e0208 */
[----:B------:R-:W-:-:S02]  /*16700*/  ULDC.64 UR4, c[0x0][0x310] ;  /* 0x0000c40000047ab9 */ /* 0x000fc40000000a00 */
        /* <DEDUP_REMOVED lines=14> */
[----:B------:R-:W-:-:S03]  /*167f0*/  IMAD.IADD R6, R16, 0x1, R6 ;  /* 0x0000000110067824 */ /* 0x000fc600078e0206 */
[----:B------:R-:W5:Y:S04]  /*16800*/  SHFL.IDX PT, R3, R8, RZ, 0x1c1f ;  /* 0x001c1fff08037589 */ /* 0x000f6800000e0000 */
[----:B------:R-:W-:Y:S01]  /*16810*/  SHFL.IDX PT, R9, R8, 0x2, 0x1c1f ;  /* 0x005c1f0008097f89 */ /* 0x000fe200000e0000 */
        /* <DEDUP_REMOVED lines=15> */
[----:B------:R4:W0:Y:S04]  /*16910*/  SHFL.IDX PT, R9, R8, 0x3, 0x1c1f ;  /* 0x007c1f0008097f89 */ /* 0x00082800000e0000 */
[----:B------:R-:W-:Y:S04]  /*16920*/  LDGSTS.E.BYPASS.LTC128B.128 [R6+0x17400], desc[UR56][R2.64], !P4 ;  /* 0x1740000002067fae */ /* 0x000fe8000e101d78 */
[----:B------:R-:W-:Y:S04]  /*16930*/  LDGSTS.E.BYPASS.LTC128B.128 [R6+0x19400], desc[UR56][R2.64+0x40], !P3 ;  /* 0x1940004002067fae */ /* 0x000fe8000d901d78 */
[----:B------:R5:W-:Y:S04]  /*16940*/  LDGSTS.E.BYPASS.LTC128B.128 [R6+0x1b400], desc[UR56][R2.64+0x80], !P1 ;  /* 0x1b40008002067fae */ /* 0x000be8000c901d78 */
[----:B-----5:R4:W0:Y:S02]  /*16950*/  SHFL.IDX PT, R2, R7, 0x3, 0x1c1f ;  /* 0x007c1f0007027f89 */ /* 0x02082400000e0000 */
.L_x_1553:
        /* <DEDUP_REMOVED lines=10> */
.L_x_1451:
        /* <DEDUP_REMOVED lines=11> */
.L_x_1452:
[----:B------:R2:W-:Y:S02]  /*16ab0*/  SYNCS.ARRIVE.TRANS64.A1T0 RZ, [R0+URZ+0x22830], RZ ;  /* 0x022830ff00ff79a7 */ /* 0x0005e4000810003f */
[----:B--23--:R-:W-:-:S05]  /*16ac0*/  IMAD.U32 R0, RZ, RZ, UR44 ;  /* 0x0000002cff007e24 */ /* 0x00cfca000f8e00ff */
[----:B------:R-:W-:-:S13]  /*16ad0*/  ISETP.NE.AND P0, PT, R0, 0x3, PT ;  /* 0x000000030000780c */ /* 0x000fda0003f05270 */
[----:B------:R-:W-:Y:S05]  /*16ae0*/  @!P0 BRA `(.L_x_1453) ;  /* 0x0000000000048947 */ /* 0x000fea0003800000 */
[----:B------:R-:W-:Y:S01]  /*16af0*/  BPT.TRAP 0x1 ;  /* 0x000000040000795c */ /* 0x000fe20000300000 */
.L_x_1453:
[----:B------:R-:W-:Y:S01]  /*16b00*/  LOP3.LUT R3, R5, 0x1, RZ, 0x3c, !PT ;  /* 0x0000000105037812 */ /* 0x000fe200078e3cff */
[----:B------:R-:W-:Y:S01]  /*16b10*/  IMAD R0, R4, 0x8, R16 ;  /* 0x0000000804007824 */ /* 0x000fe200078e0210 */
[----:B------:R-:W-:Y:S02]  /*16b20*/  BSSY B0, `(.L_x_1454) ;  /* 0x0000004000007945 */ /* 0x000fe40003800000 */
[----:B------:R-:W-:-:S04]  /*16b30*/  SHF.L.U32 R3, R3, 0x1f, RZ ;  /* 0x0000001f03037819 */ /* 0x000fc800000006ff */
[----:B------:R-:W0:Y:S02]  /*16b40*/  SYNCS.PHASECHK.TRANS64.TRYWAIT P1, [R0+URZ+0x22870], R3 ;  /* 0x02287003000075a7 */ /* 0x000e24000802017f */
[----:B0-----:R-:W-:Y:S05]  /*16b50*/  @!P1 BRA `(.L_x_1455) ;  /* 0x00000040000c9947 */ /* 0x001fea0003800000 */
.L_x_1554:
[----:B------:R-:W-:Y:S05]  /*16b60*/  BSYNC B0 ;  /* 0x0000000000007941 */ /* 0x000fea0003800000 */
.L_x_1454:
[----:B------:R-:W-:-:S05]  /*16b70*/  IMAD.U32 R2, RZ, RZ, UR43 ;  /* 0x0000002bff027e24 */ /* 0x000fca000f8e00ff */
[----:B------:R-:W-:-:S13]  /*16b80*/  ISETP.NE.AND P1, PT, R2, 0x3, PT ;  /* 0x000000030200780c */ /* 0x000fda0003f25270 */
[----:B------:R-:W-:Y:S05]  /*16b90*/  @!P1 BRA `(.L_x_1456) ;  /* 0x0000000000049947 */ /* 0x000fea0003800000 */
[----:B------:R-:W-:Y:S01]  /*16ba0*/  BPT.TRAP 0x1 ;  /* 0x000000040000795c */ /* 0x000fe20000300000 */
.L_x_1456:
[----:B0-----:R-:W-:Y:S01]  /*16bb0*/  SHF.L.U32 R3, R5, 0x1f, RZ ;  /* 0x0000001f05037819 */ /* 0x001fe200000006ff */
[----:B------:R-:W-:-:S03]  /*16bc0*/  IMAD.SHL.U32 R18, R4, 0x4000, RZ ;  /* 0x0000400004127824 */ /* 0x000fc600078e00ff */
[----:B------:R-:W0:Y:S02]  /*16bd0*/  SYNCS.PHASECHK.TRANS64.TRYWAIT P1, [R0+URZ+0x22860], R3 ;  /* 0x02286003000075a7 */ /* 0x000e24000802017f */
[----:B0-----:R-:W-:Y:S05]  /*16be0*/  @!P1 BRA `(.L_x_1457) ;  /* 0x0000003c00fc9947 */ /* 0x001fea0003800000 */
.L_x_1555:
[----:B------:R-:W0:Y:S04]  /*16bf0*/  LDL R2, [R1+0x8] ;  /* 0x0000080001027983 */ /* 0x000e280000100800 */
[----:B------:R-:W2:Y:S01]  /*16c00*/  LDL R12, [R1+0x4] ;  /* 0x00000400010c7983 */ /* 0x000ea20000100800 */
[----:B------:R-:W-:Y:S05]  /*16c10*/  WARPSYNC.ALL ;  /* 0x0000000000007948 */ /* 0x000fea0003800000 */
[----:B------:R-:W-:-:S05]  /*16c20*/  IMAD.U32 R21, RZ, RZ, UR43 ;  /* 0x0000002bff157e24 */ /* 0x000fca000f8e00ff */
[----:B------:R-:W-:Y:S02]  /*16c30*/  ISETP.NE.AND P1, PT, R21, 0x3, PT ;  /* 0x000000031500780c */ /* 0x000fe40003f25270 */
[----:B0-----:R-:W-:Y:S02]  /*16c40*/  LOP3.LUT R3, R18, R2, RZ, 0xfc, !PT ;  /* 0x0000000212037212 */ /* 0x001fe400078efcff */
[----:B--2---:R-:W-:-:S03]  /*16c50*/  IADD3 R18, R16, R18, R12 ;  /* 0x0000001210127210 */ /* 0x004fc60007ffe00c */
[----:B------:R-:W-:-:S04]  /*16c60*/  IMAD.IADD R3, R16, 0x1, R3 ;  /* 0x0000000110037824 */ /* 0x000fc800078e0203 */
[----:B------:R-:W-:Y:S01]  /*16c70*/  IMAD.IADD R2, R31, 0x1, R3 ;  /* 0x000000011f027824 */ /* 0x000fe200078e0203 */
[----:B----4-:R-:W0:Y:S02]  /*16c80*/  LDSM.16.MT88.4 R4, [R3+0x8400] ;  /* 0x008400000304783b */ /* 0x010e240000004200 */
        /* <DEDUP_REMOVED lines=10> */
[----:B------:R0:W-:Y:S04]  /*16d30*/  STSM.16.M88.4 [R18+0x2400], R12 ;  /* 0x0024000c12007844 */ /* 0x0001e80000000200 */
[----:B------:R-:W2:Y:S01]  /*16d40*/  LDSM.16.MT88.4 R8, [R3+0x9400] ;  /* 0x009400000308783b */ /* 0x000ea20000004200 */
[--C-:B0-----:R-:W-:Y:S02]  /*16d50*/  IADD3 R12, R28, 0x400, R18.reuse ;  /* 0x000004001c0c7810 */ /* 0x101fe40007ffe012 */
[----:B------:R-:W-:Y:S02]  /*16d60*/  IADD3 R18, R31, 0x400, R18 ;  /* 0x000004001f127810 */ /* 0x000fe40007ffe012 */
[C-C-:B--2---:R-:W-:Y:S02]  /*16d70*/  PRMT R4, R8.reuse, 0x6420, R9.reuse ;  /* 0x0000642008047816 */ /* 0x144fe40000000009 */
[----:B------:R-:W-:-:S02]  /*16d80*/  PRMT R5, R8, 0x7531, R9 ;  /* 0x0000753108057816 */ /* 0x000fc40000000009 */
[C-C-:B------:R-:W-:Y:S02]  /*16d90*/  PRMT R6, R10.reuse, 0x6420, R11.reuse ;  /* 0x000064200a067816 */ /* 0x140fe4000000000b */
[----:B------:R-:W-:Y:S02]  /*16da0*/  PRMT R7, R10, 0x7531, R11 ;  /* 0x000075310a077816 */ /* 0x000fe4000000000b */
[----:B------:R-:W0:Y:S04]  /*16db0*/  LDSM.16.MT88.4 R8, [R2+0x9400] ;  /* 0x009400000208783b */ /* 0x000e280000004200 */
[----:B------:R0:W-:Y:S02]  /*16dc0*/  STSM.16.M88.4 [R12], R4 ;  /* 0x000000040c007844 */ /* 0x0001e40000000200 */
[----:B0-----:R-:W-:-:S02]  /*16dd0*/  PRMT R4, R8, 0x6420, R9 ;  /* 0x0000642008047816 */ /* 0x001fc40000000009 */
[----:B------:R-:W-:Y:S02]  /*16de0*/  PRMT R5, R8, 0x7531, R9 ;  /* 0x0000753108057816 */ /* 0x000fe40000000009 */
[C-C-:B------:R-:W-:Y:S02]  /*16df0*/  PRMT R6, R10.reuse, 0x6420, R11.reuse ;  /* 0x000064200a067816 */ /* 0x140fe4000000000b */
[----:B------:R-:W-:-:S05]  /*16e00*/  PRMT R7, R10, 0x7531, R11 ;  /* 0x000075310a077816 */ /* 0x000fca000000000b */
[----:B------:R-:W-:Y:S04]  /*16e10*/  STSM.16.M88.4 [R12+0x2000], R4 ;  /* 0x002000040c007844 */ /* 0x000fe80000000200 */
[----:B------:R-:W0:Y:S04]  /*16e20*/  LDSM.16.MT88.4 R12, [R3+0xa400] ;  /* 0x00a40000030c783b */ /* 0x000e280000004200 */
[----:B------:R-:W2:Y:S01]  /*16e30*/  LDSM.16.MT88.4 R4, [R2+0xa400] ;  /* 0x00a400000204783b */ /* 0x000ea20000004200 */
[C-C-:B0-----:R-:W-:Y:S02]  /*16e40*/  PRMT R8, R12.reuse, 0x6420, R13.reuse ;  /* 0x000064200c087816 */ /* 0x141fe4000000000d */
[----:B------:R-:W-:-:S02]  /*16e50*/  PRMT R9, R12, 0x7531, R13 ;  /* 0x000075310c097816 */ /* 0x000fc4000000000d */
[C-C-:B------:R-:W-:Y:S02]  /*16e60*/  PRMT R10, R14.reuse, 0x6420, R15.reuse ;  /* 0x000064200e0a7816 */ /* 0x140fe4000000000f */
[----:B------:R-:W-:-:S05]  /*16e70*/  PRMT R11, R14, 0x7531, R15 ;  /* 0x000075310e0b7816 */ /* 0x000fca000000000f */
[----:B------:R2:W-:Y:S02]  /*16e80*/  STSM.16.M88.4 [R18], R8 ;  /* 0x0000000812007844 */ /* 0x0005e40000000200 */
[C-C-:B--2---:R-:W-:Y:S02]  /*16e90*/  PRMT R8, R4.reuse, 0x6420, R5.reuse ;  /* 0x0000642004087816 */ /* 0x144fe40000000005 */
[----:B------:R-:W-:Y:S02]  /*16ea0*/  PRMT R9, R4, 0x7531, R5 ;  /* 0x0000753104097816 */ /* 0x000fe40000000005 */
[C-C-:B------:R-:W-:Y:S02]  /*16eb0*/  PRMT R10, R6.reuse, 0x6420, R7.reuse ;  /* 0x00006420060a7816 */ /* 0x140fe40000000007 */
[----:B------:R-:W-:-:S05]  /*16ec0*/  PRMT R11, R6, 0x7531, R7 ;  /* 0x00007531060b7816 */ /* 0x000fca0000000007 */
[----:B------:R0:W-:Y:S04]  /*16ed0*/  STSM.16.M88.4 [R18+0x2000], R8 ;  /* 0x0020000812007844 */ /* 0x0001e80000000200 */
[----:B------:R-:W2:Y:S01]  /*16ee0*/  LDSM.16.MT88.4 R4, [R3+0xb400] ;  /* 0x00b400000304783b */ /* 0x000ea20000004200 */
[----:B0-----:R-:W-:Y:S01]  /*16ef0*/  IMAD.IADD R18, R28, 0x1, R18 ;  /* 0x000000011c127824 */ /* 0x001fe200078e0212 */
[C-C-:B--2---:R-:W-:Y:S02]  /*16f00*/  PRMT R12, R4.reuse, 0x6420, R5.reuse ;  /* 0x00006420040c7816 */ /* 0x144fe40000000005 */
[----:B------:R-:W-:Y:S02]  /*16f10*/  PRMT R13, R4, 0x7531, R5 ;  /* 0x00007531040d7816 */ /* 0x000fe40000000005 */
[----:B------:R-:W-:-:S02]  /*16f20*/  PRMT R14, R6, 0x6420, R7 ;  /* 0x00006420060e7816 */ /* 0x000fc40000000007 */
[----:B------:R-:W-:Y:S02]  /*16f30*/  PRMT R15, R6, 0x7531, R7 ;  /* 0x00007531060f7816 */ /* 0x000fe40000000007 */
[----:B------:R-:W0:Y:S04]  /*16f40*/  LDSM.16.MT88.4 R4, [R2+0xb400] ;  /* 0x00b400000204783b */ /* 0x000e280000004200 */
[----:B------:R2:W-:Y:S01]  /*16f50*/  STSM.16.M88.4 [R18], R12 ;  /* 0x0000000c12007844 */ /* 0x0005e20000000200 */
        /* <DEDUP_REMOVED lines=13> */
.L_x_1458:
[----:B0-----:R0:W-:Y:S01]  /*17030*/  SYNCS.ARRIVE.TRANS64.A1T0 RZ, [R0+URZ+0x22850], RZ ;  /* 0x022850ff00ff79a7 */ /* 0x0011e2000810003f */
[----:B------:R-:W-:Y:S06]  /*17040*/  BAR.SYNC.DEFER_BLOCKING 0x2, 0x80 ;  /* 0x0082000000007b1d */ /* 0x000fec0000010000 */
[----:B------:R-:W-:Y:S05]  /*17050*/  @!P0 BRA `(.L_x_1459) ;  /* 0x0000000000048947 */ /* 0x000fea0003800000 */
[----:B------:R-:W-:Y:S01]  /*17060*/  BPT.TRAP 0x1 ;  /* 0x000000040000795c */ /* 0x000fe20000300000 */
.L_x_1459:
[----:B0-----:R-:W-:Y:S02]  /*17070*/  VIADD R0, R0, 0x22880 ;  /* 0x0002288000007836 */ /* 0x001fe40000000000 */
[----:B------:R-:W-:Y:S02]  /*17080*/  IMAD.MOV.U32 R4, RZ, RZ, R19 ;  /* 0x000000ffff047224 */ /* 0x000fe400078e0013 */
[----:B------:R-:W-:Y:S01]  /*17090*/  IMAD.MOV.U32 R5, RZ, RZ, R23 ;  /* 0x000000ffff057224 */ /* 0x000fe200078e0017 */
[----:B------:R-:W-:-:S04]  /*170a0*/  PRMT R0, R37, 0x654, R0 ;  /* 0x0000065425007816 */ /* 0x000fc80000000000 */
[----:B------:R3:W-:Y:S01]  /*170b0*/  SYNCS.ARRIVE.TRANS64.RED.A1T0 RZ, [R0+URZ], RZ ;  /* 0x000000ff00ff79a7 */ /* 0x0007e2000810043f */
[----:B------:R-:W-:Y:S05]  /*170c0*/  @P2 BRA `(.L_x_1460) ;  /* 0xffffffec007c2947 */ /* 0x000fea000383ffff */
.L_x_1440:
[----:B---3--:R-:W3:Y:S01]  /*170d0*/  S2R R0, SR_TID.X ;  /* 0x0000000000007919 */ /* 0x008ee20000002100 */
[----:B------:R-:W-:Y:S01]  /*170e0*/  BSSY B0, `(.L_x_1461) ;  /* 0x0000012000007945 */ /* 0x000fe20003800000 */
[----:B---3--:R-:W-:Y:S01]  /*170f0*/  LOP3.LUT R2, R0, 0x7f, RZ, 0xc0, !PT ;  /* 0x0000007f00027812 */ /* 0x008fe200078ec0ff */
[----:B------:R-:W-:-:S03]  /*17100*/  IMAD.U32 R0, RZ, RZ, UR44 ;  /* 0x0000002cff007e24 */ /* 0x000fc6000f8e00ff */
[----:B------:R-:W-:Y:S02]  /*17110*/  ISETP.NE.AND P1, PT, R2, RZ, PT ;  /* 0x000000ff0200720c */ /* 0x000fe40003f25270 */
[----:B------:R-:W-:-:S11]  /*17120*/  ISETP.NE.AND P0, PT, R0, 0x3, PT ;  /* 0x000000030000780c */ /* 0x000fd60003f05270 */
[----:B------:R-:W-:Y:S05]  /*17130*/  @P1 BRA `(.L_x_1462) ;  /* 0x0000000000301947 */ /* 0x000fea0003800000 */
[----:B------:R-:W3:Y:S01]  /*17140*/  S2R R5, SR_LANEID ;  /* 0x0000000000057919 */ /* 0x000ee20000000000 */
[----:B------:R-:W-:Y:S01]  /*17150*/  VOTEU.ANY UR4, UPT, PT ;  /* 0x0000000000047886 */ /* 0x000fe200038e0100 */
[----:B0-----:R-:W0:Y:S01]  /*17160*/  LDC.64 R2, c[0x0][0xc60] ;  /* 0x00031800ff027b82 */ /* 0x001e220000000a00 */
[----:B------:R-:W3:Y:S02]  /*17170*/  FLO.U32 R0, UR4 ;  /* 0x0000000400007d00 */ /* 0x000ee400080e0000 */
[----:B---3--:R-:W-:-:S06]  /*17180*/  ISETP.EQ.U32.AND P1, PT, R0, R5, PT ;  /* 0x000000050000720c */ /* 0x008fcc0003f22070 */
[----:B------:R-:W0:Y:S07]  /*17190*/  POPC R5, UR4 ;  /* 0x0000000400057d09 */ /* 0x000e2e0008000000 */
[----:B0-----:R-:W3:Y:S01]  /*171a0*/  @P1 ATOMG.E.ADD.STRONG.GPU PT, R3, desc[UR56][R2.64], R5 ;  /* 0x00000005020319a8 */ /* 0x001ee200081ee1f8 */
[----:B------:R-:W0:Y:S02]  /*171b0*/  S2R R4, SR_LTMASK ;  /* 0x0000000000047919 */ /* 0x000e240000003900 */
[----:B0-----:R-:W-:-:S04]  /*171c0*/  LOP3.LUT R4, R4, UR4, RZ, 0xc0, !PT ;  /* 0x0000000404047c12 */ /* 0x001fc8000f8ec0ff */
[----:B------:R-:W0:Y:S01]  /*171d0*/  POPC R7, R4 ;  /* 0x0000000400077309 */ /* 0x000e220000000000 */
[----:B---3--:R-:W0:Y:S02]  /*171e0*/  SHFL.IDX PT, R0, R3, R0, 0x1f ;  /* 0x00001f0003007589 */ /* 0x008e2400000e0000 */
[----:B0-----:R-:W-:-:S07]  /*171f0*/  IADD3 R24, R0, UR46, R7 ;  /* 0x0000002e00187c10 */ /* 0x001fce000fffe007 */
.L_x_1462:
[----:B------:R-:W-:Y:S05]  /*17200*/  BSYNC B0 ;  /* 0x0000000000007941 */ /* 0x000fea0003800000 */
.L_x_1461:
[----:B------:R-:W-:Y:S05]  /*17210*/  @!P0 BRA `(.L_x_1463) ;  /* 0x0000000000048947 */ /* 0x000fea0003800000 */
[----:B------:R-:W-:Y:S01]  /*17220*/  BPT.TRAP 0x1 ;  /* 0x000000040000795c */ /* 0x000fe20000300000 */
.L_x_1463:
[----:B0-----:R-:W-:Y:S01]  /*17230*/  LOP3.LUT R3, R23, 0x1, RZ, 0x3c, !PT ;  /* 0x0000000117037812 */ /* 0x001fe200078e3cff */
[----:B--2---:R-:W-:Y:S01]  /*17240*/  IMAD R18, R19, 0x8, R16 ;  /* 0x0000000813127824 */ /* 0x004fe200078e0210 */
[----:B------:R-:W-:Y:S02]  /*17250*/  BSSY B0, `(.L_x_1464) ;  /* 0x0000004000007945 */ /* 0x000fe40003800000 */
[----:B------:R-:W-:-:S04]  /*17260*/  SHF.L.U32 R3, R3, 0x1f, RZ ;  /* 0x0000001f03037819 */ /* 0x000fc800000006ff */
[----:B------:R-:W0:Y:S02]  /*17270*/  SYNCS.PHASECHK.TRANS64.TRYWAIT P1, [R18+URZ+0x22870], R3 ;  /* 0x02287003120075a7 */ /* 0x000e24000802017f */
[----:B0-----:R-:W-:Y:S05]  /*17280*/  @!P1 BRA `(.L_x_1465) ;  /* 0x0000003800689947 */ /* 0x001fea0003800000 */
.L_x_1556:
[----:B------:R-:W-:Y:S05]  /*17290*/  BSYNC B0 ;  /* 0x0000000000007941 */ /* 0x000fea0003800000 */
.L_x_1464:
[----:B------:R-:W-:-:S05]  /*172a0*/  IMAD.U32 R0, RZ, RZ, UR43 ;  /* 0x0000002bff007e24 */ /* 0x000fca000f8e00ff */
[----:B------:R-:W-:-:S13]  /*172b0*/  ISETP.NE.AND P1, PT, R0, 0x3, PT ;  /* 0x000000030000780c */ /* 0x000fda0003f25270 */
[----:B------:R-:W-:Y:S05]  /*172c0*/  @!P1 BRA `(.L_x_1466) ;  /* 0x0000000000049947 */ /* 0x000fea0003800000 */
[----:B------:R-:W-:Y:S01]  /*172d0*/  BPT.TRAP 0x1 ;  /* 0x000000040000795c */ /* 0x000fe20000300000 */
.L_x_1466:
[----:B0-----:R-:W-:-:S04]  /*172e0*/  SHF.L.U32 R3, R23, 0x1f, RZ ;  /* 0x0000001f17037819 */ /* 0x001fc800000006ff */
[----:B------:R-:W0:Y:S02]  /*172f0*/  SYNCS.PHASECHK.TRANS64.TRYWAIT P1, [R18+URZ+0x22860], R3 ;  /* 0x02286003120075a7 */ /* 0x000e24000802017f */
[----:B0-----:R-:W-:Y:S05]  /*17300*/  @!P1 BRA `(.L_x_1467) ;  /* 0x00000038005c9947 */ /* 0x001fea0003800000 */
.L_x_1557:
[----:B------:R-:W0:Y:S04]  /*17310*/  LDL R0, [R1+0x8] ;  /* 0x0000080001007983 */ /* 0x000e280000100800 */
[----:B------:R-:W2:Y:S01]  /*17320*/  LDL R12, [R1+0x4] ;  /* 0x00000400010c7983 */ /* 0x000ea20000100800 */
[----:B------:R-:W-:Y:S01]  /*17330*/  IMAD.SHL.U32 R2, R19, 0x4000, RZ ;  /* 0x0000400013027824 */ /* 0x000fe200078e00ff */
[----:B------:R-:W-:Y:S05]  /*17340*/  WARPSYNC.ALL ;  /* 0x0000000000007948 */ /* 0x000fea0003800000 */
[----:B------:R-:W-:-:S05]  /*17350*/  IMAD.U32 R21, RZ, RZ, UR43 ;  /* 0x0000002bff157e24 */ /* 0x000fca000f8e00ff */
[----:B------:R-:W-:Y:S02]  /*17360*/  ISETP.NE.AND P1, PT, R21, 0x3, PT ;  /* 0x000000031500780c */ /* 0x000fe40003f25270 */
[----:B0-----:R-:W-:Y:S02]  /*17370*/  LOP3.LUT R3, R2, R0, RZ, 0xfc, !PT ;  /* 0x0000000002037212 */ /* 0x001fe400078efcff */
[----:B--2---:R-:W-:-:S03]  /*17380*/  IADD3 R2, R16, R2, R12 ;  /* 0x0000000210027210 */ /* 0x004fc60007ffe00c */
[----:B------:R-:W-:Y:S01]  /*17390*/  IMAD.IADD R0, R16, 0x1, R3 ;  /* 0x0000000110007824 */ /* 0x000fe200078e0203 */
[----:B------:R-:W-:-:S03]  /*173a0*/  IADD3 R20, R28, 0x400, R2 ;  /* 0x000004001c147810 */ /* 0x000fc60007ffe002 */
[----:B------:R-:W-:Y:S01]  /*173b0*/  IMAD.IADD R3, R31, 0x1, R0 ;  /* 0x000000011f037824 */ /* 0x000fe200078e0200 */
[----:B------:R-:W0:Y:S02]  /*173c0*/  LDSM.16.MT88.4 R4, [R0+0x8400] ;  /* 0x008400000004783b */ /* 0x000e240000004200 */
        /* <DEDUP_REMOVED lines=10> */
[----:B------:R0:W-:Y:S04]  /*17470*/  STSM.16.M88.4 [R2+0x2400], R8 ;  /* 0x0024000802007844 */ /* 0x0001e80000000200 */
[----:B------:R-:W2:Y:S01]  /*17480*/  LDSM.16.MT88.4 R4, [R0+0x9400] ;  /* 0x009400000004783b */ /* 0x000ea20000004200 */
[----:B0-----:R-:W-:Y:S02]  /*17490*/  IADD3 R2, R31, 0x400, R2 ;  /* 0x000004001f027810 */ /* 0x001fe40007ffe002 */
[C-C-:B--2---:R-:W-:Y:S02]  /*174a0*/  PRMT R12, R4.reuse, 0x6420, R5.reuse ;  /* 0x00006420040c7816 */ /* 0x144fe40000000005 */
[----:B------:R-:W-:Y:S02]  /*174b0*/  PRMT R13, R4, 0x7531, R5 ;  /* 0x00007531040d7816 */ /* 0x000fe40000000005 */
[----:B------:R-:W-:-:S02]  /*174c0*/  PRMT R14, R6, 0x6420, R7 ;  /* 0x00006420060e7816 */ /* 0x000fc40000000007 */
[----:B------:R-:W-:Y:S02]  /*174d0*/  PRMT R15, R6, 0x7531, R7 ;  /* 0x00007531060f7816 */ /* 0x000fe40000000007 */
[----:B------:R-:W0:Y:S04]  /*174e0*/  LDSM.16.MT88.4 R4, [R3+0x9400] ;  /* 0x009400000304783b */ /* 0x000e280000004200 */
[----:B------:R-:W-:Y:S01]  /*174f0*/  STSM.16.M88.4 [R20], R12 ;  /* 0x0000000c14007844 */ /* 0x000fe20000000200 */
        /* <DEDUP_REMOVED lines=38> */
.L_x_1468:
[----:B0-----:R0:W-:Y:S01]  /*17760*/  SYNCS.ARRIVE.TRANS64.A1T0 RZ, [R18+URZ+0x22850], RZ ;  /* 0x022850ff12ff79a7 */ /* 0x0011e2000810003f */
[----:B------:R-:W-:Y:S06]  /*17770*/  BAR.SYNC.DEFER_BLOCKING 0x2, 0x80 ;  /* 0x0082000000007b1d */ /* 0x000fec0000010000 */
[----:B------:R-:W-:Y:S05]  /*17780*/  @!P0 BRA `(.L_x_1469) ;  /* 0x0000000000048947 */ /* 0x000fea0003800000 */
[----:B------:R-:W-:Y:S01]  /*17790*/  BPT.TRAP 0x1 ;  /* 0x000000040000795c */ /* 0x000fe20000300000 */
.L_x_1469:
[----:B0-----:R-:W-:Y:S02]  /*177a0*/  VIADD R18, R18, 0x22880 ;  /* 0x0002288012127836 */ /* 0x001fe40000000000 */
[----:B------:R-:W-:-:S03]  /*177b0*/  VIADD R19, R19, 0x1 ;  /* 0x0000000113137836 */ /* 0x000fc60000000000 */
[----:B------:R-:W-:Y:S02]  /*177c0*/  PRMT R18, R37, 0x654, R18 ;  /* 0x0000065425127816 */ /* 0x000fe40000000012 */
[C---:B------:R-:W-:Y:S02]  /*177d0*/  ISETP.NE.AND P0, PT, R19.reuse, 0x2, PT ;  /* 0x000000021300780c */ /* 0x040fe40003f05270 */
[----:B------:R0:W-:Y:S02]  /*177e0*/  SYNCS.ARRIVE.TRANS64.RED.A1T0 RZ, [R18+URZ], RZ ;  /* 0x000000ff12ff79a7 */ /* 0x0001e4000810043f */
[----:B------:R-:W-:Y:S02]  /*177f0*/  SEL R0, RZ, 0x1, P0 ;  /* 0x00000001ff007807 */ /* 0x000fe40000000000 */
[----:B------:R-:W-:Y:S02]  /*17800*/  SEL R19, R19, RZ, P0 ;  /* 0x000000ff13137207 */ /* 0x000fe40000000000 */
[----:B------:R-:W-:-:S07]  /*17810*/  LOP3.LUT R23, R23, R0, RZ, 0x3c, !PT ;  /* 0x0000000017177212 */ /* 0x000fce00078e3cff */
.L_x_1410:
[----:B------:R-:W-:Y:S05]  /*17820*/  BSYNC B7 ;  /* 0x0000000000077941 */ /* 0x000fea0003800000 */
.L_x_1408:
[----:B------:R-:W-:-:S13]  /*17830*/  LOP3.LUT P0, RZ, R17, 0x80, RZ, 0xc0, !PT ;  /* 0x0000008011ff7812 */ /* 0x000fda000780c0ff */
[----:B------:R-:W-:Y:S05]  /*17840*/  @!P0 BRA `(.L_x_1470) ;  /* 0x0000000000248947 */ /* 0x000fea0003800000 */
[----:B------:R-:W3:Y:S08]  /*17850*/  S2UR UR4, SR_CgaCtaId ;  /* 0x00000000000479c3 */ /* 0x000ef00000008800 */
[----:B------:R-:W-:Y:S01]  /*17860*/  BAR.SYNC.DEFER_BLOCKING 0x5, 0x180 ;  /* 0x0146000000007b1d */ /* 0x000fe20000010000 */
[----:B------:R-:W-:Y:S01]  /*17870*/  MOV R16, 0x400 ;  /* 0x0000040000107802 */ /* 0x000fe20000000f00 */
[----:B---3--:R-:W-:-:S05]  /*17880*/  IMAD.U32 R37, RZ, RZ, UR4 ;  /* 0x00000004ff257e24 */ /* 0x008fca000f8e00ff */
[----:B------:R-:W-:-:S05]  /*17890*/  LEA R16, R37, R16, 0x18 ;  /* 0x0000001025107211 */ /* 0x000fca00078ec0ff */
[----:B-1----:R-:W1:Y:S02]  /*178a0*/  LDS.128 R24, [R16+0x228d0] ;  /* 0x0228d00010187984 */ /* 0x002e640000000c00 */
[----:B-1----:R-:W-:Y:S01]  /*178b0*/  R2UR UR40, R27 ;  /* 0x000000001b2872ca */ /* 0x002fe200000e0000 */
[----:B------:R-:W-:Y:S06]  /*178c0*/  BAR.ARV 0x4, 0x180 ;  /* 0x0106000000007b1d */ /* 0x000fec0000002000 */
[----:B------:R-:W-:Y:S08]  /*178d0*/  BRA `(.L_x_1471) ;  /* 0x0000000c00b07947 */ /* 0x000ff00003800000 */
.L_x_1470:
[----:B------:R-:W2:Y:S01]  /*178e0*/  S2R R0, SR_TID.X ;  /* 0x0000000000007919 */ /* 0x000ea20000002100 */
[----:B------:R-:W-:Y:S01]  /*178f0*/  ULDC UR4, c[0x0][0xc3c] ;  /* 0x00030f0000047ab9 */ /* 0x000fe20000000800 */
[----:B--2---:R-:W-:Y:S01]  /*17900*/  LOP3.LUT R9, R0, 0x1f, RZ, 0xc0, !PT ;  /* 0x0000001f00097812 */ /* 0x004fe200078ec0ff */
[----:B------:R-:W-:-:S03]  /*17910*/  IMAD.MOV.U32 R0, RZ, RZ, RZ ;  /* 0x000000ffff007224 */ /* 0x000fc600078e00ff */
[C---:B------:R-:W-:Y:S01]  /*17920*/  ISETP.NE.AND P0, PT, R9.reuse, 0x1f, PT ;  /* 0x0000001f0900780c */ /* 0x040fe20003f05270 */
[----:B------:R-:W-:-:S05]  /*17930*/  VIADD R7, R9, UR40 ;  /* 0x0000002809077c36 */ /* 0x000fca0008000000 */
[----:B------:R-:W-:Y:S01]  /*17940*/  ISETP.GE.OR P1, PT, R7, UR4, !P0 ;  /* 0x0000000407007c0c */ /* 0x000fe2000c726670 */
[----:B------:R-:W-:-:S12]  /*17950*/  ULDC UR4, c[0x0][0xc3c] ;  /* 0x00030f0000047ab9 */ /* 0x000fd80000000800 */
[----:B------:R-:W2:Y:S08]  /*17960*/  @!P1 LDC.64 R2, c[0x0][0xc80] ;  /* 0x00032000ff029b82 */ /* 0x000eb00000000a00 */
[----:B------:R-:W3:Y:S01]  /*17970*/  @!P1 LDC.64 R4, c[0x0][0xc78] ;  /* 0x00031e00ff049b82 */ /* 0x000ee20000000a00 */
[----:B--2---:R-:W-:-:S05]  /*17980*/  @!P1 IMAD.WIDE R2, R7, 0x4, R2 ;  /* 0x0000000407029825 */ /* 0x004fca00078e0202 */
[----:B------:R3:W2:Y:S02]  /*17990*/  @!P1 LDG.E R0, desc[UR56][R2.64] ;  /* 0x0000003802009981 */ /* 0x0006a4000c1e1900 */
[----:B---3--:R-:W-:-:S04]  /*179a0*/  @!P1 IMAD.WIDE R2, R7, 0x4, R4 ;  /* 0x0000000407029825 */ /* 0x008fc800078e0204 */
[----:B------:R-:W-:-:S06]  /*179b0*/  IMAD.MOV.U32 R5, RZ, RZ, RZ ;  /* 0x000000ffff057224 */ /* 0x000fcc00078e00ff */
[----:B------:R-:W2:Y:S01]  /*179c0*/  @!P1 LDG.E R5, desc[UR56][R2.64] ;  /* 0x0000003802059981 */ /* 0x000ea2000c1e1900 */
[C---:B------:R-:W-:Y:S02]  /*179d0*/  ISETP.NE.AND P1, PT, R9.reuse, RZ, PT ;  /* 0x000000ff0900720c */ /* 0x040fe40003f25270 */
[C---:B------:R-:W-:Y:S02]  /*179e0*/  ISETP.GE.U32.AND P2, PT, R9.reuse, 0x2, PT ;  /* 0x000000020900780c */ /* 0x040fe40003f46070 */
[C---:B------:R-:W-:Y:S02]  /*179f0*/  ISETP.GE.U32.AND P3, PT, R9.reuse, 0x4, PT ;  /* 0x000000040900780c */ /* 0x040fe40003f66070 */
[C---:B------:R-:W-:Y:S02]  /*17a00*/  ISETP.GE.U32.AND P4, PT, R9.reuse, 0x8, PT ;  /* 0x000000080900780c */ /* 0x040fe40003f86070 */
[----:B------:R-:W-:Y:S02]  /*17a10*/  ISETP.GE.U32.AND P5, PT, R9, 0x10, PT ;  /* 0x000000100900780c */ /* 0x000fe40003fa6070 */
[----:B------:R-:W3:Y:S01]  /*17a20*/  LDC R9, c[0x0][0xc38] ;  /* 0x00030e00ff097b82 */ /* 0x000ee20000000800 */
[----:B--2---:R-:W-:-:S05]  /*17a30*/  IMAD R4, R5, R0, RZ ;  /* 0x0000000005047224 */ /* 0x004fca00078e02ff */
[----:B------:R-:W2:Y:S02]  /*17a40*/  SHFL.UP PT, R6, R4, 0x1, RZ ;  /* 0x0420000004067989 */ /* 0x000ea400000e00ff */
[----:B--2---:R-:W-:-:S05]  /*17a50*/  SEL R7, R6, RZ, P1 ;  /* 0x000000ff06077207 */ /* 0x004fca0000800000 */
[----:B------:R-:W-:-:S05]  /*17a60*/  IMAD.IADD R7, R4, 0x1, R7 ;  /* 0x0000000104077824 */ /* 0x000fca00078e0207 */
[----:B------:R-:W2:Y:S02]  /*17a70*/  SHFL.UP PT, R6, R7, 0x2, RZ ;  /* 0x0440000007067989 */ /* 0x000ea400000e00ff */
[----:B--2---:R-:W-:-:S05]  /*17a80*/  SEL R6, R6, RZ, P2 ;  /* 0x000000ff06067207 */ /* 0x004fca0001000000 */
[----:B------:R-:W-:-:S05]  /*17a90*/  IMAD.IADD R6, R7, 0x1, R6 ;  /* 0x0000000107067824 */ /* 0x000fca00078e0206 */
[----:B------:R-:W2:Y:S02]  /*17aa0*/  SHFL.UP PT, R8, R6, 0x4, RZ ;  /* 0x0480000006087989 */ /* 0x000ea400000e00ff */
[----:B--2---:R-:W-:Y:S02]  /*17ab0*/  SEL R3, R8, RZ, P3 ;  /* 0x000000ff08037207 */ /* 0x004fe40001800000 */
[----:B------:R-:W-:Y:S03]  /*17ac0*/  SHFL.IDX PT, R8, R24, 0x1, 0x1f ;  /* 0x00201f0018087f89 */ /* 0x000fe600000e0000 */
[----:B------:R-:W-:-:S05]  /*17ad0*/  IMAD.IADD R3, R6, 0x1, R3 ;  /* 0x0000000106037824 */ /* 0x000fca00078e0203 */
[----:B------:R-:W2:Y:S02]  /*17ae0*/  SHFL.UP PT, R2, R3, 0x8, RZ ;  /* 0x0500000003027989 */ /* 0x000ea400000e00ff */
[----:B--2---:R-:W-:-:S05]  /*17af0*/  SEL R2, R2, RZ, P4 ;  /* 0x000000ff02027207 */ /* 0x004fca0002000000 */
[----:B------:R-:W-:-:S05]  /*17b00*/  IMAD.IADD R4, R3, 0x1, R2 ;  /* 0x0000000103047824 */ /* 0x000fca00078e0202 */
[----:B------:R-:W2:Y:S02]  /*17b10*/  SHFL.UP PT, R2, R4, 0x10, RZ ;  /* 0x0600000004027989 */ /* 0x000ea400000e00ff */
[----:B--2---:R-:W-:-:S05]  /*17b20*/  SEL R7, R2, RZ, P5 ;  /* 0x000000ff02077207 */ /* 0x004fca0002800000 */
[----:B------:R-:W-:Y:S02]  /*17b30*/  IMAD.IADD R2, R4, 0x1, R7 ;  /* 0x0000000104027824 */ /* 0x000fe400078e0207 */
[----:B------:R-:W-:Y:S04]  /*17b40*/  SHFL.IDX PT, R7, R24, RZ, 0x1f ;  /* 0x00001fff18077589 */ /* 0x000fe800000e0000 */
[----:B------:R-:W3:Y:S02]  /*17b50*/  SHFL.IDX PT, R6, R2, 0x1f, 0x1f ;  /* 0x03e01f0002067f89 */ /* 0x000ee400000e0000 */
[----:B---3--:R-:W-:Y:S02]  /*17b60*/  IMAD R3, R6, R9, RZ ;  /* 0x0000000906037224 */ /* 0x008fe400078e02ff */
[----:B------:R-:W-:-:S02]  /*17b70*/  IMAD.MOV.U32 R6, RZ, RZ, RZ ;  /* 0x000000ffff067224 */ /* 0x000fc400078e00ff */
[----:B------:R-:W-:-:S05]  /*17b80*/  IMAD.IADD R8, R8, 0x1, R3 ;  /* 0x0000000108087824 */ /* 0x000fca00078e0203 */
[----:B------:R-:W-:-:S13]  /*17b90*/  ISETP.GT.AND P6, PT, R8, R7, PT ;  /* 0x000000070800720c */ /* 0x000fda0003fc4270 */
[----:B------:R-:W-:Y:S05]  /*17ba0*/  @P6 BRA `(.L_x_1472) ;  /* 0x0000000000986947 */ /* 0x000fea0003800000 */
.L_x_1474:
[----:B------:R-:W-:-:S04]  /*17bb0*/  UIADD3 UR40, UR40, 0x1f, URZ ;  /* 0x0000001f28287890 */ /* 0x000fc8000fffe03f */
[----:B------:R-:W-:-:S06]  /*17bc0*/  UISETP.GE.AND UP0, UPT, UR40, UR4, UPT ;  /* 0x000000042800728c */ /* 0x000fcc000bf06270 */
[----:B------:R-:W-:-:S13]  /*17bd0*/  PLOP3.LUT P6, PT, PT, PT, UP0, 0x40, 0x0 ;  /* 0x000000000000781c */ /* 0x000fda0003fce808 */
[----:B------:R-:W-:Y:S05]  /*17be0*/  @!P6 BRA `(.L_x_1473) ;  /* 0x0000000800b4e947 */ /* 0x000fea0003800000 */
[----:B------:R-:W2:Y:S02]  /*17bf0*/  S2R R0, SR_TID.X ;  /* 0x0000000000007919 */ /* 0x000ea40000002100 */
[----:B--2---:R-:W-:-:S05]  /*17c00*/  LOP3.LUT R0, R0, 0x1f, RZ, 0xc0, !PT ;  /* 0x0000001f00007812 */ /* 0x004fca00078ec0ff */
[----:B------:R-:W-:Y:S02]  /*17c10*/  VIADD R9, R0, UR40 ;  /* 0x0000002800097c36 */ /* 0x000fe40008000000 */
[----:B------:R-:W-:-:S03]  /*17c20*/  IMAD.MOV.U32 R0, RZ, RZ, RZ ;  /* 0x000000ffff007224 */ /* 0x000fc600078e00ff */
[----:B------:R-:W-:-:S13]  /*17c30*/  ISETP.GE.OR P6, PT, R9, UR4, !P0 ;  /* 0x0000000409007c0c */ /* 0x000fda000c7c6670 */
[----:B------:R-:W2:Y:S08]  /*17c40*/  @!P6 LDC.64 R2, c[0x0][0xc80] ;  /* 0x00032000ff02eb82 */ /* 0x000eb00000000a00 */
[----:B------:R-:W3:Y:S01]  /*17c50*/  @!P6 LDC.64 R4, c[0x0][0xc78] ;  /* 0x00031e00ff04eb82 */ /* 0x000ee20000000a00 */
[----:B--2---:R-:W-:-:S05]  /*17c60*/  @!P6 IMAD.WIDE R2, R9, 0x4, R2 ;  /* 0x000000040902e825 */ /* 0x004fca00078e0202 */
[----:B------:R3:W2:Y:S02]  /*17c70*/  @!P6 LDG.E R0, desc[UR56][R2.64] ;  /* 0x000000380200e981 */ /* 0x0006a4000c1e1900 */
[----:B---3--:R-:W-:-:S04]  /*17c80*/  @!P6 IMAD.WIDE R2, R9, 0x4, R4 ;  /* 0x000000040902e825 */ /* 0x008fc800078e0204 */
[----:B------:R-:W-:-:S06]  /*17c90*/  IMAD.MOV.U32 R5, RZ, RZ, RZ ;  /* 0x000000ffff057224 */ /* 0x000fcc00078e00ff */
[----:B------:R-:W2:Y:S02]  /*17ca0*/  @!P6 LDG.E R5, desc[UR56][R2.64] ;  /* 0x000000380205e981 */ /* 0x000ea4000c1e1900 */
        /* <DEDUP_REMOVED lines=8> */
[----:B--2---:R-:W-:-:S05]  /*17d30*/  SEL R9, R9, RZ, P3 ;  /* 0x000000ff09097207 */ /* 0x004fca0001800000 */
[----:B------:R-:W-:Y:S02]  /*17d40*/  IMAD.IADD R11, R10, 0x1, R9 ;  /* 0x000000010a0b7824 */ /* 0x000fe400078e0209 */
[----:B------:R-:W2:Y:S03]  /*17d50*/  LDC R9, c[0x0][0xc38] ;  /* 0x00030e00ff097b82 */ /* 0x000ea60000000800 */
[----:B------:R-:W3:Y:S02]  /*17d60*/  SHFL.UP PT, R2, R11, 0x8, RZ ;  /* 0x050000000b027989 */ /* 0x000ee400000e00ff */
[----:B---3--:R-:W-:-:S05]  /*17d70*/  SEL R2, R2, RZ, P4 ;  /* 0x000000ff02027207 */ /* 0x008fca0002000000 */
[----:B------:R-:W-:-:S05]  /*17d80*/  IMAD.IADD R2, R11, 0x1, R2 ;  /* 0x000000010b027824 */ /* 0x000fca00078e0202 */
[----:B------:R-:W3:Y:S02]  /*17d90*/  SHFL.UP PT, R3, R2, 0x10, RZ ;  /* 0x0600000002037989 */ /* 0x000ee400000e00ff */
[----:B---3--:R-:W-:-:S05]  /*17da0*/  SEL R3, R3, RZ, P5 ;  /* 0x000000ff03037207 */ /* 0x008fca0002800000 */
[----:B------:R-:W-:-:S05]  /*17db0*/  IMAD.IADD R2, R2, 0x1, R3 ;  /* 0x0000000102027824 */ /* 0x000fca00078e0203 */
[----:B------:R-:W2:Y:S02]  /*17dc0*/  SHFL.IDX PT, R4, R2, 0x1f, 0x1f ;  /* 0x03e01f0002047f89 */ /* 0x000ea400000e0000 */
[----:B--2---:R-:W-:-:S04]  /*17dd0*/  IMAD R3, R4, R9, RZ ;  /* 0x0000000904037224 */ /* 0x004fc800078e02ff */
[----:B------:R-:W-:-:S05]  /*17de0*/  IMAD.IADD R8, R3, 0x1, R8 ;  /* 0x0000000103087824 */ /* 0x000fca00078e0208 */
[----:B------:R-:W-:-:S13]  /*17df0*/  ISETP.GT.AND P6, PT, R8, R7, PT ;  /* 0x000000070800720c */ /* 0x000fda0003fc4270 */
[----:B------:R-:W-:Y:S05]  /*17e00*/  @!P6 BRA `(.L_x_1474) ;  /* 0xfffffffc0068e947 */ /* 0x000fea000383ffff */
.L_x_1472:
[----:B------:R-:W-:-:S04]  /*17e10*/  IMAD.IADD R3, R8, 0x1, -R3 ;  /* 0x0000000108037824 */ /* 0x000fc800078e0a03 */
[----:B------:R-:W-:-:S05]  /*17e20*/  IMAD R4, R2, R9, R3 ;  /* 0x0000000902047224 */ /* 0x000fca00078e0203 */
[----:B------:R-:W-:-:S13]  /*17e30*/  ISETP.GT.AND P0, PT, R4, R7, PT ;  /* 0x000000070400720c */ /* 0x000fda0003f04270 */
[----:B------:R-:W-:Y:S02]  /*17e40*/  VOTEU.ANY UR5, UPT, !P0 ;  /* 0x0000000000057886 */ /* 0x000fe400040e0100 */
[----:B------:R-:W-:Y:S02]  /*17e50*/  UPOPC UR4, UR5 ;  /* 0x00000005000472bf */ /* 0x000fe40008000000 */
[----:B------:R-:W-:-:S04]  /*17e60*/  ISETP.NE.AND P0, PT, RZ, UR5, PT ;  /* 0x00000005ff007c0c */ /* 0x000fc8000bf05270 */
[----:B------:R-:W-:Y:S02]  /*17e70*/  IMAD.U32 R4, RZ, RZ, UR4 ;  /* 0x00000004ff047e24 */ /* 0x000fe4000f8e00ff */
[----:B------:R-:W-:-:S04]  /*17e80*/  IMAD.U32 R11, RZ, RZ, UR4 ;  /* 0x00000004ff0b7e24 */ /* 0x000fc8000f8e00ff */
[----:B------:R2:W3:Y:S04]  /*17e90*/  SHFL.IDX PT, R4, R5, R4, 0x1f ;  /* 0x00001f0405047589 */ /* 0x0004e800000e0000 */
[----:B------:R2:W4:Y:S01]  /*17ea0*/  SHFL.IDX PT, R0, R0, R11, 0x1f ;  /* 0x00001f0b00007589 */ /* 0x00052200000e0000 */
[----:B------:R-:W-:Y:S05]  /*17eb0*/  @!P0 BRA `(.L_x_1475) ;  /* 0x00000000000c8947 */ /* 0x000fea0003800000 */
[----:B------:R-:W-:-:S06]  /*17ec0*/  UIADD3 UR5, UR4, -0x1, URZ ;  /* 0xffffffff04057890 */ /* 0x000fcc000fffe03f */
[----:B--2---:R-:W-:-:S05]  /*17ed0*/  IMAD.U32 R5, RZ, RZ, UR5 ;  /* 0x00000005ff057e24 */ /* 0x004fca000f8e00ff */
[----:B------:R2:W0:Y:S02]  /*17ee0*/  SHFL.IDX PT, R6, R2, R5, 0x1f ;  /* 0x00001f0502067589 */ /* 0x00042400000e0000 */
.L_x_1475:
[----:B---3--:R-:W-:Y:S01]  /*17ef0*/  ISETP.NE.AND P0, PT, R4, 0x1, PT ;  /* 0x000000010400780c */ /* 0x008fe20003f05270 */
[----:B0-----:R-:W-:Y:S01]  /*17f00*/  IMAD R24, R6, R9, R3 ;  /* 0x0000000906187224 */ /* 0x001fe200078e0203 */
[----:B------:R-:W-:-:S03]  /*17f10*/  UIADD3 UR40, UR4, UR40, URZ ;  /* 0x0000002804287290 */ /* 0x000fc6000fffe03f */
[----:B--2---:R-:W-:-:S08]  /*17f20*/  IMAD.IADD R5, R7, 0x1, -R24 ;  /* 0x0000000107057824 */ /* 0x004fd000078e0a18 */
[----:B------:R-:W-:Y:S05]  /*17f30*/  @!P0 BRA `(.L_x_1476) ;  /* 0x0000000000dc8947 */ /* 0x000fea0003800000 */
[----:B----4-:R-:W-:Y:S02]  /*17f40*/  IABS R7, R0 ;  /* 0x0000000000077213 */ /* 0x010fe40000000000 */
[----:B------:R-:W-:Y:S02]  /*17f50*/  IABS R6, R4 ;  /* 0x0000000400067213 */ /* 0x000fe40000000000 */
[----:B------:R-:W0:Y:S01]  /*17f60*/  I2F.RP R8, R7 ;  /* 0x0000000700087306 */ /* 0x000e220000209400 */
[----:B------:R-:W-:-:S07]  /*17f70*/  IABS R10, R5 ;  /* 0x00000005000a7213 */ /* 0x000fce0000000000 */
[----:B------:R-:W-:Y:S08]  /*17f80*/  I2F.RP R11, R6 ;  /* 0x00000006000b7306 */ /* 0x000ff00000209400 */
[----:B0-----:R-:W0:Y:S02]  /*17f90*/  MUFU.RCP R8, R8 ;  /* 0x0000000800087308 */ /* 0x001e240000001000 */
[----:B0-----:R-:W-:Y:S01]  /*17fa0*/  VIADD R9, R8, 0xffffffe ;  /* 0x0ffffffe08097836 */ /* 0x001fe20000000000 */
[----:B------:R-:W-:-:S05]  /*17fb0*/  IABS R8, R0 ;  /* 0x0000000000087213 */ /* 0x000fca0000000000 */
[----:B------:R0:W2:Y:S02]  /*17fc0*/  F2I.FTZ.U32.TRUNC.NTZ R3, R9 ;  /* 0x0000000900037305 */ /* 0x0000a4000021f000 */
[----:B0-----:R-:W-:Y:S02]  /*17fd0*/  IMAD.MOV R9, RZ, RZ, -R8 ;  /* 0x000000ffff097224 */ /* 0x001fe400078e0a08 */
[----:B--2---:R-:W-:-:S04]  /*17fe0*/  IMAD.MOV R2, RZ, RZ, -R3 ;  /* 0x000000ffff027224 */ /* 0x004fc800078e0a03 */
[----:B------:R-:W-:Y:S02]  /*17ff0*/  IMAD R13, R2, R7, RZ ;  /* 0x00000007020d7224 */ /* 0x000fe400078e02ff */
[----:B------:R-:W-:-:S04]  /*18000*/  IMAD.MOV.U32 R2, RZ, RZ, RZ ;  /* 0x000000ffff027224 */ /* 0x000fc800078e00ff */
[----:B------:R-:W-:Y:S02]  /*18010*/  IMAD.HI.U32 R3, R3, R13, R2 ;  /* 0x0000000d03037227 */ /* 0x000fe400078e0002 */
[----:B------:R-:W0:Y:S04]  /*18020*/  MUFU.RCP R2, R11 ;  /* 0x0000000b00027308 */ /* 0x000e280000001000 */
[----:B------:R-:W-:-:S04]  /*18030*/  IMAD.HI.U32 R8, R3, R10, RZ ;  /* 0x0000000a03087227 */ /* 0x000fc800078e00ff */
[----:B------:R-:W-:-:S05]  /*18040*/  IMAD R10, R8, R9, R10 ;  /* 0x00000009080a7224 */ /* 0x000fca00078e020a */
[----:B------:R-:W-:Y:S01]  /*18050*/  ISETP.GT.U32.AND P1, PT, R7, R10, PT ;  /* 0x0000000a0700720c */ /* 0x000fe20003f24070 */
[----:B0-----:R-:W-:Y:S02]  /*18060*/  VIADD R9, R2, 0xffffffe ;  /* 0x0ffffffe02097836 */ /* 0x001fe40000000000 */
[----:B------:R-:W-:Y:S02]  /*18070*/  IMAD.MOV.U32 R2, RZ, RZ, RZ ;  /* 0x000000ffff027224 */ /* 0x000fe400078e00ff */
[----:B------:R-:W0:Y:S08]  /*18080*/  F2I.FTZ.U32.TRUNC.NTZ R3, R9 ;  /* 0x0000000900037305 */ /* 0x000e30000021f000 */
[----:B------:R-:W-:-:S02]  /*18090*/  @!P1 IMAD.IADD R10, R10, 0x1, -R7 ;  /* 0x000000010a0a9824 */ /* 0x000fc400078e0a07 */
[----:B------:R-:W-:Y:S01]  /*180a0*/  @!P1 VIADD R8, R8, 0x1 ;  /* 0x0000000108089836 */ /* 0x000fe20000000000 */
[----:B------:R-:W-:Y:S02]  /*180b0*/  ISETP.NE.AND P1, PT, R0, RZ, PT ;  /* 0x000000ff0000720c */ /* 0x000fe40003f25270 */
[----:B------:R-:W-:Y:S01]  /*180c0*/  ISETP.GE.U32.AND P0, PT, R10, R7, PT ;  /* 0x000000070a00720c */ /* 0x000fe20003f06070 */
[----:B0-----:R-:W-:-:S04]  /*180d0*/  IMAD.MOV R7, RZ, RZ, -R3 ;  /* 0x000000ffff077224 */ /* 0x001fc800078e0a03 */
[----:B------:R-:W-:-:S04]  /*180e0*/  IMAD R7, R7, R6, RZ ;  /* 0x0000000607077224 */ /* 0x000fc800078e02ff */
[----:B------:R-:W-:Y:S01]  /*180f0*/  IMAD.HI.U32 R2, R3, R7, R2 ;  /* 0x0000000703027227 */ /* 0x000fe200078e0002 */
[----:B------:R-:W-:Y:S02]  /*18100*/  LOP3.LUT R3, R5, R0, RZ, 0x3c, !PT ;  /* 0x0000000005037212 */ /* 0x000fe400078e3cff */
[----:B------:R-:W-:Y:S01]  /*18110*/  IABS R7, R4 ;  /* 0x0000000400077213 */ /* 0x000fe20000000000 */
[----:B------:R-:W-:Y:S01]  /*18120*/  @P0 VIADD R8, R8, 0x1 ;  /* 0x0000000108080836 */ /* 0x000fe20000000000 */
[----:B------:R-:W-:-:S03]  /*18130*/  ISETP.GE.AND P2, PT, R3, RZ, PT ;  /* 0x000000ff0300720c */ /* 0x000fc60003f46270 */
[----:B------:R-:W-:-:S10]  /*18140*/  IMAD.MOV R7, RZ, RZ, -R7 ;  /* 0x000000ffff077224 */ /* 0x000fd400078e0a07 */
[----:B------:R-:W-:Y:S01]  /*18150*/  @!P2 IMAD.MOV R8, RZ, RZ, -R8 ;  /* 0x000000ffff08a224 */ /* 0x000fe200078e0a08 */
[----:B------:R-:W-:-:S04]  /*18160*/  @!P1 LOP3.LUT R8, RZ, R0, RZ, 0x33, !PT ;  /* 0x00000000ff089212 */ /* 0x000fc800078e33ff */
[----:B------:R-:W-:-:S05]  /*18170*/  IABS R3, R8 ;  /* 0x0000000800037213 */ /* 0x000fca0000000000 */
        /* <DEDUP_REMOVED lines=12> */
[--C-:B------:R-:W-:Y:S02]  /*18240*/  IMAD.MOV R3, RZ, RZ, -R2.reuse ;  /* 0x000000ffff037224 */ /* 0x100fe400078e0a02 */
[C---:B------:R-:W-:Y:S02]  /*18250*/  IMAD R7, R4.reuse, 0x1000000, R2 ;  /* 0x0100000004077824 */ /* 0x040fe400078e0202 */
[--C-:B------:R-:W-:Y:S02]  /*18260*/  IMAD R4, R4, R3, R8.reuse ;  /* 0x0000000304047224 */ /* 0x100fe400078e0208 */
[----:B------:R-:W-:Y:S02]  /*18270*/  IMAD.MOV R3, RZ, RZ, -R8 ;  /* 0x000000ffff037224 */ /* 0x000fe400078e0a08 */
[----:B-1----:R-:W-:Y:S02]  /*18280*/  IMAD R26, R4, 0x10000, R7 ;  /* 0x00010000041a7824 */ /* 0x002fe400078e0207 */
[----:B------:R-:W-:Y:S01]  /*18290*/  IMAD R3, R0, R3, R5 ;  /* 0x0000000300037224 */ /* 0x000fe200078e0205 */
[----:B------:R-:W-:Y:S06]  /*182a0*/  BRA `(.L_x_1477) ;  /* 0x0000000000f87947 */ /* 0x000fec0003800000 */
.L_x_1476:
[----:B------:R-:W-:Y:S02]  /*182b0*/  ULDC.64 UR4, c[0x0][0xc90] ;  /* 0x0003240000047ab9 */ /* 0x000fe40000000a00 */
[----:B------:R-:W-:-:S06]  /*182c0*/  UIMAD.WIDE UR4, UR40, 0x4, UR4 ;  /* 0x00000004280478a5 */ /* 0x000fcc000f8e0204 */
[----:B------:R-:W-:Y:S02]  /*182d0*/  IMAD.U32 R2, RZ, RZ, UR4 ;  /* 0x00000004ff027e24 */ /* 0x000fe4000f8e00ff */
[----:B------:R-:W-:-:S05]  /*182e0*/  IMAD.U32 R3, RZ, RZ, UR5 ;  /* 0x00000005ff037e24 */ /* 0x000fca000f8e00ff */
[----:B------:R0:W4:Y:S02]  /*182f0*/  LDG.E R6, desc[UR56][R2.64] ;  /* 0x0000003802067981 */ /* 0x000124000c1e1900 */
[----:B0-----:R-:W-:Y:S02]  /*18300*/  IMAD.MOV.U32 R2, RZ, RZ, RZ ;  /* 0x000000ffff027224 */ /* 0x001fe400078e00ff */
[----:B----4-:R-:W-:-:S05]  /*18310*/  IMAD R4, R0, R6, RZ ;  /* 0x0000000600047224 */ /* 0x010fca00078e02ff */
[----:B------:R-:W-:-:S04]  /*18320*/  IABS R7, R4 ;  /* 0x0000000400077213 */ /* 0x000fc80000000000 */
[----:B------:R-:W0:Y:S08]  /*18330*/  I2F.RP R8, R7 ;  /* 0x0000000700087306 */ /* 0x000e300000209400 */
[----:B0-----:R-:W0:Y:S02]  /*18340*/  MUFU.RCP R8, R8 ;  /* 0x0000000800087308 */ /* 0x001e240000001000 */
[----:B0-----:R-:W-:-:S06]  /*18350*/  VIADD R10, R8, 0xffffffe ;  /* 0x0ffffffe080a7836 */ /* 0x001fcc0000000000 */
[----:B------:R-:W0:Y:S02]  /*18360*/  F2I.FTZ.U32.TRUNC.NTZ R3, R10 ;  /* 0x0000000a00037305 */ /* 0x000e24000021f000 */
[----:B0-----:R-:W-:-:S04]  /*18370*/  IMAD.MOV R12, RZ, RZ, -R3 ;  /* 0x000000ffff0c7224 */ /* 0x001fc800078e0a03 */
[----:B------:R-:W-:-:S04]  /*18380*/  IMAD R11, R12, R7, RZ ;  /* 0x000000070c0b7224 */ /* 0x000fc800078e02ff */
[----:B------:R-:W-:Y:S01]  /*18390*/  IMAD.HI.U32 R2, R3, R11, R2 ;  /* 0x0000000b03027227 */ /* 0x000fe200078e0002 */
[----:B------:R-:W-:Y:S02]  /*183a0*/  IABS R11, R4 ;  /* 0x00000004000b7213 */ /* 0x000fe40000000000 */
[----:B------:R-:W-:-:S03]  /*183b0*/  IABS R3, R5 ;  /* 0x0000000500037213 */ /* 0x000fc60000000000 */
        /* <DEDUP_REMOVED lines=16> */
[----:B------:R-:W-:-:S03]  /*184c0*/  IMAD R4, R4, R11, R5 ;  /* 0x0000000b04047224 */ /* 0x000fc600078e0205 */
[----:B------:R-:W-:Y:S02]  /*184d0*/  VIADDMNMX R6, R2, R9, R6, PT ;  /* 0x0000000902067246 */ /* 0x000fe40003800106 */
[----:B------:R-:W-:Y:S02]  /*184e0*/  IABS R10, R4 ;  /* 0x00000004000a7213 */ /* 0x000fe40000000000 */
[----:B------:R-:W-:-:S04]  /*184f0*/  IABS R8, R6 ;  /* 0x0000000600087213 */ /* 0x000fc80000000000 */
[----:B------:R-:W0:Y:S08]  /*18500*/  I2F.RP R9, R8 ;  /* 0x0000000800097306 */ /* 0x000e300000209400 */
[----:B0-----:R-:W0:Y:S02]  /*18510*/  MUFU.RCP R9, R9 ;  /* 0x0000000900097308 */ /* 0x001e240000001000 */
[----:B0-----:R-:W-:-:S06]  /*18520*/  VIADD R2, R9, 0xffffffe ;  /* 0x0ffffffe09027836 */ /* 0x001fcc0000000000 */
[----:B------:R0:W2:Y:S02]  /*18530*/  F2I.FTZ.U32.TRUNC.NTZ R3, R2 ;  /* 0x0000000200037305 */ /* 0x0000a4000021f000 */
[----:B0-----:R-:W-:Y:S02]  /*18540*/  IMAD.MOV.U32 R2, RZ, RZ, RZ ;  /* 0x000000ffff027224 */ /* 0x001fe400078e00ff */
[----:B--2---:R-:W-:-:S04]  /*18550*/  IMAD.MOV R5, RZ, RZ, -R3 ;  /* 0x000000ffff057224 */ /* 0x004fc800078e0a03 */
[----:B------:R-:W-:-:S04]  /*18560*/  IMAD R5, R5, R8, RZ ;  /* 0x0000000805057224 */ /* 0x000fc800078e02ff */
[----:B------:R-:W-:Y:S01]  /*18570*/  IMAD.HI.U32 R3, R3, R5, R2 ;  /* 0x0000000503037227 */ /* 0x000fe200078e0002 */
[-C--:B------:R-:W-:Y:S02]  /*18580*/  IABS R5, R6.reuse ;  /* 0x0000000600057213 */ /* 0x080fe40000000000 */
[----:B------:R-:W-:Y:S02]  /*18590*/  LOP3.LUT R2, R4, R6, RZ, 0x3c, !PT ;  /* 0x0000000604027212 */ /* 0x000fe400078e3cff */
[----:B------:R-:W-:Y:S01]  /*185a0*/  IADD3 R4, R7, 0x1000000, R4 ;  /* 0x0100000007047810 */ /* 0x000fe20007ffe004 */
[----:B------:R-:W-:Y:S01]  /*185b0*/  IMAD.MOV R5, RZ, RZ, -R5 ;  /* 0x000000ffff057224 */ /* 0x000fe200078e0a05 */
[----:B------:R-:W-:Y:S01]  /*185c0*/  ISETP.GE.AND P2, PT, R2, RZ, PT ;  /* 0x000000ff0200720c */ /* 0x000fe20003f46270 */
        /* <DEDUP_REMOVED lines=9> */
[----:B------:R-:W-:Y:S01]  /*18660*/  @!P1 LOP3.LUT R3, RZ, R6, RZ, 0x33, !PT ;  /* 0x00000006ff039212 */ /* 0x000fe200078e33ff */
[----:B------:R-:W-:-:S04]  /*18670*/  IMAD.MOV R6, RZ, RZ, -R6 ;  /* 0x000000ffff067224 */ /* 0x000fc800078e0a06 */
[----:B-1----:R-:W-:-:S07]  /*18680*/  IMAD R26, R3, R6, R4 ;  /* 0x00000006031a7224 */ /* 0x002fce00078e0204 */
.L_x_1477:
[----:B------:R-:W-:-:S05]  /*18690*/  LOP3.LUT R3, RZ, R3, RZ, 0x33, !PT ;  /* 0x00000003ff037212 */ /* 0x000fca00078e33ff */
[----:B------:R-:W-:Y:S01]  /*186a0*/  IMAD.IADD R25, R0, 0x1, R3 ;  /* 0x0000000100197824 */ /* 0x000fe200078e0203 */
[----:B------:R-:W-:Y:S06]  /*186b0*/  BRA `(.L_x_1478) ;  /* 0x0000000000107947 */ /* 0x000fec0003800000 */
.L_x_1473:
[----:B------:R-:W-:Y:S01]  /*186c0*/  IMAD.MOV.U32 R24, RZ, RZ, R7 ;  /* 0x000000ffff187224 */ /* 0x000fe200078e0007 */
[----:B------:R-:W-:Y:S01]  /*186d0*/  ULDC UR40, c[0x0][0xc3c] ;  /* 0x00030f0000287ab9 */ /* 0x000fe20000000800 */
[----:B------:R-:W-:Y:S02]  /*186e0*/  IMAD.MOV.U32 R25, RZ, RZ, RZ ;  /* 0x000000ffff197224 */ /* 0x000fe400078e00ff */
[----:B-1----:R-:W-:-:S07]  /*186f0*/  IMAD.MOV.U32 R26, RZ, RZ, RZ ;  /* 0x000000ffff1a7224 */ /* 0x002fce00078e00ff */
.L_x_1478:
[----:B------:R-:W1:Y:S01]  /*18700*/  S2R R0, SR_TID.X ;  /* 0x0000000000007919 */ /* 0x000e620000002100 */
[----:B------:R-:W-:Y:S01]  /*18710*/  IMAD.U32 R27, RZ, RZ, UR40 ;  /* 0x00000028ff1b7e24 */ /* 0x000fe2000f8e00ff */
[----:B------:R-:W-:Y:S01]  /*18720*/  BAR.SYNC.DEFER_BLOCKING 0x4, 0x180 ;  /* 0x0106000000007b1d */ /* 0x000fe20000010000 */
[----:B-1----:R-:W-:-:S04]  /*18730*/  LOP3.LUT R0, R0, 0x1f, RZ, 0xc0, !PT ;  /* 0x0000001f00007812 */ /* 0x002fc800078ec0ff */
[----:B------:R-:W-:-:S13]  /*18740*/  ISETP.NE.AND P0, PT, R0, RZ, PT ;  /* 0x000000ff0000720c */ /* 0x000fda0003f05270 */
[----:B------:R-:W1:Y:S01]  /*18750*/  @!P0 S2R R37, SR_CgaCtaId ;  /* 0x0000000000258919 */ /* 0x000e620000008800 */
[----:B------:R-:W-:-:S04]  /*18760*/  @!P0 MOV R0, 0x400 ;  /* 0x0000040000008802 */ /* 0x000fc80000000f00 */
[----:B-1----:R-:W-:-:S05]  /*18770*/  @!P0 LEA R16, R37, R0, 0x18 ;  /* 0x0000000025108211 */ /* 0x002fca00078ec0ff */
[----:B------:R1:W-:Y:S01]  /*18780*/  @!P0 STS.128 [R16+0x228d0], R24 ;  /* 0x0228d01810008388 */ /* 0x0003e20000000c00 */
[----:B------:R-:W-:Y:S06]  /*18790*/  BAR.ARV 0x5, 0x180 ;  /* 0x0146000000007b1d */ /* 0x000fec0000002000 */
.L_x_1471:
[----:B------:R-:W-:Y:S02]  /*187a0*/  ULDC UR4, c[0x0][0xc3c] ;  /* 0x00030f0000047ab9 */ /* 0x000fe40000000800 */
[----:B------:R-:W-:-:S06]  /*187b0*/  UISETP.GE.AND UP0, UPT, UR40, UR4, UPT ;  /* 0x000000042800728c */ /* 0x000fcc000bf06270 */
[----:B------:R-:W-:-:S13]  /*187c0*/  PLOP3.LUT P0, PT, PT, PT, UP0, 0x80, 0x0 ;  /* 0x000000000000781c */ /* 0x000fda0003f0f008 */
[----:B------:R-:W-:Y:S05]  /*187d0*/  @!P0 BRA `(.L_x_1479) ;  /* 0xffffffa800588947 */ /* 0x000fea000383ffff */
.L_x_1397:
[----:B0-----:R-:W3:Y:S01]  /*187e0*/  LDL.LU R0, [R1+0x10] ;  /* 0x0000100001007983 */ /* 0x001ee20000300800 */
[----:B------:R-:W-:Y:S01]  /*187f0*/  BSSY B0, `(.L_x_1480) ;  /* 0x000000b000007945 */ /* 0x000fe20003800000 */
[----:B------:R-:W0:Y:S01]  /*18800*/  S2R R5, SR_CgaCtaId ;  /* 0x0000000000057919 */ /* 0x000e220000008800 */
[----:B---3--:R-:W-:-:S05]  /*18810*/  VIADD R0, R0, 0x1 ;  /* 0x0000000100007836 */ /* 0x008fca0000000000 */
[----:B--2---:R-:W-:-:S04]  /*18820*/  LEA.HI R2, R0, R0, RZ, 0x1 ;  /* 0x0000000000027211 */ /* 0x004fc800078f08ff */
[----:B------:R-:W-:Y:S02]  /*18830*/  LOP3.LUT R3, R2, 0xfffffffe, RZ, 0xc0, !PT ;  /* 0xfffffffe02037812 */ /* 0x000fe400078ec0ff */
[----:B------:R-:W-:-:S03]  /*18840*/  MOV R2, 0x400 ;  /* 0x0000040000027802 */ /* 0x000fc60000000f00 */
[----:B------:R-:W-:Y:S01]  /*18850*/  IMAD.IADD R0, R0, 0x1, -R3 ;  /* 0x0000000100007824 */ /* 0x000fe200078e0a03 */
[----:B0-----:R-:W-:-:S04]  /*18860*/  LEA R5, R5, R2, 0x18 ;  /* 0x0000000205057211 */ /* 0x001fc800078ec0ff */
[----:B------:R-:W-:-:S04]  /*18870*/  SHF.L.U32 R0, R0, 0x1f, RZ ;  /* 0x0000001f00007819 */ /* 0x000fc800000006ff */
[----:B------:R-:W0:Y:S02]  /*18880*/  SYNCS.PHASECHK.TRANS64.TRYWAIT P0, [R5+URZ+0x22820], R0 ;  /* 0x02282000050075a7 */ /* 0x000e24000800017f */
[----:B0-----:R-:W-:Y:S05]  /*18890*/  @!P0 BRA `(.L_x_1481) ;  /* 0x00000024000c8947 */ /* 0x001fea0003800000 */
.L_x_1558:
[----:B------:R-:W-:Y:S05]  /*188a0*/  BSYNC B0 ;  /* 0x0000000000007941 */ /* 0x000fea0003800000 */
.L_x_1480:
[----:B------:R-:W-:-:S03]  /*188b0*/  UMOV UR4, 0xffffffff ;  /* 0xffffffff00047882 */ /* 0x000fc60000000000 */
[----:B------:R-:W-:Y:S05]  /*188c0*/  BRA.DIV UR4, `(.L_x_1482) ;  /* 0x0000002604147947 */ /* 0x000fea000b800000 */
[----:B0-----:R-:W0:Y:S02]  /*188d0*/  S2R R0, SR_TID.X ;  /* 0x0000000000007919 */ /* 0x001e240000002100 */
[----:B0-----:R-:W-:-:S04]  /*188e0*/  SHF.R.U32.HI R0, RZ, 0x5, R0 ;  /* 0x00000005ff007819 */ /* 0x001fc80000011600 */
[----:B------:R-:W-:-:S05]  /*188f0*/  LOP3.LUT R0, R0, 0x3, RZ, 0xc0, !PT ;  /* 0x0000000300007812 */ /* 0x000fca00078ec0ff */
[----:B------:R0:W2:Y:S02]  /*18900*/  SHFL.IDX PT, R14, R0, RZ, 0x1f ;  /* 0x00001fff000e7589 */ /* 0x0000a400000e0000 */
.L_x_1561:
[----:B--2---:R-:W-:Y:S01]  /*18910*/  ISETP.NE.AND P0, PT, R14, RZ, PT ;  /* 0x000000ff0e00720c */ /* 0x004fe20003f05270 */
[----:B------:R-:W-:-:S12]  /*18920*/  BSSY B0, `(.L_x_1483) ;  /* 0x000002c000007945 */ /* 0x000fd80003800000 */
[----:B------:R-:W-:Y:S05]  /*18930*/  @P0 BRA `(.L_x_1484) ;  /* 0x0000000000a80947 */ /* 0x000fea0003800000 */
[----:B------:R-:W-:-:S03]  /*18940*/  UMOV UR4, 0xffffffff ;  /* 0xffffffff00047882 */ /* 0x000fc60000000000 */
[----:B------:R-:W-:Y:S05]  /*18950*/  BRA.DIV UR4, `(.L_x_1485) ;  /* 0x0000002604247947 */ /* 0x000fea000b800000 */
[----:B------:R-:W-:-:S13]  /*18960*/  ELECT P6, URZ, PT ;  /* 0x00000000003f782f */ /* 0x000fda00038c0000 */
.L_x_1564:
[----:B------:R-:W-:Y:S05]  /*18970*/  @!P6 BRA `(.L_x_1484) ;  /* 0x000000000098e947 */ /* 0x000fea0003800000 */
[----:B------:R-:W-:-:S06]  /*18980*/  ULOP3.LUT UR4, UR45, 0x2, URZ, 0xfc, !UPT ;  /* 0x000000022d047892 */ /* 0x000fcc000f8efc3f */
[----:B0-----:R-:W-:-:S05]  /*18990*/  IMAD.U32 R0, RZ, RZ, UR4 ;  /* 0x00000004ff007e24 */ /* 0x001fca000f8e00ff */
[----:B------:R-:W-:-:S13]  /*189a0*/  ISETP.NE.AND P0, PT, R0, 0x3, PT ;  /* 0x000000030000780c */ /* 0x000fda0003f05270 */
[----:B------:R-:W-:Y:S05]  /*189b0*/  @!P0 BRA `(.L_x_1486) ;  /* 0x0000000000048947 */ /* 0x000fea0003800000 */
[----:B------:R-:W-:Y:S01]  /*189c0*/  BPT.TRAP 0x1 ;  /* 0x000000040000795c */ /* 0x000fe20000300000 */
.L_x_1486:
[----:B------:R-:W-:Y:S01]  /*189d0*/  IMAD R3, R19, 0x8, R5 ;  /* 0x0000000813037824 */ /* 0x000fe200078e0205 */
[----:B------:R-:W-:Y:S01]  /*189e0*/  SHF.L.U32 R2, R23, 0x1f, RZ ;  /* 0x0000001f17027819 */ /* 0x000fe200000006ff */
[----:B------:R-:W-:-:S03]  /*189f0*/  VIADD R19, R19, 0x1 ;  /* 0x0000000113137836 */ /* 0x000fc60000000000 */
[----:B------:R-:W0:Y:S02]  /*18a00*/  SYNCS.PHASECHK.TRANS64.TRYWAIT P1, [R3+URZ+0x22840], R2 ;  /* 0x02284002030075a7 */ /* 0x000e24000802017f */
[----:B------:R-:W-:-:S04]  /*18a10*/  ISETP.NE.AND P2, PT, R19, 0x2, PT ;  /* 0x000000021300780c */ /* 0x000fc80003f45270 */
[----:B------:R-:W-:Y:S01]  /*18a20*/  SEL R0, RZ, 0x1, P2 ;  /* 0x00000001ff007807 */ /* 0x000fe20001000000 */
[----:B0-----:R-:W-:Y:S08]  /*18a30*/  @!P1 BRA `(.L_x_1487) ;  /* 0x00000024000c9947 */ /* 0x001ff00003800000 */
.L_x_1565:
[----:B------:R-:W-:Y:S02]  /*18a40*/  SEL R19, R19, RZ, P2 ;  /* 0x000000ff13137207 */ /* 0x000fe40001000000 */
[----:B------:R-:W-:Y:S01]  /*18a50*/  LOP3.LUT R0, R23, R0, RZ, 0x3c, !PT ;  /* 0x0000000017007212 */ /* 0x000fe200078e3cff */
[----:B------:R-:W-:Y:S06]  /*18a60*/  @!P0 BRA `(.L_x_1488) ;  /* 0x0000000000048947 */ /* 0x000fec0003800000 */
[----:B------:R-:W-:Y:S01]  /*18a70*/  BPT.TRAP 0x1 ;  /* 0x000000040000795c */ /* 0x000fe20000300000 */
.L_x_1488:
[----:B------:R-:W-:Y:S01]  /*18a80*/  IMAD R19, R19, 0x8, R5 ;  /* 0x0000000813137824 */ /* 0x000fe200078e0205 */
[----:B------:R-:W-:-:S04]  /*18a90*/  SHF.L.U32 R0, R0, 0x1f, RZ ;  /* 0x0000001f00007819 */ /* 0x000fc800000006ff */
[----:B------:R-:W2:Y:S02]  /*18aa0*/  SYNCS.PHASECHK.TRANS64.TRYWAIT P1, [R19+URZ+0x22840], R0 ;  /* 0x02284000130075a7 */ /* 0x000ea4000802017f */
[----:B--2---:R-:W-:Y:S05]  /*18ab0*/  @!P1 BRA `(.L_x_1489) ;  /* 0x0000002400009947 */ /* 0x004fea0003800000 */
.L_x_1566:
[----:B------:R-:W-:Y:S05]  /*18ac0*/  @!P0 BRA `(.L_x_1490) ;  /* 0x0000000000048947 */ /* 0x000fea0003800000 */
[----:B------:R-:W-:Y:S01]  /*18ad0*/  BPT.TRAP 0x1 ;  /* 0x000000040000795c */ /* 0x000fe20000300000 */
.L_x_1490:
[----:B------:R-:W3:Y:S02]  /*18ae0*/  SYNCS.PHASECHK.TRANS64.TRYWAIT P1, [R3+URZ+0x22860], R2 ;  /* 0x02286002030075a7 */ /* 0x000ee4000802017f */
[----:B---3--:R-:W-:Y:S05]  /*18af0*/  @!P1 BRA `(.L_x_1491) ;  /* 0x0000002400049947 */ /* 0x008fea0003800000 */
.L_x_1567:
[----:B------:R-:W-:Y:S05]  /*18b00*/  @!P0 BRA `(.L_x_1492) ;  /* 0x0000000000048947 */ /* 0x000fea0003800000 */
[----:B------:R-:W-:Y:S01]  /*18b10*/  BPT.TRAP 0x1 ;  /* 0x000000040000795c */ /* 0x000fe20000300000 */
.L_x_1492:
[----:B------:R-:W4:Y:S02]  /*18b20*/  SYNCS.PHASECHK.TRANS64.TRYWAIT P1, [R19+URZ+0x22860], R0 ;  /* 0x02286000130075a7 */ /* 0x000f24000802017f */
[----:B----4-:R-:W-:Y:S05]  /*18b30*/  @!P1 BRA `(.L_x_1493) ;  /* 0x0000002400089947 */ /* 0x010fea0003800000 */
.L_x_1568:
[----:B------:R-:W-:Y:S05]  /*18b40*/  @!P0 BRA `(.L_x_1494) ;  /* 0x0000000000048947 */ /* 0x000fea0003800000 */
[----:B------:R-:W-:Y:S01]  /*18b50*/  BPT.TRAP 0x1 ;  /* 0x000000040000795c */ /* 0x000fe20000300000 */
.L_x_1494:
[----:B------:R-:W5:Y:S02]  /*18b60*/  SYNCS.PHASECHK.TRANS64.TRYWAIT P1, [R3+URZ+0x22880], R2 ;  /* 0x02288002030075a7 */ /* 0x000f64000802017f */
[----:B-----5:R-:W-:Y:S05]  /*18b70*/  @!P1 BRA `(.L_x_1495) ;  /* 0x00000024000c9947 */ /* 0x020fea0003800000 */
.L_x_1569:
[----:B------:R-:W-:Y:S05]  /*18b80*/  @!P0 BRA `(.L_x_1496) ;  /* 0x0000000000048947 */ /* 0x000fea0003800000 */
[----:B------:R-:W-:Y:S01]  /*18b90*/  BPT.TRAP 0x1 ;  /* 0x000000040000795c */ /* 0x000fe20000300000 */
.L_x_1496:
[----:B------:R0:W0:Y:S02]  /*18ba0*/  SYNCS.PHASECHK.TRANS64.TRYWAIT P0, [R19+URZ+0x22880], R0 ;  /* 0x02288000130075a7 */ /* 0x000024000800017f */
[----:B0-----:R-:W-:Y:S05]  /*18bb0*/  @!P0 NANOSLEEP.SYNCS 0x989680 ;  /* 0x009896800000895d */ /* 0x001fea0003900000 */
[----:B------:R-:W0:Y:S02]  /*18bc0*/  @!P0 SYNCS.PHASECHK.TRANS64 P0, [R19+URZ+0x22880], R0 ;  /* 0x02288000130085a7 */ /* 0x000e24000800007f */
[----:B0-----:R-:W-:Y:S05]  /*18bd0*/  @!P0 BRA `(.L_x_1496) ;  /* 0xfffffffc00f08947 */ /* 0x001fea000383ffff */
.L_x_1484:
[----:B------:R-:W-:Y:S05]  /*18be0*/  BSYNC B0 ;  /* 0x0000000000007941 */ /* 0x000fea0003800000 */
.L_x_1483:
[----:B------:R-:W-:Y:S05]  /*18bf0*/  EXIT ;  /* 0x000000000000794d */ /* 0x000fea0003800000 */
.L_x_1289:
[----:B0-----:R-:W-:-:S04]  /*18c00*/  IMAD.U32 R3, RZ, RZ, UR36 ;  /* 0x00000024ff037e24 */ /* 0x001fc8000f8e00ff */
[----:B------:R0:W1:Y:S03]  /*18c10*/  SYNCS.PHASECHK.TRANS64.TRYWAIT P1, [R3+URZ+0x22800], R0 ;  /* 0x02280000030075a7 */ /* 0x000066000802017f */
[----:B-1----:R-:W-:Y:S05]  /*18c20*/  @!P1 NANOSLEEP.SYNCS 0x989680 ;  /* 0x009896800000995d */ /* 0x002fea0003900000 */
[----:B------:R-:W1:Y:S02]  /*18c30*/  @!P1 SYNCS.PHASECHK.TRANS64 P1, [R3+URZ+0x22800], R0 ;  /* 0x02280000030095a7 */ /* 0x000e64000802007f */
[----:B-1----:R-:W-:Y:S05]  /*18c40*/  @!P1 BRA `(.L_x_1289) ;  /* 0xfffffffc00ec9947 */ /* 0x002fea000383ffff */
[----:B------:R-:W-:Y:S05]  /*18c50*/  BRA `(.L_x_1497) ;  /* 0xfffffe9400dc7947 */ /* 0x000fea000383ffff */
.L_x_1293:
[----:B-1----:R1:W2:Y:S02]  /*18c60*/  SYNCS.PHASECHK.TRANS64.TRYWAIT P1, [R3+URZ+0x22830], R0 ;  /* 0x02283000030075a7 */ /* 0x0022a4000802017f */
[----:B--2---:R-:W-:Y:S05]  /*18c70*/  @!P1 NANOSLEEP.SYNCS 0x989680 ;  /* 0x009896800000995d */ /* 0x004fea0003900000 */
[----:B------:R-:W2:Y:S02]  /*18c80*/  @!P1 SYNCS.PHASECHK.TRANS64 P1, [R3+URZ+0x22830], R0 ;  /* 0x02283000030095a7 */ /* 0x000ea4000802007f */
[----:B--2---:R-:W-:Y:S05]  /*18c90*/  @!P1 BRA `(.L_x_1293) ;  /* 0xfffffffc00f09947 */ /* 0x004fea000383ffff */
[----:B------:R-:W-:Y:S05]  /*18ca0*/  BRA `(.L_x_1292) ;  /* 0xfffffe9400f87947 */ /* 0x000fea000383ffff */
.L_x_1310:
[----:B-1----:R-:W-:-:S04]  /*18cb0*/  IMAD.U32 R4, RZ, RZ, UR6 ;  /* 0x00000006ff047e24 */ /* 0x002fc8000f8e00ff */
[----:B------:R1:W2:Y:S03]  /*18cc0*/  SYNCS.PHASECHK.TRANS64.TRYWAIT P1, [R4+URZ+0x22830], R3 ;  /* 0x02283003040075a7 */ /* 0x0002a6000802017f */
[----:B--2---:R-:W-:Y:S05]  /*18cd0*/  @!P1 NANOSLEEP.SYNCS 0x989680 ;  /* 0x009896800000995d */ /* 0x004fea0003900000 */
[----:B------:R-:W2:Y:S02]  /*18ce0*/  @!P1 SYNCS.PHASECHK.TRANS64 P1, [R4+URZ+0x22830], R3 ;  /* 0x02283003040095a7 */ /* 0x000ea4000802007f */
[----:B--2---:R-:W-:Y:S05]  /*18cf0*/  @!P1 BRA `(.L_x_1310) ;  /* 0xfffffffc00ec9947 */ /* 0x004fea000383ffff */
[----:B------:R-:W-:Y:S05]  /*18d00*/  BRA `(.L_x_1307) ;  /* 0xfffffecc00047947 */ /* 0x000fea000383ffff */
.L_x_1314:
[----:B-1----:R-:W-:-:S04]  /*18d10*/  IMAD.U32 R4, RZ, RZ, UR6 ;  /* 0x00000006ff047e24 */ /* 0x002fc8000f8e00ff */
[----:B------:R1:W2:Y:S03]  /*18d20*/  SYNCS.PHASECHK.TRANS64.TRYWAIT P1, [R4+URZ+0x22850], R3 ;  /* 0x02285003040075a7 */ /* 0x0002a6000802017f */
[----:B--2---:R-:W-:Y:S05]  /*18d30*/  @!P1 NANOSLEEP.SYNCS 0x989680 ;  /* 0x009896800000995d */ /* 0x004fea0003900000 */
[----:B------:R-:W2:Y:S02]  /*18d40*/  @!P1 SYNCS.PHASECHK.TRANS64 P1, [R4+URZ+0x22850], R3 ;  /* 0x02285003040095a7 */ /* 0x000ea4000802007f */
[----:B--2---:R-:W-:Y:S05]  /*18d50*/  @!P1 BRA `(.L_x_1314) ;  /* 0xfffffffc00ec9947 */ /* 0x004fea000383ffff */
[----:B------:R-:W-:Y:S05]  /*18d60*/  BRA `(.L_x_1311) ;  /* 0xfffffecc00b07947 */ /* 0x000fea000383ffff */
.L_x_1333:
[----:B-1----:R-:W-:-:S04]  /*18d70*/  IMAD.U32 R4, RZ, RZ, UR6 ;  /* 0x00000006ff047e24 */ /* 0x002fc8000f8e00ff */
[----:B------:R1:W2:Y:S03]  /*18d80*/  SYNCS.PHASECHK.TRANS64.TRYWAIT P1, [R4+URZ+0x22830], R3 ;  /* 0x02283003040075a7 */ /* 0x0002a6000802017f */
[----:B--2---:R-:W-:Y:S05]  /*18d90*/  @!P1 NANOSLEEP.SYNCS 0x989680 ;  /* 0x009896800000995d */ /* 0x004fea0003900000 */
[----:B------:R-:W2:Y:S02]  /*18da0*/  @!P1 SYNCS.PHASECHK.TRANS64 P1, [R4+URZ+0x22830], R3 ;  /* 0x02283003040095a7 */ /* 0x000ea4000802007f */
[----:B--2---:R-:W-:Y:S05]  /*18db0*/  @!P1 BRA `(.L_x_1333) ;  /* 0xfffffffc00ec9947 */ /* 0x004fea000383ffff */
[----:B------:R-:W-:Y:S05]  /*18dc0*/  BRA `(.L_x_1330) ;  /* 0xfffffefc005c7947 */ /* 0x000fea000383ffff */
.L_x_1337:
[----:B-1----:R-:W-:-:S04]  /*18dd0*/  IMAD.U32 R4, RZ, RZ, UR6 ;  /* 0x00000006ff047e24 */ /* 0x002fc8000f8e00ff */
[----:B------:R1:W2:Y:S03]  /*18de0*/  SYNCS.PHASECHK.TRANS64.TRYWAIT P1, [R4+URZ+0x22850], R3 ;  /* 0x02285003040075a7 */ /* 0x0002a6000802017f */
[----:B--2---:R-:W-:Y:S05]  /*18df0*/  @!P1 NANOSLEEP.SYNCS 0x989680 ;  /* 0x009896800000995d */ /* 0x004fea0003900000 */
[----:B------:R-:W2:Y:S02]  /*18e00*/  @!P1 SYNCS.PHASECHK.TRANS64 P1, [R4+URZ+0x22850], R3 ;  /* 0x02285003040095a7 */ /* 0x000ea4000802007f */
[----:B--2---:R-:W-:Y:S05]  /*18e10*/  @!P1 BRA `(.L_x_1337) ;  /* 0xfffffffc00ec9947 */ /* 0x004fea000383ffff */
[----:B------:R-:W-:Y:S05]  /*18e20*/  BRA `(.L_x_1334) ;  /* 0xffffff0000087947 */ /* 0x000fea000383ffff */
.L_x_1345:
[----:B-1----:R-:W-:-:S04]  /*18e30*/  IMAD.U32 R4, RZ, RZ, UR6 ;  /* 0x00000006ff047e24 */ /* 0x002fc8000f8e00ff */
[----:B------:R1:W2:Y:S03]  /*18e40*/  SYNCS.PHASECHK.TRANS64.TRYWAIT P1, [R4+URZ+0x22830], R3 ;  /* 0x02283003040075a7 */ /* 0x0002a6000802017f */
[----:B--2---:R-:W-:Y:S05]  /*18e50*/  @!P1 NANOSLEEP.SYNCS 0x989680 ;  /* 0x009896800000995d */ /* 0x004fea0003900000 */
[----:B------:R-:W2:Y:S02]  /*18e60*/  @!P1 SYNCS.PHASECHK.TRANS64 P1, [R4+URZ+0x22830], R3 ;  /* 0x02283003040095a7 */ /* 0x000ea4000802007f */
[----:B--2---:R-:W-:Y:S05]  /*18e70*/  @!P1 BRA `(.L_x_1345) ;  /* 0xfffffffc00ec9947 */ /* 0x004fea000383ffff */
[----:B------:R-:W-:Y:S05]  /*18e80*/  BRA `(.L_x_1342) ;  /* 0xffffff1800e47947 */ /* 0x000fea000383ffff */
.L_x_1349:
[----:B-1----:R-:W-:-:S04]  /*18e90*/  IMAD.U32 R4, RZ, RZ, UR6 ;  /* 0x00000006ff047e24 */ /* 0x002fc8000f8e00ff */
[----:B------:R1:W2:Y:S03]  /*18ea0*/  SYNCS.PHASECHK.TRANS64.TRYWAIT P1, [R4+URZ+0x22850], R3 ;  /* 0x02285003040075a7 */ /* 0x0002a6000802017f */
[----:B--2---:R-:W-:Y:S05]  /*18eb0*/  @!P1 NANOSLEEP.SYNCS 0x989680 ;  /* 0x009896800000995d */ /* 0x004fea0003900000 */
[----:B------:R-:W2:Y:S02]  /*18ec0*/  @!P1 SYNCS.PHASECHK.TRANS64 P1, [R4+URZ+0x22850], R3 ;  /* 0x02285003040095a7 */ /* 0x000ea4000802007f */
[----:B--2---:R-:W-:Y:S05]  /*18ed0*/  @!P1 BRA `(.L_x_1349) ;  /* 0xfffffffc00ec9947 */ /* 0x004fea000383ffff */
[----:B------:R-:W-:Y:S05]  /*18ee0*/  BRA `(.L_x_1346) ;  /* 0xffffff1c00847947 */ /* 0x000fea000383ffff */
.L_x_1364:
[----:B-1----:R-:W-:-:S04]  /*18ef0*/  IMAD.U32 R6, RZ, RZ, UR9 ;  /* 0x00000009ff067e24 */ /* 0x002fc8000f8e00ff */
[----:B------:R1:W2:Y:S03]  /*18f00*/  SYNCS.PHASECHK.TRANS64.TRYWAIT P1, [R6+URZ+0x22850], R5 ;  /* 0x02285005060075a7 */ /* 0x0002a6000802017f */
[----:B--2---:R-:W-:Y:S05]  /*18f10*/  @!P1 NANOSLEEP.SYNCS 0x989680 ;  /* 0x009896800000995d */ /* 0x004fea0003900000 */
[----:B------:R-:W2:Y:S02]  /*18f20*/  @!P1 SYNCS.PHASECHK.TRANS64 P1, [R6+URZ+0x22850], R5 ;  /* 0x02285005060095a7 */ /* 0x000ea4000802007f */
[----:B--2---:R-:W-:Y:S05]  /*18f30*/  @!P1 BRA `(.L_x_1364) ;  /* 0xfffffffc00ec9947 */ /* 0x004fea000383ffff */
[----:B------:R-:W-:Y:S05]  /*18f40*/  BRA `(.L_x_1363) ;  /* 0xffffff4800647947 */ /* 0x000fea000383ffff */
.L_x_1419:
        /* <DEDUP_REMOVED lines=10> */
.L_x_1498:
[----:B------:R-:W-:Y:S05]  /*18ff0*/  BRA `(.L_x_1499) ;  /* 0xffffffb8002c7947 */ /* 0x000fea000383ffff */
.L_x_1422:
[----:B0-----:R0:W1:Y:S02]  /*19000*/  SYNCS.PHASECHK.TRANS64.TRYWAIT P0, [R0+URZ+0x22880], R26 ;  /* 0x0228801a000075a7 */ /* 0x001064000800017f */
[----:B-1----:R-:W-:Y:S05]  /*19010*/  @!P0 NANOSLEEP.SYNCS 0x989680 ;  /* 0x009896800000895d */ /* 0x002fea0003900000 */
[----:B------:R-:W1:Y:S02]  /*19020*/  @!P0 SYNCS.PHASECHK.TRANS64 P0, [R0+URZ+0x22880], R26 ;  /* 0x0228801a000085a7 */ /* 0x000e64000800007f */
[----:B-1----:R-:W-:Y:S05]  /*19030*/  @!P0 BRA `(.L_x_1422) ;  /* 0xfffffffc00f08947 */ /* 0x002fea000383ffff */
[----:B------:R-:W-:Y:S05]  /*19040*/  BRA `(.L_x_1500) ;  /* 0xffffffb800447947 */ /* 0x000fea000383ffff */
.L_x_1423:
        /* <DEDUP_REMOVED lines=8> */
.L_x_1502:
[----:B------:R-:W-:Y:S05]  /*190d0*/  BSYNC B0 ;  /* 0x0000000000007941 */ /* 0x000fea0003800000 */
.L_x_1501:
[----:B------:R-:W-:Y:S01]  /*190e0*/  IMAD.MOV.U32 R13, RZ, RZ, R10 ;  /* 0x000000ffff0d7224 */ /* 0x000fe200078e000a */
[----:B------:R-:W-:Y:S01]  /*190f0*/  LOP3.LUT P2, RZ, R17, 0x2, RZ, 0xc0, !PT ;  /* 0x0000000211ff7812 */ /* 0x000fe2000784c0ff */
[----:B------:R-:W-:Y:S01]  /*19100*/  IMAD.MOV.U32 R12, RZ, RZ, RZ ;  /* 0x000000ffff0c7224 */ /* 0x000fe200078e00ff */
[----:B------:R-:W-:Y:S01]  /*19110*/  IADD3 R6, R16, R6, R29 ;  /* 0x0000000610067210 */ /* 0x000fe20007ffe01d */
[----:B------:R-:W-:Y:S01]  /*19120*/  IMAD.MOV.U32 R11, RZ, RZ, 0x1c1f ;  /* 0x00001c1fff0b7424 */ /* 0x000fe200078e00ff */
[C---:B------:R-:W-:Y:S01]  /*19130*/  ISETP.GE.AND P3, PT, R8.reuse, 0x21, PT ;  /* 0x000000210800780c */ /* 0x040fe20003f66270 */
[----:B------:R-:W-:Y:S01]  /*19140*/  IMAD.MOV.U32 R15, RZ, RZ, -0x1 ;  /* 0xffffffffff0f7424 */ /* 0x000fe200078e00ff */
[----:B------:R-:W-:Y:S01]  /*19150*/  ISETP.GE.AND P5, PT, R8, 0x61, PT ;  /* 0x000000610800780c */ /* 0x000fe20003fa6270 */
[----:B------:R-:W-:Y:S02]  /*19160*/  IMAD.MOV.U32 R3, RZ, RZ, R14 ;  /* 0x000000ffff037224 */ /* 0x000fe400078e000e */
[----:B------:R-:W-:-:S10]  /*19170*/  IMAD.IADD R7, R30, 0x1, R6 ;  /* 0x000000011e077824 */ /* 0x000fd400078e0206 */
[----:B------:R-:W-:Y:S05]  /*19180*/  WARPSYNC.COLLECTIVE R15, `(.L_x_1503) ;  /* 0x000000000f087348 */ /* 0x000fea0003c00000 */
[----:B------:R0:W1:Y:S02]  /*19190*/  SHFL.IDX P6, R14, R13, R12, R11 ;  /* 0x0000000c0d0e7389 */ /* 0x00006400000c000b */
[----:B01----:R-:W-:Y:S01]  /*191a0*/  ENDCOLLECTIVE ;  /* 0x000000000000791b */ /* 0x003fe20003800000 */
.L_x_1503:
[----:B------:R-:W-:Y:S02]  /*191b0*/  IMAD.MOV.U32 R13, RZ, RZ, R9 ;  /* 0x000000ffff0d7224 */ /* 0x000fe400078e0009 */
[----:B------:R-:W-:Y:S02]  /*191c0*/  IMAD.MOV.U32 R12, RZ, RZ, 0x1 ;  /* 0x00000001ff0c7424 */ /* 0x000fe400078e00ff */
[----:B------:R-:W-:-:S07]  /*191d0*/  IMAD.MOV.U32 R2, RZ, RZ, R14 ;  /* 0x000000ffff027224 */ /* 0x000fce00078e000e */
[----:B------:R-:W-:Y:S05]  /*191e0*/  WARPSYNC.COLLECTIVE R15, `(.L_x_1504) ;  /* 0x000000000f087348 */ /* 0x000fea0003c00000 */
[----:B------:R0:W1:Y:S02]  /*191f0*/  SHFL.IDX P6, R14, R13, R12, R11 ;  /* 0x0000000c0d0e7389 */ /* 0x00006400000c000b */
[----:B01----:R-:W-:Y:S01]  /*19200*/  ENDCOLLECTIVE ;  /* 0x000000000000791b */ /* 0x003fe20003800000 */
.L_x_1504:
        /* <DEDUP_REMOVED lines=14> */
.L_x_1505:
[----:B------:R-:W-:Y:S02]  /*192f0*/  IMAD.MOV.U32 R13, RZ, RZ, R9 ;  /* 0x000000ffff0d7224 */ /* 0x000fe400078e0009 */
[----:B------:R-:W-:Y:S02]  /*19300*/  IMAD.MOV.U32 R12, RZ, RZ, 0x2 ;  /* 0x00000002ff0c7424 */ /* 0x000fe400078e00ff */
[----:B------:R-:W-:-:S07]  /*19310*/  IMAD.MOV.U32 R2, RZ, RZ, R14 ;  /* 0x000000ffff027224 */ /* 0x000fce00078e000e */
[----:B------:R-:W-:Y:S05]  /*19320*/  WARPSYNC.COLLECTIVE R15, `(.L_x_1506) ;  /* 0x000000000f087348 */ /* 0x000fea0003c00000 */
[----:B------:R0:W1:Y:S02]  /*19330*/  SHFL.IDX P6, R14, R13, R12, R11 ;  /* 0x0000000c0d0e7389 */ /* 0x00006400000c000b */
[----:B01----:R-:W-:Y:S01]  /*19340*/  ENDCOLLECTIVE ;  /* 0x000000000000791b */ /* 0x003fe20003800000 */
.L_x_1506:
        /* <DEDUP_REMOVED lines=14> */
.L_x_1507:
[----:B------:R-:W-:Y:S02]  /*19430*/  IMAD.MOV.U32 R13, RZ, RZ, R9 ;  /* 0x000000ffff0d7224 */ /* 0x000fe400078e0009 */
[----:B------:R-:W-:Y:S02]  /*19440*/  IMAD.MOV.U32 R12, RZ, RZ, 0x3 ;  /* 0x00000003ff0c7424 */ /* 0x000fe400078e00ff */
[----:B------:R-:W-:-:S07]  /*19450*/  IMAD.MOV.U32 R2, RZ, RZ, R14 ;  /* 0x000000ffff027224 */ /* 0x000fce00078e000e */
[----:B------:R-:W-:Y:S05]  /*19460*/  WARPSYNC.COLLECTIVE R15, `(.L_x_1508) ;  /* 0x000000000f087348 */ /* 0x000fea0003c00000 */
[----:B------:R0:W1:Y:S02]  /*19470*/  SHFL.IDX P6, R14, R13, R12, R11 ;  /* 0x0000000c0d0e7389 */ /* 0x00006400000c000b */
[----:B01----:R-:W-:Y:S01]  /*19480*/  ENDCOLLECTIVE ;  /* 0x000000000000791b */ /* 0x003fe20003800000 */
.L_x_1508:
        /* <DEDUP_REMOVED lines=14> */
.L_x_1509:
[----:B------:R-:W-:Y:S01]  /*19570*/  @!PT LDS RZ, [RZ] ;  /* 0x00000000fffff984 */ /* 0x000fe20000000800 */
[----:B------:R-:W-:Y:S01]  /*19580*/  @!PT LDS RZ, [RZ] ;  /* 0x00000000fffff984 */ /* 0x000fe20000000800 */
[----:B------:R-:W-:Y:S01]  /*19590*/  @!PT LDS RZ, [RZ] ;  /* 0x00000000fffff984 */ /* 0x000fe20000000800 */
[----:B------:R0:W-:Y:S02]  /*195a0*/  LDGSTS.E.BYPASS.LTC128B.128 [R7+0xa400], desc[UR56][R2.64+0x40], !P0 ;  /* 0x0a40004002077fae */ /* 0x0001e4000c101d78 */
[----:B0-----:R-:W-:Y:S01]  /*195b0*/  IMAD.MOV.U32 R2, RZ, RZ, R14 ;  /* 0x000000ffff027224 */ /* 0x001fe200078e000e */
[----:B------:R-:W-:Y:S06]  /*195c0*/  BRA `(.L_x_1510) ;  /* 0xffffffb400dc7947 */ /* 0x000fec000383ffff */
.L_x_1428:
[----:B---3--:R3:W4:Y:S02]  /*195d0*/  SYNCS.PHASECHK.TRANS64.TRYWAIT P0, [R0+URZ+0x22840], R26 ;  /* 0x0228401a000075a7 */ /* 0x008724000800017f */
[----:B----4-:R-:W-:Y:S05]  /*195e0*/  @!P0 NANOSLEEP.SYNCS 0x989680 ;  /* 0x009896800000895d */ /* 0x010fea0003900000 */
[----:B------:R-:W4:Y:S02]  /*195f0*/  @!P0 SYNCS.PHASECHK.TRANS64 P0, [R0+URZ+0x22840], R26 ;  /* 0x0228401a000085a7 */ /* 0x000f24000800007f */
[----:B----4-:R-:W-:Y:S05]  /*19600*/  @!P0 BRA `(.L_x_1428) ;  /* 0xfffffffc00f08947 */ /* 0x010fea000383ffff */
[----:B------:R-:W-:Y:S05]  /*19610*/  BRA `(.L_x_1511) ;  /* 0xffffffb8003c7947 */ /* 0x000fea000383ffff */
.L_x_1429:
        /* <DEDUP_REMOVED lines=8> */
.L_x_1513:
[----:B------:R-:W-:Y:S05]  /*196a0*/  BSYNC B0 ;  /* 0x0000000000007941 */ /* 0x000fea0003800000 */
.L_x_1512:
[----:B------:R-:W-:Y:S01]  /*196b0*/  IMAD.MOV.U32 R13, RZ, RZ, R4 ;  /* 0x000000ffff0d7224 */ /* 0x000fe200078e0004 */
[----:B------:R-:W-:Y:S01]  /*196c0*/  LOP3.LUT R17, R17, 0xf7ffffff, RZ, 0xc0, !PT ;  /* 0xf7ffffff11117812 */ /* 0x000fe200078ec0ff */
[----:B------:R-:W-:Y:S02]  /*196d0*/  IMAD.MOV.U32 R12, RZ, RZ, RZ ;  /* 0x000000ffff0c7224 */ /* 0x000fe400078e00ff */
[----:B------:R-:W-:Y:S01]  /*196e0*/  IMAD.MOV.U32 R11, RZ, RZ, 0x1c1f ;  /* 0x00001c1fff0b7424 */ /* 0x000fe200078e00ff */
[----:B------:R-:W-:Y:S01]  /*196f0*/  @P5 LOP3.LUT R17, R17, 0x8000000, RZ, 0xfc, !PT ;  /* 0x0800000011115812 */ /* 0x000fe200078efcff */
[----:B------:R-:W-:Y:S02]  /*19700*/  IMAD.MOV.U32 R15, RZ, RZ, -0x1 ;  /* 0xffffffffff0f7424 */ /* 0x000fe400078e00ff */
[----:B------:R-:W-:Y:S01]  /*19710*/  IMAD.MOV.U32 R2, RZ, RZ, R14 ;  /* 0x000000ffff027224 */ /* 0x000fe200078e000e */
[----:B------:R-:W-:Y:S01]  /*19720*/  LOP3.LUT P5, RZ, R17, 0x8, RZ, 0xc0, !PT ;  /* 0x0000000811ff7812 */ /* 0x000fe200078ac0ff */
[----:B------:R-:W-:-:S12]  /*19730*/  @P4 IMAD.IADD R7, R16, 0x1, R6 ;  /* 0x0000000110074824 */ /* 0x000fd800078e0206 */
[----:B------:R-:W-:Y:S05]  /*19740*/  WARPSYNC.COLLECTIVE R15, `(.L_x_1514) ;  /* 0x000000000f087348 */ /* 0x000fea0003c00000 */
[----:B------:R0:W1:Y:S02]  /*19750*/  SHFL.IDX P6, R14, R13, R12, R11 ;  /* 0x0000000c0d0e7389 */ /* 0x00006400000c000b */
[----:B01----:R-:W-:Y:S01]  /*19760*/  ENDCOLLECTIVE ;  /* 0x000000000000791b */ /* 0x003fe20003800000 */
.L_x_1514:
[----:B------:R-:W-:Y:S02]  /*19770*/  @P3 IMAD.IADD R9, R16, 0x1, R6 ;  /* 0x0000000110093824 */ /* 0x000fe400078e0206 */
        /* <DEDUP_REMOVED lines=16> */
.L_x_1515:
        /* <DEDUP_REMOVED lines=12> */
.L_x_1516:
[----:B------:R-:W-:Y:S02]  /*19940*/  IMAD.MOV.U32 R13, RZ, RZ, R5 ;  /* 0x000000ffff0d7224 */ /* 0x000fe400078e0005 */
[----:B------:R-:W-:Y:S02]  /*19950*/  IMAD.MOV.U32 R12, RZ, RZ, 0x2 ;  /* 0x00000002ff0c7424 */ /* 0x000fe400078e00ff */
[----:B------:R-:W-:-:S07]  /*19960*/  IMAD.MOV.U32 R3, RZ, RZ, R14 ;  /* 0x000000ffff037224 */ /* 0x000fce00078e000e */
[----:B------:R-:W-:Y:S05]  /*19970*/  WARPSYNC.COLLECTIVE R15, `(.L_x_1517) ;  /* 0x000000000f087348 */ /* 0x000fea0003c00000 */
[----:B------:R0:W1:Y:S02]  /*19980*/  SHFL.IDX P6, R14, R13, R12, R11 ;  /* 0x0000000c0d0e7389 */ /* 0x00006400000c000b */
[----:B01----:R-:W-:Y:S01]  /*19990*/  ENDCOLLECTIVE ;  /* 0x000000000000791b */ /* 0x003fe20003800000 */
.L_x_1517:
[----:B------:R-:W-:-:S05]  /*199a0*/  @P3 IADD3 R3, P0, R36, R3, RZ ;  /* 0x0000000324033210 */ /* 0x000fca0007f1e0ff */
[----:B------:R-:W-:-:S05]  /*199b0*/  @P3 IMAD.X R2, RZ, RZ, R2, P0 ;  /* 0x000000ffff023224 */ /* 0x000fca00000e0602 */
[----:B------:R-:W-:Y:S01]  /*199c0*/  @P3 LOP3.LUT R3, R3, R2, RZ, 0x3c, !PT ;  /* 0x0000000203033212 */ /* 0x000fe200078e3cff */
[----:B------:R-:W-:-:S03]  /*199d0*/  IMAD.MOV.U32 R13, RZ, RZ, R4 ;  /* 0x000000ffff0d7224 */ /* 0x000fc600078e0004 */
[----:B------:R-:W-:-:S04]  /*199e0*/  @P3 LOP3.LUT R2, R3, R2, RZ, 0x3c, !PT ;  /* 0x0000000203023212 */ /* 0x000fc800078e3cff */
[----:B------:R-:W-:-:S05]  /*199f0*/  @P3 LOP3.LUT R3, R3, R2, RZ, 0x3c, !PT ;  /* 0x0000000203033212 */ /* 0x000fca00078e3cff */
[----:B------:R-:W-:Y:S01]  /*19a00*/  @!PT LDS RZ, [RZ] ;  /* 0x00000000fffff984 */ /* 0x000fe20000000800 */
[----:B------:R-:W-:Y:S01]  /*19a10*/  @!PT LDS RZ, [RZ] ;  /* 0x00000000fffff984 */ /* 0x000fe20000000800 */
[----:B------:R-:W-:Y:S01]  /*19a20*/  @!PT LDS RZ, [RZ] ;  /* 0x00000000fffff984 */ /* 0x000fe20000000800 */
[----:B------:R-:W-:Y:S04]  /*19a30*/  @P3 LDGSTS.E.BYPASS.LTC128B.128 [R9+0x16c00], desc[UR56][R2.64], !P4 ;  /* 0x16c0000002093fae */ /* 0x000fe8000e101d78 */
[----:B------:R-:W-:Y:S04]  /*19a40*/  @P3 LDGSTS.E.BYPASS.LTC128B.128 [R9+0x18c00], desc[UR56][R2.64+0x40], !P5 ;  /* 0x18c0004002093fae */ /* 0x000fe8000e901d78 */
[----:B------:R0:W-:Y:S02]  /*19a50*/  @P3 LDGSTS.E.BYPASS.LTC128B.128 [R9+0x1ac00], desc[UR56][R2.64+0x80], !P1 ;  /* 0x1ac0008002093fae */ /* 0x0001e4000c901d78 */
[----:B0-----:R-:W-:-:S07]  /*19a60*/  IMAD.MOV.U32 R2, RZ, RZ, R14 ;  /* 0x000000ffff027224 */ /* 0x001fce00078e000e */
[----:B------:R-:W-:Y:S05]  /*19a70*/  WARPSYNC.COLLECTIVE R15, `(.L_x_1518) ;  /* 0x000000000f087348 */ /* 0x000fea0003c00000 */
[----:B------:R0:W1:Y:S02]  /*19a80*/  SHFL.IDX P6, R14, R13, R12, R11 ;  /* 0x0000000c0d0e7389 */ /* 0x00006400000c000b */
[----:B01----:R-:W-:Y:S01]  /*19a90*/  ENDCOLLECTIVE ;  /* 0x000000000000791b */ /* 0x003fe20003800000 */
.L_x_1518:
[----:B------:R-:W-:Y:S02]  /*19aa0*/  IMAD.MOV.U32 R13, RZ, RZ, R5 ;  /* 0x000000ffff0d7224 */ /* 0x000fe400078e0005 */
[----:B------:R-:W-:Y:S02]  /*19ab0*/  IMAD.MOV.U32 R12, RZ, RZ, 0x3 ;  /* 0x00000003ff0c7424 */ /* 0x000fe400078e00ff */
[----:B------:R-:W-:-:S07]  /*19ac0*/  IMAD.MOV.U32 R3, RZ, RZ, R14 ;  /* 0x000000ffff037224 */ /* 0x000fce00078e000e */
[----:B------:R-:W-:Y:S05]  /*19ad0*/  WARPSYNC.COLLECTIVE R15, `(.L_x_1519) ;  /* 0x000000000f087348 */ /* 0x000fea0003c00000 */
[----:B------:R0:W1:Y:S02]  /*19ae0*/  SHFL.IDX P6, R14, R13, R12, R11 ;  /* 0x0000000c0d0e7389 */ /* 0x00006400000c000b */
[----:B01----:R-:W-:Y:S01]  /*19af0*/  ENDCOLLECTIVE ;  /* 0x000000000000791b */ /* 0x003fe20003800000 */
.L_x_1519:
[----:B------:R-:W-:-:S05]  /*19b00*/  @P2 IADD3 R3, P0, R36, R3, RZ ;  /* 0x0000000324032210 */ /* 0x000fca0007f1e0ff */
[----:B------:R-:W-:-:S05]  /*19b10*/  @P2 IMAD.X R2, RZ, RZ, R2, P0 ;  /* 0x000000ffff022224 */ /* 0x000fca00000e0602 */
[----:B------:R-:W-:Y:S01]  /*19b20*/  @P2 LOP3.LUT R3, R3, R2, RZ, 0x3c, !PT ;  /* 0x0000000203032212 */ /* 0x000fe200078e3cff */
[----:B------:R-:W-:-:S03]  /*19b30*/  IMAD.MOV.U32 R13, RZ, RZ, R4 ;  /* 0x000000ffff0d7224 */ /* 0x000fc600078e0004 */
[----:B------:R-:W-:-:S04]  /*19b40*/  @P2 LOP3.LUT R2, R3, R2, RZ, 0x3c, !PT ;  /* 0x0000000203022212 */ /* 0x000fc800078e3cff */
[----:B------:R-:W-:Y:S01]  /*19b50*/  @P2 LOP3.LUT R3, R3, R2, RZ, 0x3c, !PT ;  /* 0x0000000203032212 */ /* 0x000fe200078e3cff */
[----:B------:R-:W-:-:S04]  /*19b60*/  IMAD.MOV.U32 R5, RZ, RZ, R14 ;  /* 0x000000ffff057224 */ /* 0x000fc800078e000e */
[----:B------:R-:W-:Y:S01]  /*19b70*/  @!PT LDS RZ, [RZ] ;  /* 0x00000000fffff984 */ /* 0x000fe20000000800 */
[----:B------:R-:W-:Y:S01]  /*19b80*/  @!PT LDS RZ, [RZ] ;  /* 0x00000000fffff984 */ /* 0x000fe20000000800 */
[----:B------:R-:W-:Y:S01]  /*19b90*/  @!PT LDS RZ, [RZ] ;  /* 0x00000000fffff984 */ /* 0x000fe20000000800 */
[----:B------:R0:W-:Y:S04]  /*19ba0*/  @P2 LDGSTS.E.BYPASS.LTC128B.128 [R7+0x17400], desc[UR56][R2.64], !P4 ;  /* 0x1740000002072fae */ /* 0x0001e8000e101d78 */
[----:B------:R0:W-:Y:S01]  /*19bb0*/  @P2 LDGSTS.E.BYPASS.LTC128B.128 [R7+0x19400], desc[UR56][R2.64+0x40], !P5 ;  /* 0x1940004002072fae */ /* 0x0001e2000e901d78 */
[----:B------:R-:W-:-:S03]  /*19bc0*/  LOP3.LUT P5, RZ, R17, 0x8000000, RZ, 0xc0, !PT ;  /* 0x0800000011ff7812 */ /* 0x000fc600078ac0ff */
[----:B------:R0:W-:Y:S10]  /*19bd0*/  @P2 LDGSTS.E.BYPASS.LTC128B.128 [R7+0x1b400], desc[UR56][R2.64+0x80], !P1 ;  /* 0x1b40008002072fae */ /* 0x0001f4000c901d78 */
[----:B0-----:R-:W-:Y:S05]  /*19be0*/  WARPSYNC.COLLECTIVE R15, `(.L_x_1520) ;  /* 0x000000000f087348 */ /* 0x001fea0003c00000 */
[----:B------:R1:W2:Y:S02]  /*19bf0*/  SHFL.IDX P6, R14, R13, R12, R11 ;  /* 0x0000000c0d0e7389 */ /* 0x0002a400000c000b */
[----:B012---:R-:W-:Y:S01]  /*19c00*/  ENDCOLLECTIVE ;  /* 0x000000000000791b */ /* 0x007fe20003800000 */
.L_x_1520:
[----:B------:R-:W-:Y:S05]  /*19c10*/  BRA `(.L_x_1521) ;  /* 0xffffffb400ac7947 */ /* 0x000fea000383ffff */
.L_x_1434:
[----:B------:R-:W-:Y:S02]  /*19c20*/  IMAD.MOV.U32 R13, RZ, RZ, R5 ;  /* 0x000000ffff0d7224 */ /* 0x000fe400078e0005 */
[----:B------:R-:W-:Y:S02]  /*19c30*/  IMAD.MOV.U32 R12, RZ, RZ, RZ ;  /* 0x000000ffff0c7224 */ /* 0x000fe400078e00ff */
[----:B------:R-:W-:Y:S02]  /*19c40*/  IMAD.MOV.U32 R11, RZ, RZ, 0x1c1f ;  /* 0x00001c1fff0b7424 */ /* 0x000fe400078e00ff */
[----:B------:R-:W-:Y:S02]  /*19c50*/  IMAD.MOV.U32 R15, RZ, RZ, -0x1 ;  /* 0xffffffffff0f7424 */ /* 0x000fe400078e00ff */
[----:B------:R-:W-:Y:S02]  /*19c60*/  IMAD R4, R7, UR41, RZ ;  /* 0x0000002907047c24 */ /* 0x000fe4000f8e02ff */
[----:B------:R-:W-:-:S07]  /*19c70*/  IMAD.IADD R18, R9, 0x1, R18 ;  /* 0x0000000109127824 */ /* 0x000fce00078e0212 */
[----:B-----5:R-:W-:Y:S05]  /*19c80*/  WARPSYNC.COLLECTIVE R15, `(.L_x_1522) ;  /* 0x000000000f087348 */ /* 0x020fea0003c00000 */
[----:B------:R0:W1:Y:S02]  /*19c90*/  SHFL.IDX P6, R14, R13, R12, R11 ;  /* 0x0000000c0d0e7389 */ /* 0x00006400000c000b */
[----:B01---5:R-:W-:Y:S01]  /*19ca0*/  ENDCOLLECTIVE ;  /* 0x000000000000791b */ /* 0x023fe20003800000 */
.L_x_1522:
[C---:B------:R-:W-:Y:S01]  /*19cb0*/  VIADD R7, R18.reuse, 0x20 ;  /* 0x0000002012077836 */ /* 0x040fe20000000000 */
[----:B------:R-:W-:Y:S01]  /*19cc0*/  ISETP.GE.AND P0, PT, R18, R4, PT ;  /* 0x000000041200720c */ /* 0x000fe20003f06270 */
[----:B------:R-:W-:Y:S02]  /*19cd0*/  IMAD.MOV.U32 R13, RZ, RZ, R0 ;  /* 0x000000ffff0d7224 */ /* 0x000fe400078e0000 */
[----:B------:R-:W-:-:S10]  /*19ce0*/  IMAD.MOV.U32 R2, RZ, RZ, R14 ;  /* 0x000000ffff027224 */ /* 0x000fd400078e000e */
[----:B------:R-:W-:Y:S05]  /*19cf0*/  WARPSYNC.COLLECTIVE R15, `(.L_x_1523) ;  /* 0x000000000f087348 */ /* 0x000fea0003c00000 */
[----:B------:R0:W1:Y:S02]  /*19d00*/  SHFL.IDX P6, R14, R13, R12, R11 ;  /* 0x0000000c0d0e7389 */ /* 0x00006400000c000b */
[----:B01----:R-:W-:Y:S01]  /*19d10*/  ENDCOLLECTIVE ;  /* 0x000000000000791b */ /* 0x003fe20003800000 */
.L_x_1523:
[----:B------:R-:W-:Y:S02]  /*19d20*/  IMAD.MOV.U32 R13, RZ, RZ, R5 ;  /* 0x000000ffff0d7224 */ /* 0x000fe400078e0005 */
[----:B------:R-:W-:Y:S02]  /*19d30*/  IMAD.MOV.U32 R12, RZ, RZ, 0x1 ;  /* 0x00000001ff0c7424 */ /* 0x000fe400078e00ff */
[----:B------:R-:W-:-:S07]  /*19d40*/  IMAD.MOV.U32 R3, RZ, RZ, R14 ;  /* 0x000000ffff037224 */ /* 0x000fce00078e000e */
[----:B------:R-:W-:Y:S05]  /*19d50*/  WARPSYNC.COLLECTIVE R15, `(.L_x_1524) ;  /* 0x000000000f087348 */ /* 0x000fea0003c00000 */
[----:B------:R0:W1:Y:S02]  /*19d60*/  SHFL.IDX P6, R14, R13, R12, R11 ;  /* 0x0000000c0d0e7389 */ /* 0x00006400000c000b */
[----:B01----:R-:W-:Y:S01]  /*19d70*/  ENDCOLLECTIVE ;  /* 0x000000000000791b */ /* 0x003fe20003800000 */
.L_x_1524:
        /* <DEDUP_REMOVED lines=15> */
.L_x_1525:
[----:B------:R-:W-:Y:S02]  /*19e70*/  IMAD.MOV.U32 R13, RZ, RZ, R5 ;  /* 0x000000ffff0d7224 */ /* 0x000fe400078e0005 */
[----:B------:R-:W-:Y:S01]  /*19e80*/  IMAD.MOV.U32 R12, RZ, RZ, 0x2 ;  /* 0x00000002ff0c7424 */ /* 0x000fe200078e00ff */
[----:B------:R-:W-:-:S13]  /*19e90*/  @!P0 IADD3 R6, P4, R36, R14, RZ ;  /* 0x0000000e24068210 */ /* 0x000fda0007f9e0ff */
[----:B------:R-:W-:Y:S05]  /*19ea0*/  WARPSYNC.COLLECTIVE R15, `(.L_x_1526) ;  /* 0x000000000f087348 */ /* 0x000fea0003c00000 */
[----:B------:R0:W1:Y:S02]  /*19eb0*/  SHFL.IDX P6, R14, R13, R12, R11 ;  /* 0x0000000c0d0e7389 */ /* 0x00006400000c000b */
[----:B01----:R-:W-:Y:S01]  /*19ec0*/  ENDCOLLECTIVE ;  /* 0x000000000000791b */ /* 0x003fe20003800000 */
.L_x_1526:
        /* <DEDUP_REMOVED lines=16> */
.L_x_1527:
[----:B------:R-:W-:Y:S02]  /*19fd0*/  IMAD.MOV.U32 R13, RZ, RZ, R5 ;  /* 0x000000ffff0d7224 */ /* 0x000fe400078e0005 */
[----:B------:R-:W-:Y:S01]  /*19fe0*/  IMAD.MOV.U32 R12, RZ, RZ, 0x3 ;  /* 0x00000003ff0c7424 */ /* 0x000fe200078e00ff */
[----:B------:R-:W-:-:S13]  /*19ff0*/  @!P0 IADD3 R6, P4, R36, R14, RZ ;  /* 0x0000000e24068210 */ /* 0x000fda0007f9e0ff */
[----:B------:R-:W-:Y:S05]  /*1a000*/  WARPSYNC.COLLECTIVE R15, `(.L_x_1528) ;  /* 0x000000000f087348 */ /* 0x000fea0003c00000 */
[----:B------:R0:W1:Y:S02]  /*1a010*/  SHFL.IDX P6, R14, R13, R12, R11 ;  /* 0x0000000c0d0e7389 */ /* 0x00006400000c000b */
[----:B01----:R-:W-:Y:S01]  /*1a020*/  ENDCOLLECTIVE ;  /* 0x000000000000791b */ /* 0x003fe20003800000 */
.L_x_1528:
        /* <DEDUP_REMOVED lines=14> */
.L_x_1529:
[----:B------:R-:W-:Y:S05]  /*1a110*/  BRA `(.L_x_1530) ;  /* 0xffffffb800cc7947 */ /* 0x000fea000383ffff */
.L_x_1439:
[----:B0-----:R0:W1:Y:S02]  /*1a120*/  SYNCS.PHASECHK.TRANS64.TRYWAIT P0, [R16+URZ+0x22820], R3 ;  /* 0x02282003100075a7 */ /* 0x001064000800017f */
[----:B-1----:R-:W-:Y:S05]  /*1a130*/  @!P0 NANOSLEEP.SYNCS 0x989680 ;  /* 0x009896800000895d */ /* 0x002fea0003900000 */
[----:B------:R-:W1:Y:S02]  /*1a140*/  @!P0 SYNCS.PHASECHK.TRANS64 P0, [R16+URZ+0x22820], R3 ;  /* 0x02282003100085a7 */ /* 0x000e64000800007f */
[----:B-1----:R-:W-:Y:S05]  /*1a150*/  @!P0 BRA `(.L_x_1439) ;  /* 0xfffffffc00f08947 */ /* 0x002fea000383ffff */
[----:B------:R-:W-:Y:S05]  /*1a160*/  BRA `(.L_x_1531) ;  /* 0xffffffbc00407947 */ /* 0x000fea000383ffff */
.L_x_1443:
[----:B0-----:R0:W1:Y:S02]  /*1a170*/  SYNCS.PHASECHK.TRANS64.TRYWAIT P0, [R0+URZ+0x22880], R10 ;  /* 0x0228800a000075a7 */ /* 0x001064000800017f */
[----:B-1----:R-:W-:Y:S05]  /*1a180*/  @!P0 NANOSLEEP.SYNCS 0x989680 ;  /* 0x009896800000895d */ /* 0x002fea0003900000 */
[----:B------:R-:W1:Y:S02]  /*1a190*/  @!P0 SYNCS.PHASECHK.TRANS64 P0, [R0+URZ+0x22880], R10 ;  /* 0x0228800a000085a7 */ /* 0x000e64000800007f */
[----:B-1----:R-:W-:Y:S05]  /*1a1a0*/  @!P0 BRA `(.L_x_1443) ;  /* 0xfffffffc00f08947 */ /* 0x002fea000383ffff */
[----:B------:R-:W-:Y:S05]  /*1a1b0*/  BRA `(.L_x_1532) ;  /* 0xffffffbc00fc7947 */ /* 0x000fea000383ffff */
.L_x_1444:
        /* <DEDUP_REMOVED lines=8> */
.L_x_1534:
[----:B------:R-:W-:Y:S05]  /*1a240*/  BSYNC B0 ;  /* 0x0000000000007941 */ /* 0x000fea0003800000 */
.L_x_1533:
        /* <DEDUP_REMOVED lines=10> */
.L_x_1535:
[----:B------:R-:W-:Y:S02]  /*1a2f0*/  IMAD.MOV.U32 R13, RZ, RZ, R27 ;  /* 0x000000ffff0d7224 */ /* 0x000fe400078e001b */
[----:B------:R-:W-:Y:S02]  /*1a300*/  IMAD.MOV.U32 R12, RZ, RZ, 0x1 ;  /* 0x00000001ff0c7424 */ /* 0x000fe400078e00ff */
[----:B------:R-:W-:-:S07]  /*1a310*/  IMAD.MOV.U32 R2, RZ, RZ, R14 ;  /* 0x000000ffff027224 */ /* 0x000fce00078e000e */
[----:B------:R-:W-:Y:S05]  /*1a320*/  WARPSYNC.COLLECTIVE R15, `(.L_x_1536) ;  /* 0x000000000f087348 */ /* 0x000fea0003c00000 */
[----:B------:R0:W1:Y:S02]  /*1a330*/  SHFL.IDX P6, R14, R13, R12, R11 ;  /* 0x0000000c0d0e7389 */ /* 0x00006400000c000b */
[----:B01----:R-:W-:Y:S01]  /*1a340*/  ENDCOLLECTIVE ;  /* 0x000000000000791b */ /* 0x003fe20003800000 */
.L_x_1536:
        /* <DEDUP_REMOVED lines=12> */
.L_x_1537:
[----:B------:R-:W-:Y:S02]  /*1a410*/  IMAD.MOV.U32 R13, RZ, RZ, R27 ;  /* 0x000000ffff0d7224 */ /* 0x000fe400078e001b */
[----:B------:R-:W-:Y:S02]  /*1a420*/  IMAD.MOV.U32 R12, RZ, RZ, 0x2 ;  /* 0x00000002ff0c7424 */ /* 0x000fe400078e00ff */
[----:B------:R-:W-:-:S07]  /*1a430*/  IMAD.MOV.U32 R2, RZ, RZ, R14 ;  /* 0x000000ffff027224 */ /* 0x000fce00078e000e */
[----:B------:R-:W-:Y:S05]  /*1a440*/  WARPSYNC.COLLECTIVE R15, `(.L_x_1538) ;  /* 0x000000000f087348 */ /* 0x000fea0003c00000 */
[----:B------:R0:W1:Y:S02]  /*1a450*/  SHFL.IDX P6, R14, R13, R12, R11 ;  /* 0x0000000c0d0e7389 */ /* 0x00006400000c000b */
[----:B01----:R-:W-:Y:S01]  /*1a460*/  ENDCOLLECTIVE ;  /* 0x000000000000791b */ /* 0x003fe20003800000 */
.L_x_1538:
        /* <DEDUP_REMOVED lines=12> */
.L_x_1539:
[----:B------:R-:W-:Y:S02]  /*1a530*/  IMAD.MOV.U32 R13, RZ, RZ, R27 ;  /* 0x000000ffff0d7224 */ /* 0x000fe400078e001b */
[----:B------:R-:W-:Y:S02]  /*1a540*/  IMAD.MOV.U32 R12, RZ, RZ, 0x3 ;  /* 0x00000003ff0c7424 */ /* 0x000fe400078e00ff */
[----:B------:R-:W-:-:S07]  /*1a550*/  IMAD.MOV.U32 R2, RZ, RZ, R14 ;  /* 0x000000ffff027224 */ /* 0x000fce00078e000e */
[----:B------:R-:W-:Y:S05]  /*1a560*/  WARPSYNC.COLLECTIVE R15, `(.L_x_1540) ;  /* 0x000000000f087348 */ /* 0x000fea0003c00000 */
[----:B------:R0:W1:Y:S02]  /*1a570*/  SHFL.IDX P6, R14, R13, R12, R11 ;  /* 0x0000000c0d0e7389 */ /* 0x00006400000c000b */
[----:B01----:R-:W-:Y:S01]  /*1a580*/  ENDCOLLECTIVE ;  /* 0x000000000000791b */ /* 0x003fe20003800000 */
.L_x_1540:
        /* <DEDUP_REMOVED lines=12> */
.L_x_1541:
[----:B------:R-:W-:Y:S01]  /*1a650*/  IMAD.MOV.U32 R2, RZ, RZ, R14 ;  /* 0x000000ffff027224 */ /* 0x000fe200078e000e */
[----:B------:R-:W-:Y:S06]  /*1a660*/  BRA `(.L_x_1542) ;  /* 0xffffffbc00947947 */ /* 0x000fec000383ffff */
.L_x_1449:
[----:B---3--:R3:W4:Y:S02]  /*1a670*/  SYNCS.PHASECHK.TRANS64.TRYWAIT P0, [R0+URZ+0x22840], R10 ;  /* 0x0228400a000075a7 */ /* 0x008724000800017f */
[----:B----4-:R-:W-:Y:S05]  /*1a680*/  @!P0 NANOSLEEP.SYNCS 0x989680 ;  /* 0x009896800000895d */ /* 0x010fea0003900000 */
[----:B------:R-:W4:Y:S02]  /*1a690*/  @!P0 SYNCS.PHASECHK.TRANS64 P0, [R0+URZ+0x22840], R10 ;  /* 0x0228400a000085a7 */ /* 0x000f24000800007f */
[----:B----4-:R-:W-:Y:S05]  /*1a6a0*/  @!P0 BRA `(.L_x_1449) ;  /* 0xfffffffc00f08947 */ /* 0x010fea000383ffff */
[----:B------:R-:W-:Y:S05]  /*1a6b0*/  BRA `(.L_x_1543) ;  /* 0xffffffbc00e87947 */ /* 0x000fea000383ffff */
.L_x_1450:
        /* <DEDUP_REMOVED lines=8> */
.L_x_1545:
[----:B------:R-:W-:Y:S05]  /*1a740*/  BSYNC B0 ;  /* 0x0000000000007941 */ /* 0x000fea0003800000 */
.L_x_1544:
        /* <DEDUP_REMOVED lines=9> */
.L_x_1546:
[----:B------:R-:W-:Y:S02]  /*1a7e0*/  IMAD.MOV.U32 R13, RZ, RZ, R8 ;  /* 0x000000ffff0d7224 */ /* 0x000fe400078e0008 */
[----:B------:R-:W-:Y:S02]  /*1a7f0*/  IMAD.MOV.U32 R12, RZ, RZ, 0x1 ;  /* 0x00000001ff0c7424 */ /* 0x000fe400078e00ff */
[----:B------:R-:W-:-:S07]  /*1a800*/  IMAD.MOV.U32 R2, RZ, RZ, R14 ;  /* 0x000000ffff027224 */ /* 0x000fce00078e000e */
[----:B------:R-:W-:Y:S05]  /*1a810*/  WARPSYNC.COLLECTIVE R15, `(.L_x_1547) ;  /* 0x000000000f087348 */ /* 0x000fea0003c00000 */
[----:B------:R0:W1:Y:S02]  /*1a820*/  SHFL.IDX P6, R14, R13, R12, R11 ;  /* 0x0000000c0d0e7389 */ /* 0x00006400000c000b */
[----:B01----:R-:W-:Y:S01]  /*1a830*/  ENDCOLLECTIVE ;  /* 0x000000000000791b */ /* 0x003fe20003800000 */
.L_x_1547:
        /* <DEDUP_REMOVED lines=13> */
.L_x_1548:
[----:B------:R-:W-:Y:S02]  /*1a910*/  IMAD.MOV.U32 R13, RZ, RZ, R8 ;  /* 0x000000ffff0d7224 */ /* 0x000fe400078e0008 */
[----:B------:R-:W-:Y:S02]  /*1a920*/  IMAD.MOV.U32 R12, RZ, RZ, 0x2 ;  /* 0x00000002ff0c7424 */ /* 0x000fe400078e00ff */
[----:B------:R-:W-:-:S07]  /*1a930*/  IMAD.MOV.U32 R2, RZ, RZ, R14 ;  /* 0x000000ffff027224 */ /* 0x000fce00078e000e */
[----:B------:R-:W-:Y:S05]  /*1a940*/  WARPSYNC.COLLECTIVE R15, `(.L_x_1549) ;  /* 0x000000000f087348 */ /* 0x000fea0003c00000 */
[----:B------:R0:W1:Y:S02]  /*1a950*/  SHFL.IDX P6, R14, R13, R12, R11 ;  /* 0x0000000c0d0e7389 */ /* 0x00006400000c000b */
[----:B01----:R-:W-:Y:S01]  /*1a960*/  ENDCOLLECTIVE ;  /* 0x000000000000791b */ /* 0x003fe20003800000 */
.L_x_1549:
        /* <DEDUP_REMOVED lines=13> */
.L_x_1550:
[----:B------:R-:W-:Y:S02]  /*1aa40*/  IMAD.MOV.U32 R13, RZ, RZ, R8 ;  /* 0x000000ffff0d7224 */ /* 0x000fe400078e0008 */
[----:B------:R-:W-:Y:S02]  /*1aa50*/  IMAD.MOV.U32 R12, RZ, RZ, 0x3 ;  /* 0x00000003ff0c7424 */ /* 0x000fe400078e00ff */
[----:B------:R-:W-:-:S07]  /*1aa60*/  IMAD.MOV.U32 R2, RZ, RZ, R14 ;  /* 0x000000ffff027224 */ /* 0x000fce00078e000e */
[----:B------:R-:W-:Y:S05]  /*1aa70*/  WARPSYNC.COLLECTIVE R15, `(.L_x_1551) ;  /* 0x000000000f087348 */ /* 0x000fea0003c00000 */
[----:B------:R0:W1:Y:S02]  /*1aa80*/  SHFL.IDX P6, R14, R13, R12, R11 ;  /* 0x0000000c0d0e7389 */ /* 0x00006400000c000b */
[----:B01----:R-:W-:Y:S01]  /*1aa90*/  ENDCOLLECTIVE ;  /* 0x000000000000791b */ /* 0x003fe20003800000 */
.L_x_1551:
        /* <DEDUP_REMOVED lines=13> */
.L_x_1552:
[----:B------:R-:W-:Y:S01]  /*1ab70*/  IMAD.MOV.U32 R2, RZ, RZ, R14 ;  /* 0x000000ffff027224 */ /* 0x000fe200078e000e */
[----:B------:R-:W-:Y:S06]  /*1ab80*/  BRA `(.L_x_1553) ;  /* 0xffffffbc00747947 */ /* 0x000fec000383ffff */
.L_x_1455:
[----:B0-----:R0:W2:Y:S02]  /*1ab90*/  SYNCS.PHASECHK.TRANS64.TRYWAIT P1, [R0+URZ+0x22870], R3 ;  /* 0x02287003000075a7 */ /* 0x0010a4000802017f */
[----:B--2---:R-:W-:Y:S05]  /*1aba0*/  @!P1 NANOSLEEP.SYNCS 0x989680 ;  /* 0x009896800000995d */ /* 0x004fea0003900000 */
[----:B------:R-:W2:Y:S02]  /*1abb0*/  @!P1 SYNCS.PHASECHK.TRANS64 P1, [R0+URZ+0x22870], R3 ;  /* 0x02287003000095a7 */ /* 0x000ea4000802007f */
[----:B--2---:R-:W-:Y:S05]  /*1abc0*/  @!P1 BRA `(.L_x_1455) ;  /* 0xfffffffc00f09947 */ /* 0x004fea000383ffff */
[----:B------:R-:W-:Y:S05]  /*1abd0*/  BRA `(.L_x_1554) ;  /* 0xffffffbc00e07947 */ /* 0x000fea000383ffff */
.L_x_1457:
[----:B0-----:R0:W2:Y:S02]  /*1abe0*/  SYNCS.PHASECHK.TRANS64.TRYWAIT P1, [R0+URZ+0x22860], R3 ;  /* 0x02286003000075a7 */ /* 0x0010a4000802017f */
[----:B--2---:R-:W-:Y:S05]  /*1abf0*/  @!P1 NANOSLEEP.SYNCS 0x989680 ;  /* 0x009896800000995d */ /* 0x004fea0003900000 */
[----:B------:R-:W2:Y:S02]  /*1ac00*/  @!P1 SYNCS.PHASECHK.TRANS64 P1, [R0+URZ+0x22860], R3 ;  /* 0x02286003000095a7 */ /* 0x000ea4000802007f */
[----:B--2---:R-:W-:Y:S05]  /*1ac10*/  @!P1 BRA `(.L_x_1457) ;  /* 0xfffffffc00f09947 */ /* 0x004fea000383ffff */
[----:B------:R-:W-:Y:S05]  /*1ac20*/  BRA `(.L_x_1555) ;  /* 0xffffffbc00f07947 */ /* 0x000fea000383ffff */
.L_x_1465:
[----:B0-----:R0:W2:Y:S02]  /*1ac30*/  SYNCS.PHASECHK.TRANS64.TRYWAIT P1, [R18+URZ+0x22870], R3 ;  /* 0x02287003120075a7 */ /* 0x0010a4000802017f */
[----:B--2---:R-:W-:Y:S05]  /*1ac40*/  @!P1 NANOSLEEP.SYNCS 0x989680 ;  /* 0x009896800000995d */ /* 0x004fea0003900000 */
[----:B------:R-:W2:Y:S02]  /*1ac50*/  @!P1 SYNCS.PHASECHK.TRANS64 P1, [R18+URZ+0x22870], R3 ;  /* 0x02287003120095a7 */ /* 0x000ea4000802007f */
[----:B--2---:R-:W-:Y:S05]  /*1ac60*/  @!P1 BRA `(.L_x_1465) ;  /* 0xfffffffc00f09947 */ /* 0x004fea000383ffff */
[----:B------:R-:W-:Y:S05]  /*1ac70*/  BRA `(.L_x_1556) ;  /* 0xffffffc400847947 */ /* 0x000fea000383ffff */
.L_x_1467:
[----:B0-----:R0:W2:Y:S02]  /*1ac80*/  SYNCS.PHASECHK.TRANS64.TRYWAIT P1, [R18+URZ+0x22860], R3 ;  /* 0x02286003120075a7 */ /* 0x0010a4000802017f */
[----:B--2---:R-:W-:Y:S05]  /*1ac90*/  @!P1 NANOSLEEP.SYNCS 0x989680 ;  /* 0x009896800000995d */ /* 0x004fea0003900000 */
[----:B------:R-:W2:Y:S02]  /*1aca0*/  @!P1 SYNCS.PHASECHK.TRANS64 P1, [R18+URZ+0x22860], R3 ;  /* 0x02286003120095a7 */ /* 0x000ea4000802007f */
[----:B--2---:R-:W-:Y:S05]  /*1acb0*/  @!P1 BRA `(.L_x_1467) ;  /* 0xfffffffc00f09947 */ /* 0x004fea000383ffff */
[----:B------:R-:W-:Y:S05]  /*1acc0*/  BRA `(.L_x_1557) ;  /* 0xffffffc400907947 */ /* 0x000fea000383ffff */
.L_x_1481:
[----:B0-----:R0:W2:Y:S02]  /*1acd0*/  SYNCS.PHASECHK.TRANS64.TRYWAIT P0, [R5+URZ+0x22820], R0 ;  /* 0x02282000050075a7 */ /* 0x0010a4000800017f */
[----:B--2---:R-:W-:Y:S05]  /*1ace0*/  @!P0 NANOSLEEP.SYNCS 0x989680 ;  /* 0x009896800000895d */ /* 0x004fea0003900000 */
[----:B------:R-:W2:Y:S02]  /*1acf0*/  @!P0 SYNCS.PHASECHK.TRANS64 P0, [R5+URZ+0x22820], R0 ;  /* 0x02282000050085a7 */ /* 0x000ea4000800007f */
[----:B--2---:R-:W-:Y:S05]  /*1ad00*/  @!P0 BRA `(.L_x_1481) ;  /* 0xfffffffc00f08947 */ /* 0x004fea000383ffff */
[----:B------:R-:W-:Y:S05]  /*1ad10*/  BRA `(.L_x_1558) ;  /* 0xffffffd800e07947 */ /* 0x000fea000383ffff */
.L_x_1482:
        /* <DEDUP_REMOVED lines=11> */
.L_x_1560:
[----:B------:R-:W-:Y:S05]  /*1add0*/  BSYNC B0 ;  /* 0x0000000000007941 */ /* 0x000fea0003800000 */
.L_x_1559:
[----:B------:R-:W-:Y:S05]  /*1ade0*/  BRA `(.L_x_1561) ;  /* 0xffffffd800c87947 */ /* 0x000fea000383ffff */
.L_x_1485:
[----:B------:R-:W-:Y:S01]  /*1adf0*/  BSSY B1, `(.L_x_1562) ;  /* 0x0000006000017945 */ /* 0x000fe20003800000 */
[----:B------:R-:W-:-:S07]  /*1ae00*/  IMAD.MOV.U32 R15, RZ, RZ, -0x1 ;  /* 0xffffffffff0f7424 */ /* 0x000fce00078e00ff */
[----:B01----:R-:W-:Y:S05]  /*1ae10*/  WARPSYNC.COLLECTIVE R15, `(.L_x_1563) ;  /* 0x000000000f0c7348 */ /* 0x003fea0003c00000 */
[----:B------:R-:W-:Y:S02]  /*1ae20*/  ELECT P6, UR62, PT ;  /* 0x00000000003e782f */ /* 0x000fe400038c0000 */
[----:B------:R-:W-:Y:S01]  /*1ae30*/  MOV R14, UR62 ;  /* 0x0000003e000e7c02 */ /* 0x000fe20008000f00 */
[----:B01----:R-:W-:Y:S10]  /*1ae40*/  ENDCOLLECTIVE ;  /* 0x000000000000791b */ /* 0x003ff40003800000 */
.L_x_1563:
[----:B------:R-:W-:Y:S05]  /*1ae50*/  BSYNC B1 ;  /* 0x0000000000017941 */ /* 0x000fea0003800000 */
.L_x_1562:
[----:B------:R-:W-:Y:S05]  /*1ae60*/  BRA `(.L_x_1564) ;  /* 0xffffffd800c07947 */ /* 0x000fea000383ffff */
.L_x_1487:
[----:B0-----:R0:W2:Y:S02]  /*1ae70*/  SYNCS.PHASECHK.TRANS64.TRYWAIT P1, [R3+URZ+0x22840], R2 ;  /* 0x02284002030075a7 */ /* 0x0010a4000802017f */
[----:B--2---:R-:W-:Y:S05]  /*1ae80*/  @!P1 NANOSLEEP.SYNCS 0x989680 ;  /* 0x009896800000995d */ /* 0x004fea0003900000 */
[----:B------:R-:W2:Y:S02]  /*1ae90*/  @!P1 SYNCS.PHASECHK.TRANS64 P1, [R3+URZ+0x22840], R2 ;  /* 0x02284002030095a7 */ /* 0x000ea4000802007f */
[----:B--2---:R-:W-:Y:S05]  /*1aea0*/  @!P1 BRA `(.L_x_1487) ;  /* 0xfffffffc00f09947 */ /* 0x004fea000383ffff */
[----:B------:R-:W-:Y:S05]  /*1aeb0*/  BRA `(.L_x_1565) ;  /* 0xffffffd800e07947 */ /* 0x000fea000383ffff */
.L_x_1489:
[----:B--2---:R2:W3:Y:S02]  /*1aec0*/  SYNCS.PHASECHK.TRANS64.TRYWAIT P1, [R19+URZ+0x22840], R0 ;  /* 0x02284000130075a7 */ /* 0x0044e4000802017f */
[----:B---3--:R-:W-:Y:S05]  /*1aed0*/  @!P1 NANOSLEEP.SYNCS 0x989680 ;  /* 0x009896800000995d */ /* 0x008fea0003900000 */
[----:B------:R-:W3:Y:S02]  /*1aee0*/  @!P1 SYNCS.PHASECHK.TRANS64 P1, [R19+URZ+0x22840], R0 ;  /* 0x02284000130095a7 */ /* 0x000ee4000802007f */
[----:B---3--:R-:W-:Y:S05]  /*1aef0*/  @!P1 BRA `(.L_x_1489) ;  /* 0xfffffffc00f09947 */ /* 0x008fea000383ffff */
[----:B------:R-:W-:Y:S05]  /*1af00*/  BRA `(.L_x_1566) ;  /* 0xffffffd800ec7947 */ /* 0x000fea000383ffff */
.L_x_1491:
[----:B---3--:R3:W4:Y:S02]  /*1af10*/  SYNCS.PHASECHK.TRANS64.TRYWAIT P1, [R3+URZ+0x22860], R2 ;  /* 0x02286002030075a7 */ /* 0x008724000802017f */
[----:B----4-:R-:W-:Y:S05]  /*1af20*/  @!P1 NANOSLEEP.SYNCS 0x989680 ;  /* 0x009896800000995d */ /* 0x010fea0003900000 */
[----:B------:R-:W4:Y:S02]  /*1af30*/  @!P1 SYNCS.PHASECHK.TRANS64 P1, [R3+URZ+0x22860], R2 ;  /* 0x02286002030095a7 */ /* 0x000f24000802007f */
[----:B----4-:R-:W-:Y:S05]  /*1af40*/  @!P1 BRA `(.L_x_1491) ;  /* 0xfffffffc00f09947 */ /* 0x010fea000383ffff */
[----:B------:R-:W-:Y:S05]  /*1af50*/  BRA `(.L_x_1567) ;  /* 0xffffffd800e87947 */ /* 0x000fea000383ffff */
.L_x_1493:
[----:B----4-:R4:W0:Y:S02]  /*1af60*/  SYNCS.PHASECHK.TRANS64.TRYWAIT P1, [R19+URZ+0x22860], R0 ;  /* 0x02286000130075a7 */ /* 0x010824000802017f */
[----:B0-----:R-:W-:Y:S05]  /*1af70*/  @!P1 NANOSLEEP.SYNCS 0x989680 ;  /* 0x009896800000995d */ /* 0x001fea0003900000 */
[----:B------:R-:W0:Y:S02]  /*1af80*/  @!P1 SYNCS.PHASECHK.TRANS64 P1, [R19+URZ+0x22860], R0 ;  /* 0x02286000130095a7 */ /* 0x000e24000802007f */
[----:B0-----:R-:W-:Y:S05]  /*1af90*/  @!P1 BRA `(.L_x_1493) ;  /* 0xfffffffc00f09947 */ /* 0x001fea000383ffff */
[----:B------:R-:W-:Y:S05]  /*1afa0*/  BRA `(.L_x_1568) ;  /* 0xffffffd800e47947 */ /* 0x000fea000383ffff */
.L_x_1495:
[----:B------:R0:W0:Y:S02]  /*1afb0*/  SYNCS.PHASECHK.TRANS64.TRYWAIT P1, [R3+URZ+0x22880], R2 ;  /* 0x02288002030075a7 */ /* 0x000024000802017f */
[----:B0-----:R-:W-:Y:S05]  /*1afc0*/  @!P1 NANOSLEEP.SYNCS 0x989680 ;  /* 0x009896800000995d */ /* 0x001fea0003900000 */
[----:B------:R-:W0:Y:S02]  /*1afd0*/  @!P1 SYNCS.PHASECHK.TRANS64 P1, [R3+URZ+0x22880], R2 ;  /* 0x02288002030095a7 */ /* 0x000e24000802007f */
[----:B0-----:R-:W-:Y:S05]  /*1afe0*/  @!P1 BRA `(.L_x_1495) ;  /* 0xfffffffc00f09947 */ /* 0x001fea000383ffff */
[----:B------:R-:W-:Y:S05]  /*1aff0*/  BRA `(.L_x_1569) ;  /* 0xffffffd800e07947 */ /* 0x000fea000383ffff */
.L_x_1570:
        /* <DEDUP_REMOVED lines=16> */
.L_x_3318:


//--------------------- .text._ZN7cutlass13device_kernelIN5flash11enable_sm90INS1_16FlashAttnFwdSm90INS1_25CollectiveMainloopFwdSm90ILi2EN4cute5tupleIJNS5_1CILi1EEES8_S8_EEENS6_IJNS7_ILi128EEESA_NS7_ILi192EEEEEELi128ENS_12float_e4m3_tEfNS_4arch4Sm90ELb0ELb1ELb0ELb1ELb1ELb1ELb0ELb1ELb1ELb1ELb1ELb0EEENS1_21CollectiveEpilogueFwdINS6_IJSA_SA_SA_EEES9_NS_10bfloat16_tESF_Li256ELb1ELb1ELb1ELb1EEENS1_36VarlenDynamicPersistentTileSchedulerILi128ELi128ELi256ELi128ELb1ELb1ELb1ELb1ELb0ELb1EEEEEEEEEvNT_6ParamsE --------------------------
	.section	.text._ZN7cutlass13device_kernelIN5flash11enable_sm90INS1_16FlashAttnFwdSm90INS1_25CollectiveMainloopFwdSm90ILi2EN4cute5tupleIJNS5_1CILi1EEES8_S8_EEENS6_IJNS7_ILi128EEESA_NS7_ILi192EEEEEELi128ENS_12float_e4m3_tEfNS_4arch4Sm90ELb0ELb1ELb0ELb1ELb1ELb1ELb0ELb1ELb1ELb1ELb1ELb0EEENS1_21CollectiveEpilogueFwdINS6_IJSA_SA_SA_EEES9_NS_10bfloat16_tESF_Li256ELb1ELb1ELb1ELb1EEENS1_36VarlenDynamicPersistentTileSchedulerILi128ELi128ELi256ELi128ELb1ELb1ELb1ELb1ELb0ELb1EEEEEEEEEvNT_6ParamsE,"ax",@progbits
	.align	128
.text._ZN7cutlass13device_kernelIN5flash11enable_sm90INS1_16FlashAttnFwdSm90INS1_25CollectiveMainloopFwdSm90ILi2EN4cute5tupleIJNS5_1CILi1EEES8_S8_EEENS6_IJNS7_ILi128EEESA_NS7_ILi192EEEEEELi128ENS_12float_e4m3_tEfNS_4arch4Sm90ELb0ELb1ELb0ELb1ELb1ELb1ELb0ELb1ELb1ELb1ELb1ELb0EEENS1_21CollectiveEpilogueFwdINS6_IJSA_SA_SA_EEES9_NS_10bfloat16_tESF_Li256ELb1ELb1ELb1ELb1EEENS1_36VarlenDynamicPersistentTileSchedulerILi128ELi128ELi256ELi128ELb1ELb1ELb1ELb1ELb0ELb1EEEEEEEEEvNT_6ParamsE:
        .type           _ZN7cutlass13device_kernelIN5flash11enable_sm90INS1_16FlashAttnFwdSm90INS1_25CollectiveMainloopFwdSm90ILi2EN4cute5tupleIJNS5_1CILi1EEES8_S8_EEENS6_IJNS7_ILi128EEESA_NS7_ILi192EEEEEELi128ENS_12float_e4m3_tEfNS_4arch4Sm90ELb0ELb1ELb0ELb1ELb1ELb1ELb0ELb1ELb1ELb1ELb1ELb0EEENS1_21CollectiveEpilogueFwdINS6_IJSA_SA_SA_EEES9_NS_10bfloat16_tESF_Li256ELb1ELb1ELb1ELb1EEENS1_36VarlenDynamicPersistentTileSchedulerILi128ELi128ELi256ELi128ELb1ELb1ELb1ELb1ELb0ELb1EEEEEEEEEvNT_6ParamsE,@function
        .size           _ZN7cutlass13device_kernelIN5flash11enable_sm90INS1_16FlashAttnFwdSm90INS1_25CollectiveMainloopFwdSm90ILi2EN4cute5tupleIJNS5_1CILi1EEES8_S8_EEENS6_IJNS7_ILi128EEESA_NS7_ILi192EEEEEELi128ENS_12float_e4m3_tEfNS_4arch4Sm90ELb0ELb1ELb0ELb1ELb1ELb1ELb0ELb1ELb1ELb1ELb1ELb0EEENS1_21CollectiveEpilogueFwdINS6_IJSA_SA_SA_EEES9_NS_10bfloat16_tESF_Li256ELb1ELb1ELb1ELb1EEENS1_36VarlenDynamicPersistentTileSchedulerILi128ELi128ELi256ELi128ELb1ELb1ELb1ELb1ELb0ELb1EEEEEEEEEvNT_6ParamsE,(.L_x_3319 - _ZN7cutlass13device_kernelIN5flash11enable_sm90INS1_16FlashAttnFwdSm90INS1_25CollectiveMainloopFwdSm90ILi2EN4cute5tupleIJNS5_1CILi1EEES8_S8_EEENS6_IJNS7_ILi128EEESA_NS7_ILi192EEEEEELi128ENS_12float_e4m3_tEfNS_4arch4Sm90ELb0ELb1ELb0ELb1ELb1ELb1ELb0ELb1ELb1ELb1ELb1ELb0EEENS1_21CollectiveEpilogueFwdINS6_IJSA_SA_SA_EEES9_NS_10bfloat16_tESF_Li256ELb1ELb1ELb1ELb1EEENS1_36VarlenDynamicPersistentTileSchedulerILi128ELi128ELi256ELi128ELb1ELb1ELb1ELb1ELb0ELb1EEEEEEEEEvNT_6ParamsE)
        .other          _ZN7cutlass13device_kernelIN5flash11enable_sm90INS1_16FlashAttnFwdSm90INS1_25CollectiveMainloopFwdSm90ILi2EN4cute5tupleIJNS5_1CILi1EEES8_S8_EEENS6_IJNS7_ILi128EEESA_NS7_ILi192EEEEEELi128ENS_12float_e4m3_tEfNS_4arch4Sm90ELb0ELb1ELb0ELb1ELb1ELb1ELb0ELb1ELb1ELb1ELb1ELb0EEENS1_21CollectiveEpilogueFwdINS6_IJSA_SA_SA_EEES9_NS_10bfloat16_tESF_Li256ELb1ELb1ELb1ELb1EEENS1_36VarlenDynamicPersistentTileSchedulerILi128ELi128ELi256ELi128ELb1ELb1ELb1ELb1ELb0ELb1EEEEEEEEEvNT_6ParamsE,@"STO_CUDA_ENTRY STV_DEFAULT"
_ZN7cutlass13device_kernelIN5flash11enable_sm90INS1_16FlashAttnFwdSm90INS1_25CollectiveMainloopFwdSm90ILi2EN4cute5tupleIJNS5_1CILi1EEES8_S8_EEENS6_IJNS7_ILi128EEESA_NS7_ILi192EEEEEELi128ENS_12float_e4m3_tEfNS_4arch4Sm90ELb0ELb1ELb0ELb1ELb1ELb1ELb0ELb1ELb1ELb1ELb1ELb0EEENS1_21CollectiveEpilogueFwdINS6_IJSA_SA_SA_EEES9_NS_10bfloat16_tESF_Li256ELb1ELb1ELb1ELb1EEENS1_36VarlenDynamicPersistentTileSchedulerILi128ELi128ELi256ELi128ELb1ELb1ELb1ELb1ELb0ELb1EEEEEEEEEvNT_6ParamsE:
        /* <DEDUP_REMOVED lines=18> */
.L_x_1572:
[----:B------:R-:W-:Y:S05]  /*0120*/  BSYNC B0 ;  /* 0x0000000000007941 */ /* 0x000fea0003800000 */
.L_x_1571:
        /* <DEDUP_REMOVED lines=41> */
.L_x_1573:
        /* <DEDUP_REMOVED lines=22> */
.L_x_1574:
        /* <DEDUP_REMOVED lines=18> */
.L_x_1575:
        /* <DEDUP_REMOVED lines=22> */
.L_x_1576:
        /* <DEDUP_REMOVED lines=23> */
.L_x_1577:
        /* <DEDUP_REMOVED lines=8> */
.L_x_1580:
[----:B------:R-:W-:-:S08]  /*0990*/  NOP ;  /* 0x0000000000007918 */ /* 0x000fd00000000000 */
[----:B------:R-:W0:Y:S02]  /*09a0*/  USETMAXREG.TRY_ALLOC.CTAPOOL UP0, 0xe8 ;  /* 0x000000e8000079c8 */ /* 0x000e240008000600 */
[----:B0-----:R-:W-:-:S13]  /*09b0*/  PLOP3.LUT P0, PT, PT, PT, UP0, 0x80, 0x0 ;  /* 0x000000000000781c */ /* 0x001fda0003f0f008 */
[----:B------:R-:W-:Y:S05]  /*09c0*/  @!P0 BRA `(.L_x_1580) ;  /* 0xfffffffc00f08947 */ /* 0x000fea000383ffff */
[----:B------:R-:W0:Y:S01]  /*09d0*/  S2R R0, SR_TID.X ;  /* 0x0000000000007919 */ /* 0x000e220000002100 */
[----:B------:R-:W1:Y:S01]  /*09e0*/  S2UR UR38, SR_CgaCtaId ;  /* 0x00000000002679c3 */ /* 0x000e620000008800 */
[----:B------:R-:W-:Y:S01]  /*09f0*/  UMOV UR4, 0x400 ;  /* 0x0000040000047882 */ /* 0x000fe20000000000 */
[----:B------:R-:W-:-:S06]  /*0a00*/  LOP3.LUT R17, R17, 0xdfffffff, RZ, 0xc0, !PT ;  /* 0xdfffffff11117812 */ /* 0x000fcc00078ec0ff */
[----:B------:R-:W-:Y:S06]  /*0a10*/  BAR.ARV 0x8, 0x180 ;  /* 0x0206000000007b1d */ /* 0x000fec0000002000 */
[----:B-1----:R-:W-:-:S06]  /*0a20*/  ULEA UR4, UR38, UR4, 0x18 ;  /* 0x0000000426047291 */ /* 0x002fcc000f8ec03f */
[----:B------:R-:W-:Y:S01]  /*0a30*/  IMAD.U32 R16, RZ, RZ, UR4 ;  /* 0x00000004ff107e24 */ /* 0x000fe2000f8e00ff */
[----:B0-----:R-:W-:Y:S01]  /*0a40*/  SHF.R.U32.HI R0, RZ, 0x7, R0 ;  /* 0x00000007ff007819 */ /* 0x001fe20000011600 */
[----:B------:R-:W-:-:S03]  /*0a50*/  ULDC UR4, c[0x0][0xc3c] ;  /* 0x00030f0000047ab9 */ /* 0x000fc60000000800 */
[----:B------:R-:W-:-:S13]  /*0a60*/  ISETP.NE.AND P0, PT, R0, 0x1, PT ;  /* 0x000000010000780c */ /* 0x000fda0003f05270 */
[----:B------:R-:W-:Y:S01]  /*0a70*/  @P0 LOP3.LUT R17, R17, 0x20000000, RZ, 0xfc, !PT ;  /* 0x2000000011110812 */ /* 0x000fe200078efcff */
[----:B------:R-:W-:Y:S08]  /*0a80*/  @!P0 BAR.ARV 0x9, 0x100 ;  /* 0x0244000000008b1d */ /* 0x000ff00000002000 */
[----:B------:R-:W-:Y:S06]  /*0a90*/  BAR.SYNC.DEFER_BLOCKING 0x5, 0x180 ;  /* 0x0146000000007b1d */ /* 0x000fec0000010000 */
[----:B------:R-:W0:Y:S02]  /*0aa0*/  LDS.128 R192, [R16+0x228d0] ;  /* 0x0228d00010c07984 */ /* 0x000e240000000c00 */
[----:B------:R-:W-:Y:S06]  /*0ab0*/  BAR.ARV 0x4, 0x180 ;  /* 0x0106000000007b1d */ /* 0x000fec0000002000 */
[----:B0-----:R-:W-:-:S13]  /*0ac0*/  ISETP.GE.AND P0, PT, R195, UR4, PT ;  /* 0x00000004c3007c0c */ /* 0x001fda000bf06270 */
[----:B------:R-:W-:Y:S05]  /*0ad0*/  @P0 BRA `(.L_x_1581) ;  /* 0x0000029800f40947 */ /* 0x000fea0003800000 */
[----:B------:R-:W0:Y:S01]  /*0ae0*/  S2R R0, SR_TID.X ;  /* 0x0000000000007919 */ /* 0x000e220000002100 */
[----:B------:R-:W-:Y:S01]  /*0af0*/  R2UR UR39, R16 ;  /* 0x00000000102772ca */ /* 0x000fe200000e0000 */
[----:B------:R-:W-:Y:S01]  /*0b00*/  IMAD.MOV.U32 R225, RZ, RZ, 0x20 ;  /* 0x00000020ffe17424 */ /* 0x000fe200078e00ff */
[----:B------:R-:W-:Y:S01]  /*0b10*/  CS2R R22, SRZ ;  /* 0x0000000000167805 */ /* 0x000fe2000001ff00 */
[----:B------:R-:W-:Y:S01]  /*0b20*/  IMAD.MOV.U32 R173, RZ, RZ, RZ ;  /* 0x000000ffffad7224 */ /* 0x000fe200078e00ff */
[----:B------:R-:W-:Y:S01]  /*0b30*/  ULOP3.LUT UR40, UR36, 0x1, URZ, 0xfc, !UPT ;  /* 0x0000000124287892 */ /* 0x000fe2000f8efc3f */
[----:B------:R-:W-:Y:S01]  /*0b40*/  IMAD.MOV.U32 R168, RZ, RZ, RZ ;  /* 0x000000ffffa87224 */ /* 0x000fe200078e00ff */
[----:B------:R-:W-:-:S07]  /*0b50*/  UMOV UR37, URZ ;  /* 0x0000003f00257c82 */ /* 0x000fce0008000000 */
[----:B------:R-:W-:Y:S01]  /*0b60*/  UIADD3 UR39, UR39, 0x10400, URZ ;  /* 0x0001040027277890 */ /* 0x000fe2000fffe03f */
[----:B0-----:R-:W-:-:S05]  /*0b70*/  VIADD R15, R0, 0xffffff80 ;  /* 0xffffff80000f7836 */ /* 0x001fca0000000000 */
[----:B------:R-:W-:Y:S02]  /*0b80*/  SHF.R.S32.HI R0, RZ, 0x1f, R15 ;  /* 0x0000001fff007819 */ /* 0x000fe4000001140f */
[-C--:B------:R-:W-:Y:S02]  /*0b90*/  LEA.HI R3, R15, R15.reuse, RZ, 0x1 ;  /* 0x0000000f0f037211 */ /* 0x080fe400078f08ff */
[CC--:B------:R-:W-:Y:S02]  /*0ba0*/  LEA.HI R6, R0.reuse, R15.reuse, RZ, 0x4 ;  /* 0x0000000f00067211 */ /* 0x0c0fe400078f20ff */
[CC--:B------:R-:W-:Y:S02]  /*0bb0*/  LEA.HI R4, R0.reuse, R15.reuse, RZ, 0x5 ;  /* 0x0000000f00047211 */ /* 0x0c0fe400078f28ff */
[----:B------:R-:W-:Y:S02]  /*0bc0*/  LEA.HI R2, R0, R15, RZ, 0x2 ;  /* 0x0000000f00027211 */ /* 0x000fe400078f10ff */
[----:B------:R-:W-:Y:S01]  /*0bd0*/  SHF.R.S32.HI R204, RZ, 0x4, R6 ;  /* 0x00000004ffcc7819 */ /* 0x000fe20000011406 */
[----:B------:R-:W-:Y:S01]  /*0be0*/  IMAD.SHL.U32 R8, R4, 0x20, RZ ;  /* 0x0000002004087824 */ /* 0x000fe200078e00ff */
[----:B------:R-:W-:-:S02]  /*0bf0*/  LOP3.LUT R7, R6, 0x3fffff0, RZ, 0xc0, !PT ;  /* 0x03fffff006077812 */ /* 0x000fc400078ec0ff */
[--C-:B------:R-:W-:Y:S02]  /*0c00*/  SHF.R.S32.HI R4, RZ, 0x2, R2.reuse ;  /* 0x00000002ff047819 */ /* 0x100fe40000011402 */
[----:B------:R-:W-:Y:S01]  /*0c10*/  SHF.R.S32.HI R5, RZ, 0x1f, R2 ;  /* 0x0000001fff057819 */ /* 0x000fe20000011402 */
[----:B------:R-:W-:Y:S01]  /*0c20*/  IMAD.IADD R7, R15, 0x1, -R7 ;  /* 0x000000010f077824 */ /* 0x000fe200078e0a07 */
[----:B------:R-:W-:Y:S02]  /*0c30*/  LEA.HI R6, R6, R204, RZ, 0x1 ;  /* 0x000000cc06067211 */ /* 0x000fe400078f08ff */
[----:B------:R-:W-:Y:S02]  /*0c40*/  LOP3.LUT R8, R8, 0xfffffc00, RZ, 0xc0, !PT ;  /* 0xfffffc0008087812 */ /* 0x000fe400078ec0ff */
[----:B------:R-:W-:Y:S02]  /*0c50*/  LEA.HI R5, R5, R4, RZ, 0x2 ;  /* 0x0000000405057211 */ /* 0x000fe400078f10ff */
[----:B------:R-:W-:Y:S01]  /*0c60*/  LOP3.LUT R9, R6, 0x1ffffffe, RZ, 0xc0, !PT ;  /* 0x1ffffffe06097812 */ /* 0x000fe200078ec0ff */
[----:B------:R-:W-:Y:S01]  /*0c70*/  IMAD R8, R7, 0x40, R8 ;  /* 0x0000004007087824 */ /* 0x000fe200078e0208 */
[----:B------:R-:W-:-:S02]  /*0c80*/  LOP3.LUT R5, R5, 0xfffffffc, RZ, 0xc0, !PT ;  /* 0xfffffffc05057812 */ /* 0x000fc400078ec0ff */
[----:B------:R-:W-:Y:S01]  /*0c90*/  LOP3.LUT R2, R2, 0xfffffffc, RZ, 0xc0, !PT ;  /* 0xfffffffc02027812 */ /* 0x000fe200078ec0ff */
[----:B------:R-:W-:Y:S01]  /*0ca0*/  IMAD.IADD R9, R204, 0x1, -R9 ;  /* 0x00000001cc097824 */ /* 0x000fe200078e0a09 */
[----:B------:R-:W-:Y:S01]  /*0cb0*/  LOP3.LUT R227, R3, 0xfffffffe, RZ, 0xc0, !PT ;  /* 0xfffffffe03e37812 */ /* 0x000fe200078ec0ff */
[----:B------:R-:W-:Y:S01]  /*0cc0*/  IMAD.IADD R5, R4, 0x1, -R5 ;  /* 0x0000000104057824 */ /* 0x000fe200078e0a05 */
[--C-:B------:R-:W-:Y:S01]  /*0cd0*/  SHF.R.S32.HI R176, RZ, 0x1, R3.reuse ;  /* 0x00000001ffb07819 */ /* 0x100fe20000011403 */
[----:B------:R-:W-:Y:S01]  /*0ce0*/  IMAD R6, R9, 0x8, R8 ;  /* 0x0000000809067824 */ /* 0x000fe200078e0208 */
[----:B------:R-:W-:Y:S01]  /*0cf0*/  SHF.R.S32.HI R7, RZ, 0x1f, R3 ;  /* 0x0000001fff077819 */ /* 0x000fe20000011403 */
[C---:B------:R-:W-:Y:S01]  /*0d00*/  IMAD.IADD R4, R15.reuse, 0x1, -R2 ;  /* 0x000000010f047824 */ /* 0x040fe200078e0a02 */
[----:B------:R-:W-:Y:S01]  /*0d10*/  LEA.HI R2, R0, R15, RZ, 0x7 ;  /* 0x0000000f00027211 */ /* 0x000fe200078f38ff */
[----:B------:R-:W-:Y:S01]  /*0d20*/  IMAD.IADD R227, R15, 0x1, -R227 ;  /* 0x000000010fe37824 */ /* 0x000fe200078e0ae3 */
[----:B------:R0:W-:Y:S01]  /*0d30*/  STL [R1+0x58], R6 ;  /* 0x0000580601007387 */ /* 0x0001e20000100800 */
[-C--:B------:R-:W-:Y:S01]  /*0d40*/  LEA.HI R7, R7, R176.reuse, RZ, 0x3 ;  /* 0x000000b007077211 */ /* 0x080fe200078f18ff */
[----:B------:R-:W-:Y:S01]  /*0d50*/  IMAD.SHL.U32 R181, R5, 0x80, RZ ;  /* 0x0000008005b57824 */ /* 0x000fe200078e00ff */
[----:B------:R-:W-:Y:S01]  /*0d60*/  LOP3.LUT R228, R2, 0xffffff80, RZ, 0xc0, !PT ;  /* 0xffffff8002e47812 */ /* 0x000fe200078ec0ff */
[----:B------:R-:W-:Y:S01]  /*0d70*/  IMAD.SHL.U32 R174, R227, 0x8, RZ ;  /* 0x00000008e3ae7824 */ /* 0x000fe200078e00ff */
[----:B------:R-:W-:Y:S01]  /*0d80*/  LOP3.LUT R7, R7, 0xfffffff8, RZ, 0xc0, !PT ;  /* 0xfffffff807077812 */ /* 0x000fe200078ec0ff */
[----:B------:R-:W-:Y:S01]  /*0d90*/  IMAD.SHL.U32 R18, R227, 0x10, RZ ;  /* 0x00000010e3127824 */ /* 0x000fe200078e00ff */
[----:B------:R-:W-:Y:S01]  /*0da0*/  LEA.HI R3, R3, R176, RZ, 0x1 ;  /* 0x000000b003037211 */ /* 0x000fe200078f08ff */
[----:B------:R-:W-:Y:S01]  /*0db0*/  VIADD R189, R174, 0x20 ;  /* 0x00000020aebd7836 */ /* 0x000fe20000000000 */
[----:B------:R-:W-:Y:S01]  /*0dc0*/  SHF.R.S32.HI R20, RZ, 0x7, R2 ;  /* 0x00000007ff147819 */ /* 0x000fe20000011402 */
[----:B------:R-:W-:Y:S01]  /*0dd0*/  IMAD.IADD R228, R15, 0x1, -R228 ;  /* 0x000000010fe47824 */ /* 0x000fe200078e0ae4 */
[----:B0-----:R-:W-:Y:S01]  /*0de0*/  LEA.HI R6, R4, R4, RZ, 0x1 ;  /* 0x0000000404067211 */ /* 0x001fe200078f08ff */
[----:B------:R-:W-:Y:S01]  /*0df0*/  IMAD.IADD R8, R174, 0x1, R189 ;  /* 0x00000001ae087824 */ /* 0x000fe200078e02bd */
[----:B------:R-:W-:Y:S01]  /*0e00*/  LOP3.LUT R3, R3, 0x3fffffe, RZ, 0xc0, !PT ;  /* 0x03fffffe03037812 */ /* 0x000fe200078ec0ff */
[----:B------:R-:W-:Y:S01]  /*0e10*/  IMAD.IADD R187, R176, 0x1, -R7 ;  /* 0x00000001b0bb7824 */ /* 0x000fe200078e0a07 */
[----:B------:R-:W-:Y:S01]  /*0e20*/  LOP3.LUT R9, R6, 0x1ffffffe, RZ, 0xc0, !PT ;  /* 0x1ffffffe06097812 */ /* 0x000fe200078ec0ff */
[----:B------:R-:W-:Y:S01]  /*0e30*/  VIADD R191, R174, 0x40 ;  /* 0x00000040aebf7836 */ /* 0x000fe20000000000 */
[----:B------:R-:W-:Y:S01]  /*0e40*/  SHF.R.S32.HI R11, RZ, 0x1f, R8 ;  /* 0x0000001fff0b7819 */ /* 0x000fe20000011408 */
[----:B------:R-:W-:Y:S01]  /*0e50*/  IMAD.IADD R3, R176, 0x1, -R3 ;  /* 0x00000001b0037824 */ /* 0x000fe200078e0a03 */
[----:B------:R-:W-:Y:S01]  /*0e60*/  LEA.HI R2, R2, R20, RZ, 0x1 ;  /* 0x0000001402027211 */ /* 0x000fe200078f08ff */
[----:B------:R-:W-:Y:S01]  /*0e70*/  IMAD.IADD R198, R4, 0x1, -R9 ;  /* 0x0000000104c67824 */ /* 0x000fe200078e0a09 */
[----:B------:R-:W-:Y:S01]  /*0e80*/  SHF.R.S32.HI R9, RZ, 0x1f, R228 ;  /* 0x0000001fff097819 */ /* 0x000fe200000114e4 */
[----:B------:R-:W-:Y:S01]  /*0e90*/  IMAD.SHL.U32 R4, R187, 0x80, RZ ;  /* 0x00000080bb047824 */ /* 0x000fe200078e00ff */
[----:B------:R-:W-:Y:S01]  /*0ea0*/  LEA.HI R12, R11, R8, RZ, 0x4 ;  /* 0x000000080b0c7211 */ /* 0x000fe200078f20ff */
[----:B------:R-:W-:Y:S01]  /*0eb0*/  IMAD R3, R204, 0x8, R3 ;  /* 0x00000008cc037824 */ /* 0x000fe200078e0203 */
[----:B------:R-:W-:Y:S01]  /*0ec0*/  LEA.HI R6, R9, R228, RZ, 0x2 ;  /* 0x000000e409067211 */ /* 0x000fe200078f10ff */
[C---:B------:R-:W-:Y:S01]  /*0ed0*/  IMAD.IADD R10, R174.reuse, 0x1, R191 ;  /* 0x00000001ae0a7824 */ /* 0x040fe200078e02bf */
[----:B------:R-:W-:Y:S01]  /*0ee0*/  LEA.HI R14, R11, R8, RZ, 0x6 ;  /* 0x000000080b0e7211 */ /* 0x000fe200078f30ff */
[----:B------:R-:W-:Y:S01]  /*0ef0*/  IMAD.SHL.U32 R183, R3, 0x40, RZ ;  /* 0x0000004003b77824 */ /* 0x000fe200078e00ff */
[--C-:B------:R-:W-:Y:S01]  /*0f00*/  SHF.R.S32.HI R8, RZ, 0x2, R6.reuse ;  /* 0x00000002ff087819 */ /* 0x100fe20000011406 */
[----:B------:R-:W-:Y:S01]  /*0f10*/  VIADD R190, R174, 0x10 ;  /* 0x00000010aebe7836 */ /* 0x000fe20000000000 */
[----:B------:R-:W-:Y:S01]  /*0f20*/  SHF.R.S32.HI R11, RZ, 0x1f, R6 ;  /* 0x0000001fff0b7819 */ /* 0x000fe20000011406 */
[----:B------:R-:W-:Y:S01]  /*0f30*/  IMAD.SHL.U32 R14, R14, 0x80, RZ ;  /* 0x000000800e0e7824 */ /* 0x000fe200078e00ff */
[----:B------:R-:W-:Y:S01]  /*0f40*/  LOP3.LUT R7, R4, 0x380, RZ, 0xc0, !PT ;  /* 0x0000038004077812 */ /* 0x000fe200078ec0ff */
[C---:B------:R-:W-:Y:S01]  /*0f50*/  VIADD R196, R174.reuse, 0x30 ;  /* 0x00000030aec47836 */ /* 0x040fe20000000000 */
[----:B------:R-:W-:Y:S01]  /*0f60*/  LEA.HI R11, R11, R8, RZ, 0x3 ;  /* 0x000000080b0b7211 */ /* 0x000fe200078f18ff */
[----:B------:R-:W-:Y:S01]  /*0f70*/  VIADD R197, R174, 0x50 ;  /* 0x00000050aec57836 */ /* 0x000fe20000000000 */
[----:B------:R-:W-:Y:S01]  /*0f80*/  LEA.HI R9, R9, R228, RZ, 0x5 ;  /* 0x000000e409097211 */ /* 0x000fe200078f28ff */
[C---:B------:R-:W-:Y:S01]  /*0f90*/  VIADD R177, R18.reuse, 0x60 ;  /* 0x0000006012b17836 */ /* 0x040fe20000000000 */
[----:B------:R-:W-:Y:S01]  /*0fa0*/  LOP3.LUT R11, R11, 0xfffffff8, RZ, 0xc0, !PT ;  /* 0xfffffff80b0b7812 */ /* 0x000fe200078ec0ff */
[C---:B------:R-:W-:Y:S01]  /*0fb0*/  VIADD R185, R18.reuse, 0x80 ;  /* 0x0000008012b97836 */ /* 0x040fe20000000000 */
[----:B------:R-:W-:Y:S01]  /*0fc0*/  LOP3.LUT R181, R181, 0x180, RZ, 0xc0, !PT ;  /* 0x00000180b5b57812 */ /* 0x000fe200078ec0ff */
[----:B------:R-:W-:Y:S01]  /*0fd0*/  VIADD R186, R18, 0xa0 ;  /* 0x000000a012ba7836 */ /* 0x000fe20000000000 */
[----:B------:R-:W-:Y:S01]  /*0fe0*/  SHF.R.U32.HI R4, RZ, 0x3, R7 ;  /* 0x00000003ff047819 */ /* 0x000fe20000011607 */
[----:B------:R-:W-:Y:S01]  /*0ff0*/  IMAD.IADD R8, R8, 0x1, -R11 ;  /* 0x0000000108087824 */ /* 0x000fe200078e0a0b */
[----:B------:R-:W-:-:S02]  /*1000*/  LOP3.LUT R7, R7, 0x10, R18, 0xf8, !PT ;  /* 0x0000001007077812 */ /* 0x000fc400078ef812 */
[----:B------:R-:W-:Y:S02]  /*1010*/  SHF.R.S32.HI R9, RZ, 0x5, R9 ;  /* 0x00000005ff097819 */ /* 0x000fe40000011409 */
[----:B------:R-:W-:Y:S02]  /*1020*/  LOP3.LUT R2, R2, 0x3fffffe, RZ, 0xc0, !PT ;  /* 0x03fffffe02027812 */ /* 0x000fe400078ec0ff */
[----:B------:R-:W-:Y:S01]  /*1030*/  LOP3.LUT R3, R181, 0x30, R12, 0xf8, !PT ;  /* 0x00000030b5037812 */ /* 0x000fe200078ef80c */
[----:B------:R-:W-:Y:S01]  /*1040*/  IMAD R9, R9, 0x10, R8 ;  /* 0x0000001009097824 */ /* 0x000fe200078e0208 */
[----:B------:R-:W-:Y:S01]  /*1050*/  SHF.R.U32.HI R182, RZ, 0x3, R181 ;  /* 0x00000003ffb67819 */ /* 0x000fe200000116b5 */
[----:B------:R-:W-:Y:S01]  /*1060*/  IMAD.IADD R2, R20, 0x1, -R2 ;  /* 0x0000000114027824 */ /* 0x000fe200078e0a02 */
[----:B------:R-:W-:Y:S02]  /*1070*/  LOP3.LUT R7, R7, R4, RZ, 0x3c, !PT ;  /* 0x0000000407077212 */ /* 0x000fe400078e3cff */
[----:B------:R-:W-:Y:S01]  /*1080*/  LEA.HI R0, R0, R15, RZ, 0x3 ;  /* 0x0000000f00007211 */ /* 0x000fe200078f18ff */
[----:B------:R-:W-:Y:S01]  /*1090*/  IMAD R4, R2, 0x40, R9 ;  /* 0x0000004002047824 */ /* 0x000fe200078e0209 */
[----:B------:R-:W-:Y:S01]  /*10a0*/  LOP3.LUT R14, R14, 0xffffe000, RZ, 0xc0, !PT ;  /* 0xffffe0000e0e7812 */ /* 0x000fe200078ec0ff */
[----:B------:R-:W-:Y:S01]  /*10b0*/  IMAD R204, R204, 0x400, R7 ;  /* 0x00000400cccc7824 */ /* 0x000fe200078e0207 */
[----:B------:R-:W-:Y:S01]  /*10c0*/  LOP3.LUT R3, R3, R182, RZ, 0x3c, !PT ;  /* 0x000000b603037212 */ /* 0x000fe200078e3cff */
[----:B------:R-:W-:Y:S01]  /*10d0*/  IMAD R198, R198, 0x8, R4 ;  /* 0x00000008c6c67824 */ /* 0x000fe200078e0204 */
[----:B------:R-:W-:Y:S01]  /*10e0*/  LOP3.LUT R206, R0, 0xfffffff8, RZ, 0xc0, !PT ;  /* 0xfffffff800ce7812 */ /* 0x000fe200078ec0ff */
[----:B------:R-:W-:Y:S01]  /*10f0*/  STL [R1+0x54], R4 ;  /* 0x0000540401007387 */ /* 0x000fe20000100800 */
[----:B------:R-:W-:-:S02]  /*1100*/  IADD3 R7, R3, R183, R14 ;  /* 0x000000b703077210 */ /* 0x000fc40007ffe00e */
[----:B------:R-:W-:Y:S01]  /*1110*/  SHF.R.S32.HI R13, RZ, 0x1f, R10 ;  /* 0x0000001fff0d7819 */ /* 0x000fe2000001140a */
[----:B------:R-:W-:Y:S01]  /*1120*/  IMAD.IADD R206, R15, 0x1, -R206 ;  /* 0x000000010fce7824 */ /* 0x000fe200078e0ace */
[----:B------:R-:W-:Y:S02]  /*1130*/  SHF.R.S32.HI R3, RZ, 0x1f, R190 ;  /* 0x0000001fff037819 */ /* 0x000fe400000114be */
[CC--:B------:R-:W-:Y:S01]  /*1140*/  LEA.HI R180, R13.reuse, R10.reuse, RZ, 0x4 ;  /* 0x0000000a0db47211 */ /* 0x0c0fe200078f20ff */
[----:B------:R-:W-:Y:S01]  /*1150*/  IMAD.SHL.U32 R201, R206, 0x8, RZ ;  /* 0x00000008cec97824 */ /* 0x000fe200078e00ff */
[----:B------:R-:W-:Y:S01]  /*1160*/  LEA.HI R10, R13, R10, RZ, 0x6 ;  /* 0x0000000a0d0a7211 */ /* 0x000fe200078f30ff */
[----:B------:R0:W-:Y:S01]  /*1170*/  STL [R1+0x44], R3 ;  /* 0x0000440301007387 */ /* 0x0001e20000100800 */
[----:B------:R-:W-:Y:S01]  /*1180*/  LOP3.LUT P0, RZ, R5, 0x2, RZ, 0xc0, !PT ;  /* 0x0000000205ff7812 */ /* 0x000fe2000780c0ff */
[----:B------:R-:W-:Y:S01]  /*1190*/  VIADD R205, R201, 0x40 ;  /* 0x00000040c9cd7836 */ /* 0x000fe20000000000 */
[----:B------:R-:W-:Y:S01]  /*11a0*/  SHF.R.S32.HI R226, RZ, 0x3, R0 ;  /* 0x00000003ffe27819 */ /* 0x000fe20000011400 */
[----:B------:R-:W-:Y:S01]  /*11b0*/  IMAD.SHL.U32 R10, R10, 0x80, RZ ;  /* 0x000000800a0a7824 */ /* 0x000fe200078e00ff */
[----:B------:R-:W-:-:S02]  /*11c0*/  LOP3.LUT R5, R181, 0x30, R180, 0xf8, !PT ;  /* 0x00000030b5057812 */ /* 0x000fc400078ef8b4 */
[----:B------:R-:W-:Y:S02]  /*11d0*/  SHF.R.S32.HI R2, RZ, 0x1f, R201 ;  /* 0x0000001fff027819 */ /* 0x000fe400000114c9 */
[----:B------:R-:W-:Y:S02]  /*11e0*/  SHF.R.S32.HI R0, RZ, 0x1f, R189 ;  /* 0x0000001fff007819 */ /* 0x000fe400000114bd */
[----:B0-----:R-:W-:Y:S02]  /*11f0*/  LOP3.LUT R3, R6, 0x7ffffffc, RZ, 0xc0, !PT ;  /* 0x7ffffffc06037812 */ /* 0x001fe400078ec0ff */
[----:B------:R-:W-:Y:S01]  /*1200*/  SHF.R.S32.HI R2, RZ, 0x1f, R196 ;  /* 0x0000001fff027819 */ /* 0x000fe200000114c4 */
[----:B------:R0:W-:Y:S01]  /*1210*/  STL [R1+0x40], R0 ;  /* 0x0000400001007387 */ /* 0x0001e20000100800 */
[----:B------:R-:W-:Y:S01]  /*1220*/  LOP3.LUT R10, R10, 0xffffe000, RZ, 0xc0, !PT ;  /* 0xffffe0000a0a7812 */ /* 0x000fe200078ec0ff */
[----:B------:R-:W-:Y:S01]  /*1230*/  IMAD.IADD R3, R228, 0x1, -R3 ;  /* 0x00000001e4037824 */ /* 0x000fe200078e0a03 */
[----:B------:R-:W-:Y:S01]  /*1240*/  LOP3.LUT R5, R5, R182, RZ, 0x3c, !PT ;  /* 0x000000b605057212 */ /* 0x000fe200078e3cff */
[----:B------:R1:W-:Y:S01]  /*1250*/  STL [R1+0x3c], R2 ;  /* 0x00003c0201007387 */ /* 0x0003e20000100800 */
[----:B------:R-:W-:Y:S01]  /*1260*/  SEL R225, R225, 0xffffffe0, !P0 ;  /* 0xffffffe0e1e17807 */ /* 0x000fe20004000000 */
[----:B------:R-:W-:Y:S01]  /*1270*/  IMAD.SHL.U32 R171, R3, 0x2, RZ ;  /* 0x0000000203ab7824 */ /* 0x000fe200078e00ff */
[----:B------:R-:W-:-:S02]  /*1280*/  IADD3 R11, R5, R183, R10 ;  /* 0x000000b7050b7210 */ /* 0x000fc40007ffe00a */
[--C-:B------:R-:W-:Y:S01]  /*1290*/  LOP3.LUT R5, R181, 0x30, R18.reuse, 0xf8, !PT ;  /* 0x00000030b5057812 */ /* 0x100fe200078ef812 */
[C---:B------:R-:W-:Y:S01]  /*12a0*/  VIADD R224, R171.reuse, 0x8 ;  /* 0x00000008abe07836 */ /* 0x040fe20000000000 */
[----:B0-----:R-:W-:Y:S01]  /*12b0*/  SHF.R.S32.HI R0, RZ, 0x1f, R191 ;  /* 0x0000001fff007819 */ /* 0x001fe200000114bf */
[----:B------:R-:W-:Y:S01]  /*12c0*/  VIADD R223, R171, 0x10 ;  /* 0x00000010abdf7836 */ /* 0x000fe20000000000 */
[----:B------:R-:W-:Y:S01]  /*12d0*/  LOP3.LUT R3, R181, 0x10, R18, 0xf8, !PT ;  /* 0x00000010b5037812 */ /* 0x000fe200078ef812 */
[C---:B------:R-:W-:Y:S01]  /*12e0*/  VIADD R221, R171.reuse, 0x20 ;  /* 0x00000020abdd7836 */ /* 0x040fe20000000000 */
[----:B-1----:R-:W-:Y:S01]  /*12f0*/  SHF.R.S32.HI R2, RZ, 0x1f, R197 ;  /* 0x0000001fff027819 */ /* 0x002fe200000114c5 */
[C---:B------:R-:W-:Y:S01]  /*1300*/  VIADD R220, R171.reuse, 0x28 ;  /* 0x00000028abdc7836 */ /* 0x040fe20000000000 */
[----:B------:R0:W-:Y:S01]  /*1310*/  STL [R1+0x38], R0 ;  /* 0x0000380001007387 */ /* 0x0001e20000100800 */
[----:B------:R-:W-:Y:S01]  /*1320*/  VIADD R218, R171, 0x38 ;  /* 0x00000038abda7836 */ /* 0x000fe20000000000 */
[-C--:B------:R-:W-:Y:S01]  /*1330*/  LOP3.LUT R5, R5, R182.reuse, RZ, 0x3c, !PT ;  /* 0x000000b605057212 */ /* 0x080fe200078e3cff */
[C---:B------:R-:W-:Y:S01]  /*1340*/  VIADD R217, R171.reuse, 0x40 ;  /* 0x00000040abd97836 */ /* 0x040fe20000000000 */
[----:B------:R1:W-:Y:S01]  /*1350*/  STL [R1+0x34], R2 ;  /* 0x0000340201007387 */ /* 0x0003e20000100800 */
[----:B------:R-:W-:Y:S01]  /*1360*/  VIADD R215, R171, 0x50 ;  /* 0x00000050abd77836 */ /* 0x000fe20000000000 */
[----:B------:R-:W-:Y:S01]  /*1370*/  LOP3.LUT R202, R3, R182, RZ, 0x3c, !PT ;  /* 0x000000b603ca7212 */ /* 0x000fe200078e3cff */
[C---:B------:R-:W-:Y:S01]  /*1380*/  VIADD R214, R171.reuse, 0x58 ;  /* 0x00000058abd67836 */ /* 0x040fe20000000000 */
[----:B------:R-:W-:Y:S01]  /*1390*/  IADD3 R3, R16, R183, R5 ;  /* 0x000000b710037210 */ /* 0x000fe20007ffe005 */
[C---:B------:R-:W-:Y:S01]  /*13a0*/  VIADD R212, R171.reuse, 0x68 ;  /* 0x00000068abd47836 */ /* 0x040fe20000000000 */
[----:B0-----:R-:W-:Y:S01]  /*13b0*/  SHF.R.S32.HI R0, RZ, 0x1f, R205 ;  /* 0x0000001fff007819 */ /* 0x001fe200000114cd */
[C---:B------:R-:W-:Y:S01]  /*13c0*/  VIADD R211, R171.reuse, 0x70 ;  /* 0x00000070abd37836 */ /* 0x040fe20000000000 */
[----:B------:R-:W-:Y:S01]  /*13d0*/  SHF.R.S32.HI R0, RZ, 0x1f, R171 ;  /* 0x0000001fff007819 */ /* 0x000fe200000114ab */
[----:B------:R0:W-:Y:S01]  /*13e0*/  STL [R1+0x50], R3 ;  /* 0x0000500301007387 */ /* 0x0001e20000100800 */
[----:B-1----:R-:W-:Y:S01]  /*13f0*/  SHF.R.S32.HI R2, RZ, 0x1f, R224 ;  /* 0x0000001fff027819 */ /* 0x002fe200000114e0 */
        /* <DEDUP_REMOVED lines=10> */
[----:B------:R-:W-:Y:S01]  /*14a0*/  IMAD.IADD R202, R183, 0x1, R202 ;  /* 0x00000001b7ca7824 */ /* 0x000fe200078e02ca */
[----:B------:R-:W-:-:S02]  /*14b0*/  SHF.R.S32.HI R2, RZ, 0x1f, R215 ;  /* 0x0000001fff027819 */ /* 0x000fc400000114d7 */
[----:B------:R-:W-:Y:S01]  /*14c0*/  SHF.R.S32.HI R0, RZ, 0x1f, R214 ;  /* 0x0000001fff007819 */ /* 0x000fe200000114d6 */
[----:B------:R-:W-:Y:S01]  /*14d0*/  IMAD.IADD R203, R225, 0x1, R202 ;  /* 0x00000001e1cb7824 */ /* 0x000fe200078e02ca */
[----:B------:R-:W-:Y:S01]  /*14e0*/  SHF.R.S32.HI R2, RZ, 0x1f, R212 ;  /* 0x0000001fff027819 */ /* 0x000fe200000114d4 */
[C---:B------:R-:W-:Y:S01]  /*14f0*/  IMAD.IADD R2, R16.reuse, 0x1, R7 ;  /* 0x0000000110027824 */ /* 0x040fe200078e0207 */
[----:B------:R-:W-:Y:S01]  /*1500*/  SHF.R.S32.HI R0, RZ, 0x1f, R211 ;  /* 0x0000001fff007819 */ /* 0x000fe200000114d3 */
[----:B------:R-:W-:Y:S01]  /*1510*/  IMAD.IADD R0, R16, 0x1, R11 ;  /* 0x0000000110007824 */ /* 0x000fe200078e020b */
[----:B0-----:R-:W-:Y:S02]  /*1520*/  SHF.R.S32.HI R3, RZ, 0x1f, R222 ;  /* 0x0000001fff037819 */ /* 0x001fe400000114de */
[----:B------:R0:W-:Y:S01]  /*1530*/  STL [R1+0x4c], R2 ;  /* 0x00004c0201007387 */ /* 0x0001e20000100800 */
[----:B------:R-:W-:Y:S02]  /*1540*/  SHF.R.S32.HI R3, RZ, 0x1f, R219 ;  /* 0x0000001fff037819 */ /* 0x000fe400000114db */
[----:B------:R-:W-:Y:S01]  /*1550*/  SHF.R.S32.HI R3, RZ, 0x1f, R216 ;  /* 0x0000001fff037819 */ /* 0x000fe200000114d8 */
[----:B------:R0:W-:Y:S01]  /*1560*/  STL [R1+0x48], R0 ;  /* 0x0000480001007387 */ /* 0x0001e20000100800 */
[----:B------:R-:W-:-:S02]  /*1570*/  SHF.R.S32.HI R188, RZ, 0x1f, R177 ;  /* 0x0000001fffbc7819 */ /* 0x000fc400000114b1 */
[----:B------:R-:W-:Y:S02]  /*1580*/  SHF.R.S32.HI R200, RZ, 0x1f, R185 ;  /* 0x0000001fffc87819 */ /* 0x000fe400000114b9 */
[----:B------:R-:W-:Y:S02]  /*1590*/  SHF.R.S32.HI R199, RZ, 0x1f, R186 ;  /* 0x0000001fffc77819 */ /* 0x000fe400000114ba */
[----:B------:R-:W-:Y:S02]  /*15a0*/  SHF.R.S32.HI R179, RZ, 0x4, R12 ;  /* 0x00000004ffb37819 */ /* 0x000fe4000001140c */
[----:B------:R-:W-:Y:S02]  /*15b0*/  SHF.R.S32.HI R180, RZ, 0x4, R180 ;  /* 0x00000004ffb47819 */ /* 0x000fe400000114b4 */
[----:B------:R-:W-:Y:S02]  /*15c0*/  SHF.R.S32.HI R3, RZ, 0x1f, R213 ;  /* 0x0000001fff037819 */ /* 0x000fe400000114d5 */
[----:B------:R-:W-:-:S02]  /*15d0*/  SHF.R.S32.HI R229, RZ, 0x1f, R210 ;  /* 0x0000001fffe57819 */ /* 0x000fc400000114d2 */
[----:B0-----:R-:W-:-:S07]  /*15e0*/  IADD3 R225, R225, UR39, R202 ;  /* 0x00000027e1e17c10 */ /* 0x001fce000fffe0ca */
.L_x_1824:
[----:B------:R-:W-:Y:S05]  /*15f0*/  YIELD ;  /* 0x0000000000007946 */ /* 0x000fea0003800000 */
[----:B------:R-:W-:Y:S01]  /*1600*/  ULDC.64 UR4, c[0x0][0xa28] ;  /* 0x00028a0000047ab9 */ /* 0x000fe20000000a00 */
[----:B0--3--:R-:W0:Y:S01]  /*1610*/  LDC.64 R4, c[0x0][0xa08] ;  /* 0x00028200ff047b82 */ /* 0x009e220000000a00 */
[----:B------:R-:W-:Y:S01]  /*1620*/  ISETP.NE.U32.AND P1, PT, RZ, UR4, PT ;  /* 0x00000004ff007c0c */ /* 0x000fe2000bf25070 */
[----:B------:R-:W-:Y:S02]  /*1630*/  IMAD.MOV.U32 R79, RZ, RZ, RZ ;  /* 0x000000ffff4f7224 */ /* 0x000fe400078e00ff */
[----:B------:R-:W-:Y:S01]  /*1640*/  IMAD.MOV.U32 R11, RZ, RZ, RZ ;  /* 0x000000ffff0b7224 */ /* 0x000fe200078e00ff */
[----:B------:R-:W-:Y:S01]  /*1650*/  ISETP.NE.AND.EX P1, PT, RZ, UR5, PT, P1 ;  /* 0x00000005ff007c0c */ /* 0x000fe2000bf25310 */
[----:B------:R-:W-:-:S02]  /*1660*/  ULDC.64 UR4, c[0x0][0xa18] ;  /* 0x0002860000047ab9 */ /* 0x000fc40000000a00 */
[----:B------:R-:W-:-:S04]  /*1670*/  ISETP.NE.U32.AND P2, PT, RZ, UR4, PT ;  /* 0x00000004ff007c0c */ /* 0x000fc8000bf45070 */
[----:B------:R-:W-:Y:S01]  /*1680*/  ISETP.NE.AND.EX P2, PT, RZ, UR5, PT, P2 ;  /* 0x00000005ff007c0c */ /* 0x000fe2000bf45320 */
[----:B------:R-:W-:Y:S02]  /*1690*/  ULDC.64 UR4, c[0x0][0xa08] ;  /* 0x0002820000047ab9 */ /* 0x000fe40000000a00 */
[----:B------:R-:W-:-:S03]  /*16a0*/  ISETP.NE.U32.AND P0, PT, RZ, UR4, PT ;  /* 0x00000004ff007c0c */ /* 0x000fc6000bf05070 */
[----:B-1----:R-:W1:Y:S01]  /*16b0*/  @P1 LDC.64 R2, c[0x0][0xa28] ;  /* 0x00028a00ff021b82 */ /* 0x002e620000000a00 */
[----:B------:R-:W-:Y:S01]  /*16c0*/  ISETP.NE.AND.EX P0, PT, RZ, UR5, PT, P0 ;  /* 0x00000005ff007c0c */ /* 0x000fe2000bf05300 */
[----:B0-----:R-:W-:-:S06]  /*16d0*/  IMAD.WIDE R8, R195, 0x4, R4 ;  /* 0x00000004c3087825 */ /* 0x001fcc00078e0204 */
[----:B------:R-:W0:Y:S01]  /*16e0*/  @P2 LDC.64 R6, c[0x0][0xa18] ;  /* 0x00028600ff062b82 */ /* 0x000e220000000a00 */
[----:B------:R-:W-:Y:S02]  /*16f0*/  ULDC UR4, c[0x0][0x288] ;  /* 0x0000a20000047ab9 */ /* 0x000fe40000000800 */
[----:B------:R-:W-:Y:S01]  /*1700*/  IMAD.U32 R170, RZ, RZ, UR4 ;  /* 0x00000004ffaa7e24 */ /* 0x000fe2000f8e00ff */
[----:B------:R-:W-:Y:S02]  /*1710*/  ULDC.64 UR4, c[0x0][0x418] ;  /* 0x0001060000047ab9 */ /* 0x000fe40000000a00 */
[----:B------:R-:W5:Y:S01]  /*1720*/  @P0 LDG.E R79, desc[UR42][R8.64] ;  /* 0x0000002a084f0981 */ /* 0x000f62000c1e1900 */
[----:B-1----:R-:W-:-:S04]  /*1730*/  @P1 IMAD.WIDE R2, R195, 0x4, R2 ;  /* 0x00000004c3021825 */ /* 0x002fc800078e0202 */
[----:B0-----:R-:W-:Y:S01]  /*1740*/  @P2 IMAD.WIDE R4, R195, 0x4, R6 ;  /* 0x00000004c3042825 */ /* 0x001fe200078e0206 */
[----:B------:R-:W-:Y:S01]  /*1750*/  UISETP.NE.U32.AND UP0, UPT, UR4, URZ, UPT ;  /* 0x0000003f0400728c */ /* 0x000fe2000bf05070 */
[----:B------:R0:W5:Y:S02]  /*1760*/  @P1 LDG.E R11, desc[UR42][R2.64] ;  /* 0x0000002a020b1981 */ /* 0x000164000c1e1900 */
[----:B------:R-:W-:Y:S02]  /*1770*/  ULDC UR4, c[0x0][0x424] ;  /* 0x0001090000047ab9 */ /* 0x000fe40000000800 */
[----:B------:R1:W5:Y:S01]  /*1780*/  @P2 LDG.E R170, desc[UR42][R4.64] ;  /* 0x0000002a04aa2981 */ /* 0x000362000c1e1900 */
[----:B------:R-:W-:-:S03]  /*1790*/  UISETP.NE.AND.EX UP0, UPT, UR5, URZ, UPT, UP0 ;  /* 0x0000003f0500728c */ /* 0x000fc6000bf05300 */
[----:B------:R-:W-:Y:S01]  /*17a0*/  ULDC UR5, c[0x0][0x2f0] ;  /* 0x0000bc0000057ab9 */ /* 0x000fe20000000800 */
[----:B------:R-:W-:-:S04]  /*17b0*/  USEL UR4, UR4, 0x1, UP0 ;  /* 0x0000000104047887 */ /* 0x000fc80008000000 */
[----:B------:R-:W-:-:S03]  /*17c0*/  UIMAD UR4, UR4, UR5, URZ ;  /* 0x00000005040472a4 */ /* 0x000fc6000f8e023f */
[----:B------:R-:W-:Y:S02]  /*17d0*/  ULDC UR5, c[0x0][0x348] ;  /* 0x0000d20000057ab9 */ /* 0x000fe40000000800 */
[----:B0-----:R-:W-:Y:S02]  /*17e0*/  IMAD.U32 R2, RZ, RZ, UR5 ;  /* 0x00000005ff027e24 */ /* 0x001fe4000f8e00ff */
[----:B------:R-:W-:Y:S01]  /*17f0*/  IMAD.U32 R28, RZ, RZ, UR4 ;  /* 0x00000004ff1c7e24 */ /* 0x000fe2000f8e00ff */
[----:B-1--4-:R-:W-:Y:S06]  /*1800*/  @P2 BRA `(.L_x_1582) ;  /* 0x0000000000242947 */ /* 0x012fec0003800000 */
        /* <DEDUP_REMOVED lines=9> */
.L_x_1582:
        /* <DEDUP_REMOVED lines=10> */
[----:B------:R-:W0:Y:S02]  /*1940*/  LDC.64 R28, c[0x0][0xa20] ;  /* 0x00028800ff1c7b82 */ /* 0x000e240000000a00 */
[----:B0-----:R-:W-:-:S06]  /*1950*/  IMAD.WIDE R28, R195, 0x4, R28 ;  /* 0x00000004c31c7825 */ /* 0x001fcc00078e021c */
[----:B------:R0:W5:Y:S01]  /*1960*/  LDG.E R28, desc[UR42][R28.64] ;  /* 0x0000002a1c1c7981 */ /* 0x000162000c1e1900 */
[----:B------:R-:W-:Y:S05]  /*1970*/  BRA `(.L_x_1584) ;  /* 0x0000000000107947 */ /* 0x000fea0003800000 */
.L_x_1583:
[----:B------:R-:W-:Y:S05]  /*1980*/  @!P0 BRA `(.L_x_1584) ;  /* 0x00000000000c8947 */ /* 0x000fea0003800000 */
[----:B------:R-:W2:Y:S04]  /*1990*/  LDG.E R3, desc[UR42][R8.64] ;  /* 0x0000002a08037981 */ /* 0x000ea8000c1e1900 */
[----:B------:R-:W2:Y:S02]  /*19a0*/  LDG.E R28, desc[UR42][R8.64+0x4] ;  /* 0x0000042a081c7981 */ /* 0x000ea4000c1e1900 */
[----:B--2---:R-:W-:-:S07]  /*19b0*/  IMAD.IADD R28, R28, 0x1, -R3 ;  /* 0x000000011c1c7824 */ /* 0x004fce00078e0a03 */
.L_x_1584:
[----:B------:R-:W-:Y:S01]  /*19c0*/  ULDC.64 UR4, c[0x0][0xa10] ;  /* 0x0002840000047ab9 */ /* 0x000fe20000000a00 */
[----:B------:R-:W1:Y:S01]  /*19d0*/  LDC R4, c[0x0][0x448] ;  /* 0x00011200ff047b82 */ /* 0x000e620000000800 */
[----:B------:R-:W-:-:S04]  /*19e0*/  ISETP.NE.U32.AND P0, PT, RZ, UR4, PT ;  /* 0x00000004ff007c0c */ /* 0x000fc8000bf05070 */
[----:B------:R-:W-:Y:S01]  /*19f0*/  ISETP.NE.AND.EX P0, PT, RZ, UR5, PT, P0 ;  /* 0x00000005ff007c0c */ /* 0x000fe2000bf05300 */
[----:B------:R-:W-:Y:S02]  /*1a00*/  ULDC.64 UR4, c[0x0][0xa30] ;  /* 0x00028c0000047ab9 */ /* 0x000fe40000000a00 */
[----:B------:R-:W-:-:S04]  /*1a10*/  ISETP.NE.U32.AND P1, PT, RZ, UR4, PT ;  /* 0x00000004ff007c0c */ /* 0x000fc8000bf25070 */
[----:B------:R-:W-:-:S06]  /*1a20*/  ISETP.NE.AND.EX P1, PT, RZ, UR5, PT, P1 ;  /* 0x00000005ff007c0c */ /* 0x000fcc000bf25310 */
[----:B------:R-:W2:Y:S08]  /*1a30*/  @P0 LDC.64 R6, c[0x0][0xa10] ;  /* 0x00028400ff060b82 */ /* 0x000eb00000000a00 */
[----:B------:R-:W3:Y:S01]  /*1a40*/  @P1 LDC.64 R8, c[0x0][0xa30] ;  /* 0x00028c00ff081b82 */ /* 0x000ee20000000a00 */
[----:B--2---:R-:W-:-:S05]  /*1a50*/  @P0 IMAD.WIDE R6, R195, 0x4, R6 ;  /* 0x00000004c3060825 */ /* 0x004fca00078e0206 */
[----:B------:R-:W2:Y:S04]  /*1a60*/  @P0 LDG.E R0, desc[UR42][R6.64] ;  /* 0x0000002a06000981 */ /* 0x000ea8000c1e1900 */
[----:B------:R-:W2:Y:S01]  /*1a70*/  @P0 LDG.E R3, desc[UR42][R6.64+0x4] ;  /* 0x0000042a06030981 */ /* 0x000ea2000c1e1900 */
[----:B-----5:R-:W-:Y:S02]  /*1a80*/  IMAD.MOV.U32 R24, RZ, RZ, R28 ;  /* 0x000000ffff187224 */ /* 0x020fe400078e001c */
[----:B---3--:R-:W-:-:S05]  /*1a90*/  @P1 IMAD.WIDE R8, R195, 0x4, R8 ;  /* 0x00000004c3081825 */ /* 0x008fca00078e0208 */
[----:B------:R3:W5:Y:S01]  /*1aa0*/  @P1 LDG.E R24, desc[UR42][R8.64] ;  /* 0x0000002a08181981 */ /* 0x000762000c1e1900 */
[----:B-1----:R-:W-:Y:S01]  /*1ab0*/  ISETP.NE.AND P1, PT, R4, 0x1, PT ;  /* 0x000000010400780c */ /* 0x002fe20003f25270 */
[----:B------:R-:W-:Y:S01]  /*1ac0*/  IMAD.SHL.U32 R178, R193, 0x80, RZ ;  /* 0x00000080c1b27824 */ /* 0x000fe200078e00ff */
[----:B------:R-:W1:Y:S01]  /*1ad0*/  LDC.64 R4, c[0x0][0x9e0] ;  /* 0x00027800ff047b82 */ /* 0x000e620000000a00 */
[----:B------:R-:W-:-:S10]  /*1ae0*/  IMAD.IADD R11, R28, 0x1, -R11 ;  /* 0x000000011c0b7824 */ /* 0x000fd400078e0a0b */
[----:B------:R-:W4:Y:S08]  /*1af0*/  @P1 LDC R13, c[0x0][0x44c] ;  /* 0x00011300ff0d1b82 */ /* 0x000f300000000800 */
[----:B------:R-:W0:Y:S01]  /*1b00*/  @P1 LDC R10, c[0x0][0x450] ;  /* 0x00011400ff0a1b82 */ /* 0x000e220000000800 */
[----:B-1----:R-:W-:Y:S01]  /*1b10*/  ISETP.GE.AND P2, PT, R5, 0x1, PT ;  /* 0x000000010500780c */ /* 0x002fe20003f46270 */
[----:B--2---:R-:W-:-:S02]  /*1b20*/  @P0 IMAD.IADD R2, R3, 0x1, -R0 ;  /* 0x0000000103020824 */ /* 0x004fc400078e0a00 */
[----:B------:R-:W-:Y:S02]  /*1b30*/  VIADD R0, R178, 0x7f ;  /* 0x0000007fb2007836 */ /* 0x000fe40000000000 */
[----:B------:R-:W-:Y:S02]  /*1b40*/  IMAD.IADD R172, R11, 0x1, R2 ;  /* 0x000000010bac7824 */ /* 0x000fe400078e0202 */
[----:B----4-:R-:W-:-:S03]  /*1b50*/  @P1 IMAD.HI.U32 R3, R0, R13, RZ ;  /* 0x0000000d00031227 */ /* 0x010fc600078e00ff */
[C---:B------:R-:W-:Y:S01]  /*1b60*/  IADD3 R7, R172.reuse, 0x1, -R170 ;  /* 0x00000001ac077810 */ /* 0x040fe20007ffe8aa */
[----:B------:R-:W-:Y:S01]  /*1b70*/  IMAD.MOV.U32 R6, RZ, RZ, R0 ;  /* 0x000000ffff067224 */ /* 0x000fe200078e0000 */
[----:B0-----:R-:W-:Y:S01]  /*1b80*/  @P1 SHF.R.U32.HI R6, RZ, R10, R3 ;  /* 0x0000000aff061219 */ /* 0x001fe20000011603 */
[----:B------:R-:W-:-:S04]  /*1b90*/  VIADD R0, R172, 0x7f ;  /* 0x0000007fac007836 */ /* 0x000fc80000000000 */
[----:B---3--:R-:W-:Y:S01]  /*1ba0*/  IMAD.IADD R9, R7, 0x1, R6 ;  /* 0x0000000107097824 */ /* 0x008fe200078e0206 */
[----:B------:R-:W-:-:S03]  /*1bb0*/  SHF.R.S32.HI R3, RZ, 0x1f, R0 ;  /* 0x0000001fff037819 */ /* 0x000fc60000011400 */
[----:B------:R-:W-:Y:S01]  /*1bc0*/  IMAD.IADD R4, R9, 0x1, R4 ;  /* 0x0000000109047824 */ /* 0x000fe200078e0204 */
[----:B------:R-:W-:-:S04]  /*1bd0*/  LEA.HI R3, R3, R0, RZ, 0x7 ;  /* 0x0000000003037211 */ /* 0x000fc800078f38ff */
[----:B------:R-:W-:Y:S01]  /*1be0*/  SHF.R.S32.HI R25, RZ, 0x7, R3 ;  /* 0x00000007ff197819 */ /* 0x000fe20000011403 */
[----:B------:R-:W-:Y:S06]  /*1bf0*/  @!P2 BRA `(.L_x_1585) ;  /* 0x000000000048a947 */ /* 0x000fec0003800000 */
[C---:B------:R-:W-:Y:S01]  /*1c00*/  ISETP.GT.AND P0, PT, R9.reuse, RZ, PT ;  /* 0x000000ff0900720c */ /* 0x040fe20003f04270 */
[----:B------:R-:W-:Y:S01]  /*1c10*/  BSSY B0, `(.L_x_1586) ;  /* 0x000000e000007945 */ /* 0x000fe20003800000 */
[----:B------:R-:W-:-:S11]  /*1c20*/  VIADD R0, R9, 0xffffffff ;  /* 0xffffffff09007836 */ /* 0x000fd60000000000 */
        /* <DEDUP_REMOVED lines=8> */
.L_x_1587:
[----:B------:R-:W-:-:S13]  /*1cb0*/  ISETP.NE.AND P0, PT, R5, 0x1, PT ;  /* 0x000000010500780c */ /* 0x000fda0003f05270 */
[----:B------:R-:W0:Y:S02]  /*1cc0*/  @P0 LDC.64 R6, c[0x0][0x9e8] ;  /* 0x00027a00ff060b82 */ /* 0x000e240000000a00 */
[----:B0-----:R-:W-:-:S05]  /*1cd0*/  @P0 IMAD.HI.U32 R6, R0, R6, RZ ;  /* 0x0000000600060227 */ /* 0x001fca00078e00ff */
[----:B------:R-:W-:-:S07]  /*1ce0*/  @P0 SHF.R.U32.HI R0, RZ, R7, R6 ;  /* 0x00000007ff000219 */ /* 0x000fce0000011606 */
.L_x_1588:
[----:B------:R-:W-:Y:S05]  /*1cf0*/  BSYNC B0 ;  /* 0x0000000000007941 */ /* 0x000fea0003800000 */
.L_x_1586:
[----:B------:R-:W-:-:S05]  /*1d00*/  IMAD R3, R0, R5, R5 ;  /* 0x0000000500037224 */ /* 0x000fca00078e0205 */
[----:B------:R-:W-:-:S07]  /*1d10*/  VIMNMX R4, R4, R3, PT ;  /* 0x0000000304047248 */ /* 0x000fce0003fe0100 */
.L_x_1585:
[----:B------:R-:W0:Y:S01]  /*1d20*/  @P1 LDC R7, c[0x0][0x44c] ;  /* 0x00011300ff071b82 */ /* 0x000e220000000800 */
[----:B------:R-:W-:Y:S01]  /*1d30*/  VIADD R4, R4, 0x7f ;  /* 0x0000007f04047836 */ /* 0x000fe20000000000 */
[----:B------:R-:W-:Y:S01]  /*1d40*/  ULDC UR4, c[0x0][0x9dc] ;  /* 0x0002770000047ab9 */ /* 0x000fe20000000800 */
[----:B------:R-:W-:-:S03]  /*1d50*/  IMAD.IADD R88, R172, 0x1, -R170 ;  /* 0x00000001ac587824 */ /* 0x000fc600078e0aaa */
[----:B------:R-:W-:Y:S02]  /*1d60*/  SHF.R.S32.HI R3, RZ, 0x1f, R4 ;  /* 0x0000001fff037819 */ /* 0x000fe40000011404 */
[----:B------:R-:W1:Y:S02]  /*1d70*/  @P1 LDC R9, c[0x0][0x450] ;  /* 0x00011400ff091b82 */ /* 0x000e640000000800 */
[----:B------:R-:W-:Y:S01]  /*1d80*/  LEA.HI R3, R3, R4, RZ, 0x7 ;  /* 0x0000000403037211 */ /* 0x000fe200078f38ff */
[----:B0-----:R-:W-:-:S04]  /*1d90*/  @P1 IMAD.HI.U32 R0, R178, R7, RZ ;  /* 0x00000007b2001227 */ /* 0x001fc800078e00ff */
[----:B------:R-:W-:Y:S01]  /*1da0*/  IMAD.MOV.U32 R7, RZ, RZ, R178 ;  /* 0x000000ffff077224 */ /* 0x000fe200078e00b2 */
[----:B-1----:R-:W-:Y:S02]  /*1db0*/  @P1 SHF.R.U32.HI R7, RZ, R9, R0 ;  /* 0x00000009ff071219 */ /* 0x002fe40000011600 */
[----:B------:R-:W-:-:S03]  /*1dc0*/  SHF.R.S32.HI R0, RZ, 0x7, R3 ;  /* 0x00000007ff007819 */ /* 0x000fc60000011403 */
[----:B------:R-:W-:Y:S01]  /*1dd0*/  IMAD.IADD R3, R88, 0x1, R7 ;  /* 0x0000000158037824 */ /* 0x000fe200078e0207 */
[----:B------:R-:W-:-:S03]  /*1de0*/  VIMNMX R8, R25, R0, PT ;  /* 0x0000000019087248 */ /* 0x000fc60003fe0100 */
[----:B------:R-:W-:Y:S01]  /*1df0*/  VIADD R0, R3, -UR4 ;  /* 0x8000000403007c36 */ /* 0x000fe20008000000 */
[----:B------:R-:W-:Y:S06]  /*1e00*/  @!P2 BRA `(.L_x_1589) ;  /* 0x000000000044a947 */ /* 0x000fec0003800000 */
[----:B------:R-:W-:Y:S01]  /*1e10*/  ISETP.GT.AND P0, PT, R3, -0x1, PT ;  /* 0xffffffff0300780c */ /* 0x000fe20003f04270 */
[----:B------:R-:W-:-:S12]  /*1e20*/  BSSY B0, `(.L_x_1590) ;  /* 0x000000d000007945 */ /* 0x000fd80003800000 */
        /* <DEDUP_REMOVED lines=8> */
.L_x_1591:
[----:B------:R-:W-:-:S13]  /*1eb0*/  ISETP.NE.AND P0, PT, R5, 0x1, PT ;  /* 0x000000010500780c */ /* 0x000fda0003f05270 */
[----:B------:R-:W0:Y:S02]  /*1ec0*/  @P0 LDC.64 R6, c[0x0][0x9e8] ;  /* 0x00027a00ff060b82 */ /* 0x000e240000000a00 */
[----:B0-----:R-:W-:-:S05]  /*1ed0*/  @P0 IMAD.HI.U32 R4, R3, R6, RZ ;  /* 0x0000000603040227 */ /* 0x001fca00078e00ff */
[----:B------:R-:W-:-:S07]  /*1ee0*/  @P0 SHF.R.U32.HI R3, RZ, R7, R4 ;  /* 0x00000007ff030219 */ /* 0x000fce0000011604 */
.L_x_1592:
[----:B------:R-:W-:Y:S05]  /*1ef0*/  BSYNC B0 ;  /* 0x0000000000007941 */ /* 0x000fea0003800000 */
.L_x_1590:
[----:B------:R-:W-:-:S05]  /*1f00*/  IMAD R3, R3, R5, RZ ;  /* 0x0000000503037224 */ /* 0x000fca00078e02ff */
[----:B------:R-:W-:-:S07]  /*1f10*/  VIMNMX R0, R0, R3, !PT ;  /* 0x0000000300007248 */ /* 0x000fce0007fe0100 */
.L_x_1589:
[----:B------:R-:W-:Y:S01]  /*1f20*/  SHF.R.S32.HI R3, RZ, 0x1f, R0 ;  /* 0x0000001fff037819 */ /* 0x000fe20000011400 */
[----:B------:R-:W-:Y:S01]  /*1f30*/  BSSY B0, `(.L_x_1593) ;  /* 0x0000028000007945 */ /* 0x000fe20003800000 */
[----:B------:R-:W-:Y:S02]  /*1f40*/  LOP3.LUT R209, R207, 0xff, RZ, 0xc0, !PT ;  /* 0x000000ffcfd17812 */ /* 0x000fe400078ec0ff */
[----:B------:R-:W-:Y:S01]  /*1f50*/  LEA.HI R3, R3, R0, RZ, 0x7 ;  /* 0x0000000003037211 */ /* 0x000fe200078f38ff */
[----:B------:R-:W-:Y:S01]  /*1f60*/  IMAD.MOV.U32 R0, RZ, RZ, RZ ;  /* 0x000000ffff007224 */ /* 0x000fe200078e00ff */
[----:B------:R-:W-:Y:S02]  /*1f70*/  SHF.R.U32.HI R207, RZ, 0x10, R207 ;  /* 0x00000010ffcf7819 */ /* 0x000fe400000116cf */
[----:B------:R-:W-:-:S04]  /*1f80*/  SHF.R.S32.HI R3, RZ, 0x7, R3 ;  /* 0x00000007ff037819 */ /* 0x000fc80000011403 */
[----:B------:R-:W-:-:S04]  /*1f90*/  VIMNMX R9, RZ, R3, !PT ;  /* 0x00000003ff097248 */ /* 0x000fc80007fe0100 */
[----:B------:R-:W-:-:S13]  /*1fa0*/  ISETP.GT.AND P0, PT, R8, R9, PT ;  /* 0x000000090800720c */ /* 0x000fda0003f04270 */
[----:B------:R-:W-:Y:S05]  /*1fb0*/  @!P0 BRA `(.L_x_1594) ;  /* 0x00000000007c8947 */ /* 0x000fea0003800000 */
[----:B------:R-:W-:Y:S01]  /*1fc0*/  ISETP.NE.AND P0, PT, R207, RZ, PT ;  /* 0x000000ffcf00720c */ /* 0x000fe20003f05270 */
[----:B------:R-:W-:-:S03]  /*1fd0*/  ULDC UR4, c[0x0][0x9f0] ;  /* 0x00027c0000047ab9 */ /* 0x000fc60000000800 */
[----:B------:R-:W-:-:S04]  /*1fe0*/  SEL R13, R207, UR4, P0 ;  /* 0x00000004cf0d7c07 */ /* 0x000fc80008000000 */
[-C--:B------:R-:W-:Y:S02]  /*1ff0*/  IABS R6, R13.reuse ;  /* 0x0000000d00067213 */ /* 0x080fe40000000000 */
[----:B------:R-:W-:Y:S02]  /*2000*/  IADD3 R0, R13, -0x1, R8 ;  /* 0xffffffff0d007810 */ /* 0x000fe40007ffe008 */
[----:B------:R-:W0:Y:S01]  /*2010*/  I2F.RP R3, R6 ;  /* 0x0000000600037306 */ /* 0x000e220000209400 */
[----:B------:R-:W-:Y:S02]  /*2020*/  IABS R12, R13 ;  /* 0x0000000d000c7213 */ /* 0x000fe40000000000 */
[----:B------:R-:W-:-:S05]  /*2030*/  IMAD.IADD R0, R0, 0x1, -R9 ;  /* 0x0000000100007824 */ /* 0x000fca00078e0a09 */
[----:B------:R-:W-:Y:S02]  /*2040*/  IABS R10, R0 ;  /* 0x00000000000a7213 */ /* 0x000fe40000000000 */
[----:B------:R-:W-:-:S04]  /*2050*/  LOP3.LUT R0, R0, R13, RZ, 0x3c, !PT ;  /* 0x0000000d00007212 */ /* 0x000fc800078e3cff */
[----:B------:R-:W-:Y:S01]  /*2060*/  ISETP.GE.AND P2, PT, R0, RZ, PT ;  /* 0x000000ff0000720c */ /* 0x000fe20003f46270 */
[----:B0-----:R-:W0:Y:S02]  /*2070*/  MUFU.RCP R3, R3 ;  /* 0x0000000300037308 */ /* 0x001e240000001000 */
[----:B0-----:R-:W-:Y:S02]  /*2080*/  VIADD R4, R3, 0xffffffe ;  /* 0x0ffffffe03047836 */ /* 0x001fe40000000000 */
[----:B------:R-:W-:-:S04]  /*2090*/  IMAD.MOV R3, RZ, RZ, -R12 ;  /* 0x000000ffff037224 */ /* 0x000fc800078e0a0c */
[----:B------:R0:W1:Y:S02]  /*20a0*/  F2I.FTZ.U32.TRUNC.NTZ R5, R4 ;  /* 0x0000000400057305 */ /* 0x000064000021f000 */
[----:B0-----:R-:W-:Y:S02]  /*20b0*/  IMAD.MOV.U32 R4, RZ, RZ, RZ ;  /* 0x000000ffff047224 */ /* 0x001fe400078e00ff */
[----:B-1----:R-:W-:-:S04]  /*20c0*/  IMAD.MOV R7, RZ, RZ, -R5 ;  /* 0x000000ffff077224 */ /* 0x002fc800078e0a05 */
[----:B------:R-:W-:-:S04]  /*20d0*/  IMAD R7, R7, R6, RZ ;  /* 0x0000000607077224 */ /* 0x000fc800078e02ff */
[----:B------:R-:W-:-:S04]  /*20e0*/  IMAD.HI.U32 R5, R5, R7, R4 ;  /* 0x0000000705057227 */ /* 0x000fc800078e0004 */
        /* <DEDUP_REMOVED lines=9> */
[----:B------:R-:W-:-:S04]  /*2180*/  IMAD.MOV.U32 R0, RZ, RZ, R5 ;  /* 0x000000ffff007224 */ /* 0x000fc800078e0005 */
[----:B------:R-:W-:Y:S01]  /*2190*/  @!P2 IMAD.MOV R0, RZ, RZ, -R0 ;  /* 0x000000ffff00a224 */ /* 0x000fe200078e0a00 */
[----:B------:R-:W-:-:S07]  /*21a0*/  @!P1 LOP3.LUT R0, RZ, R13, RZ, 0x33, !PT ;  /* 0x0000000dff009212 */ /* 0x000fce00078e33ff */
.L_x_1594:
[----:B------:R-:W-:Y:S05]  /*21b0*/  BSYNC B0 ;  /* 0x0000000000007941 */ /* 0x000fea0003800000 */
.L_x_1593:
[----:B------:R-:W-:-:S05]  /*21c0*/  IMAD R3, R209, R0, R9 ;  /* 0x00000000d1037224 */ /* 0x000fca00078e0209 */
[C---:B------:R-:W-:Y:S01]  /*21d0*/  VIADDMNMX R0, R3.reuse, R0, R8, PT ;  /* 0x0000000003007246 */ /* 0x040fe20003800108 */
[----:B------:R-:W-:-:S04]  /*21e0*/  IMAD R3, R3, 0x80, -R11 ;  /* 0x0000008003037824 */ /* 0x000fc800078e0a0b */
[----:B------:R-:W-:Y:S01]  /*21f0*/  IMAD R5, R0, 0x80, -R11 ;  /* 0x0000008000057824 */ /* 0x000fe200078e0a0b */
[----:B------:R-:W-:-:S04]  /*2200*/  VIMNMX R3, RZ, R3, !PT ;  /* 0x00000003ff037248 */ /* 0x000fc80007fe0100 */
[----:B------:R-:W-:Y:S02]  /*2210*/  VIMNMX R0, R5, R2, PT ;  /* 0x0000000205007248 */ /* 0x000fe40003fe0100 */
[----:B------:R-:W-:Y:S02]  /*2220*/  SHF.R.U32.HI R27, RZ, 0x7, R3 ;  /* 0x00000007ff1b7819 */ /* 0x000fe40000011603 */
[----:B------:R-:W-:-:S03]  /*2230*/  ISETP.GT.AND P0, PT, R0, R3, PT ;  /* 0x000000030000720c */ /* 0x000fc60003f04270 */
[----:B------:R-:W-:-:S10]  /*2240*/  IMAD.MOV.U32 R26, RZ, RZ, R27 ;  /* 0x000000ffff1a7224 */ /* 0x000fd400078e001b */
[----:B------:R-:W-:-:S05]  /*2250*/  @P0 VIADD R0, R0, 0x7f ;  /* 0x0000007f00000836 */ /* 0x000fca0000000000 */
[----:B------:R-:W-:-:S04]  /*2260*/  @P0 SHF.R.S32.HI R3, RZ, 0x1f, R0 ;  /* 0x0000001fff030819 */ /* 0x000fc80000011400 */
[----:B------:R-:W-:-:S04]  /*2270*/  @P0 LEA.HI R3, R3, R0, RZ, 0x7 ;  /* 0x0000000003030211 */ /* 0x000fc800078f38ff */
[----:B------:R-:W-:Y:S02]  /*2280*/  @P0 SHF.R.S32.HI R26, RZ, 0x7, R3 ;  /* 0x00000007ff1a0819 */ /* 0x000fe40000011403 */
        /* <DEDUP_REMOVED lines=22> */
[----:B-1---5:R-:W-:Y:S05]  /*23f0*/  CALL.ABS.NOINC R14 ;  /* 0x000000000e007343 */ /* 0x022fea0003c00000 */
.L_x_1597:
[----:B------:R-:W-:Y:S05]  /*2400*/  BSYNC B6 ;  /* 0x0000000000067941 */ /* 0x000fea0003800000 */
.L_x_1596:
        /* <DEDUP_REMOVED lines=20> */
.L_x_1599:
[----:B------:R-:W-:Y:S05]  /*2550*/  BSYNC B6 ;  /* 0x0000000000067941 */ /* 0x000fea0003800000 */
.L_x_1598:
[----:B------:R-:W-:Y:S01]  /*2560*/  ULDC.64 UR4, c[0x0][0x9f8] ;  /* 0x00027e0000047ab9 */ /* 0x000fe20000000a00 */
[----:B------:R-:W-:Y:S01]  /*2570*/  IMAD.MOV.U32 R82, RZ, RZ, R195 ;  /* 0x000000ffff527224 */ /* 0x000fe200078e00c3 */
[----:B------:R-:W-:Y:S01]  /*2580*/  ISETP.NE.U32.AND P0, PT, RZ, UR4, PT ;  /* 0x00000004ff007c0c */ /* 0x000fe2000bf05070 */
[----:B------:R-:W0:Y:S01]  /*2590*/  S2R R20, SR_TID.X ;  /* 0x0000000000147919 */ /* 0x000e220000002100 */
[C---:B------:R-:W-:Y:S01]  /*25a0*/  VIADD R81, R18.reuse, 0x20 ;  /* 0x0000002012517836 */ /* 0x040fe20000000000 */
[----:B------:R-:W1:Y:S01]  /*25b0*/  LDC R65, c[0x0][0x3f4] ;  /* 0x0000fd00ff417b82 */ /* 0x000e620000000800 */
[----:B------:R-:W-:Y:S01]  /*25c0*/  ISETP.NE.AND.EX P0, PT, RZ, UR5, PT, P0 ;  /* 0x00000005ff007c0c */ /* 0x000fe2000bf05300 */
[----:B------:R-:W-:-:S06]  /*25d0*/  VIADD R80, R18, 0x40 ;  /* 0x0000004012507836 */ /* 0x000fcc0000000000 */
[----:B------:R-:W2:Y:S08]  /*25e0*/  LDC.64 R70, c[0x0][0x408] ;  /* 0x00010200ff467b82 */ /* 0x000eb00000000a00 */
[----:B------:R-:W3:Y:S08]  /*25f0*/  @P0 LDC.64 R4, c[0x0][0x9f8] ;  /* 0x00027e00ff040b82 */ /* 0x000ef00000000a00 */
[----:B------:R-:W4:Y:S01]  /*2600*/  LDC.64 R68, c[0x0][0x3f8] ;  /* 0x0000fe00ff447b82 */ /* 0x000f220000000a00 */
[----:B0-----:R-:W-:-:S04]  /*2610*/  SHF.R.U32.HI R29, RZ, 0x7, R20 ;  /* 0x00000007ff1d7819 */ /* 0x001fc80000011614 */
[----:B------:R-:W-:Y:S01]  /*2620*/  ISETP.NE.AND P6, PT, R29, 0x1, PT ;  /* 0x000000011d00780c */ /* 0x000fe20003fc5270 */
[----:B---3--:R-:W-:-:S05]  /*2630*/  @P0 IMAD.WIDE R4, R195, 0x4, R4 ;  /* 0x00000004c3040825 */ /* 0x008fca00078e0204 */
[----:B------:R0:W3:Y:S01]  /*2640*/  @P0 LDG.E R82, desc[UR42][R4.64] ;  /* 0x0000002a04520981 */ /* 0x0000e2000c1e1900 */
[----:B------:R-:W-:-:S06]  /*2650*/  SHF.R.S32.HI R7, RZ, 0x1f, R176 ;  /* 0x0000001fff077819 */ /* 0x000fcc00000114b0 */
[----:B------:R-:W-:Y:S05]  /*2660*/  @!P6 WARPSYNC.ALL ;  /* 0x000000000000e948 */ /* 0x000fea0003800000 */
[----:B------:R-:W-:Y:S01]  /*2670*/  ULDC UR5, c[0x0][0x2f4] ;  /* 0x0000bd0000057ab9 */ /* 0x000fe20000000800 */
[----:B------:R-:W-:Y:S01]  /*2680*/  ULDC UR4, c[0x0][0x320] ;  /* 0x0000c80000047ab9 */ /* 0x000fe20000000800 */
[----:B------:R-:W-:Y:S01]  /*2690*/  ISETP.GE.AND P1, PT, R81, UR5, PT ;  /* 0x0000000551007c0c */ /* 0x000fe2000bf26270 */
[----:B------:R-:W-:Y:S01]  /*26a0*/  IMAD.IADD R79, R79, 0x1, R28 ;  /* 0x000000014f4f7824 */ /* 0x000fe200078e021c */
[----:B------:R-:W-:Y:S01]  /*26b0*/  ISETP.GE.AND P0, PT, R18, UR5, PT ;  /* 0x0000000512007c0c */ /* 0x000fe2000bf06270 */
[----:B------:R-:W-:Y:S01]  /*26c0*/  IMAD R67, R227, 0x80, R176 ;  /* 0x00000080e3437824 */ /* 0x000fe200078e02b0 */
[----:B------:R-:W-:Y:S01]  /*26d0*/  SEL R3, RZ, 0xffffffff, P1 ;  /* 0xffffffffff037807 */ /* 0x000fe20000800000 */
[----:B------:R-:W-:Y:S01]  /*26e0*/  VIADD R66, R29, 0x8 ;  /* 0x000000081d427836 */ /* 0x000fe20000000000 */
[----:B------:R-:W-:-:S02]  /*26f0*/  SEL R0, RZ, 0x1, P0 ;  /* 0x00000001ff007807 */ /* 0x000fc40000000000 */
[----:B------:R-:W-:Y:S01]  /*2700*/  ISETP.GE.AND P0, PT, R81, UR4, PT ;  /* 0x0000000451007c0c */ /* 0x000fe2000bf06270 */
[----:B------:R-:W-:Y:S01]  /*2710*/  IMAD.SHL.U32 R3, R3, 0x2, RZ ;  /* 0x0000000203037824 */ /* 0x000fe200078e00ff */
[----:B------:R-:W-:Y:S02]  /*2720*/  ISETP.GE.AND P1, PT, R18, UR4, PT ;  /* 0x0000000412007c0c */ /* 0x000fe4000bf26270 */
[----:B------:R-:W-:Y:S02]  /*2730*/  ISETP.GE.AND P2, PT, R177, UR5, PT ;  /* 0x00000005b1007c0c */ /* 0x000fe4000bf46270 */
[----:B------:R-:W-:Y:S02]  /*2740*/  LOP3.LUT R0, R3, 0x2, R0, 0xe2, !PT ;  /* 0x0000000203007812 */ /* 0x000fe400078ee200 */
[----:B------:R-:W-:Y:S02]  /*2750*/  SEL R3, RZ, 0xffffffff, P0 ;  /* 0xffffffffff037807 */ /* 0x000fe40000000000 */
[----:B------:R-:W-:-:S02]  /*2760*/  ISETP.GE.AND P0, PT, R80, UR5, PT ;  /* 0x0000000550007c0c */ /* 0x000fc4000bf06270 */
[----:B0-----:R-:W-:Y:S01]  /*2770*/  SEL R5, RZ, 0x1, P1 ;  /* 0x00000001ff057807 */ /* 0x001fe20000800000 */
[----:B------:R-:W-:Y:S01]  /*2780*/  IMAD.SHL.U32 R6, R3, 0x2, RZ ;  /* 0x0000000203067824 */ /* 0x000fe200078e00ff */
[----:B------:R-:W-:Y:S02]  /*2790*/  SEL R4, RZ, 0x8, P2 ;  /* 0x00000008ff047807 */ /* 0x000fe40001000000 */
[----:B------:R-:W-:Y:S02]  /*27a0*/  SEL R3, RZ, 0x4, P0 ;  /* 0x00000004ff037807 */ /* 0x000fe40000000000 */
[----:B------:R-:W-:Y:S02]  /*27b0*/  ISETP.GE.AND P0, PT, R80, UR4, PT ;  /* 0x0000000450007c0c */ /* 0x000fe4000bf06270 */
[----:B------:R-:W-:Y:S02]  /*27c0*/  ISETP.GE.AND P1, PT, R185, UR5, PT ;  /* 0x00000005b9007c0c */ /* 0x000fe4000bf26270 */
[----:B------:R-:W-:-:S02]  /*27d0*/  LOP3.LUT R0, R4, R0, R3, 0xfe, !PT ;  /* 0x0000000004007212 */ /* 0x000fc400078efe03 */
[----:B------:R-:W-:Y:S02]  /*27e0*/  SEL R78, RZ, 0x4, P0 ;  /* 0x00000004ff4e7807 */ /* 0x000fe40000000000 */
[----:B------:R-:W-:Y:S02]  /*27f0*/  SEL R3, RZ, 0x10, P1 ;  /* 0x00000010ff037807 */ /* 0x000fe40000800000 */
[----:B-1----:R-:W-:Y:S02]  /*2800*/  ISETP.GE.AND P0, PT, R18, R65, PT ;  /* 0x000000411200720c */ /* 0x002fe40003f06270 */
[----:B------:R-:W-:Y:S01]  /*2810*/  LOP3.LUT R5, R6, 0x2, R5, 0xe2, !PT ;  /* 0x0000000206057812 */ /* 0x000fe200078ee205 */
[C---:B--2---:R-:W-:Y:S01]  /*2820*/  IMAD R6, R7.reuse, R70, RZ ;  /* 0x0000004607067224 */ /* 0x044fe200078e02ff */
[----:B------:R-:W-:Y:S01]  /*2830*/  SHF.R.S32.HI R19, RZ, 0x1f, R18 ;  /* 0x0000001fff137819 */ /* 0x000fe20000011412 */
[-C--:B----4-:R-:W-:Y:S01]  /*2840*/  IMAD R7, R7, R68.reuse, RZ ;  /* 0x0000004407077224 */ /* 0x090fe200078e02ff */
[----:B------:R-:W-:Y:S01]  /*2850*/  SHF.R.S32.HI R175, RZ, 0x1f, R174 ;  /* 0x0000001fffaf7819 */ /* 0x000fe200000114ae */
[----:B------:R-:W-:Y:S01]  /*2860*/  IMAD R9, R176, R71, R6 ;  /* 0x00000047b0097224 */ /* 0x000fe200078e0206 */
[----:B------:R-:W-:Y:S01]  /*2870*/  LOP3.LUT R0, R0, R3, RZ, 0xfc, !PT ;  /* 0x0000000300007212 */ /* 0x000fe200078efcff */
[----:B------:R-:W-:Y:S01]  /*2880*/  IMAD.WIDE.U32 R50, R176, R68, R18 ;  /* 0x00000044b0327225 */ /* 0x000fe200078e0012 */
[----:B------:R-:W-:-:S02]  /*2890*/  ISETP.GE.AND P4, PT, R81, R65, PT ;  /* 0x000000415100720c */ /* 0x000fc40003f86270 */
[----:B------:R-:W-:Y:S01]  /*28a0*/  SEL R3, R65, RZ, P0 ;  /* 0x000000ff41037207 */ /* 0x000fe20000000000 */
[----:B------:R-:W-:Y:S01]  /*28b0*/  IMAD.WIDE.U32 R52, R176, R68, R174 ;  /* 0x00000044b0347225 */ /* 0x000fe200078e00ae */
[----:B------:R-:W-:Y:S02]  /*28c0*/  ISETP.GE.AND P3, PT, R80, R65, PT ;  /* 0x000000415000720c */ /* 0x000fe40003f66270 */
[----:B------:R-:W-:Y:S01]  /*28d0*/  LOP3.LUT R78, R5, R78, RZ, 0xfc, !PT ;  /* 0x0000004e054e7212 */ /* 0x000fe200078efcff */
[----:B------:R-:W-:Y:S01]  /*28e0*/  IMAD R5, R176, R69, R7 ;  /* 0x00000045b0057224 */ /* 0x000fe200078e0207 */
[C---:B------:R-:W-:Y:S01]  /*28f0*/  SEL R4, R65.reuse, RZ, P4 ;  /* 0x000000ff41047207 */ /* 0x040fe20002000000 */
[----:B------:R-:W-:Y:S01]  /*2900*/  IMAD.IADD R3, R18, 0x1, R3 ;  /* 0x0000000112037824 */ /* 0x000fe200078e0203 */
[----:B------:R-:W-:Y:S01]  /*2910*/  SEL R7, R65, RZ, P3 ;  /* 0x000000ff41077207 */ /* 0x000fe20001800000 */
[----:B------:R-:W-:Y:S01]  /*2920*/  IMAD.IADD R51, R51, 0x1, R5 ;  /* 0x0000000133337824 */ /* 0x000fe200078e0205 */
[----:B------:R-:W-:Y:S01]  /*2930*/  ISETP.GE.AND P2, PT, R186, UR5, PT ;  /* 0x00000005ba007c0c */ /* 0x000fe2000bf46270 */
[----:B------:R-:W-:Y:S01]  /*2940*/  IMAD.IADD R53, R5, 0x1, R53 ;  /* 0x0000000105357824 */ /* 0x000fe200078e0235 */
[----:B------:R-:W-:Y:S01]  /*2950*/  ISETP.GE.AND P1, PT, R177, UR4, PT ;  /* 0x00000004b1007c0c */ /* 0x000fe2000bf26270 */
[----:B------:R-:W-:Y:S01]  /*2960*/  IMAD.IADD R5, R81, 0x1, R4 ;  /* 0x0000000151057824 */ /* 0x000fe200078e0204 */
[----:B------:R-:W-:Y:S01]  /*2970*/  SHF.R.S32.HI R4, RZ, 0x1f, R3 ;  /* 0x0000001fff047819 */ /* 0x000fe20000011403 */
[----:B------:R-:W-:Y:S01]  /*2980*/  IMAD.IADD R7, R80, 0x1, R7 ;  /* 0x0000000150077824 */ /* 0x000fe200078e0207 */
[----:B------:R-:W-:Y:S01]  /*2990*/  SEL R57, RZ, 0x20, P2 ;  /* 0x00000020ff397807 */ /* 0x000fe20001000000 */
[----:B------:R-:W-:Y:S01]  /*29a0*/  IMAD.WIDE.U32 R20, R176, R70, R18 ;  /* 0x00000046b0147225 */ /* 0x000fe200078e0012 */
[----:B------:R-:W-:-:S02]  /*29b0*/  LEA.HI R77, R4, R3, RZ, 0x4 ;  /* 0x00000003044d7211 */ /* 0x000fc400078f20ff */
[----:B------:R-:W-:Y:S01]  /*29c0*/  LEA.HI R3, R4, R3, RZ, 0x6 ;  /* 0x0000000304037211 */ /* 0x000fe200078f30ff */
[-C--:B------:R-:W-:Y:S01]  /*29d0*/  IMAD.WIDE.U32 R48, R176, R70.reuse, R174 ;  /* 0x00000046b0307225 */ /* 0x080fe200078e00ae */
[----:B------:R-:W-:Y:S02]  /*29e0*/  SHF.R.S32.HI R6, RZ, 0x1f, R5 ;  /* 0x0000001fff067819 */ /* 0x000fe40000011405 */
[----:B------:R-:W-:Y:S01]  /*29f0*/  SHF.R.S32.HI R8, RZ, 0x1f, R7 ;  /* 0x0000001fff087819 */ /* 0x000fe20000011407 */
[----:B------:R-:W-:Y:S01]  /*2a00*/  IMAD.IADD R21, R21, 0x1, R9 ;  /* 0x0000000115157824 */ /* 0x000fe200078e0209 */
[----:B------:R-:W-:Y:S01]  /*2a10*/  LEA.HI R76, R6, R5, RZ, 0x4 ;  /* 0x00000005064c7211 */ /* 0x000fe200078f20ff */
[----:B------:R-:W-:Y:S01]  /*2a20*/  IMAD.IADD R49, R9, 0x1, R49 ;  /* 0x0000000109317824 */ /* 0x000fe200078e0231 */
[----:B------:R-:W-:Y:S01]  /*2a30*/  LEA.HI R75, R8, R7, RZ, 0x4 ;  /* 0x00000007084b7211 */ /* 0x000fe200078f20ff */
[----:B------:R-:W-:Y:S01]  /*2a40*/  IMAD.SHL.U32 R4, R3, 0x80, RZ ;  /* 0x0000008003047824 */ /* 0x000fe200078e00ff */
[----:B------:R-:W-:Y:S01]  /*2a50*/  LEA.HI R5, R6, R5, RZ, 0x6 ;  /* 0x0000000506057211 */ /* 0x000fe200078f30ff */
[----:B-----5:R-:W-:Y:S01]  /*2a60*/  IMAD.WIDE.U32 R20, R24, R70, R20 ;  /* 0x0000004618147225 */ /* 0x020fe200078e0014 */
[----:B------:R-:W-:-:S02]  /*2a70*/  LEA.HI R7, R8, R7, RZ, 0x6 ;  /* 0x0000000708077211 */ /* 0x000fc400078f30ff */
[----:B------:R-:W-:Y:S01]  /*2a80*/  SHF.R.S32.HI R9, RZ, 0x1f, R24 ;  /* 0x0000001fff097819 */ /* 0x000fe20000011418 */
[----:B------:R-:W-:Y:S01]  /*2a90*/  IMAD.SHL.U32 R6, R5, 0x80, RZ ;  /* 0x0000008005067824 */ /* 0x000fe200078e00ff */
[----:B------:R-:W-:Y:S01]  /*2aa0*/  LOP3.LUT R3, R181, 0x30, R77, 0xf8, !PT ;  /* 0x00000030b5037812 */ /* 0x000fe200078ef84d */
[----:B------:R-:W-:Y:S01]  /*2ab0*/  IMAD.SHL.U32 R8, R7, 0x80, RZ ;  /* 0x0000008007087824 */ /* 0x000fe200078e00ff */
[----:B------:R-:W-:Y:S01]  /*2ac0*/  LOP3.LUT R4, R4, 0xffffe000, RZ, 0xc0, !PT ;  /* 0xffffe00004047812 */ /* 0x000fe200078ec0ff */
[----:B------:R-:W-:Y:S01]  /*2ad0*/  IMAD R10, R9, R70, RZ ;  /* 0x00000046090a7224 */ /* 0x000fe200078e02ff */
[----:B------:R-:W-:Y:S01]  /*2ae0*/  LOP3.LUT R3, R3, R182, RZ, 0x3c, !PT ;  /* 0x000000b603037212 */ /* 0x000fe200078e3cff */
[----:B------:R-:W-:Y:S01]  /*2af0*/  IMAD R9, R9, R68, RZ ;  /* 0x0000004409097224 */ /* 0x000fe200078e02ff */
[C---:B------:R-:W-:Y:S01]  /*2b00*/  LOP3.LUT R5, R181.reuse, 0x30, R76, 0xf8, !PT ;  /* 0x00000030b5057812 */ /* 0x040fe200078ef84c */
[----:B------:R-:W-:Y:S01]  /*2b10*/  IMAD.WIDE.U32 R48, R24, R70, R48 ;  /* 0x0000004618307225 */ /* 0x000fe200078e0030 */
[----:B------:R-:W-:-:S02]  /*2b20*/  LOP3.LUT R7, R181, 0x30, R75, 0xf8, !PT ;  /* 0x00000030b5077812 */ /* 0x000fc400078ef84b */
[----:B------:R-:W-:Y:S01]  /*2b30*/  IADD3 R74, R3, R4, R183 ;  /* 0x00000004034a7210 */ /* 0x000fe20007ffe0b7 */
[----:B------:R-:W-:Y:S01]  /*2b40*/  IMAD R3, R24, R71, R10 ;  /* 0x0000004718037224 */ /* 0x000fe200078e020a */
[----:B------:R-:W-:Y:S01]  /*2b50*/  LOP3.LUT R6, R6, 0xffffe000, RZ, 0xc0, !PT ;  /* 0xffffe00006067812 */ /* 0x000fe200078ec0ff */
[C---:B------:R-:W-:Y:S01]  /*2b60*/  IMAD R9, R24.reuse, R69, R9 ;  /* 0x0000004518097224 */ /* 0x040fe200078e0209 */
[----:B------:R-:W-:Y:S01]  /*2b70*/  LOP3.LUT R5, R5, R182, RZ, 0x3c, !PT ;  /* 0x000000b605057212 */ /* 0x000fe200078e3cff */
[----:B------:R-:W-:Y:S01]  /*2b80*/  IMAD.WIDE.U32 R50, R24, R68, R50 ;  /* 0x0000004418327225 */ /* 0x000fe200078e0032 */
[----:B------:R-:W-:Y:S02]  /*2b90*/  LOP3.LUT R8, R8, 0xffffe000, RZ, 0xc0, !PT ;  /* 0xffffe00008087812 */ /* 0x000fe400078ec0ff */
[----:B------:R-:W-:Y:S01]  /*2ba0*/  LOP3.LUT R7, R7, R182, RZ, 0x3c, !PT ;  /* 0x000000b607077212 */ /* 0x000fe200078e3cff */
[----:B------:R-:W-:Y:S01]  /*2bb0*/  IMAD.WIDE.U32 R52, R24, R68, R52 ;  /* 0x0000004418347225 */ /* 0x000fe200078e0034 */
[----:B------:R-:W-:-:S02]  /*2bc0*/  SEL R55, RZ, 0x8, P1 ;  /* 0x00000008ff377807 */ /* 0x000fc40000800000 */
[----:B------:R-:W-:Y:S01]  /*2bd0*/  LOP3.LUT R57, R0, R57, RZ, 0xfc, !PT ;  /* 0x0000003900397212 */ /* 0x000fe200078efcff */
[----:B------:R-:W-:Y:S01]  /*2be0*/  IMAD.IADD R63, R21, 0x1, R3 ;  /* 0x00000001153f7824 */ /* 0x000fe200078e0203 */
[----:B------:R-:W-:Y:S01]  /*2bf0*/  SHF.L.U64.HI R71, R70, 0x7, R71 ;  /* 0x0000000746477819 */ /* 0x000fe20000010247 */
[----:B------:R-:W-:Y:S01]  /*2c00*/  IMAD.IADD R62, R3, 0x1, R49 ;  /* 0x00000001033e7824 */ /* 0x000fe200078e0231 */
[----:B------:R-:W-:Y:S01]  /*2c10*/  SHF.L.U64.HI R69, R68, 0x7, R69 ;  /* 0x0000000744457819 */ /* 0x000fe20000010245 */
[----:B------:R-:W-:Y:S01]  /*2c20*/  IMAD.SHL.U32 R70, R70, 0x80, RZ ;  /* 0x0000008046467824 */ /* 0x000fe200078e00ff */
[----:B------:R-:W-:Y:S01]  /*2c30*/  LOP3.LUT R54, R0, 0x1, RZ, 0xc0, !PT ;  /* 0x0000000100367812 */ /* 0x000fe200078ec0ff */
[----:B------:R-:W-:Y:S01]  /*2c40*/  IMAD.SHL.U32 R68, R68, 0x80, RZ ;  /* 0x0000008044447824 */ /* 0x000fe200078e00ff */
[----:B------:R-:W-:Y:S01]  /*2c50*/  P2R R84, PR, RZ, 0x10 ;  /* 0x00000010ff547803 */ /* 0x000fe20000000000 */
[----:B------:R-:W-:Y:S01]  /*2c60*/  IMAD.SHL.U32 R65, R65, 0x2, RZ ;  /* 0x0000000241417824 */ /* 0x000fe200078e00ff */
[----:B------:R-:W-:Y:S01]  /*2c70*/  P2R R85, PR, RZ, 0x8 ;  /* 0x00000008ff557803 */ /* 0x000fe20000000000 */
[----:B------:R-:W-:Y:S01]  /*2c80*/  IMAD.IADD R61, R51, 0x1, R9 ;  /* 0x00000001333d7824 */ /* 0x000fe200078e0209 */
[----:B------:R-:W-:Y:S01]  /*2c90*/  IADD3 R73, R5, R6, R183 ;  /* 0x0000000605497210 */ /* 0x000fe20007ffe0b7 */
[----:B------:R-:W-:Y:S01]  /*2ca0*/  IMAD.IADD R60, R9, 0x1, R53 ;  /* 0x00000001093c7824 */ /* 0x000fe200078e0235 */
[----:B------:R-:W-:-:S02]  /*2cb0*/  IADD3 R72, R7, R8, R183 ;  /* 0x0000000807487210 */ /* 0x000fc40007ffe0b7 */
[----:B------:R-:W-:Y:S02]  /*2cc0*/  LOP3.LUT R59, R77, 0xfffffff0, RZ, 0xc0, !PT ;  /* 0xfffffff04d3b7812 */ /* 0x000fe400078ec0ff */
[----:B------:R-:W-:Y:S02]  /*2cd0*/  LOP3.LUT R58, R76, 0xfffffff0, RZ, 0xc0, !PT ;  /* 0xfffffff04c3a7812 */ /* 0x000fe400078ec0ff */
[----:B------:R-:W-:Y:S02]  /*2ce0*/  LOP3.LUT R56, R75, 0xfffffff0, RZ, 0xc0, !PT ;  /* 0xfffffff04b387812 */ /* 0x000fe400078ec0ff */
[----:B------:R-:W-:Y:S02]  /*2cf0*/  LOP3.LUT R55, R78, R55, RZ, 0xfc, !PT ;  /* 0x000000374e377212 */ /* 0x000fe400078efcff */
[C---:B------:R-:W-:Y:S02]  /*2d00*/  LOP3.LUT R3, R57.reuse, 0x2, RZ, 0xc0, !PT ;  /* 0x0000000239037812 */ /* 0x040fe400078ec0ff */
[----:B------:R-:W-:-:S02]  /*2d10*/  LOP3.LUT R0, R57, 0x4, RZ, 0xc0, !PT ;  /* 0x0000000439007812 */ /* 0x000fc400078ec0ff */
[----:B---3--:R-:W-:Y:S01]  /*2d20*/  SHF.R.S32.HI R64, RZ, 0x1f, R82 ;  /* 0x0000001fff407819 */ /* 0x008fe20000011452 */
[----:B------:R-:W-:Y:S06]  /*2d30*/  @!P6 BAR.SYNC.DEFER_BLOCKING 0x9, 0x100 ;  /* 0x024400000000eb1d */ /* 0x000fec0000010000 */
.L_x_1662:
[----:B0-----:R-:W0:Y:S01]  /*2d40*/  LDC R87, c[0x0][0x430] ;  /* 0x00010c00ff577b82 */ /* 0x001e220000000800 */
[----:B------:R-:W-:Y:S02]  /*2d50*/  VIADD R26, R26, 0xffffffff ;  /* 0xffffffff1a1a7836 */ /* 0x000fe40000000000 */
[----:B------:R-:W-:Y:S02]  /*2d60*/  IMAD.MOV.U32 R86, RZ, RZ, RZ ;  /* 0x000000ffff567224 */ /* 0x000fe400078e00ff */
[----:B------:R-:W-:-:S03]  /*2d70*/  IMAD R4, R26, 0x80, R67 ;  /* 0x000000801a047824 */ /* 0x000fc600078e0243 */
[----:B------:R-:W1:Y:S01]  /*2d80*/  LDC R95, c[0x0][0x3f4] ;  /* 0x0000fd00ff5f7b82 */ /* 0x000e620000000800 */
[----:B------:R-:W-:Y:S01]  /*2d90*/  IMAD.IADD R12, R79, 0x1, R4 ;  /* 0x000000014f0c7824 */ /* 0x000fe200078e0204 */
[----:B------:R-:W-:-:S03]  /*2da0*/  ISETP.GE.AND P1, PT, R4, R2, PT ;  /* 0x000000020400720c */ /* 0x000fc60003f26270 */
[----:B------:R-:W-:Y:S01]  /*2db0*/  IMAD.MOV.U32 R8, RZ, RZ, R12 ;  /* 0x000000ffff087224 */ /* 0x000fe200078e000c */
[----:B------:R-:W-:Y:S02]  /*2dc0*/  ISETP.GT.OR P1, PT, R67, 0x7f, P1 ;  /* 0x0000007f4300780c */ /* 0x000fe40000f24670 */
[----:B0-----:R-:W-:-:S11]  /*2dd0*/  ISETP.NE.AND P2, PT, R87, 0x1, PT ;  /* 0x000000015700780c */ /* 0x001fd60003f45270 */
[----:B------:R-:W0:Y:S08]  /*2de0*/  @!P1 LDC.64 R6, c[0x0][0x428] ;  /* 0x00010a00ff069b82 */ /* 0x000e300000000a00 */
[----:B------:R-:W2:Y:S08]  /*2df0*/  @!P1 LDC.64 R4, c[0x0][0x418] ;  /* 0x00010600ff049b82 */ /* 0x000eb00000000a00 */
[----:B---3--:R-:W3:Y:S08]  /*2e00*/  @P2 LDC R9, c[0x0][0x434] ;  /* 0x00010d00ff092b82 */ /* 0x008ef00000000800 */
[----:B------:R-:W4:Y:S01]  /*2e10*/  @P2 LDC R10, c[0x0][0x438] ;  /* 0x00010e00ff0a2b82 */ /* 0x000f220000000800 */
[----:B---3--:R-:W-:-:S05]  /*2e20*/  @P2 IMAD.HI.U32 R9, R12, R9, RZ ;  /* 0x000000090c092227 */ /* 0x008fca00078e00ff */
[----:B----4-:R-:W-:Y:S01]  /*2e30*/  @P2 SHF.R.U32.HI R8, RZ, R10, R9 ;  /* 0x0000000aff082219 */ /* 0x010fe20000011609 */
[----:B0-----:R-:W-:-:S03]  /*2e40*/  @!P1 IMAD R10, R64, R6, RZ ;  /* 0x00000006400a9224 */ /* 0x001fc600078e02ff */
[----:B------:R-:W-:Y:S01]  /*2e50*/  @!P1 SHF.R.S32.HI R9, RZ, 0x1f, R8 ;  /* 0x0000001fff099819 */ /* 0x000fe20000011408 */
[C---:B------:R-:W-:Y:S02]  /*2e60*/  @!P1 IMAD R11, R82.reuse, R7, R10 ;  /* 0x00000007520b9224 */ /* 0x040fe400078e020a */
[----:B------:R-:W-:-:S04]  /*2e70*/  @!P1 IMAD.WIDE.U32 R6, R82, R6, R8 ;  /* 0x0000000652069225 */ /* 0x000fc800078e0008 */
[----:B------:R-:W-:Y:S01]  /*2e80*/  @!P1 IMAD.IADD R7, R7, 0x1, R11 ;  /* 0x0000000107079824 */ /* 0x000fe200078e020b */
[----:B--2---:R-:W-:-:S04]  /*2e90*/  @!P1 LEA R4, P2, R6, R4, 0x2 ;  /* 0x0000000406049211 */ /* 0x004fc800078410ff */
[----:B------:R-:W-:-:S05]  /*2ea0*/  @!P1 LEA.HI.X R5, R6, R5, R7, 0x2, P2 ;  /* 0x0000000506059211 */ /* 0x000fca00010f1407 */
[----:B------:R0:W5:Y:S01]  /*2eb0*/  @!P1 LDG.E R86, desc[UR42][R4.64] ;  /* 0x0000002a04569981 */ /* 0x000162000c1e1900 */
[----:B-1----:R-:W-:Y:S01]  /*2ec0*/  ISETP.GE.AND P1, PT, R95, 0x1, PT ;  /* 0x000000015f00780c */ /* 0x002fe20003f26270 */
[----:B------:R-:W-:Y:S01]  /*2ed0*/  IMAD.MOV R6, RZ, RZ, -R8 ;  /* 0x000000ffff067224 */ /* 0x000fe200078e0a08 */
[----:B------:R-:W-:Y:S05]  /*2ee0*/  YIELD ;  /* 0x0000000000007946 */ /* 0x000fea0003800000 */
[C---:B------:R-:W-:Y:S01]  /*2ef0*/  IMAD R97, R22.reuse, 0x6000, R202 ;  /* 0x0000600016617824 */ /* 0x040fe200078e02ca */
[----:B------:R-:W-:Y:S01]  /*2f00*/  BSSY B0, `(.L_x_1600) ;  /* 0x0000694000007945 */ /* 0x000fe20003800000 */
[----:B------:R-:W-:Y:S01]  /*2f10*/  IMAD R7, R22, 0x6000, R203 ;  /* 0x0000600016077824 */ /* 0x000fe200078e02cb */
[----:B------:R-:W-:Y:S01]  /*2f20*/  ISETP.GT.AND P3, PT, R26, R27, PT ;  /* 0x0000001b1a00720c */ /* 0x000fe20003f64270 */
[----:B------:R-:W-:-:S02]  /*2f30*/  IMAD R87, R87, R6, R12 ;  /* 0x0000000657577224 */ /* 0x000fc400078e020c */
[C---:B------:R-:W-:Y:S02]  /*2f40*/  IMAD.IADD R97, R16.reuse, 0x1, R97 ;  /* 0x0000000110617824 */ /* 0x040fe400078e0261 */
[----:B------:R-:W-:Y:S01]  /*2f50*/  IMAD.IADD R96, R16, 0x1, R7 ;  /* 0x0000000110607824 */ /* 0x000fe200078e0207 */
[----:B0-----:R-:W-:Y:S07]  /*2f60*/  @!P1 BRA `(.L_x_1601) ;  /* 0x0000006400209947 */ /* 0x001fee0003800000 */
[----:B------:R-:W-:Y:S01]  /*2f70*/  SHF.R.S32.HI R89, RZ, 0x1f, R87 ;  /* 0x0000001fff597819 */ /* 0x000fe20000011457 */
[----:B------:R-:W-:Y:S01]  /*2f80*/  ULDC.64 UR4, c[0x0][0x300] ;  /* 0x0000c00000047ab9 */ /* 0x000fe20000000a00 */
[----:B-----5:R-:W-:Y:S01]  /*2f90*/  SHF.R.S32.HI R90, RZ, 0x1f, R86 ;  /* 0x0000001fff5a7819 */ /* 0x020fe20000011456 */
[----:B------:R-:W-:Y:S01]  /*2fa0*/  IMAD.WIDE.U32 R4, R87, UR4, RZ ;  /* 0x0000000457047c25 */ /* 0x000fe2000f8e00ff */
[----:B------:R-:W-:-:S03]  /*2fb0*/  ULDC.64 UR6, c[0x0][0x2e8] ;  /* 0x0000ba0000067ab9 */ /* 0x000fc60000000a00 */
[----:B------:R-:W-:Y:S02]  /*2fc0*/  IMAD R6, R89, UR4, RZ ;  /* 0x0000000459067c24 */ /* 0x000fe4000f8e02ff */
[-C--:B------:R-:W-:Y:S02]  /*2fd0*/  IMAD R8, R71, R26.reuse, RZ ;  /* 0x0000001a47087224 */ /* 0x080fe400078e02ff */
[----:B------:R-:W-:Y:S01]  /*2fe0*/  IMAD R7, R87, UR5, R6 ;  /* 0x0000000557077c24 */ /* 0x000fe2000f8e0206 */
[----:B------:R-:W-:Y:S01]  /*2ff0*/  ULDC.64 UR4, c[0x0][0x310] ;  /* 0x0000c40000047ab9 */ /* 0x000fe20000000a00 */
[----:B------:R-:W-:Y:S02]  /*3000*/  IMAD R6, R69, R26, RZ ;  /* 0x0000001a45067224 */ /* 0x000fe400078e02ff */
        /* <DEDUP_REMOVED lines=8> */
[C---:B------:R-:W-:Y:S01]  /*3090*/  IMAD.WIDE.U32 R4, R169.reuse, UR4, R4 ;  /* 0x00000004a9047c25 */ /* 0x040fe2000f8e0004 */
[----:B------:R-:W-:Y:S02]  /*30a0*/  ULDC.U8 UR4, c[0x0][0x410] ;  /* 0x0001040000047ab9 */ /* 0x000fe40000000000 */
[----:B------:R-:W-:Y:S01]  /*30b0*/  ISETP.NE.AND P1, PT, RZ, UR4, PT ;  /* 0x00000004ff007c0c */ /* 0x000fe2000bf25270 */
[----:B------:R-:W-:Y:S01]  /*30c0*/  IMAD R14, R169, UR5, R5 ;  /* 0x00000005a90e7c24 */ /* 0x000fe2000f8e0205 */
[----:B------:R-:W-:Y:S01]  /*30d0*/  IADD3 R98, P2, R4, UR6, RZ ;  /* 0x0000000604627c10 */ /* 0x000fe2000ff5e0ff */
[----:B------:R-:W-:-:S02]  /*30e0*/  IMAD R91, R26, -0x80, R2 ;  /* 0xffffff801a5b7824 */ /* 0x000fc400078e0202 */
[----:B------:R-:W-:Y:S01]  /*30f0*/  IMAD R7, R7, R70, R8 ;  /* 0x0000004607077224 */ /* 0x000fe200078e0208 */
[----:B------:R-:W-:Y:S01]  /*3100*/  IADD3.X R14, R14, UR7, RZ, P2, !PT ;  /* 0x000000070e0e7c10 */ /* 0x000fe200097fe4ff */
[----:B------:R-:W-:Y:S01]  /*3110*/  IMAD.WIDE.U32 R12, R68, R26, RZ ;  /* 0x0000001a440c7225 */ /* 0x000fe200078e00ff */
[----:B------:R-:W-:-:S03]  /*3120*/  VIMNMX R91, R91, 0x80, PT ;  /* 0x000000805b5b7848 */ /* 0x000fc60003fe0100 */
[----:B------:R-:W-:-:S04]  /*3130*/  IMAD.WIDE.U32 R10, R70, R26, RZ ;  /* 0x0000001a460a7225 */ /* 0x000fc800078e00ff */
[----:B------:R-:W-:Y:S02]  /*3140*/  IMAD.IADD R15, R13, 0x1, R9 ;  /* 0x000000010d0f7824 */ /* 0x000fe400078e0209 */
[----:B------:R-:W-:Y:S01]  /*3150*/  IMAD.IADD R83, R11, 0x1, R7 ;  /* 0x000000010b537824 */ /* 0x000fe200078e0207 */
[----:B------:R-:W-:Y:S06]  /*3160*/  @!P1 BRA `(.L_x_1602) ;  /* 0x00000030000c9947 */ /* 0x000fec0003800000 */
        /* <DEDUP_REMOVED lines=51> */
.L_x_1604:
[----:B------:R-:W-:Y:S05]  /*34a0*/  BSYNC B1 ;  /* 0x0000000000017941 */ /* 0x000fea0003800000 */
.L_x_1603:
[----:B------:R-:W-:Y:S01]  /*34b0*/  UISETP.NE.AND UP0, UPT, UR40, 0x3, UPT ;  /* 0x000000032800788c */ /* 0x000fe2000bf05270 */
[----:B-----5:R-:W-:Y:S02]  /*34c0*/  IMAD.MOV.U32 R100, RZ, RZ, R8 ;  /* 0x000000ffff647224 */ /* 0x020fe400078e0008 */
[----:B------:R-:W-:Y:S02]  /*34d0*/  IMAD.MOV.U32 R102, RZ, RZ, R30 ;  /* 0x000000ffff667224 */ /* 0x000fe400078e001e */
[----:B------:R-:W-:Y:S01]  /*34e0*/  IMAD.MOV.U32 R104, RZ, RZ, R34 ;  /* 0x000000ffff687224 */ /* 0x000fe200078e0022 */
[----:B------:R-:W-:Y:S01]  /*34f0*/  PLOP3.LUT P1, PT, PT, PT, UP0, 0x80, 0x0 ;  /* 0x000000000000781c */ /* 0x000fe20003f2f008 */
        /* <DEDUP_REMOVED lines=11> */
.L_x_1605:
[----:B------:R-:W-:Y:S01]  /*35b0*/  IMAD R83, R22, 0x8, R16 ;  /* 0x0000000816537824 */ /* 0x000fe200078e0210 */
[----:B------:R-:W-:Y:S01]  /*35c0*/  SHF.L.U32 R94, R173, 0x1f, RZ ;  /* 0x0000001fad5e7819 */ /* 0x000fe200000006ff */
[----:B------:R-:W-:Y:S03]  /*35d0*/  BSSY B1, `(.L_x_1606) ;  /* 0x0000003000017945 */ /* 0x000fe60003800000 */
[----:B------:R-:W1:Y:S02]  /*35e0*/  SYNCS.PHASECHK.TRANS64.TRYWAIT P4, [R83+URZ+0x22890], R94 ;  /* 0x0228905e530075a7 */ /* 0x000e64000808017f */
[----:B-1----:R-:W-:Y:S05]  /*35f0*/  @!P4 BRA `(.L_x_1607) ;  /* 0x000002700034c947 */ /* 0x002fea0003800000 */
.L_x_1983:
[----:B------:R-:W-:Y:S05]  /*3600*/  BSYNC B1 ;  /* 0x0000000000017941 */ /* 0x000fea0003800000 */
.L_x_1606:
[----:B------:R-:W-:-:S03]  /*3610*/  UMOV UR4, 0xffffffff ;  /* 0xffffffff00047882 */ /* 0x000fc60000000000 */
[----:B------:R-:W-:Y:S05]  /*3620*/  BRA.DIV UR4, `(.L_x_1608) ;  /* 0x00000272043c7947 */ /* 0x000fea000b800000 */
[----:B------:R2:W3:Y:S04]  /*3630*/  SHFL.IDX PT, R99, R14, RZ, 0x1e1f ;  /* 0x001e1fff0e637589 */ /* 0x0004e800000e0000 */
[----:B------:R-:W4:Y:S02]  /*3640*/  SHFL.IDX PT, R98, R98, RZ, 0x1e1f ;  /* 0x001e1fff62627589 */ /* 0x000f2400000e0000 */
.L_x_1987:
[----:B------:R-:W-:Y:S05]  /*3650*/  @P2 BRA `(.L_x_1609) ;  /* 0x0000006000782947 */ /* 0x000fea0003800000 */
[----:B------:R-:W-:Y:S01]  /*3660*/  ISETP.NE.AND P2, PT, R54, RZ, PT ;  /* 0x000000ff3600720c */ /* 0x000fe20003f45270 */
[----:B------:R-:W-:-:S12]  /*3670*/  BSSY B1, `(.L_x_1610) ;  /* 0x0000071000017945 */ /* 0x000fd80003800000 */
[----:B------:R-:W-:Y:S05]  /*3680*/  @!P2 BRA `(.L_x_1611) ;  /* 0x0000000400bca947 */ /* 0x000fea0003800000 */
[----:B------:R1:W1:Y:S01]  /*3690*/  LDS.128 R4, [R97+0x16400] ;  /* 0x0164000061047984 */ /* 0x0002620000000c00 */
[----:B0---4-:R-:W-:Y:S01]  /*36a0*/  IADD3 R10, P2, R18, R98, RZ ;  /* 0x00000062120a7210 */ /* 0x011fe20007f5e0ff */
[----:B------:R-:W-:Y:S04]  /*36b0*/  BSSY B2, `(.L_x_1612) ;  /* 0x000006b000027945 */ /* 0x000fe80003800000 */
[----:B---3--:R-:W-:Y:S01]  /*36c0*/  IMAD.X R11, R99, 0x1, R19, P2 ;  /* 0x00000001630b7824 */ /* 0x008fe200010e0613 */
[----:B------:R-:W-:-:S13]  /*36d0*/  ISETP.GE.AND P2, PT, R174, R95, PT ;  /* 0x0000005fae00720c */ /* 0x000fda0003f46270 */
[----:B------:R-:W-:Y:S05]  /*36e0*/  @P2 BRA `(.L_x_1613) ;  /* 0x00000004009c2947 */ /* 0x000fea0003800000 */
[----:B------:R-:W-:Y:S01]  /*36f0*/  SHF.R.U32.HI R12, RZ, 0x8, R47 ;  /* 0x00000008ff0c7819 */ /* 0x000fe2000001162f */
[----:B-12---:R-:W-:Y:S01]  /*3700*/  IMAD.MOV.U32 R14, RZ, RZ, R4 ;  /* 0x000000ffff0e7224 */ /* 0x006fe200078e0004 */
        /* <DEDUP_REMOVED lines=9> */
[----:B------:R-:W-:Y:S01]  /*37a0*/  LOP3.LUT R92, R46, 0xff00, R15, 0xf8, !PT ;  /* 0x0000ff002e5c7812 */ /* 0x000fe200078ef80f */
[----:B------:R-:W-:Y:S01]  /*37b0*/  IMAD.U32 R15, R47, 0x10000, RZ ;  /* 0x000100002f0f7824 */ /* 0x000fe200078e00ff */
[----:B------:R-:W-:Y:S02]  /*37c0*/  F2FP.F16.E4M3.UNPACK_B R46, R111.H1 ;  /* 0x0000006fff2e723e */ /* 0x000fe400030006ff */
[-C--:B------:R-:W-:Y:S02]  /*37d0*/  F2FP.F16.E4M3.UNPACK_B R4, R5.reuse ;  /* 0x00000005ff04723e */ /* 0x080fe400020006ff */
[----:B------:R-:W-:Y:S01]  /*37e0*/  LOP3.LUT R12, R13, 0xff0000, R12, 0xf8, !PT ;  /* 0x00ff00000d0c7812 */ /* 0x000fe200078ef80c */
[----:B------:R-:W-:Y:S01]  /*37f0*/  HADD2.F32 R112, -RZ, R46.H0_H0 ;  /* 0x2000002eff707230 */ /* 0x000fe20000004100 */
[----:B------:R-:W-:Y:S01]  /*3800*/  LOP3.LUT R13, R92, 0xff0000, R15, 0xf8, !PT ;  /* 0x00ff00005c0d7812 */ /* 0x000fe200078ef80f */
[--C-:B------:R-:W-:Y:S01]  /*3810*/  HADD2.F32 R15, -RZ, R4.reuse.H1_H1 ;  /* 0x30000004ff0f7230 */ /* 0x100fe20000004100 */
[----:B------:R-:W-:Y:S01]  /*3820*/  F2FP.F16.E4M3.UNPACK_B R92, R110.H1 ;  /* 0x0000006eff5c723e */ /* 0x000fe200030006ff */
[----:B------:R-:W-:Y:S01]  /*3830*/  HADD2.F32 R4, -RZ, R4.H0_H0 ;  /* 0x20000004ff047230 */ /* 0x000fe20000004100 */
[----:B------:R-:W-:Y:S01]  /*3840*/  F2FP.F16.E4M3.UNPACK_B R5, R5.H1 ;  /* 0x00000005ff05723e */ /* 0x000fe200030006ff */
[----:B------:R-:W-:-:S02]  /*3850*/  HADD2.F32 R113, -RZ, R46.H1_H1 ;  /* 0x3000002eff717230 */ /* 0x000fc40000004100 */
[CC--:B------:R-:W-:Y:S01]  /*3860*/  FMUL.FTZ R115, R15.reuse, R112.reuse ;  /* 0x000000700f737220 */ /* 0x0c0fe20000410000 */
        /* <DEDUP_REMOVED lines=16> */
[----:B------:R-:W-:-:S02]  /*3970*/  HADD2.F32 R92, -RZ, R15.H1_H1 ;  /* 0x3000000fff5c7230 */ /* 0x000fc40000004100 */
[----:B------:R-:W-:Y:S02]  /*3980*/  HADD2.F32 R47, -RZ, R15.H0_H0 ;  /* 0x2000000fff2f7230 */ /* 0x000fe40000004100 */
[----:B------:R-:W-:Y:S02]  /*3990*/  HADD2.F32 R111, -RZ, R111.H0_H0 ;  /* 0x2000006fff6f7230 */ /* 0x000fe40000004100 */
[-C--:B------:R-:W-:Y:S01]  /*39a0*/  FMUL.FTZ R114, R92, R93.reuse ;  /* 0x0000005d5c727220 */ /* 0x080fe20000410000 */
[--C-:B------:R-:W-:Y:S02]  /*39b0*/  HADD2.F32 R46, -RZ, R14.reuse.H1_H1 ;  /* 0x3000000eff2e7230 */ /* 0x100fe40000004100 */
[----:B------:R-:W-:Y:S01]  /*39c0*/  FMUL.FTZ R93, R47, R93 ;  /* 0x0000005d2f5d7220 */ /* 0x000fe20000410000 */
[----:B------:R-:W-:Y:S02]  /*39d0*/  HADD2.F32 R15, -RZ, R14.H0_H0 ;  /* 0x2000000eff0f7230 */ /* 0x000fe40000004100 */
[----:B------:R-:W-:-:S02]  /*39e0*/  HADD2.F32 R14, -RZ, R110.H1_H1 ;  /* 0x3000006eff0e7230 */ /* 0x000fc40000004100 */
[-C--:B------:R-:W-:Y:S01]  /*39f0*/  FMUL.FTZ R112, R46, R111.reuse ;  /* 0x0000006f2e707220 */ /* 0x080fe20000410000 */
[----:B------:R-:W-:Y:S02]  /*3a00*/  HADD2.F32 R110, -RZ, R110.H0_H0 ;  /* 0x2000006eff6e7230 */ /* 0x000fe40000004100 */
[----:B------:R-:W-:Y:S01]  /*3a10*/  FMUL.FTZ R111, R15, R111 ;  /* 0x0000006f0f6f7220 */ /* 0x000fe20000410000 */
[-C--:B------:R-:W-:Y:S01]  /*3a20*/  FFMA.FTZ R47, R47, R14.reuse, -R114 ;  /* 0x0000000e2f2f7223 */ /* 0x080fe20000010872 */
[----:B------:R-:W-:Y:S01]  /*3a30*/  FFMA.FTZ R92, R92, R14, R93 ;  /* 0x0000000e5c5c7223 */ /* 0x000fe2000001005d */
[-C--:B------:R-:W-:Y:S01]  /*3a40*/  FFMA.FTZ R14, R15, R110.reuse, -R112 ;  /* 0x0000006e0f0e7223 */ /* 0x080fe20000010870 */
[----:B------:R-:W-:Y:S01]  /*3a50*/  FFMA.FTZ R15, R46, R110, R111 ;  /* 0x0000006e2e0f7223 */ /* 0x000fe2000001006f */
[----:B------:R-:W-:Y:S02]  /*3a60*/  F2FP.F16.E4M3.UNPACK_B R93, R7.H1 ;  /* 0x00000007ff5d723e */ /* 0x000fe400030006ff */
[----:B------:R-:W-:-:S02]  /*3a70*/  F2FP.SATFINITE.E4M3.F32.PACK_AB_MERGE_C R46, R116, R115, RZ ;  /* 0x00000073742e723e */ /* 0x000fc400048070ff */
[----:B------:R-:W-:Y:S01]  /*3a80*/  F2FP.F16.E4M3.UNPACK_B R115, R13.H1 ;  /* 0x0000000dff73723e */ /* 0x000fe200030006ff */
[--C-:B------:R-:W-:Y:S01]  /*3a90*/  HADD2.F32 R110, -RZ, R93.reuse.H0_H0 ;  /* 0x2000005dff6e7230 */ /* 0x100fe20000004100 */
[----:B------:R-:W-:Y:S01]  /*3aa0*/  F2FP.SATFINITE.E4M3.F32.PACK_AB_MERGE_C R47, R92, R47, RZ ;  /* 0x0000002f5c2f723e */ /* 0x000fe200048070ff */
[----:B------:R-:W-:Y:S01]  /*3ab0*/  HADD2.F32 R93, -RZ, R93.H1_H1 ;  /* 0x3000005dff5d7230 */ /* 0x000fe20000004100 */
[----:B------:R-:W-:Y:S01]  /*3ac0*/  F2FP.F16.E4M3.UNPACK_B R112, R12.H1 ;  /* 0x0000000cff70723e */ /* 0x000fe200030006ff */
[--C-:B------:R-:W-:Y:S01]  /*3ad0*/  HADD2.F32 R117, -RZ, R115.reuse.H1_H1 ;  /* 0x30000073ff757230 */ /* 0x100fe20000004100 */
[----:B------:R-:W-:Y:S01]  /*3ae0*/  F2FP.F16.E4M3.UNPACK_B R92, R6.H1 ;  /* 0x00000006ff5c723e */ /* 0x000fe200030006ff */
[----:B------:R-:W-:Y:S01]  /*3af0*/  HADD2.F32 R115, -RZ, R115.H0_H0 ;  /* 0x20000073ff737230 */ /* 0x000fe20000004100 */
[----:B------:R-:W-:Y:S01]  /*3b00*/  F2FP.F16.E4M3.UNPACK_B R114, R13 ;  /* 0x0000000dff72723e */ /* 0x000fe200020006ff */
        /* <DEDUP_REMOVED lines=18> */
[----:B------:R-:W-:Y:S01]  /*3c30*/  HADD2.F32 R92, -RZ, R7.H1_H1 ;  /* 0x30000007ff5c7230 */ /* 0x000fe20000004100 */
[----:B------:R-:W-:Y:S01]  /*3c40*/  F2FP.SATFINITE.E4M3.F32.PACK_AB_MERGE_C R5, R5, R4, R46 ;  /* 0x000000040505723e */ /* 0x000fe2000480702e */
        /* <DEDUP_REMOVED lines=16> */
[----:B------:R-:W-:-:S07]  /*3d50*/  F2FP.SATFINITE.E4M3.F32.PACK_AB_MERGE_C R7, R115, R118, R12 ;  /* 0x000000767307723e */ /* 0x000fce000480700c */
.L_x_1613:
[----:B------:R-:W-:Y:S05]  /*3d60*/  BSYNC B2 ;  /* 0x0000000000027941 */ /* 0x000fea0003800000 */
.L_x_1612:
[----:B-1----:R0:W-:Y:S02]  /*3d70*/  ST.E.128 desc[UR42][R10.64], R4 ;  /* 0x000000040a007985 */ /* 0x0021e4000c101d2a */
.L_x_1611:
[----:B------:R-:W-:Y:S05]  /*3d80*/  BSYNC B1 ;  /* 0x0000000000017941 */ /* 0x000fea0003800000 */
.L_x_1610:
[----:B------:R-:W-:Y:S01]  /*3d90*/  ISETP.NE.AND P2, PT, R3, RZ, PT ;  /* 0x000000ff0300720c */ /* 0x000fe20003f45270 */
[----:B------:R-:W-:-:S12]  /*3da0*/  BSSY B1, `(.L_x_1614) ;  /* 0x0000072000017945 */ /* 0x000fd80003800000 */
[----:B------:R-:W-:Y:S05]  /*3db0*/  @!P2 BRA `(.L_x_1615) ;  /* 0x0000000400c0a947 */ /* 0x000fea0003800000 */
[----:B0-----:R-:W-:Y:S01]  /*3dc0*/  IMAD.SHL.U32 R4, R179, 0x10, RZ ;  /* 0x00000010b3047824 */ /* 0x001fe200078e00ff */
[----:B------:R-:W-:Y:S04]  /*3dd0*/  BSSY B2, `(.L_x_1616) ;  /* 0x000006d000027945 */ /* 0x000fe80003800000 */
[----:B----4-:R-:W-:-:S04]  /*3de0*/  IADD3 R10, P2, R98, R4, RZ ;  /* 0x00000004620a7210 */ /* 0x010fc80007f5e0ff */
[----:B---3--:R-:W-:Y:S02]  /*3df0*/  LEA.HI.X.SX32 R11, R4, R99, 0x1, P2 ;  /* 0x00000063040b7211 */ /* 0x008fe400010f0eff */
[----:B------:R0:W3:Y:S01]  /*3e00*/  LDS.128 R4, [R96+0x16400] ;  /* 0x0164000060047984 */ /* 0x0000e20000000c00 */
[----:B------:R-:W-:-:S13]  /*3e10*/  ISETP.GE.AND P2, PT, R190, R95, PT ;  /* 0x0000005fbe00720c */ /* 0x000fda0003f46270 */
[----:B0-----:R-:W-:Y:S05]  /*3e20*/  @P2 BRA `(.L_x_1617) ;  /* 0x00000004009c2947 */ /* 0x001fea0003800000 */
[----:B------:R-:W-:Y:S01]  /*3e30*/  SHF.R.U32.HI R13, RZ, 0x8, R43 ;  /* 0x00000008ff0d7819 */ /* 0x000fe2000001162b */
[----:B--23--:R-:W-:Y:S01]  /*3e40*/  IMAD.MOV.U32 R14, RZ, RZ, R4 ;  /* 0x000000ffff0e7224 */ /* 0x00cfe200078e0004 */
[----:B------:R-:W-:Y:S02]  /*3e50*/  SHF.R.U32.HI R42, RZ, 0x8, R45 ;  /* 0x00000008ff2a7819 */ /* 0x000fe4000001162d */
[----:B------:R-:W-:Y:S01]  /*3e60*/  LOP3.LUT R12, R43, 0xff0000ff, RZ, 0xc0, !PT ;  /* 0xff0000ff2b0c7812 */ /* 0x000fe200078ec0ff */
[----:B------:R-:W-:Y:S01]  /*3e70*/  IMAD.SHL.U32 R13, R13, 0x100, RZ ;  /* 0x000001000d0d7824 */ /* 0x000fe200078e00ff */
[----:B------:R-:W-:Y:S01]  /*3e80*/  SHF.R.U32.HI R43, RZ, 0x10, R43 ;  /* 0x00000010ff2b7819 */ /* 0x000fe2000001162b */
        /* <DEDUP_REMOVED lines=36> */
[----:B------:R-:W-:Y:S01]  /*40d0*/  F2FP.F16.E4M3.UNPACK_B R47, R12 ;  /* 0x0000000cff2f723e */ /* 0x000fe200020006ff */
[----:B------:R-:W-:Y:S02]  /*40e0*/  HADD2.F32 R109, -RZ, R109.H0_H0 ;  /* 0x2000006dff6d7230 */ /* 0x000fe40000004100 */
[----:B------:R-:W-:Y:S01]  /*40f0*/  FMUL.FTZ R92, R44, R45 ;  /* 0x0000002d2c5c7220 */ /* 0x000fe20000410000 */
[----:B------:R-:W-:-:S02]  /*4100*/  HADD2.F32 R15, -RZ, R14.H0_H0 ;  /* 0x2000000eff0f7230 */ /* 0x000fc40000004100 */
[----:B------:R-:W-:Y:S01]  /*4110*/  FMUL.FTZ R45, R43, R45 ;  /* 0x0000002d2b2d7220 */ /* 0x000fe20000410000 */
[----:B------:R-:W-:Y:S02]  /*4120*/  HADD2.F32 R42, -RZ, R14.H1_H1 ;  /* 0x3000000eff2a7230 */ /* 0x000fe40000004100 */
[--C-:B------:R-:W-:Y:S02]  /*4130*/  HADD2.F32 R14, -RZ, R108.reuse.H1_H1 ;  /* 0x3000006cff0e7230 */ /* 0x100fe40000004100 */
        /* <DEDUP_REMOVED lines=8> */
[----:B------:R-:W-:Y:S02]  /*41c0*/  F2FP.SATFINITE.E4M3.F32.PACK_AB_MERGE_C R43, R44, R43, RZ ;  /* 0x0000002b2c2b723e */ /* 0x000fe400048070ff */
[-C--:B------:R-:W-:Y:S01]  /*41d0*/  F2FP.F16.E4M3.UNPACK_B R109, R13.reuse.H1 ;  /* 0x0000000dff6d723e */ /* 0x080fe200030006ff */
[--C-:B------:R-:W-:Y:S01]  /*41e0*/  HADD2.F32 R46, -RZ, R45.reuse.H0_H0 ;  /* 0x2000002dff2e7230 */ /* 0x100fe20000004100 */
[----:B------:R-:W-:Y:S01]  /*41f0*/  F2FP.F16.E4M3.UNPACK_B R44, R6.H1 ;  /* 0x00000006ff2c723e */ /* 0x000fe200030006ff */
[----:B------:R-:W-:Y:S01]  /*4200*/  HADD2.F32 R45, -RZ, R45.H1_H1 ;  /* 0x3000002dff2d7230 */ /* 0x000fe20000004100 */
[----:B------:R-:W-:Y:S01]  /*4210*/  F2FP.F16.E4M3.UNPACK_B R108, R13 ;  /* 0x0000000dff6c723e */ /* 0x000fe200020006ff */
[----:B------:R-:W-:Y:S01]  /*4220*/  HADD2.F32 R111, -RZ, R109.H1_H1 ;  /* 0x3000006dff6f7230 */ /* 0x000fe20000004100 */
[----:B------:R-:W-:Y:S01]  /*4230*/  F2FP.SATFINITE.E4M3.F32.PACK_AB_MERGE_C R42, R110, R93, RZ ;  /* 0x0000005d6e2a723e */ /* 0x000fe200048070ff */
[----:B------:R-:W-:Y:S01]  /*4240*/  HADD2.F32 R13, -RZ, R44.H1_H1 ;  /* 0x3000002cff0d7230 */ /* 0x000fe20000004100 */
[----:B------:R-:W-:Y:S01]  /*4250*/  F2FP.F16.E4M3.UNPACK_B R92, R12.H1 ;  /* 0x0000000cff5c723e */ /* 0x000fe200030006ff */
[----:B------:R-:W-:-:S02]  /*4260*/  HADD2.F32 R110, -RZ, R108.H1_H1 ;  /* 0x3000006cff6e7230 */ /* 0x000fc40000004100 */
[-C--:B------:R-:W-:Y:S01]  /*4270*/  FMUL.FTZ R113, R45, R111.reuse ;  /* 0x0000006f2d717220 */ /* 0x080fe20000410000 */
[----:B------:R-:W-:Y:S02]  /*4280*/  HADD2.F32 R44, -RZ, R44.H0_H0 ;  /* 0x2000002cff2c7230 */ /* 0x000fe40000004100 */
[----:B------:R-:W-:Y:S01]  /*4290*/  FMUL.FTZ R112, R46, R111 ;  /* 0x0000006f2e707220 */ /* 0x000fe20000410000 */
[----:B------:R-:W-:Y:S02]  /*42a0*/  HADD2.F32 R12, -RZ, R47.H1_H1 ;  /* 0x3000002fff0c7230 */ /* 0x000fe40000004100 */
[-C--:B------:R-:W-:Y:S01]  /*42b0*/  FMUL.FTZ R111, R13, R110.reuse ;  /* 0x0000006e0d6f7220 */ /* 0x080fe20000410000 */
[----:B------:R-:W-:Y:S01]  /*42c0*/  F2FP.F16.E4M3.UNPACK_B R7, R7 ;  /* 0x00000007ff07723e */ /* 0x000fe200020006ff */
[C---:B------:R-:W-:Y:S01]  /*42d0*/  FMUL.FTZ R110, R44.reuse, R110 ;  /* 0x0000006e2c6e7220 */ /* 0x040fe20000410000 */
[----:B------:R-:W-:Y:S01]  /*42e0*/  F2FP.F16.E4M3.UNPACK_B R6, R6 ;  /* 0x00000006ff06723e */ /* 0x000fe200020006ff */
[----:B------:R-:W-:Y:S01]  /*42f0*/  FFMA.FTZ R111, R44, R12, -R111 ;  /* 0x0000000c2c6f7223 */ /* 0x000fe2000001086f */
[----:B------:R-:W-:-:S02]  /*4300*/  HADD2.F32 R93, -RZ, R92.H1_H1 ;  /* 0x3000005cff5d7230 */ /* 0x000fc40000004100 */
[----:B------:R-:W-:Y:S01]  /*4310*/  FFMA.FTZ R110, R13, R12, R110 ;  /* 0x0000000c0d6e7223 */ /* 0x000fe2000001006e */
[--C-:B------:R-:W-:Y:S01]  /*4320*/  HADD2.F32 R12, -RZ, R7.reuse.H0_H0 ;  /* 0x20000007ff0c7230 */ /* 0x100fe20000004100 */
[----:B------:R-:W-:Y:S01]  /*4330*/  F2FP.SATFINITE.E4M3.F32.PACK_AB_MERGE_C R5, R5, R4, R42 ;  /* 0x000000040505723e */ /* 0x000fe2000480702a */
[----:B------:R-:W-:Y:S02]  /*4340*/  HADD2.F32 R13, -RZ, R7.H1_H1 ;  /* 0x30000007ff0d7230 */ /* 0x000fe40000004100 */
[-C--:B------:R-:W-:Y:S01]  /*4350*/  FFMA.FTZ R113, R46, R93.reuse, -R113 ;  /* 0x0000005d2e717223 */ /* 0x080fe20000010871 */
[--C-:B------:R-:W-:Y:S02]  /*4360*/  HADD2.F32 R7, -RZ, R6.reuse.H0_H0 ;  /* 0x20000006ff077230 */ /* 0x100fe40000004100 */
[----:B------:R-:W-:Y:S01]  /*4370*/  FFMA.FTZ R112, R45, R93, R112 ;  /* 0x0000005d2d707223 */ /* 0x000fe20000010070 */
[----:B------:R-:W-:Y:S01]  /*4380*/  HADD2.F32 R109, -RZ, R109.H0_H0 ;  /* 0x2000006dff6d7230 */ /* 0x000fe20000004100 */
[----:B------:R-:W-:Y:S01]  /*4390*/  F2FP.SATFINITE.E4M3.F32.PACK_AB_MERGE_C R110, R110, R111, RZ ;  /* 0x0000006f6e6e723e */ /* 0x000fe200048070ff */
[----:B------:R-:W-:Y:S01]  /*43a0*/  HADD2.F32 R6, -RZ, R6.H1_H1 ;  /* 0x30000006ff067230 */ /* 0x000fe20000004100 */
[----:B------:R-:W-:Y:S01]  /*43b0*/  F2FP.SATFINITE.E4M3.F32.PACK_AB_MERGE_C R4, R15, R14, R43 ;  /* 0x0000000e0f04723e */ /* 0x000fe2000480702b */
        /* <DEDUP_REMOVED lines=11> */
[----:B------:R-:W-:-:S04]  /*4470*/  F2FP.SATFINITE.E4M3.F32.PACK_AB_MERGE_C R112, R112, R113, RZ ;  /* 0x000000717070723e */ /* 0x000fc800048070ff */
[----:B------:R-:W-:Y:S02]  /*4480*/  F2FP.SATFINITE.E4M3.F32.PACK_AB_MERGE_C R6, R45, R44, R110 ;  /* 0x0000002c2d06723e */ /* 0x000fe4000480706e */
[----:B------:R-:W-:-:S07]  /*4490*/  F2FP.SATFINITE.E4M3.F32.PACK_AB_MERGE_C R7, R46, R93, R112 ;  /* 0x0000005d2e07723e */ /* 0x000fce0004807070 */
.L_x_1617:
[----:B------:R-:W-:Y:S05]  /*44a0*/  BSYNC B2 ;  /* 0x0000000000027941 */ /* 0x000fea0003800000 */
.L_x_1616:
[----:B---3--:R0:W-:Y:S02]  /*44b0*/  ST.E.128 desc[UR42][R10.64], R4 ;  /* 0x000000040a007985 */ /* 0x0081e4000c101d2a */
.L_x_1615:
[----:B------:R-:W-:Y:S05]  /*44c0*/  BSYNC B1 ;  /* 0x0000000000017941 */ /* 0x000fea0003800000 */
.L_x_1614:
        /* <DEDUP_REMOVED lines=11> */
[----:B---3--:R-:W-:Y:S01]  /*4580*/  IMAD.MOV.U32 R13, RZ, RZ, R5 ;  /* 0x000000ffff0d7224 */ /* 0x008fe200078e0005 */
[----:B------:R-:W-:Y:S01]  /*4590*/  SHF.R.U32.HI R38, RZ, 0x8, R41 ;  /* 0x00000008ff267819 */ /* 0x000fe20000011629 */
[----:B--2---:R-:W-:Y:S01]  /*45a0*/  IMAD.MOV.U32 R14, RZ, RZ, R4 ;  /* 0x000000ffff0e7224 */ /* 0x004fe200078e0004 */
[----:B------:R-:W-:Y:S01]  /*45b0*/  SHF.R.U32.HI R43, RZ, 0x10, R39 ;  /* 0x00000010ff2b7819 */ /* 0x000fe20000011627 */
[----:B------:R-:W-:Y:S01]  /*45c0*/  IMAD.SHL.U32 R12, R12, 0x100, RZ ;  /* 0x000001000c0c7824 */ /* 0x000fe200078e00ff */
[----:B------:R-:W-:Y:S01]  /*45d0*/  LOP3.LUT R15, R39, 0xff0000ff, RZ, 0xc0, !PT ;  /* 0xff0000ff270f7812 */ /* 0x000fe200078ec0ff */
[----:B------:R-:W-:Y:S01]  /*45e0*/  IMAD.SHL.U32 R38, R38, 0x100, RZ ;  /* 0x0000010026267824 */ /* 0x000fe200078e00ff */
[----:B------:R-:W-:Y:S01]  /*45f0*/  SHF.R.U32.HI R42, RZ, 0x10, R41 ;  /* 0x00000010ff2a7819 */ /* 0x000fe20000011629 */
[----:B------:R-:W-:Y:S01]  /*4600*/  IMAD.U32 R5, R43, 0x10000, RZ ;  /* 0x000100002b057824 */ /* 0x000fe200078e00ff */
[----:B------:R-:W-:-:S02]  /*4610*/  LOP3.LUT R39, R41, 0xff0000ff, RZ, 0xc0, !PT ;  /* 0xff0000ff29277812 */ /* 0x000fc400078ec0ff */
        /* <DEDUP_REMOVED lines=31> */
[----:B------:R-:W-:Y:S01]  /*4810*/  HADD2.F32 R39, -RZ, R15.H0_H0 ;  /* 0x2000000fff277230 */ /* 0x000fe20000004100 */
[----:B------:R-:W-:Y:S01]  /*4820*/  F2FP.SATFINITE.E4M3.F32.PACK_AB_MERGE_C R108, R46, R45, RZ ;  /* 0x0000002d2e6c723e */ /* 0x000fe200048070ff */
[--C-:B------:R-:W-:Y:S02]  /*4830*/  HADD2.F32 R15, -RZ, R14.reuse.H0_H0 ;  /* 0x2000000eff0f7230 */ /* 0x100fe40000004100 */
[-C--:B------:R-:W-:Y:S01]  /*4840*/  FMUL.FTZ R44, R40, R41.reuse ;  /* 0x00000029282c7220 */ /* 0x080fe20000410000 */
[----:B------:R-:W-:Y:S02]  /*4850*/  HADD2.F32 R38, -RZ, R14.H1_H1 ;  /* 0x3000000eff267230 */ /* 0x000fe40000004100 */
[----:B------:R-:W-:Y:S01]  /*4860*/  FMUL.FTZ R41, R39, R41 ;  /* 0x0000002927297220 */ /* 0x000fe20000410000 */
[----:B------:R-:W-:Y:S01]  /*4870*/  HADD2.F32 R107, -RZ, R107.H0_H0 ;  /* 0x2000006bff6b7230 */ /* 0x000fe20000004100 */
[----:B------:R-:W-:Y:S01]  /*4880*/  F2FP.F16.E4M3.UNPACK_B R45, R12.H1 ;  /* 0x0000000cff2d723e */ /* 0x000fe200030006ff */
[----:B------:R-:W-:-:S02]  /*4890*/  HADD2.F32 R14, -RZ, R106.H1_H1 ;  /* 0x3000006aff0e7230 */ /* 0x000fc40000004100 */
[----:B------:R-:W-:Y:S02]  /*48a0*/  HADD2.F32 R106, -RZ, R106.H0_H0 ;  /* 0x2000006aff6a7230 */ /* 0x000fe40000004100 */
[-C--:B------:R-:W-:Y:S01]  /*48b0*/  FMUL.FTZ R42, R38, R107.reuse ;  /* 0x0000006b262a7220 */ /* 0x080fe20000410000 */
[----:B------:R-:W-:Y:S01]  /*48c0*/  FMUL.FTZ R107, R15, R107 ;  /* 0x0000006b0f6b7220 */ /* 0x000fe20000410000 */
[-C--:B------:R-:W-:Y:S01]  /*48d0*/  FFMA.FTZ R44, R39, R14.reuse, -R44 ;  /* 0x0000000e272c7223 */ /* 0x080fe2000001082c */
[----:B------:R-:W-:Y:S01]  /*48e0*/  FFMA.FTZ R41, R40, R14, R41 ;  /* 0x0000000e28297223 */ /* 0x000fe20000010029 */
[----:B------:R-:W-:Y:S01]  /*48f0*/  F2FP.F16.E4M3.UNPACK_B R39, R7.H1 ;  /* 0x00000007ff27723e */ /* 0x000fe200030006ff */
[-C--:B------:R-:W-:Y:S01]  /*4900*/  FFMA.FTZ R14, R15, R106.reuse, -R42 ;  /* 0x0000006a0f0e7223 */ /* 0x080fe2000001082a */
[----:B------:R-:W-:Y:S01]  /*4910*/  FFMA.FTZ R15, R38, R106, R107 ;  /* 0x0000006a260f7223 */ /* 0x000fe2000001006b */
[-C--:B------:R-:W-:Y:S01]  /*4920*/  F2FP.F16.E4M3.UNPACK_B R42, R5.reuse.H1 ;  /* 0x00000005ff2a723e */ /* 0x080fe200030006ff */
[----:B------:R-:W-:Y:S01]  /*4930*/  HADD2.F32 R46, -RZ, R45.H1_H1 ;  /* 0x3000002dff2e7230 */ /* 0x000fe20000004100 */
[----:B------:R-:W-:Y:S01]  /*4940*/  F2FP.SATFINITE.E4M3.F32.PACK_AB_MERGE_C R106, R41, R44, RZ ;  /* 0x0000002c296a723e */ /* 0x000fe200048070ff */
[--C-:B------:R-:W-:Y:S01]  /*4950*/  HADD2.F32 R40, -RZ, R39.reuse.H0_H0 ;  /* 0x20000027ff287230 */ /* 0x100fe20000004100 */
[----:B------:R-:W-:Y:S01]  /*4960*/  F2FP.F16.E4M3.UNPACK_B R38, R6.H1 ;  /* 0x00000006ff26723e */ /* 0x000fe200030006ff */
[----:B------:R-:W-:Y:S01]  /*4970*/  HADD2.F32 R39, -RZ, R39.H1_H1 ;  /* 0x30000027ff277230 */ /* 0x000fe20000004100 */
[----:B------:R-:W-:Y:S01]  /*4980*/  F2FP.F16.E4M3.UNPACK_B R44, R12 ;  /* 0x0000000cff2c723e */ /* 0x000fe200020006ff */
[----:B------:R-:W-:Y:S01]  /*4990*/  HADD2.F32 R43, -RZ, R42.H1_H1 ;  /* 0x3000002aff2b7230 */ /* 0x000fe20000004100 */
[----:B------:R-:W-:Y:S01]  /*49a0*/  F2FP.F16.E4M3.UNPACK_B R41, R5 ;  /* 0x00000005ff29723e */ /* 0x000fe200020006ff */
[----:B------:R-:W-:-:S02]  /*49b0*/  HADD2.F32 R12, -RZ, R38.H1_H1 ;  /* 0x30000026ff0c7230 */ /* 0x000fc40000004100 */
[----:B------:R-:W-:Y:S01]  /*49c0*/  FMUL.FTZ R5, R39, R46 ;  /* 0x0000002e27057220 */ /* 0x000fe20000410000 */
[----:B------:R-:W-:Y:S01]  /*49d0*/  HADD2.F32 R47, -RZ, R44.H1_H1 ;  /* 0x3000002cff2f7230 */ /* 0x000fe20000004100 */
[----:B------:R-:W-:Y:S01]  /*49e0*/  F2FP.F16.E4M3.UNPACK_B R7, R7 ;  /* 0x00000007ff07723e */ /* 0x000fe200020006ff */
[----:B------:R-:W-:Y:S02]  /*49f0*/  HADD2.F32 R38, -RZ, R38.H0_H0 ;  /* 0x20000026ff267230 */ /* 0x000fe40000004100 */
[----:B------:R-:W-:Y:S01]  /*4a00*/  FFMA.FTZ R92, R40, R43, -R5 ;  /* 0x0000002b285c7223 */ /* 0x000fe20000010805 */
[----:B------:R-:W-:Y:S02]  /*4a10*/  HADD2.F32 R5, -RZ, R41.H1_H1 ;  /* 0x30000029ff057230 */ /* 0x000fe40000004100 */
[-C--:B------:R-:W-:Y:S01]  /*4a20*/  FMUL.FTZ R93, R12, R47.reuse ;  /* 0x0000002f0c5d7220 */ /* 0x080fe20000410000 */
[----:B------:R-:W-:Y:S01]  /*4a30*/  F2FP.F16.E4M3.UNPACK_B R6, R6 ;  /* 0x00000006ff06723e */ /* 0x000fe200020006ff */
[----:B------:R-:W-:Y:S01]  /*4a40*/  FMUL.FTZ R47, R38, R47 ;  /* 0x0000002f262f7220 */ /* 0x000fe20000410000 */
[----:B------:R-:W-:Y:S01]  /*4a50*/  FMUL.FTZ R46, R40, R46 ;  /* 0x0000002e282e7220 */ /* 0x000fe20000410000 */
[----:B------:R-:W-:Y:S01]  /*4a60*/  FFMA.FTZ R93, R38, R5, -R93 ;  /* 0x00000005265d7223 */ /* 0x000fe2000001085d */
[----:B------:R-:W-:-:S02]  /*4a70*/  HADD2.F32 R45, -RZ, R45.H0_H0 ;  /* 0x2000002dff2d7230 */ /* 0x000fc40000004100 */
[----:B------:R-:W-:Y:S01]  /*4a80*/  FFMA.FTZ R40, R12, R5, R47 ;  /* 0x000000050c287223 */ /* 0x000fe2000001002f */
[--C-:B------:R-:W-:Y:S02]  /*4a90*/  HADD2.F32 R12, -RZ, R7.reuse.H0_H0 ;  /* 0x20000007ff0c7230 */ /* 0x100fe40000004100 */
[----:B------:R-:W-:Y:S01]  /*4aa0*/  FFMA.FTZ R107, R39, R43, R46 ;  /* 0x0000002b276b7223 */ /* 0x000fe2000001002e */
[--C-:B------:R-:W-:Y:S02]  /*4ab0*/  HADD2.F32 R5, -RZ, R6.reuse.H0_H0 ;  /* 0x20000006ff057230 */ /* 0x100fe40000004100 */
[----:B------:R-:W-:Y:S02]  /*4ac0*/  HADD2.F32 R7, -RZ, R7.H1_H1 ;  /* 0x30000007ff077230 */ /* 0x000fe40000004100 */
[----:B------:R-:W-:Y:S01]  /*4ad0*/  FMUL.FTZ R46, R12, R45 ;  /* 0x0000002d0c2e7220 */ /* 0x000fe20000410000 */
[----:B------:R-:W-:Y:S01]  /*4ae0*/  HADD2.F32 R6, -RZ, R6.H1_H1 ;  /* 0x30000006ff067230 */ /* 0x000fe20000004100 */
[----:B------:R-:W-:Y:S01]  /*4af0*/  F2FP.SATFINITE.E4M3.F32.PACK_AB_MERGE_C R40, R40, R93, RZ ;  /* 0x0000005d2828723e */ /* 0x000fe200048070ff */
[----:B------:R-:W-:-:S02]  /*4b00*/  HADD2.F32 R44, -RZ, R44.H0_H0 ;  /* 0x2000002cff2c7230 */ /* 0x000fc40000004100 */
[----:B------:R-:W-:Y:S01]  /*4b10*/  FMUL.FTZ R43, R7, R45 ;  /* 0x0000002d072b7220 */ /* 0x000fe20000410000 */
[----:B------:R-:W-:Y:S01]  /*4b20*/  HADD2.F32 R42, -RZ, R42.H0_H0 ;  /* 0x2000002aff2a7230 */ /* 0x000fe20000004100 */
[----:B------:R-:W-:Y:S01]  /*4b30*/  F2FP.SATFINITE.E4M3.F32.PACK_AB_MERGE_C R92, R107, R92, RZ ;  /* 0x0000005c6b5c723e */ /* 0x000fe200048070ff */
        /* <DEDUP_REMOVED lines=11> */
.L_x_1621:
[----:B------:R-:W-:Y:S05]  /*4bf0*/  BSYNC B2 ;  /* 0x0000000000027941 */ /* 0x000fea0003800000 */
.L_x_1620:
[----:B---3--:R0:W-:Y:S02]  /*4c00*/  ST.E.128 desc[UR42][R10.64], R4 ;  /* 0x000000040a007985 */ /* 0x0081e4000c101d2a */
.L_x_1619:
[----:B------:R-:W-:Y:S05]  /*4c10*/  BSYNC B1 ;  /* 0x0000000000017941 */ /* 0x000fea0003800000 */
.L_x_1618:
[----:B------:R-:W-:Y:S01]  /*4c20*/  LOP3.LUT P2, RZ, R57, 0x8, RZ, 0xc0, !PT ;  /* 0x0000000839ff7812 */ /* 0x000fe2000784c0ff */
        /* <DEDUP_REMOVED lines=8> */
[----:B--2---:R-:W-:Y:S01]  /*4cb0*/  SHF.R.U32.HI R14, RZ, 0x8, R35 ;  /* 0x00000008ff0e7819 */ /* 0x004fe20000011623 */
[----:B0-----:R-:W-:Y:S01]  /*4cc0*/  IMAD.MOV.U32 R12, RZ, RZ, R4 ;  /* 0x000000ffff0c7224 */ /* 0x001fe200078e0004 */
        /* <DEDUP_REMOVED lines=11> */
[----:B------:R-:W-:Y:S02]  /*4d80*/  F2FP.F16.E4M3.UNPACK_B R4, R5 ;  /* 0x00000005ff04723e */ /* 0x000fe400020006ff */
[----:B------:R-:W-:Y:S02]  /*4d90*/  F2FP.F16.E4M3.UNPACK_B R15, R105.H1 ;  /* 0x00000069ff0f723e */ /* 0x000fe400030006ff */
[----:B------:R-:W-:Y:S01]  /*4da0*/  LOP3.LUT R36, R13, 0xff0000, R14, 0xf8, !PT ;  /* 0x00ff00000d247812 */ /* 0x000fe200078ef80e */
[--C-:B------:R-:W-:Y:S01]  /*4db0*/  HADD2.F32 R13, -RZ, R4.reuse.H1_H1 ;  /* 0x30000004ff0d7230 */ /* 0x100fe20000004100 */
[----:B------:R-:W-:Y:S01]  /*4dc0*/  LOP3.LUT R39, R34, 0xff0000, R35, 0xf8, !PT ;  /* 0x00ff000022277812 */ /* 0x000fe200078ef823 */
[--C-:B------:R-:W-:Y:S01]  /*4dd0*/  HADD2.F32 R37, -RZ, R15.reuse.H0_H0 ;  /* 0x2000000fff257230 */ /* 0x100fe20000004100 */
[----:B------:R-:W-:Y:S01]  /*4de0*/  F2FP.F16.E4M3.UNPACK_B R34, R104.H1 ;  /* 0x00000068ff22723e */ /* 0x000fe200030006ff */
[----:B------:R-:W-:Y:S01]  /*4df0*/  HADD2.F32 R4, -RZ, R4.H0_H0 ;  /* 0x20000004ff047230 */ /* 0x000fe20000004100 */
[----:B------:R-:W-:Y:S01]  /*4e00*/  F2FP.F16.E4M3.UNPACK_B R5, R5.H1 ;  /* 0x00000005ff05723e */ /* 0x000fe200030006ff */
[----:B------:R-:W-:-:S02]  /*4e10*/  HADD2.F32 R38, -RZ, R15.H1_H1 ;  /* 0x3000000fff267230 */ /* 0x000fc40000004100 */
[CC--:B------:R-:W-:Y:S01]  /*4e20*/  FMUL.FTZ R41, R13.reuse, R37.reuse ;  /* 0x000000250d297220 */ /* 0x0c0fe20000410000 */
[--C-:B------:R-:W-:Y:S02]  /*4e30*/  HADD2.F32 R35, -RZ, R34.reuse.H0_H0 ;  /* 0x20000022ff237230 */ /* 0x100fe40000004100 */
[----:B------:R-:W-:Y:S01]  /*4e40*/  FMUL.FTZ R40, R4, R37 ;  /* 0x0000002504287220 */ /* 0x000fe20000410000 */
[--C-:B------:R-:W-:Y:S01]  /*4e50*/  HADD2.F32 R15, -RZ, R5.reuse.H1_H1 ;  /* 0x30000005ff0f7230 */ /* 0x100fe20000004100 */
[----:B------:R-:W-:Y:S01]  /*4e60*/  F2FP.F16.E4M3.UNPACK_B R105, R105 ;  /* 0x00000069ff69723e */ /* 0x000fe200020006ff */
[----:B------:R-:W-:Y:S02]  /*4e70*/  HADD2.F32 R14, -RZ, R5.H0_H0 ;  /* 0x20000005ff0e7230 */ /* 0x000fe40000004100 */
[-C--:B------:R-:W-:Y:S01]  /*4e80*/  FFMA.FTZ R5, R13, R35.reuse, R40 ;  /* 0x000000230d057223 */ /* 0x080fe20000010028 */
[----:B------:R-:W-:Y:S02]  /*4e90*/  HADD2.F32 R34, -RZ, R34.H1_H1 ;  /* 0x30000022ff227230 */ /* 0x000fe40000004100 */
[C---:B------:R-:W-:Y:S01]  /*4ea0*/  FMUL.FTZ R37, R15.reuse, R38 ;  /* 0x000000260f257220 */ /* 0x040fe20000410000 */
[----:B------:R-:W-:Y:S01]  /*4eb0*/  F2FP.F16.E4M3.UNPACK_B R13, R12.H1 ;  /* 0x0000000cff0d723e */ /* 0x000fe200030006ff */
[----:B------:R-:W-:Y:S01]  /*4ec0*/  FMUL.FTZ R38, R14, R38 ;  /* 0x000000260e267220 */ /* 0x000fe20000410000 */
[----:B------:R-:W-:Y:S01]  /*4ed0*/  FFMA.FTZ R4, R4, R35, -R41 ;  /* 0x0000002304047223 */ /* 0x000fe20000010829 */
[----:B------:R-:W-:Y:S01]  /*4ee0*/  FFMA.FTZ R42, R14, R34, -R37 ;  /* 0x000000220e2a7223 */ /* 0x000fe20000010825 */
[----:B------:R-:W-:Y:S01]  /*4ef0*/  F2FP.F16.E4M3.UNPACK_B R12, R12 ;  /* 0x0000000cff0c723e */ /* 0x000fe200020006ff */
[----:B------:R-:W-:Y:S01]  /*4f00*/  FFMA.FTZ R43, R15, R34, R38 ;  /* 0x000000220f2b7223 */ /* 0x000fe20000010026 */
[----:B------:R-:W-:Y:S01]  /*4f10*/  F2FP.F16.E4M3.UNPACK_B R104, R104 ;  /* 0x00000068ff68723e */ /* 0x000fe200020006ff */
[----:B------:R-:W-:-:S02]  /*4f20*/  HADD2.F32 R35, -RZ, R105.H1_H1 ;  /* 0x30000069ff237230 */ /* 0x000fc40000004100 */
[--C-:B------:R-:W-:Y:S01]  /*4f30*/  HADD2.F32 R14, -RZ, R13.reuse.H0_H0 ;  /* 0x2000000dff0e7230 */ /* 0x100fe20000004100 */
[----:B------:R-:W-:Y:S01]  /*4f40*/  F2FP.SATFINITE.E4M3.F32.PACK_AB_MERGE_C R45, R43, R42, RZ ;  /* 0x0000002a2b2d723e */ /* 0x000fe200048070ff */
[----:B------:R-:W-:Y:S02]  /*4f50*/  HADD2.F32 R15, -RZ, R13.H1_H1 ;  /* 0x3000000dff0f7230 */ /* 0x000fe40000004100 */
[----:B------:R-:W-:Y:S02]  /*4f60*/  HADD2.F32 R13, -RZ, R12.H0_H0 ;  /* 0x2000000cff0d7230 */ /* 0x000fe40000004100 */
[-C--:B------:R-:W-:Y:S01]  /*4f70*/  FMUL.FTZ R40, R14, R35.reuse ;  /* 0x000000230e287220 */ /* 0x080fe20000410000 */
[----:B------:R-:W-:Y:S02]  /*4f80*/  HADD2.F32 R34, -RZ, R104.H1_H1 ;  /* 0x30000068ff227230 */ /* 0x000fe40000004100 */
[----:B------:R-:W-:Y:S01]  /*4f90*/  FMUL.FTZ R37, R15, R35 ;  /* 0x000000230f257220 */ /* 0x000fe20000410000 */
[----:B------:R-:W-:Y:S01]  /*4fa0*/  HADD2.F32 R105, -RZ, R105.H0_H0 ;  /* 0x20000069ff697230 */ /* 0x000fe20000004100 */
[----:B------:R-:W-:Y:S01]  /*4fb0*/  F2FP.SATFINITE.E4M3.F32.PACK_AB_MERGE_C R5, R5, R4, R45 ;  /* 0x000000040505723e */ /* 0x000fe2000480702d */
[----:B------:R-:W-:-:S02]  /*4fc0*/  HADD2.F32 R12, -RZ, R12.H1_H1 ;  /* 0x3000000cff0c7230 */ /* 0x000fc40000004100 */
[-C--:B------:R-:W-:Y:S01]  /*4fd0*/  FFMA.FTZ R37, R14, R34.reuse, -R37 ;  /* 0x000000220e257223 */ /* 0x080fe20000010825 */
[----:B------:R-:W-:Y:S02]  /*4fe0*/  HADD2.F32 R104, -RZ, R104.H0_H0 ;  /* 0x20000068ff687230 */ /* 0x000fe40000004100 */
[----:B------:R-:W-:Y:S01]  /*4ff0*/  FFMA.FTZ R40, R15, R34, R40 ;  /* 0x000000220f287223 */ /* 0x000fe20000010028 */
[-C--:B------:R-:W-:Y:S01]  /*5000*/  F2FP.F16.E4M3.UNPACK_B R34, R36.reuse.H1 ;  /* 0x00000024ff22723e */ /* 0x080fe200030006ff */
[-C--:B------:R-:W-:Y:S01]  /*5010*/  FMUL.FTZ R38, R12, R105.reuse ;  /* 0x000000690c267220 */ /* 0x080fe20000410000 */
[C---:B------:R-:W-:Y:S01]  /*5020*/  FMUL.FTZ R105, R13.reuse, R105 ;  /* 0x000000690d697220 */ /* 0x040fe20000410000 */
[----:B------:R-:W-:Y:S02]  /*5030*/  F2FP.F16.E4M3.UNPACK_B R36, R36 ;  /* 0x00000024ff24723e */ /* 0x000fe400020006ff */
[-C--:B------:R-:W-:Y:S01]  /*5040*/  FFMA.FTZ R41, R13, R104.reuse, -R38 ;  /* 0x000000680d297223 */ /* 0x080fe20000010826 */
[----:B------:R-:W-:Y:S01]  /*5050*/  F2FP.SATFINITE.E4M3.F32.PACK_AB_MERGE_C R44, R40, R37, RZ ;  /* 0x00000025282c723e */ /* 0x000fe200048070ff */
[----:B------:R-:W-:Y:S01]  /*5060*/  FFMA.FTZ R104, R12, R104, R105 ;  /* 0x000000680c687223 */ /* 0x000fe20000010069 */
[----:B------:R-:W-:Y:S01]  /*5070*/  F2FP.F16.E4M3.UNPACK_B R13, R7.H1 ;  /* 0x00000007ff0d723e */ /* 0x000fe200030006ff */
[--C-:B------:R-:W-:Y:S01]  /*5080*/  HADD2.F32 R35, -RZ, R34.reuse.H1_H1 ;  /* 0x30000022ff237230 */ /* 0x100fe20000004100 */
[-C--:B------:R-:W-:Y:S01]  /*5090*/  F2FP.F16.E4M3.UNPACK_B R37, R39.reuse.H1 ;  /* 0x00000027ff25723e */ /* 0x080fe200030006ff */
[----:B------:R-:W-:Y:S01]  /*50a0*/  HADD2.F32 R34, -RZ, R34.H0_H0 ;  /* 0x20000022ff227230 */ /* 0x000fe20000004100 */
[-C--:B------:R-:W-:Y:S01]  /*50b0*/  F2FP.F16.E4M3.UNPACK_B R12, R6.reuse.H1 ;  /* 0x00000006ff0c723e */ /* 0x080fe200030006ff */
[----:B------:R-:W-:Y:S01]  /*50c0*/  HADD2.F32 R15, -RZ, R13.H1_H1 ;  /* 0x3000000dff0f7230 */ /* 0x000fe20000004100 */
[----:B------:R-:W-:Y:S01]  /*50d0*/  F2FP.F16.E4M3.UNPACK_B R39, R39 ;  /* 0x00000027ff27723e */ /* 0x000fe200020006ff */
[----:B------:R-:W-:Y:S01]  /*50e0*/  HADD2.F32 R40, -RZ, R37.H1_H1 ;  /* 0x30000025ff287230 */ /* 0x000fe20000004100 */
[----:B------:R-:W-:Y:S01]  /*50f0*/  F2FP.F16.E4M3.UNPACK_B R7, R7 ;  /* 0x00000007ff07723e */ /* 0x000fe200020006ff */
[----:B------:R-:W-:Y:S01]  /*5100*/  HADD2.F32 R14, -RZ, R13.H0_H0 ;  /* 0x2000000dff0e7230 */ /* 0x000fe20000004100 */
        /* <DEDUP_REMOVED lines=9> */
[----:B------:R-:W-:-:S02]  /*51a0*/  HADD2.F32 R39, -RZ, R39.H0_H0 ;  /* 0x20000027ff277230 */ /* 0x000fc40000004100 */
[C---:B------:R-:W-:Y:S01]  /*51b0*/  FMUL.FTZ R38, R12.reuse, R38 ;  /* 0x000000260c267220 */ /* 0x040fe20000410000 */
[----:B------:R-:W-:Y:S02]  /*51c0*/  HADD2.F32 R37, -RZ, R37.H0_H0 ;  /* 0x20000025ff257230 */ /* 0x000fe40000004100 */
[-C--:B------:R-:W-:Y:S01]  /*51d0*/  FFMA.FTZ R43, R12, R14.reuse, -R43 ;  /* 0x0000000e0c2b7223 */ /* 0x080fe2000001082b */
[--C-:B------:R-:W-:Y:S02]  /*51e0*/  HADD2.F32 R12, -RZ, R7.reuse.H0_H0 ;  /* 0x20000007ff0c7230 */ /* 0x100fe40000004100 */
[----:B------:R-:W-:Y:S01]  /*51f0*/  FFMA.FTZ R38, R13, R14, R38 ;  /* 0x0000000e0d267223 */ /* 0x000fe20000010026 */
[----:B------:R-:W-:Y:S02]  /*5200*/  HADD2.F32 R13, -RZ, R7.H1_H1 ;  /* 0x30000007ff0d7230 */ /* 0x000fe40000004100 */
[----:B------:R-:W-:Y:S01]  /*5210*/  FFMA.FTZ R35, R15, R35, R40 ;  /* 0x000000230f237223 */ /* 0x000fe20000010028 */
[----:B------:R-:W-:-:S02]  /*5220*/  HADD2.F32 R7, -RZ, R6.H0_H0 ;  /* 0x20000006ff077230 */ /* 0x000fc40000004100 */
[-C--:B------:R-:W-:Y:S01]  /*5230*/  FMUL.FTZ R40, R12, R37.reuse ;  /* 0x000000250c287220 */ /* 0x080fe20000410000 */
[----:B------:R-:W-:Y:S02]  /*5240*/  HADD2.F32 R6, -RZ, R6.H1_H1 ;  /* 0x30000006ff067230 */ /* 0x000fe40000004100 */
[C---:B------:R-:W-:Y:S01]  /*5250*/  FMUL.FTZ R15, R13.reuse, R37 ;  /* 0x000000250d0f7220 */ /* 0x040fe20000410000 */
[----:B------:R-:W-:Y:S02]  /*5260*/  HADD2.F32 R36, -RZ, R36.H0_H0 ;  /* 0x20000024ff247230 */ /* 0x000fe40000004100 */
[-C--:B------:R-:W-:Y:S01]  /*5270*/  FFMA.FTZ R40, R13, R34.reuse, R40 ;  /* 0x000000220d287223 */ /* 0x080fe20000010028 */
[----:B------:R-:W-:Y:S01]  /*5280*/  F2FP.SATFINITE.E4M3.F32.PACK_AB_MERGE_C R38, R38, R43, RZ ;  /* 0x0000002b2626723e */ /* 0x000fe200048070ff */
[-C--:B------:R-:W-:Y:S01]  /*5290*/  FMUL.FTZ R14, R6, R39.reuse ;  /* 0x00000027060e7220 */ /* 0x080fe20000410000 */
[----:B------:R-:W-:Y:S01]  /*52a0*/  FMUL.FTZ R39, R7, R39 ;  /* 0x0000002707277220 */ /* 0x000fe20000410000 */
[----:B------:R-:W-:Y:S01]  /*52b0*/  FFMA.FTZ R15, R12, R34, -R15 ;  /* 0x000000220c0f7223 */ /* 0x000fe2000001080f */
[----:B------:R-:W-:Y:S01]  /*52c0*/  F2FP.SATFINITE.E4M3.F32.PACK_AB_MERGE_C R35, R35, R42, RZ ;  /* 0x0000002a2323723e */ /* 0x000fe200048070ff */
[-C--:B------:R-:W-:Y:S01]  /*52d0*/  FFMA.FTZ R14, R7, R36.reuse, -R14 ;  /* 0x00000024070e7223 */ /* 0x080fe2000001080e */
[----:B------:R-:W-:Y:S01]  /*52e0*/  FFMA.FTZ R39, R6, R36, R39 ;  /* 0x0000002406277223 */ /* 0x000fe20000010027 */
[----:B------:R-:W-:-:S02]  /*52f0*/  F2FP.SATFINITE.E4M3.F32.PACK_AB_MERGE_C R4, R104, R41, R44 ;  /* 0x000000296804723e */ /* 0x000fc4000480702c */
[----:B------:R-:W-:Y:S02]  /*5300*/  F2FP.SATFINITE.E4M3.F32.PACK_AB_MERGE_C R7, R40, R15, R35 ;  /* 0x0000000f2807723e */ /* 0x000fe40004807023 */
[----:B------:R-:W-:-:S07]  /*5310*/  F2FP.SATFINITE.E4M3.F32.PACK_AB_MERGE_C R6, R39, R14, R38 ;  /* 0x0000000e2706723e */ /* 0x000fce0004807026 */
.L_x_1625:
[----:B------:R-:W-:Y:S05]  /*5320*/  BSYNC B2 ;  /* 0x0000000000027941 */ /* 0x000fea0003800000 */
.L_x_1624:
[----:B0-----:R0:W-:Y:S02]  /*5330*/  ST.E.128 desc[UR42][R10.64], R4 ;  /* 0x000000040a007985 */ /* 0x0011e4000c101d2a */
.L_x_1623:
[----:B------:R-:W-:Y:S05]  /*5340*/  BSYNC B1 ;  /* 0x0000000000017941 */ /* 0x000fea0003800000 */
.L_x_1622:
        /* <DEDUP_REMOVED lines=9> */
[----:B------:R-:W-:Y:S01]  /*53e0*/  SHF.R.U32.HI R13, RZ, 0x8, R31 ;  /* 0x00000008ff0d7819 */ /* 0x000fe2000001161f */
[----:B0-----:R-:W-:Y:S01]  /*53f0*/  IMAD.MOV.U32 R12, RZ, RZ, R4 ;  /* 0x000000ffff0c7224 */ /* 0x001fe200078e0004 */
[----:B------:R-:W-:Y:S02]  /*5400*/  SHF.R.U32.HI R15, RZ, 0x8, R33 ;  /* 0x00000008ff0f7819 */ /* 0x000fe40000011621 */
[----:B------:R-:W-:Y:S01]  /*5410*/  SHF.R.U32.HI R34, RZ, 0x10, R31 ;  /* 0x00000010ff227819 */ /* 0x000fe2000001161f */
[----:B------:R-:W-:Y:S01]  /*5420*/  IMAD.SHL.U32 R13, R13, 0x100, RZ ;  /* 0x000001000d0d7824 */ /* 0x000fe200078e00ff */
[----:B--2---:R-:W-:Y:S01]  /*5430*/  LOP3.LUT R14, R31, 0xff0000ff, RZ, 0xc0, !PT ;  /* 0xff0000ff1f0e7812 */ /* 0x004fe200078ec0ff */
        /* <DEDUP_REMOVED lines=97> */
.L_x_1629:
[----:B------:R-:W-:Y:S05]  /*5a50*/  BSYNC B2 ;  /* 0x0000000000027941 */ /* 0x000fea0003800000 */
.L_x_1628:
[----:B0-----:R0:W-:Y:S02]  /*5a60*/  ST.E.128 desc[UR42][R10.64], R4 ;  /* 0x000000040a007985 */ /* 0x0011e4000c101d2a */
.L_x_1627:
[----:B------:R-:W-:Y:S05]  /*5a70*/  BSYNC B1 ;  /* 0x0000000000017941 */ /* 0x000fea0003800000 */
.L_x_1626:
[----:B------:R-:W-:-:S13]  /*5a80*/  LOP3.LUT P2, RZ, R57, 0x20, RZ, 0xc0, !PT ;  /* 0x0000002039ff7812 */ /* 0x000fda000784c0ff */
        /* <DEDUP_REMOVED lines=8> */
[----:B--2---:R-:W-:Y:S02]  /*5b10*/  SHF.R.U32.HI R14, RZ, 0x8, R29 ;  /* 0x00000008ff0e7819 */ /* 0x004fe4000001161d */
[----:B------:R-:W-:Y:S02]  /*5b20*/  LOP3.LUT R12, R9, 0xff0000ff, RZ, 0xc0, !PT ;  /* 0xff0000ff090c7812 */ /* 0x000fe400078ec0ff */
[----:B------:R-:W-:Y:S01]  /*5b30*/  SHF.R.U32.HI R28, RZ, 0x10, R9 ;  /* 0x00000010ff1c7819 */ /* 0x000fe20000011609 */
[----:B------:R-:W-:Y:S01]  /*5b40*/  IMAD.SHL.U32 R9, R8, 0x100, RZ ;  /* 0x0000010008097824 */ /* 0x000fe200078e00ff */
[----:B------:R-:W-:Y:S01]  /*5b50*/  SHF.R.U32.HI R15, RZ, 0x10, R29 ;  /* 0x00000010ff0f7819 */ /* 0x000fe2000001161d */
[----:B------:R-:W-:Y:S01]  /*5b60*/  IMAD.SHL.U32 R14, R14, 0x100, RZ ;  /* 0x000001000e0e7824 */ /* 0x000fe200078e00ff */
[----:B------:R-:W-:Y:S01]  /*5b70*/  LOP3.LUT R13, R29, 0xff0000ff, RZ, 0xc0, !PT ;  /* 0xff0000ff1d0d7812 */ /* 0x000fe200078ec0ff */
[----:B0-----:R-:W-:Y:S01]  /*5b80*/  IMAD.MOV.U32 R8, RZ, RZ, R4 ;  /* 0x000000ffff087224 */ /* 0x001fe200078e0004 */
[----:B------:R-:W-:Y:S01]  /*5b90*/  LOP3.LUT R9, R12, 0xff00, R9, 0xf8, !PT ;  /* 0x0000ff000c097812 */ /* 0x000fe200078ef809 */
[----:B------:R-:W-:Y:S01]  /*5ba0*/  IMAD.U32 R12, R28, 0x10000, RZ ;  /* 0x000100001c0c7824 */ /* 0x000fe200078e00ff */
[----:B------:R-:W-:Y:S01]  /*5bb0*/  LOP3.LUT R14, R13, 0xff00, R14, 0xf8, !PT ;  /* 0x0000ff000d0e7812 */ /* 0x000fe200078ef80e */
[----:B------:R-:W-:Y:S01]  /*5bc0*/  IMAD.U32 R15, R15, 0x10000, RZ ;  /* 0x000100000f0f7824 */ /* 0x000fe200078e00ff */
[----:B------:R-:W-:-:S02]  /*5bd0*/  F2FP.F16.E4M3.UNPACK_B R4, R5 ;  /* 0x00000005ff04723e */ /* 0x000fc400020006ff */
        /* <DEDUP_REMOVED lines=8> */
[----:B------:R-:W-:Y:S02]  /*5c60*/  HADD2.F32 R30, -RZ, R13.H1_H1 ;  /* 0x3000000dff1e7230 */ /* 0x000fe40000004100 */
[----:B------:R-:W-:Y:S01]  /*5c70*/  FMUL.FTZ R33, R9, R29 ;  /* 0x0000001d09217220 */ /* 0x000fe20000410000 */
[----:B------:R-:W-:-:S02]  /*5c80*/  HADD2.F32 R15, -RZ, R14.H0_H0 ;  /* 0x2000000eff0f7230 */ /* 0x000fc40000004100 */
        /* <DEDUP_REMOVED lines=78> */
.L_x_1631:
[----:B------:R-:W-:Y:S05]  /*6170*/  BSYNC B1 ;  /* 0x0000000000017941 */ /* 0x000fea0003800000 */
.L_x_1630:
[----:B0-----:R0:W-:Y:S01]  /*6180*/  ST.E.128 desc[UR42][R10.64], R4 ;  /* 0x000000040a007985 */ /* 0x0011e2000c101d2a */
[----:B------:R-:W-:Y:S05]  /*6190*/  BRA `(.L_x_1609) ;  /* 0x0000003400a87947 */ /* 0x000fea0003800000 */
.L_x_1602:
        /* <DEDUP_REMOVED lines=42> */
.L_x_1633:
[----:B------:R-:W-:Y:S05]  /*6440*/  BSYNC B1 ;  /* 0x0000000000017941 */ /* 0x000fea0003800000 */
.L_x_1632:
        /* <DEDUP_REMOVED lines=16> */
.L_x_1634:
[----:B------:R-:W-:Y:S01]  /*6550*/  IMAD R83, R22, 0x8, R16 ;  /* 0x0000000816537824 */ /* 0x000fe200078e0210 */
[----:B------:R-:W-:Y:S01]  /*6560*/  SHF.L.U32 R94, R173, 0x1f, RZ ;  /* 0x0000001fad5e7819 */ /* 0x000fe200000006ff */
[----:B------:R-:W-:Y:S03]  /*6570*/  BSSY B1, `(.L_x_1635) ;  /* 0x0000003000017945 */ /* 0x000fe60003800000 */
[----:B------:R-:W1:Y:S02]  /*6580*/  SYNCS.PHASECHK.TRANS64.TRYWAIT P4, [R83+URZ+0x22890], R94 ;  /* 0x0228905e530075a7 */ /* 0x000e64000808017f */
[----:B-1----:R-:W-:Y:S05]  /*6590*/  @!P4 BRA `(.L_x_1636) ;  /* 0x0000024000acc947 */ /* 0x002fea0003800000 */
.L_x_1988:
[----:B------:R-:W-:Y:S05]  /*65a0*/  BSYNC B1 ;  /* 0x0000000000017941 */ /* 0x000fea0003800000 */
.L_x_1635:
[----:B------:R-:W-:-:S03]  /*65b0*/  UMOV UR4, 0xffffffff ;  /* 0xffffffff00047882 */ /* 0x000fc60000000000 */
[----:B------:R-:W-:Y:S05]  /*65c0*/  BRA.DIV UR4, `(.L_x_1637) ;  /* 0x0000024204b47947 */ /* 0x000fea000b800000 */
[----:B------:R2:W3:Y:S04]  /*65d0*/  SHFL.IDX PT, R99, R14, RZ, 0x1e1f ;  /* 0x001e1fff0e637589 */ /* 0x0004e800000e0000 */
[----:B------:R2:W4:Y:S02]  /*65e0*/  SHFL.IDX PT, R101, R98, RZ, 0x1e1f ;  /* 0x001e1fff62657589 */ /* 0x00052400000e0000 */
.L_x_1992:
[----:B------:R-:W-:Y:S05]  /*65f0*/  @P2 BRA `(.L_x_1609) ;  /* 0x0000003000902947 */ /* 0x000fea0003800000 */
[----:B--2---:R-:W2:Y:S01]  /*6600*/  LDC R98, c[0x0][0x2f4] ;  /* 0x0000bd00ff627b82 */ /* 0x004ea20000000800 */
[----:B------:R-:W-:Y:S01]  /*6610*/  ISETP.NE.AND P2, PT, R54, RZ, PT ;  /* 0x000000ff3600720c */ /* 0x000fe20003f45270 */
[----:B------:R-:W-:Y:S01]  /*6620*/  BSSY B1, `(.L_x_1638) ;  /* 0x00000f5000017945 */ /* 0x000fe20003800000 */
[----:B--2---:R-:W-:-:S11]  /*6630*/  IMAD.IADD R110, R98, 0x1, -R65 ;  /* 0x00000001626e7824 */ /* 0x004fd600078e0a41 */
[----:B------:R-:W-:Y:S05]  /*6640*/  @!P2 BRA `(.L_x_1639) ;  /* 0x0000000c00c8a947 */ /* 0x000fea0003800000 */
[----:B------:R-:W-:Y:S01]  /*6650*/  SEL R8, R65, R110, !P0 ;  /* 0x0000006e41087207 */ /* 0x000fe20004000000 */
[----:B------:R-:W-:Y:S01]  /*6660*/  BSSY B2, `(.L_x_1640) ;  /* 0x00000ee000027945 */ /* 0x000fe20003800000 */
[C---:B----4-:R-:W-:Y:S02]  /*6670*/  IADD3 R92, P2, R59.reuse, R101, RZ ;  /* 0x000000653b5c7210 */ /* 0x050fe40007f5e0ff */
[----:B------:R-:W-:Y:S02]  /*6680*/  SHF.R.S32.HI R9, RZ, 0x1f, R8 ;  /* 0x0000001fff097819 */ /* 0x000fe40000011408 */
[----:B---3--:R-:W-:Y:S02]  /*6690*/  LEA.HI.X.SX32 R93, R59, R99, 0x1, P2 ;  /* 0x000000633b5d7211 */ /* 0x008fe400010f0eff */
[----:B------:R-:W-:-:S04]  /*66a0*/  LEA.HI R9, R9, R8, RZ, 0x5 ;  /* 0x0000000809097211 */ /* 0x000fc800078f28ff */
[----:B------:R-:W-:-:S04]  /*66b0*/  SHF.R.S32.HI R8, RZ, 0x5, R9 ;  /* 0x00000005ff087819 */ /* 0x000fc80000011409 */
[----:B------:R-:W-:-:S04]  /*66c0*/  LEA.HI.SX32 R8, R77, R8, 0x1c ;  /* 0x000000084d087211 */ /* 0x000fc800078fe2ff */
[----:B------:R-:W-:Y:S01]  /*66d0*/  SHF.R.S32.HI R9, RZ, 0x1f, R8 ;  /* 0x0000001fff097819 */ /* 0x000fe20000011408 */
[----:B0-----:R-:W-:-:S03]  /*66e0*/  IMAD.SHL.U32 R10, R8, 0x10, RZ ;  /* 0x00000010080a7824 */ /* 0x001fc600078e00ff */
[----:B------:R-:W-:Y:S02]  /*66f0*/  LEA.HI R8, R9, R8, RZ, 0x2 ;  /* 0x0000000809087211 */ /* 0x000fe400078f10ff */
[----:B------:R-:W-:Y:S02]  /*6700*/  LOP3.LUT R9, R181, 0x30, R10, 0xf8, !PT ;  /* 0x00000030b5097812 */ /* 0x000fe400078ef80a */
[----:B------:R-:W-:Y:S01]  /*6710*/  ISETP.GE.AND P2, PT, R10, R98, PT ;  /* 0x000000620a00720c */ /* 0x000fe20003f46270 */
[----:B------:R-:W-:Y:S01]  /*6720*/  IMAD.SHL.U32 R8, R8, 0x800, RZ ;  /* 0x0000080008087824 */ /* 0x000fe200078e00ff */
[----:B------:R-:W-:-:S04]  /*6730*/  LOP3.LUT R9, R9, R182, RZ, 0x3c, !PT ;  /* 0x000000b609097212 */ /* 0x000fc800078e3cff */
[----:B------:R-:W-:-:S04]  /*6740*/  LOP3.LUT R8, R8, 0xffffe000, RZ, 0xc0, !PT ;  /* 0xffffe00008087812 */ /* 0x000fc800078ec0ff */
[----:B------:R-:W-:Y:S01]  /*6750*/  IADD3 R11, R9, R8, R183 ;  /* 0x00000008090b7210 */ /* 0x000fe20007ffe0b7 */
[C---:B------:R-:W-:Y:S02]  /*6760*/  IMAD R9, R22.reuse, 0x6000, R74 ;  /* 0x0000600016097824 */ /* 0x040fe400078e024a */
[----:B------:R-:W-:Y:S02]  /*6770*/  @!P2 IADD3 R96, P4, R101, R10, RZ ;  /* 0x0000000a6560a210 */ /* 0x000fe40007f9e0ff */
[----:B------:R-:W-:Y:S02]  /*6780*/  IMAD R11, R22, 0x6000, R11 ;  /* 0x00006000160b7824 */ /* 0x000fe400078e020b */
[----:B------:R-:W-:Y:S01]  /*6790*/  IMAD.IADD R9, R16, 0x1, R9 ;  /* 0x0000000110097824 */ /* 0x000fe200078e0209 */
[----:B------:R-:W-:Y:S01]  /*67a0*/  @!P2 LEA.HI.X.SX32 R97, R10, R99, 0x1, P4 ;  /* 0x000000630a61a211 */ /* 0x000fe200020f0eff */
[----:B------:R-:W-:Y:S01]  /*67b0*/  IMAD.IADD R12, R16, 0x1, R11 ;  /* 0x00000001100c7824 */ /* 0x000fe200078e020b */
[----:B------:R-:W-:-:S03]  /*67c0*/  ISETP.GE.AND P4, PT, R18, R95, PT ;  /* 0x0000005f1200720c */ /* 0x000fc60003f86270 */
[----:B------:R-:W0:Y:S04]  /*67d0*/  LDS.128 R8, [R9+0x16400] ;  /* 0x0164000009087984 */ /* 0x000e280000000c00 */
[----:B------:R-:W2:Y:S06]  /*67e0*/  LDS.128 R12, [R12+0x16400] ;  /* 0x016400000c0c7984 */ /* 0x000eac0000000c00 */
[----:B------:R-:W-:Y:S05]  /*67f0*/  @P4 BRA `(.L_x_1641) ;  /* 0x0000000c00504947 */ /* 0x000fea0003800000 */
[----:B------:R-:W-:Y:S01]  /*6800*/  SHF.R.U32.HI R32, RZ, 0x8, R33 ;  /* 0x00000008ff207819 */ /* 0x000fe20000011621 */
[----:B0-----:R-:W-:Y:S01]  /*6810*/  IMAD.MOV.U32 R44, RZ, RZ, R8 ;  /* 0x000000ffff2c7224 */ /* 0x001fe200078e0008 */
[----:B------:R-:W-:Y:S02]  /*6820*/  LOP3.LUT R115, R33, 0xff0000ff, RZ, 0xc0, !PT ;  /* 0xff0000ff21737812 */ /* 0x000fe400078ec0ff */
[----:B------:R-:W-:Y:S01]  /*6830*/  SHF.R.U32.HI R118, RZ, 0x8, R35 ;  /* 0x00000008ff767819 */ /* 0x000fe20000011623 */
[----:B------:R-:W-:Y:S01]  /*6840*/  IMAD.SHL.U32 R8, R32, 0x100, RZ ;  /* 0x0000010020087824 */ /* 0x000fe200078e00ff */
[----:B------:R-:W-:Y:S01]  /*6850*/  SHF.R.U32.HI R116, RZ, 0x8, R45 ;  /* 0x00000008ff747819 */ /* 0x000fe2000001162d */
[----:B------:R-:W-:Y:S01]  /*6860*/  IMAD.MOV.U32 R32, RZ, RZ, R10 ;  /* 0x000000ffff207224 */ /* 0x000fe200078e000a */
[----:B------:R-:W-:Y:S02]  /*6870*/  SHF.R.U32.HI R120, RZ, 0x10, R33 ;  /* 0x00000010ff787819 */ /* 0x000fe40000011621 */
[----:B------:R-:W-:Y:S01]  /*6880*/  LOP3.LUT R115, R115, 0xff00, R8, 0xf8, !PT ;  /* 0x0000ff0073737812 */ /* 0x000fe200078ef808 */
[----:B------:R-:W-:Y:S01]  /*6890*/  IMAD.SHL.U32 R8, R118, 0x100, RZ ;  /* 0x0000010076087824 */ /* 0x000fe200078e00ff */
[----:B------:R-:W-:Y:S01]  /*68a0*/  SHF.R.U32.HI R33, RZ, 0x10, R45 ;  /* 0x00000010ff217819 */ /* 0x000fe2000001162d */
[----:B------:R-:W-:Y:S01]  /*68b0*/  IMAD.SHL.U32 R10, R116, 0x100, RZ ;  /* 0x00000100740a7824 */ /* 0x000fe200078e00ff */
[----:B------:R-:W-:Y:S01]  /*68c0*/  LOP3.LUT R119, R45, 0xff0000ff, RZ, 0xc0, !PT ;  /* 0xff0000ff2d777812 */ /* 0x000fe200078ec0ff */
[----:B--2---:R-:W-:Y:S01]  /*68d0*/  IMAD.MOV.U32 R45, RZ, RZ, R12 ;  /* 0x000000ffff2d7224 */ /* 0x004fe200078e000c */
[----:B------:R-:W-:Y:S01]  /*68e0*/  SHF.R.U32.HI R114, RZ, 0x8, R47 ;  /* 0x00000008ff727819 */ /* 0x000fe2000001162f */
[----:B------:R-:W-:Y:S01]  /*68f0*/  IMAD.U32 R12, R120, 0x10000, RZ ;  /* 0x00010000780c7824 */ /* 0x000fe200078e00ff */
[----:B------:R-:W-:-:S02]  /*6900*/  SHF.R.U32.HI R46, RZ, 0x10, R35 ;  /* 0x00000010ff2e7819 */ /* 0x000fc40000011623 */
[----:B------:R-:W-:Y:S01]  /*6910*/  LOP3.LUT R117, R35, 0xff0000ff, RZ, 0xc0, !PT ;  /* 0xff0000ff23757812 */ /* 0x000fe200078ec0ff */
[----:B------:R-:W-:Y:S01]  /*6920*/  IMAD.MOV.U32 R35, RZ, RZ, R14 ;  /* 0x000000ffff237224 */ /* 0x000fe200078e000e */
[----:B------:R-:W-:Y:S01]  /*6930*/  LOP3.LUT R121, R119, 0xff00, R10, 0xf8, !PT ;  /* 0x0000ff0077797812 */ /* 0x000fe200078ef80a */
[----:B------:R-:W-:Y:S01]  /*6940*/  IMAD.SHL.U32 R14, R114, 0x100, RZ ;  /* 0x00000100720e7824 */ /* 0x000fe200078e00ff */
[----:B------:R-:W-:Y:S01]  /*6950*/  LOP3.LUT R117, R117, 0xff00, R8, 0xf8, !PT ;  /* 0x0000ff0075757812 */ /* 0x000fe200078ef808 */
[----:B------:R-:W-:Y:S01]  /*6960*/  IMAD.U32 R8, R46, 0x10000, RZ ;  /* 0x000100002e087824 */ /* 0x000fe200078e00ff */
[----:B------:R-:W-:Y:S02]  /*6970*/  SHF.R.U32.HI R34, RZ, 0x10, R47 ;  /* 0x00000010ff227819 */ /* 0x000fe4000001162f */
[----:B------:R-:W-:Y:S02]  /*6980*/  F2FP.F16.E4M3.UNPACK_B R119, R113.H1 ;  /* 0x00000071ff77723e */ /* 0x000fe400030006ff */
[----:B------:R-:W-:-:S02]  /*6990*/  F2FP.F16.E4M3.UNPACK_B R114, R45.H1 ;  /* 0x0000002dff72723e */ /* 0x000fc400030006ff */
[----:B------:R-:W-:Y:S01]  /*69a0*/  LOP3.LUT R47, R47, 0xff0000ff, RZ, 0xc0, !PT ;  /* 0xff0000ff2f2f7812 */ /* 0x000fe200078ec0ff */
[----:B------:R-:W-:Y:S01]  /*69b0*/  HADD2.F32 R10, -RZ, R119.H0_H0 ;  /* 0x20000077ff0a7230 */ /* 0x000fe20000004100 */
[----:B------:R-:W-:Y:S02]  /*69c0*/  F2FP.F16.E4M3.UNPACK_B R46, R44.H1 ;  /* 0x0000002cff2e723e */ /* 0x000fe400030006ff */
[----:B------:R-:W-:Y:S01]  /*69d0*/  LOP3.LUT R12, R115, 0xff0000, R12, 0xf8, !PT ;  /* 0x00ff0000730c7812 */ /* 0x000fe200078ef80c */
[----:B------:R-:W-:Y:S01]  /*69e0*/  HADD2.F32 R115, -RZ, R114.H0_H0 ;  /* 0x20000072ff737230 */ /* 0x000fe20000004100 */
[----:B------:R-:W-:Y:S02]  /*69f0*/  F2FP.F16.E4M3.UNPACK_B R116, R112.H1 ;  /* 0x00000070ff74723e */ /* 0x000fe400030006ff */
[----:B------:R-:W-:Y:S01]  /*6a00*/  LOP3.LUT R118, R47, 0xff00, R14, 0xf8, !PT ;  /* 0x0000ff002f767812 */ /* 0x000fe200078ef80e */
[----:B------:R-:W-:Y:S02]  /*6a10*/  HADD2.F32 R47, -RZ, R46.H0_H0 ;  /* 0x2000002eff2f7230 */ /* 0x000fe40000004100 */
[----:B------:R-:W-:Y:S01]  /*6a20*/  FMUL.FTZ R120, R115, R10 ;  /* 0x0000000a73787220 */ /* 0x000fe20000410000 */
[----:B------:R-:W-:Y:S01]  /*6a30*/  IMAD.U32 R14, R33, 0x10000, RZ ;  /* 0x00010000210e7824 */ /* 0x000fe200078e00ff */
[----:B------:R-:W-:Y:S01]  /*6a40*/  LOP3.LUT R8, R117, 0xff0000, R8, 0xf8, !PT ;  /* 0x00ff000075087812 */ /* 0x000fe200078ef808 */
[----:B------:R-:W-:-:S02]  /*6a50*/  IMAD.U32 R33, R34, 0x10000, RZ ;  /* 0x0001000022217824 */ /* 0x000fc400078e00ff */
[C---:B------:R-:W-:Y:S01]  /*6a60*/  FMUL.FTZ R122, R47.reuse, R10 ;  /* 0x0000000a2f7a7220 */ /* 0x040fe20000410000 */
[--C-:B------:R-:W-:Y:S01]  /*6a70*/  HADD2.F32 R34, -RZ, R116.reuse.H0_H0 ;  /* 0x20000074ff227230 */ /* 0x100fe20000004100 */
[----:B------:R-:W-:Y:S02]  /*6a80*/  F2FP.F16.E4M3.UNPACK_B R117, R113 ;  /* 0x00000071ff75723e */ /* 0x000fe400020006ff */
[----:B------:R-:W-:Y:S01]  /*6a90*/  LOP3.LUT R10, R118, 0xff0000, R33, 0xf8, !PT ;  /* 0x00ff0000760a7812 */ /* 0x000fe200078ef821 */
[----:B------:R-:W-:Y:S02]  /*6aa0*/  HADD2.F32 R118, -RZ, R116.H1_H1 ;  /* 0x30000074ff767230 */ /* 0x000fe40000004100 */
[-C--:B------:R-:W-:Y:S01]  /*6ab0*/  FFMA.FTZ R33, R47, R34.reuse, -R120 ;  /* 0x000000222f217223 */ /* 0x080fe20000010878 */
[----:B------:R-:W-:Y:S01]  /*6ac0*/  FFMA.FTZ R34, R115, R34, R122 ;  /* 0x0000002273227223 */ /* 0x000fe2000001007a */
[----:B------:R-:W-:Y:S01]  /*6ad0*/  HADD2.F32 R120, -RZ, R119.H1_H1 ;  /* 0x30000077ff787230 */ /* 0x000fe20000004100 */
[----:B------:R-:W-:Y:S01]  /*6ae0*/  F2FP.F16.E4M3.UNPACK_B R116, R112 ;  /* 0x00000070ff74723e */ /* 0x000fe200020006ff */
[----:B------:R-:W-:Y:S01]  /*6af0*/  HADD2.F32 R115, -RZ, R114.H1_H1 ;  /* 0x30000072ff737230 */ /* 0x000fe20000004100 */
[----:B------:R-:W-:Y:S01]  /*6b00*/  F2FP.F16.E4M3.UNPACK_B R113, R45 ;  /* 0x0000002dff71723e */ /* 0x000fe200020006ff */
[----:B------:R-:W-:Y:S01]  /*6b10*/  HADD2.F32 R47, -RZ, R46.H1_H1 ;  /* 0x3000002eff2f7230 */ /* 0x000fe20000004100 */
[----:B------:R-:W-:Y:S01]  /*6b20*/  F2FP.F16.E4M3.UNPACK_B R112, R44 ;  /* 0x0000002cff70723e */ /* 0x000fe200020006ff */
[----:B------:R-:W-:-:S02]  /*6b30*/  HADD2.F32 R119, -RZ, R117.H0_H0 ;  /* 0x20000075ff777230 */ /* 0x000fc40000004100 */
[-C--:B------:R-:W-:Y:S01]  /*6b40*/  FMUL.FTZ R44, R115, R120.reuse ;  /* 0x00000078732c7220 */ /* 0x080fe20000410000 */
[----:B------:R-:W-:Y:S02]  /*6b50*/  HADD2.F32 R114, -RZ, R113.H0_H0 ;  /* 0x20000071ff727230 */ /* 0x000fe40000004100 */
[C---:B------:R-:W-:Y:S01]  /*6b60*/  FMUL.FTZ R120, R47.reuse, R120 ;  /* 0x000000782f787220 */ /* 0x040fe20000410000 */
[----:B------:R-:W-:Y:S02]  /*6b70*/  HADD2.F32 R46, -RZ, R112.H0_H0 ;  /* 0x20000070ff2e7230 */ /* 0x000fe40000004100 */
[-C--:B------:R-:W-:Y:S01]  /*6b80*/  FFMA.FTZ R44, R47, R118.reuse, -R44 ;  /* 0x000000762f2c7223 */ /* 0x080fe2000001082c */
[----:B------:R-:W-:Y:S01]  /*6b90*/  LOP3.LUT R14, R121, 0xff0000, R14, 0xf8, !PT ;  /* 0x00ff0000790e7812 */ /* 0x000fe200078ef80e */
[----:B------:R-:W-:Y:S01]  /*6ba0*/  FFMA.FTZ R45, R115, R118, R120 ;  /* 0x00000076732d7223 */ /* 0x000fe20000010078 */
[----:B------:R-:W-:Y:S02]  /*6bb0*/  HADD2.F32 R47, -RZ, R116.H0_H0 ;  /* 0x20000074ff2f7230 */ /* 0x000fe40000004100 */
[----:B------:R-:W-:Y:S01]  /*6bc0*/  FMUL.FTZ R121, R114, R119 ;  /* 0x0000007772797220 */ /* 0x000fe20000410000 */
[----:B------:R-:W-:-:S02]  /*6bd0*/  HADD2.F32 R117, -RZ, R117.H1_H1 ;  /* 0x30000075ff757230 */ /* 0x000fc40000004100 */
[C---:B------:R-:W-:Y:S01]  /*6be0*/  FMUL.FTZ R119, R46.reuse, R119 ;  /* 0x000000772e777220 */ /* 0x040fe20000410000 */
[----:B------:R-:W-:Y:S02]  /*6bf0*/  HADD2.F32 R115, -RZ, R113.H1_H1 ;  /* 0x30000071ff737230 */ /* 0x000fe40000004100 */
[-C--:B------:R-:W-:Y:S01]  /*6c00*/  FFMA.FTZ R46, R46, R47.reuse, -R121 ;  /* 0x0000002f2e2e7223 */ /* 0x080fe20000010879 */
[----:B------:R-:W-:Y:S02]  /*6c10*/  HADD2.F32 R112, -RZ, R112.H1_H1 ;  /* 0x30000070ff707230 */ /* 0x000fe40000004100 */
[----:B------:R-:W-:Y:S01]  /*6c20*/  FFMA.FTZ R47, R114, R47, R119 ;  /* 0x0000002f722f7223 */ /* 0x000fe20000010077 */
[----:B------:R-:W-:Y:S02]  /*6c30*/  HADD2.F32 R118, -RZ, R116.H1_H1 ;  /* 0x30000074ff767230 */ /* 0x000fe40000004100 */
[----:B------:R-:W-:Y:S01]  /*6c40*/  FMUL.FTZ R113, R115, R117 ;  /* 0x0000007573717220 */ /* 0x000fe20000410000 */
[----:B------:R-:W-:Y:S01]  /*6c50*/  F2FP.F16.E4M3.UNPACK_B R120, R109.H1 ;  /* 0x0000006dff78723e */ /* 0x000fe200030006ff */
[C---:B------:R-:W-:Y:S01]  /*6c60*/  FMUL.FTZ R124, R112.reuse, R117 ;  /* 0x00000075707c7220 */ /* 0x040fe20000410000 */
[----:B------:R-:W-:Y:S01]  /*6c70*/  F2FP.F16.E4M3.UNPACK_B R116, R35.H1 ;  /* 0x00000023ff74723e */ /* 0x000fe200030006ff */
[----:B------:R-:W-:Y:S01]  /*6c80*/  FFMA.FTZ R113, R112, R118, -R113 ;  /* 0x0000007670717223 */ /* 0x000fe20000010871 */
[----:B------:R-:W-:Y:S01]  /*6c90*/  F2FP.F16.E4M3.UNPACK_B R114, R32.H1 ;  /* 0x00000020ff72723e */ /* 0x000fe200030006ff */
[----:B------:R-:W-:Y:S01]  /*6ca0*/  HADD2.F32 R122, -RZ, R120.H0_H0 ;  /* 0x20000078ff7a7230 */ /* 0x000fe20000004100 */
[----:B------:R-:W-:Y:S01]  /*6cb0*/  F2FP.F16.E4M3.UNPACK_B R119, R111.H1 ;  /* 0x0000006fff77723e */ /* 0x000fe200030006ff */
[----:B------:R-:W-:-:S02]  /*6cc0*/  HADD2.F32 R117, -RZ, R116.H0_H0 ;  /* 0x20000074ff757230 */ /* 0x000fc40000004100 */
[----:B------:R-:W-:Y:S01]  /*6cd0*/  FFMA.FTZ R112, R115, R118, R124 ;  /* 0x0000007673707223 */ /* 0x000fe2000001007c */
[----:B------:R-:W-:Y:S01]  /*6ce0*/  HADD2.F32 R115, -RZ, R114.H0_H0 ;  /* 0x20000072ff737230 */ /* 0x000fe20000004100 */
[----:B------:R-:W-:Y:S01]  /*6cf0*/  F2FP.F16.E4M3.UNPACK_B R32, R32 ;  /* 0x00000020ff20723e */ /* 0x000fe200020006ff */
[----:B------:R-:W-:Y:S02]  /*6d00*/  HADD2.F32 R121, -RZ, R120.H1_H1 ;  /* 0x30000078ff797230 */ /* 0x000fe40000004100 */
[-C--:B------:R-:W-:Y:S01]  /*6d10*/  FMUL.FTZ R124, R117, R122.reuse ;  /* 0x0000007a757c7220 */ /* 0x080fe20000410000 */
[----:B------:R-:W-:Y:S02]  /*6d20*/  HADD2.F32 R118, -RZ, R116.H1_H1 ;  /* 0x30000074ff767230 */ /* 0x000fe40000004100 */
[----:B------:R-:W-:Y:S01]  /*6d30*/  FMUL.FTZ R122, R115, R122 ;  /* 0x0000007a737a7220 */ /* 0x000fe20000410000 */
[----:B------:R-:W-:Y:S01]  /*6d40*/  HADD2.F32 R120, -RZ, R119.H0_H0 ;  /* 0x20000077ff787230 */ /* 0x000fe20000004100 */
[----:B------:R-:W-:Y:S01]  /*6d50*/  F2FP.SATFINITE.E4M3.F32.PACK_AB_MERGE_C R34, R45, R34, RZ ;  /* 0x000000222d22723e */ /* 0x000fe200048070ff */
[----:B------:R-:W-:-:S02]  /*6d60*/  HADD2.F32 R116, -RZ, R114.H1_H1 ;  /* 0x30000072ff747230 */ /* 0x000fc40000004100 */
[-C--:B------:R-:W-:Y:S01]  /*6d70*/  FMUL.FTZ R123, R118, R121.reuse ;  /* 0x00000079767b7220 */ /* 0x080fe20000410000 */
[----:B------:R-:W-:Y:S02]  /*6d80*/  HADD2.F32 R119, -RZ, R119.H1_H1 ;  /* 0x30000077ff777230 */ /* 0x000fe40000004100 */
[-C--:B------:R-:W-:Y:S01]  /*6d90*/  FFMA.FTZ R114, R115, R120.reuse, -R124 ;  /* 0x0000007873727223 */ /* 0x080fe2000001087c */
[----:B------:R-:W-:Y:S01]  /*6da0*/  FFMA.FTZ R115, R117, R120, R122 ;  /* 0x0000007875737223 */ /* 0x000fe2000001007a */
[C---:B------:R-:W-:Y:S01]  /*6db0*/  FMUL.FTZ R121, R116.reuse, R121 ;  /* 0x0000007974797220 */ /* 0x040fe20000410000 */
[----:B------:R-:W-:Y:S01]  /*6dc0*/  F2FP.F16.E4M3.UNPACK_B R117, R109 ;  /* 0x0000006dff75723e */ /* 0x000fe200020006ff */
[----:B------:R-:W-:Y:S01]  /*6dd0*/  FFMA.FTZ R109, R116, R119, -R123 ;  /* 0x00000077746d7223 */ /* 0x000fe2000001087b */
[----:B------:R-:W-:Y:S01]  /*6de0*/  F2FP.F16.E4M3.UNPACK_B R116, R35 ;  /* 0x00000023ff74723e */ /* 0x000fe200020006ff */
[----:B------:R-:W-:Y:S01]  /*6df0*/  FFMA.FTZ R124, R118, R119, R121 ;  /* 0x00000077767c7223 */ /* 0x000fe20000010079 */
[----:B------:R-:W-:Y:S01]  /*6e00*/  HADD2.F32 R35, -RZ, R32.H0_H0 ;  /* 0x20000020ff237230 */ /* 0x000fe20000004100 */
[----:B------:R-:W-:Y:S01]  /*6e10*/  F2FP.SATFINITE.E4M3.F32.PACK_AB_MERGE_C R33, R44, R33, RZ ;  /* 0x000000212c21723e */ /* 0x000fe200048070ff */
[--C-:B------:R-:W-:Y:S01]  /*6e20*/  HADD2.F32 R120, -RZ, R117.reuse.H0_H0 ;  /* 0x20000075ff787230 */ /* 0x100fe20000004100 */
[----:B------:R-:W-:Y:S01]  /*6e30*/  F2FP.F16.E4M3.UNPACK_B R45, R9 ;  /* 0x00000009ff2d723e */ /* 0x000fe200020006ff */
[----:B------:R-:W-:Y:S01]  /*6e40*/  HADD2.F32 R119, -RZ, R117.H1_H1 ;  /* 0x30000075ff777230 */ /* 0x000fe20000004100 */
[----:B------:R-:W-:Y:S01]  /*6e50*/  F2FP.F16.E4M3.UNPACK_B R117, R111 ;  /* 0x0000006fff75723e */ /* 0x000fe200020006ff */
[--C-:B------:R-:W-:Y:S01]  /*6e60*/  HADD2.F32 R111, -RZ, R116.reuse.H0_H0 ;  /* 0x20000074ff6f7230 */ /* 0x100fe20000004100 */
[----:B------:R-:W-:Y:S01]  /*6e70*/  F2FP.SATFINITE.E4M3.F32.PACK_AB_MERGE_C R34, R112, R47, R34 ;  /* 0x0000002f7022723e */ /* 0x000fe20004807022 */
[----:B------:R-:W-:Y:S01]  /*6e80*/  HADD2.F32 R116, -RZ, R116.H1_H1 ;  /* 0x30000074ff747230 */ /* 0x000fe20000004100 */
[----:B------:R-:W-:Y:S01]  /*6e90*/  F2FP.SATFINITE.E4M3.F32.PACK_AB_MERGE_C R115, R124, R115, RZ ;  /* 0x000000737c73723e */ /* 0x000fe200048070ff */
[----:B------:R-:W-:-:S02]  /*6ea0*/  HADD2.F32 R118, -RZ, R117.H0_H0 ;  /* 0x20000075ff767230 */ /* 0x000fc40000004100 */
[-C--:B------:R-:W-:Y:S01]  /*6eb0*/  FMUL.FTZ R122, R111, R120.reuse ;  /* 0x000000786f7a7220 */ /* 0x080fe20000410000 */
[----:B------:R-:W-:Y:S02]  /*6ec0*/  HADD2.F32 R32, -RZ, R32.H1_H1 ;  /* 0x30000020ff207230 */ /* 0x000fe40000004100 */
[-C--:B------:R-:W-:Y:S01]  /*6ed0*/  FMUL.FTZ R121, R116, R119.reuse ;  /* 0x0000007774797220 */ /* 0x080fe20000410000 */
[----:B------:R-:W-:Y:S02]  /*6ee0*/  HADD2.F32 R117, -RZ, R117.H1_H1 ;  /* 0x30000075ff757230 */ /* 0x000fe40000004100 */
[C---:B------:R-:W-:Y:S01]  /*6ef0*/  FMUL.FTZ R120, R35.reuse, R120 ;  /* 0x0000007823787220 */ /* 0x040fe20000410000 */
[----:B------:R-:W-:Y:S01]  /*6f00*/  FFMA.FTZ R122, R35, R118, -R122 ;  /* 0x00000076237a7223 */ /* 0x000fe2000001087a */
[C---:B------:R-:W-:Y:S01]  /*6f10*/  FMUL.FTZ R119, R32.reuse, R119 ;  /* 0x0000007720777220 */ /* 0x040fe20000410000 */
[----:B------:R-:W-:Y:S01]  /*6f20*/  F2FP.SATFINITE.E4M3.F32.PACK_AB_MERGE_C R35, R113, R46, R33 ;  /* 0x0000002e7123723e */ /* 0x000fe20004807021 */
[----:B------:R-:W-:Y:S01]  /*6f30*/  FFMA.FTZ R121, R32, R117, -R121 ;  /* 0x0000007520797223 */ /* 0x000fe20000010879 */
[----:B------:R-:W-:Y:S01]  /*6f40*/  F2FP.SATFINITE.E4M3.F32.PACK_AB_MERGE_C R32, R109, R114, RZ ;  /* 0x000000726d20723e */ /* 0x000fe200048070ff */
[----:B------:R-:W-:Y:S01]  /*6f50*/  FFMA.FTZ R120, R111, R118, R120 ;  /* 0x000000766f787223 */ /* 0x000fe20000010078 */
[----:B------:R-:W-:Y:S01]  /*6f60*/  F2FP.F16.E4M3.UNPACK_B R109, R13 ;  /* 0x0000000dff6d723e */ /* 0x000fe200020006ff */
[----:B------:R-:W-:Y:S01]  /*6f70*/  FFMA.FTZ R119, R116, R117, R119 ;  /* 0x0000007574777223 */ /* 0x000fe20000010077 */
[----:B------:R-:W-:Y:S01]  /*6f80*/  F2FP.F16.E4M3.UNPACK_B R114, R14 ;  /* 0x0000000eff72723e */ /* 0x000fe200020006ff */
[----:B------:R-:W-:Y:S01]  /*6f90*/  HADD2.F32 R44, -RZ, R45.H0_H0 ;  /* 0x2000002dff2c7230 */ /* 0x000fe20000004100 */
[----:B------:R-:W-:Y:S01]  /*6fa0*/  F2FP.F16.E4M3.UNPACK_B R112, R12 ;  /* 0x0000000cff70723e */ /* 0x000fe200020006ff */
[--C-:B------:R-:W-:Y:S01]  /*6fb0*/  HADD2.F32 R46, -RZ, R109.reuse.H0_H0 ;  /* 0x2000006dff2e7230 */ /* 0x100fe20000004100 */
[----:B------:R-:W-:Y:S01]  /*6fc0*/  F2FP.SATFINITE.E4M3.F32.PACK_AB_MERGE_C R33, R121, R122, R32 ;  /* 0x0000007a7921723e */ /* 0x000fe20004807020 */
[----:B------:R-:W-:Y:S01]  /*6fd0*/  HADD2.F32 R47, -RZ, R114.H0_H0 ;  /* 0x20000072ff2f7230 */ /* 0x000fe20000004100 */
[----:B------:R-:W-:Y:S01]  /*6fe0*/  F2FP.SATFINITE.E4M3.F32.PACK_AB_MERGE_C R32, R119, R120, R115 ;  /* 0x000000787720723e */ /* 0x000fe20004807073 */
[----:B------:R-:W-:Y:S01]  /*6ff0*/  HADD2.F32 R111, -RZ, R109.H1_H1 ;  /* 0x3000006dff6f7230 */ /* 0x000fe20000004100 */
[----:B------:R-:W-:Y:S01]  /*7000*/  F2FP.F16.E4M3.UNPACK_B R12, R12.H1 ;  /* 0x0000000cff0c723e */ /* 0x000fe200030006ff */
[----:B------:R-:W-:-:S02]  /*7010*/  HADD2.F32 R113, -RZ, R112.H0_H0 ;  /* 0x20000070ff717230 */ /* 0x000fc40000004100 */
[-C--:B------:R-:W-:Y:S01]  /*7020*/  FMUL.FTZ R115, R46, R47.reuse ;  /* 0x0000002f2e737220 */ /* 0x080fe20000410000 */
[C---:B------:R-:W-:Y:S01]  /*7030*/  FMUL.FTZ R109, R44.reuse, R47 ;  /* 0x0000002f2c6d7220 */ /* 0x040fe20000410000 */
[----:B------:R-:W-:Y:S01]  /*7040*/  HADD2.F32 R114, -RZ, R114.H1_H1 ;  /* 0x30000072ff727230 */ /* 0x000fe20000004100 */
[----:B------:R-:W-:Y:S01]  /*7050*/  F2FP.F16.E4M3.UNPACK_B R119, R10 ;  /* 0x0000000aff77723e */ /* 0x000fe200020006ff */
        /* <DEDUP_REMOVED lines=8> */
[-C--:B------:R-:W-:Y:S01]  /*70e0*/  FFMA.FTZ R14, R111, R112.reuse, R114 ;  /* 0x000000706f0e7223 */ /* 0x080fe20000010072 */
[----:B------:R-:W-:Y:S01]  /*70f0*/  F2FP.F16.E4M3.UNPACK_B R46, R9.H1 ;  /* 0x00000009ff2e723e */ /* 0x000fe200030006ff */
[----:B------:R-:W-:Y:S01]  /*7100*/  FFMA.FTZ R9, R47, R112, -R116 ;  /* 0x000000702f097223 */ /* 0x000fe20000010874 */
[----:B------:R-:W-:Y:S01]  /*7110*/  HADD2.F32 R47, -RZ, R109.H0_H0 ;  /* 0x2000006dff2f7230 */ /* 0x000fe20000004100 */
[----:B------:R-:W-:Y:S01]  /*7120*/  F2FP.F16.E4M3.UNPACK_B R120, R10.H1 ;  /* 0x0000000aff78723e */ /* 0x000fe200030006ff */
[----:B------:R-:W-:Y:S01]  /*7130*/  HADD2.F32 R114, -RZ, R113.H0_H0 ;  /* 0x20000071ff727230 */ /* 0x000fe20000004100 */
[----:B------:R-:W-:Y:S01]  /*7140*/  F2FP.F16.E4M3.UNPACK_B R117, R8.H1 ;  /* 0x00000008ff75723e */ /* 0x000fe200030006ff */
[----:B------:R-:W-:Y:S02]  /*7150*/  HADD2.F32 R13, -RZ, R46.H0_H0 ;  /* 0x2000002eff0d7230 */ /* 0x000fe40000004100 */
[----:B------:R-:W-:-:S02]  /*7160*/  HADD2.F32 R111, -RZ, R109.H1_H1 ;  /* 0x3000006dff6f7230 */ /* 0x000fc40000004100 */
[-C--:B------:R-:W-:Y:S01]  /*7170*/  FMUL.FTZ R116, R47, R114.reuse ;  /* 0x000000722f747220 */ /* 0x080fe20000410000 */
[----:B------:R-:W-:Y:S02]  /*7180*/  HADD2.F32 R112, -RZ, R12.H0_H0 ;  /* 0x2000000cff707230 */ /* 0x000fe40000004100 */
[C---:B------:R-:W-:Y:S01]  /*7190*/  FMUL.FTZ R114, R13.reuse, R114 ;  /* 0x000000720d727220 */ /* 0x040fe20000410000 */
[----:B------:R-:W-:Y:S02]  /*71a0*/  HADD2.F32 R109, -RZ, R113.H1_H1 ;  /* 0x30000071ff6d7230 */ /* 0x000fe40000004100 */
[----:B------:R-:W-:Y:S02]  /*71b0*/  HADD2.F32 R46, -RZ, R46.H1_H1 ;  /* 0x3000002eff2e7230 */ /* 0x000fe40000004100 */
[----:B------:R-:W-:Y:S02]  /*71c0*/  HADD2.F32 R113, -RZ, R12.H1_H1 ;  /* 0x3000000cff717230 */ /* 0x000fe40000004100 */
[-C--:B------:R-:W-:Y:S01]  /*71d0*/  FFMA.FTZ R12, R13, R112.reuse, -R116 ;  /* 0x000000700d0c7223 */ /* 0x080fe20000010874 */
[-C--:B------:R-:W-:Y:S01]  /*71e0*/  FMUL.FTZ R115, R111, R109.reuse ;  /* 0x0000006d6f737220 */ /* 0x080fe20000410000 */
[----:B------:R-:W-:Y:S01]  /*71f0*/  FFMA.FTZ R13, R47, R112, R114 ;  /* 0x000000702f0d7223 */ /* 0x000fe20000010072 */
[C---:B------:R-:W-:Y:S01]  /*7200*/  FMUL.FTZ R114, R46.reuse, R109 ;  /* 0x0000006d2e727220 */ /* 0x040fe20000410000 */
[----:B------:R-:W-:Y:S01]  /*7210*/  F2FP.F16.E4M3.UNPACK_B R112, R15 ;  /* 0x0000000fff70723e */ /* 0x000fe200020006ff */
[----:B------:R-:W-:Y:S01]  /*7220*/  FFMA.FTZ R47, R46, R113, -R115 ;  /* 0x000000712e2f7223 */ /* 0x000fe20000010873 */
[----:B------:R-:W-:Y:S01]  /*7230*/  F2FP.F16.E4M3.UNPACK_B R109, R11 ;  /* 0x0000000bff6d723e */ /* 0x000fe200020006ff */
[----:B------:R-:W-:Y:S01]  /*7240*/  FFMA.FTZ R46, R111, R113, R114 ;  /* 0x000000716f2e7223 */ /* 0x000fe20000010072 */
[----:B------:R-:W-:Y:S01]  /*7250*/  F2FP.F16.E4M3.UNPACK_B R113, R15.H1 ;  /* 0x0000000fff71723e */ /* 0x000fe200030006ff */
[----:B------:R-:W-:Y:S01]  /*7260*/  HADD2.F32 R114, -RZ, R112.H0_H0 ;  /* 0x20000070ff727230 */ /* 0x000fe20000004100 */
[----:B------:R-:W-:Y:S01]  /*7270*/  F2FP.F16.E4M3.UNPACK_B R116, R8 ;  /* 0x00000008ff74723e */ /* 0x000fe200020006ff */
        /* <DEDUP_REMOVED lines=8> */
[----:B------:R-:W-:Y:S01]  /*7300*/  HADD2.F32 R10, -RZ, R116.H0_H0 ;  /* 0x20000074ff0a7230 */ /* 0x000fe20000004100 */
[----:B------:R-:W-:Y:S01]  /*7310*/  F2FP.SATFINITE.E4M3.F32.PACK_AB_MERGE_C R13, R46, R13, RZ ;  /* 0x0000000d2e0d723e */ /* 0x000fe200048070ff */
[----:B------:R-:W-:Y:S02]  /*7320*/  HADD2.F32 R111, -RZ, R11.H0_H0 ;  /* 0x2000000bff6f7230 */ /* 0x000fe40000004100 */
[----:B------:R-:W-:Y:S01]  /*7330*/  FMUL.FTZ R126, R115, R122 ;  /* 0x0000007a737e7220 */ /* 0x000fe20000410000 */
[----:B------:R-:W-:Y:S02]  /*7340*/  HADD2.F32 R113, -RZ, R113.H1_H1 ;  /* 0x30000071ff717230 */ /* 0x000fe40000004100 */
[----:B------:R-:W-:Y:S01]  /*7350*/  FFMA.FTZ R8, R15, R10, -R124 ;  /* 0x0000000a0f087223 */ /* 0x000fe2000001087c */
[----:B------:R-:W-:-:S02]  /*7360*/  HADD2.F32 R120, -RZ, R120.H1_H1 ;  /* 0x30000078ff787230 */ /* 0x000fc40000004100 */
[----:B------:R-:W-:Y:S01]  /*7370*/  FMUL.FTZ R122, R111, R122 ;  /* 0x0000007a6f7a7220 */ /* 0x000fe20000410000 */
        /* <DEDUP_REMOVED lines=11> */
[CC--:B------:R-:W-:Y:S01]  /*7430*/  FMUL.FTZ R118, R112.reuse, R119.reuse ;  /* 0x0000007770767220 */ /* 0x0c0fe20000410000 */
[----:B------:R-:W-:Y:S02]  /*7440*/  HADD2.F32 R116, -RZ, R116.H1_H1 ;  /* 0x30000074ff747230 */ /* 0x000fe40000004100 */
[----:B------:R-:W-:Y:S01]  /*7450*/  FMUL.FTZ R119, R109, R119 ;  /* 0x000000776d777220 */ /* 0x000fe20000410000 */
[----:B------:R-:W-:Y:S01]  /*7460*/  F2FP.SATFINITE.E4M3.F32.PACK_AB_MERGE_C R9, R9, R44, R12 ;  /* 0x0000002c0909723e */ /* 0x000fe2000480700c */
[-C--:B------:R-:W-:Y:S01]  /*7470*/  FFMA.FTZ R11, R11, R114.reuse, -R124 ;  /* 0x000000720b0b7223 */ /* 0x080fe2000001087c */
[----:B------:R-:W-:Y:S01]  /*7480*/  FFMA.FTZ R113, R113, R114, R120 ;  /* 0x0000007271717223 */ /* 0x000fe20000010078 */
[-C--:B------:R-:W-:Y:S01]  /*7490*/  FFMA.FTZ R109, R109, R116.reuse, -R118 ;  /* 0x000000746d6d7223 */ /* 0x080fe20000010876 */
[----:B------:R-:W-:Y:S01]  /*74a0*/  FFMA.FTZ R119, R112, R116, R119 ;  /* 0x0000007470777223 */ /* 0x000fe20000010077 */
[----:B------:R-:W-:Y:S01]  /*74b0*/  F2FP.SATFINITE.E4M3.F32.PACK_AB_MERGE_C R13, R14, R45, R13 ;  /* 0x0000002d0e0d723e */ /* 0x000fe2000480700d */
[----:B------:R-:W-:Y:S01]  /*74c0*/  IMAD.MOV.U32 R12, RZ, RZ, R34 ;  /* 0x000000ffff0c7224 */ /* 0x000fe200078e0022 */
[----:B------:R-:W-:Y:S01]  /*74d0*/  F2FP.SATFINITE.E4M3.F32.PACK_AB_MERGE_C R11, R11, R126, RZ ;  /* 0x0000007e0b0b723e */ /* 0x000fe200048070ff */
[----:B------:R-:W-:Y:S01]  /*74e0*/  IMAD.MOV.U32 R14, RZ, RZ, R32 ;  /* 0x000000ffff0e7224 */ /* 0x000fe200078e0020 */
[----:B------:R-:W-:-:S02]  /*74f0*/  F2FP.SATFINITE.E4M3.F32.PACK_AB_MERGE_C R113, R113, R122, RZ ;  /* 0x0000007a7171723e */ /* 0x000fc400048070ff */
[----:B------:R-:W-:Y:S01]  /*7500*/  F2FP.SATFINITE.E4M3.F32.PACK_AB_MERGE_C R11, R109, R8, R11 ;  /* 0x000000086d0b723e */ /* 0x000fe2000480700b */
[----:B------:R-:W-:Y:S01]  /*7510*/  IMAD.MOV.U32 R8, RZ, RZ, R35 ;  /* 0x000000ffff087224 */ /* 0x000fe200078e0023 */
[----:B------:R-:W-:Y:S01]  /*7520*/  F2FP.SATFINITE.E4M3.F32.PACK_AB_MERGE_C R15, R119, R10, R113 ;  /* 0x0000000a770f723e */ /* 0x000fe20004807071 */
[----:B------:R-:W-:-:S07]  /*7530*/  IMAD.MOV.U32 R10, RZ, RZ, R33 ;  /* 0x000000ffff0a7224 */ /* 0x000fce00078e0021 */
.L_x_1641:
[----:B------:R-:W-:Y:S05]  /*7540*/  BSYNC B2 ;  /* 0x0000000000027941 */ /* 0x000fea0003800000 */
.L_x_1640:
[----:B0-----:R0:W-:Y:S04]  /*7550*/  ST.E.128 desc[UR42][R92.64], R8 ;  /* 0x000000085c007985 */ /* 0x0011e8000c101d2a */
[----:B--2---:R0:W-:Y:S02]  /*7560*/  @!P2 ST.E.128 desc[UR42][R96.64], R12 ;  /* 0x0000000c6000a985 */ /* 0x0041e4000c101d2a */
.L_x_1639:
[----:B------:R-:W-:Y:S05]  /*7570*/  BSYNC B1 ;  /* 0x0000000000017941 */ /* 0x000fea0003800000 */
.L_x_1638:
[----:B------:R-:W-:Y:S01]  /*7580*/  ISETP.NE.AND P2, PT, R3, RZ, PT ;  /* 0x000000ff0300720c */ /* 0x000fe20003f45270 */
[----:B------:R-:W-:-:S12]  /*7590*/  BSSY B1, `(.L_x_1642) ;  /* 0x00000f4000017945 */ /* 0x000fd80003800000 */
[----:B------:R-:W-:Y:S05]  /*75a0*/  @!P2 BRA `(.L_x_1643) ;  /* 0x0000000c00c8a947 */ /* 0x000fea0003800000 */
[----:B------:R-:W-:Y:S01]  /*75b0*/  ISETP.NE.AND P4, PT, R84, RZ, PT ;  /* 0x000000ff5400720c */ /* 0x000fe20003f85270 */
[----:B------:R-:W-:Y:S01]  /*75c0*/  BSSY B2, `(.L_x_1644) ;  /* 0x00000ee000027945 */ /* 0x000fe20003800000 */
[C---:B----4-:R-:W-:Y:S02]  /*75d0*/  IADD3 R32, P2, R58.reuse, R101, RZ ;  /* 0x000000653a207210 */ /* 0x050fe40007f5e0ff */
[----:B0-----:R-:W-:Y:S02]  /*75e0*/  SEL R8, R65, R110, !P4 ;  /* 0x0000006e41087207 */ /* 0x001fe40006000000 */
[----:B---3--:R-:W-:Y:S02]  /*75f0*/  LEA.HI.X.SX32 R33, R58, R99, 0x1, P2 ;  /* 0x000000633a217211 */ /* 0x008fe400010f0eff */
[----:B------:R-:W-:-:S04]  /*7600*/  SHF.R.S32.HI R9, RZ, 0x1f, R8 ;  /* 0x0000001fff097819 */ /* 0x000fc80000011408 */
[----:B------:R-:W-:-:S04]  /*7610*/  LEA.HI R9, R9, R8, RZ, 0x5 ;  /* 0x0000000809097211 */ /* 0x000fc800078f28ff */
[----:B------:R-:W-:-:S04]  /*7620*/  SHF.R.S32.HI R9, RZ, 0x5, R9 ;  /* 0x00000005ff097819 */ /* 0x000fc80000011409 */
[----:B------:R-:W-:-:S04]  /*7630*/  LEA.HI.SX32 R9, R76, R9, 0x1c ;  /* 0x000000094c097211 */ /* 0x000fc800078fe2ff */
[----:B------:R-:W-:Y:S01]  /*7640*/  SHF.R.S32.HI R10, RZ, 0x1f, R9 ;  /* 0x0000001fff0a7819 */ /* 0x000fe20000011409 */
[----:B------:R-:W-:-:S03]  /*7650*/  IMAD.SHL.U32 R8, R9, 0x10, RZ ;  /* 0x0000001009087824 */ /* 0x000fc600078e00ff */
        /* <DEDUP_REMOVED lines=19> */
[----:B------:R-:W-:Y:S01]  /*7790*/  SHF.R.U32.HI R109, RZ, 0x10, R29 ;  /* 0x00000010ff6d7819 */ /* 0x000fe2000001161d */
[----:B------:R-:W-:Y:S01]  /*77a0*/  IMAD.MOV.U32 R40, RZ, RZ, R8 ;  /* 0x000000ffff287224 */ /* 0x000fe200078e0008 */
[----:B------:R-:W-:Y:S01]  /*77b0*/  SHF.R.U32.HI R97, RZ, 0x8, R31 ;  /* 0x00000008ff617819 */ /* 0x000fe2000001161f */
[----:B------:R-:W-:Y:S01]  /*77c0*/  IMAD.SHL.U32 R9, R111, 0x100, RZ ;  /* 0x000001006f097824 */ /* 0x000fe200078e00ff */
[----:B------:R-:W-:Y:S02]  /*77d0*/  SHF.R.U32.HI R92, RZ, 0x8, R41 ;  /* 0x00000008ff5c7819 */ /* 0x000fe40000011629 */
[----:B------:R-:W-:Y:S01]  /*77e0*/  LOP3.LUT R30, R29, 0xff0000ff, RZ, 0xc0, !PT ;  /* 0xff0000ff1d1e7812 */ /* 0x000fe200078ec0ff */
[----:B------:R-:W-:Y:S01]  /*77f0*/  IMAD.MOV.U32 R29, RZ, RZ, R10 ;  /* 0x000000ffff1d7224 */ /* 0x000fe200078e000a */
[----:B------:R-:W-:Y:S01]  /*7800*/  LOP3.LUT R42, R31, 0xff0000ff, RZ, 0xc0, !PT ;  /* 0xff0000ff1f2a7812 */ /* 0x000fe200078ec0ff */
[----:B------:R-:W-:Y:S01]  /*7810*/  IMAD.U32 R10, R109, 0x10000, RZ ;  /* 0x000100006d0a7824 */ /* 0x000fe200078e00ff */
[----:B------:R-:W-:Y:S01]  /*7820*/  SHF.R.U32.HI R96, RZ, 0x10, R31 ;  /* 0x00000010ff607819 */ /* 0x000fe2000001161f */
[----:B------:R-:W-:Y:S01]  /*7830*/  IMAD.SHL.U32 R31, R97, 0x100, RZ ;  /* 0x00000100611f7824 */ /* 0x000fe200078e00ff */
[----:B------:R-:W-:-:S02]  /*7840*/  SHF.R.U32.HI R46, RZ, 0x8, R43 ;  /* 0x00000008ff2e7819 */ /* 0x000fc4000001162b */
[----:B------:R-:W-:Y:S02]  /*7850*/  LOP3.LUT R45, R43, 0xff0000ff, RZ, 0xc0, !PT ;  /* 0xff0000ff2b2d7812 */ /* 0x000fe400078ec0ff */
[----:B------:R-:W-:Y:S01]  /*7860*/  SHF.R.U32.HI R93, RZ, 0x10, R43 ;  /* 0x00000010ff5d7819 */ /* 0x000fe2000001162b */
[----:B------:R-:W-:Y:S01]  /*7870*/  IMAD.SHL.U32 R43, R92, 0x100, RZ ;  /* 0x000001005c2b7824 */ /* 0x000fe200078e00ff */
[----:B------:R-:W-:Y:S02]  /*7880*/  LOP3.LUT R44, R41, 0xff0000ff, RZ, 0xc0, !PT ;  /* 0xff0000ff292c7812 */ /* 0x000fe400078ec0ff */
[----:B------:R-:W-:Y:S01]  /*7890*/  SHF.R.U32.HI R47, RZ, 0x10, R41 ;  /* 0x00000010ff2f7819 */ /* 0x000fe20000011629 */
[----:B--2---:R-:W-:Y:S01]  /*78a0*/  IMAD.MOV.U32 R41, RZ, RZ, R12 ;  /* 0x000000ffff297224 */ /* 0x004fe200078e000c */
[----:B------:R-:W-:Y:S01]  /*78b0*/  LOP3.LUT R9, R30, 0xff00, R9, 0xf8, !PT ;  /* 0x0000ff001e097812 */ /* 0x000fe200078ef809 */
[----:B------:R-:W-:Y:S01]  /*78c0*/  IMAD.SHL.U32 R30, R46, 0x100, RZ ;  /* 0x000001002e1e7824 */ /* 0x000fe200078e00ff */
[----:B------:R-:W-:Y:S01]  /*78d0*/  LOP3.LUT R8, R42, 0xff00, R31, 0xf8, !PT ;  /* 0x0000ff002a087812 */ /* 0x000fe200078ef81f */
[----:B------:R-:W-:Y:S01]  /*78e0*/  IMAD.U32 R93, R93, 0x10000, RZ ;  /* 0x000100005d5d7824 */ /* 0x000fe200078e00ff */
[----:B------:R-:W-:Y:S01]  /*78f0*/  LOP3.LUT R10, R9, 0xff0000, R10, 0xf8, !PT ;  /* 0x00ff0000090a7812 */ /* 0x000fe200078ef80a */
[----:B------:R-:W-:Y:S01]  /*7900*/  IMAD.U32 R9, R96, 0x10000, RZ ;  /* 0x0001000060097824 */ /* 0x000fe200078e00ff */
[----:B------:R-:W-:Y:S01]  /*7910*/  LOP3.LUT R12, R44, 0xff00, R43, 0xf8, !PT ;  /* 0x0000ff002c0c7812 */ /* 0x000fe200078ef82b */
[----:B------:R-:W-:Y:S01]  /*7920*/  IMAD.U32 R47, R47, 0x10000, RZ ;  /* 0x000100002f2f7824 */ /* 0x000fe200078e00ff */
[----:B------:R-:W-:-:S02]  /*7930*/  F2FP.F16.E4M3.UNPACK_B R46, R108.H1 ;  /* 0x0000006cff2e723e */ /* 0x000fc400030006ff */
[----:B------:R-:W-:Y:S02]  /*7940*/  F2FP.F16.E4M3.UNPACK_B R44, R41.H1 ;  /* 0x00000029ff2c723e */ /* 0x000fe400030006ff */
[----:B------:R-:W-:Y:S02]  /*7950*/  F2FP.F16.E4M3.UNPACK_B R42, R40.H1 ;  /* 0x00000028ff2a723e */ /* 0x000fe400030006ff */
[----:B------:R-:W-:Y:S01]  /*7960*/  LOP3.LUT R92, R45, 0xff00, R30, 0xf8, !PT ;  /* 0x0000ff002d5c7812 */ /* 0x000fe200078ef81e */
[----:B------:R-:W-:Y:S01]  /*7970*/  HADD2.F32 R31, -RZ, R44.H0_H0 ;  /* 0x2000002cff1f7230 */ /* 0x000fe20000004100 */
[----:B------:R-:W-:Y:S01]  /*7980*/  LOP3.LUT R8, R8, 0xff0000, R9, 0xf8, !PT ;  /* 0x00ff000008087812 */ /* 0x000fe200078ef809 */
[----:B------:R-:W-:Y:S01]  /*7990*/  HADD2.F32 R9, -RZ, R46.H0_H0 ;  /* 0x2000002eff097230 */ /* 0x000fe20000004100 */
[----:B------:R-:W-:Y:S01]  /*79a0*/  F2FP.F16.E4M3.UNPACK_B R43, R106.H1 ;  /* 0x0000006aff2b723e */ /* 0x000fe200030006ff */
[----:B------:R-:W-:Y:S01]  /*79b0*/  HADD2.F32 R30, -RZ, R42.H0_H0 ;  /* 0x2000002aff1e7230 */ /* 0x000fe20000004100 */
[----:B------:R-:W-:Y:S01]  /*79c0*/  LOP3.LUT R12, R12, 0xff0000, R47, 0xf8, !PT ;  /* 0x00ff00000c0c7812 */ /* 0x000fe200078ef82f */
[----:B------:R-:W-:-:S02]  /*79d0*/  HADD2.F32 R46, -RZ, R46.H1_H1 ;  /* 0x3000002eff2e7230 */ /* 0x000fc40000004100 */
[CC--:B------:R-:W-:Y:S01]  /*79e0*/  FMUL.FTZ R97, R31.reuse, R9.reuse ;  /* 0x000000091f617220 */ /* 0x0c0fe20000410000 */
[--C-:B------:R-:W-:Y:S02]  /*79f0*/  HADD2.F32 R45, -RZ, R43.reuse.H0_H0 ;  /* 0x2000002bff2d7230 */ /* 0x100fe40000004100 */
[----:B------:R-:W-:Y:S01]  /*7a00*/  FMUL.FTZ R96, R30, R9 ;  /* 0x000000091e607220 */ /* 0x000fe20000410000 */
[----:B------:R-:W-:Y:S01]  /*7a10*/  LOP3.LUT R9, R92, 0xff0000, R93, 0xf8, !PT ;  /* 0x00ff00005c097812 */ /* 0x000fe200078ef85d */
[----:B------:R-:W-:Y:S01]  /*7a20*/  HADD2.F32 R92, -RZ, R43.H1_H1 ;  /* 0x3000002bff5c7230 */ /* 0x000fe20000004100 */
[----:B------:R-:W-:Y:S01]  /*7a30*/  F2FP.F16.E4M3.UNPACK_B R108, R108 ;  /* 0x0000006cff6c723e */ /* 0x000fe200020006ff */
[-C--:B------:R-:W-:Y:S01]  /*7a40*/  FFMA.FTZ R30, R30, R45.reuse, -R97 ;  /* 0x0000002d1e1e7223 */ /* 0x080fe20000010861 */
[----:B------:R-:W-:Y:S01]  /*7a50*/  FFMA.FTZ R31, R31, R45, R96 ;  /* 0x0000002d1f1f7223 */ /* 0x000fe20000010060 */
[----:B------:R-:W-:Y:S01]  /*7a60*/  HADD2.F32 R43, -RZ, R42.H1_H1 ;  /* 0x3000002aff2b7230 */ /* 0x000fe20000004100 */
[----:B------:R-:W-:Y:S01]  /*7a70*/  F2FP.F16.E4M3.UNPACK_B R45, R41 ;  /* 0x00000029ff2d723e */ /* 0x000fe200020006ff */
[----:B------:R-:W-:Y:S01]  /*7a80*/  HADD2.F32 R47, -RZ, R44.H1_H1 ;  /* 0x3000002cff2f7230 */ /* 0x000fe20000004100 */
[----:B------:R-:W-:Y:S01]  /*7a90*/  F2FP.F16.E4M3.UNPACK_B R44, R40 ;  /* 0x00000028ff2c723e */ /* 0x000fe200020006ff */
[----:B------:R-:W-:Y:S01]  /*7aa0*/  HADD2.F32 R93, -RZ, R108.H0_H0 ;  /* 0x2000006cff5d7230 */ /* 0x000fe20000004100 */
[----:B------:R-:W-:Y:S01]  /*7ab0*/  F2FP.F16.E4M3.UNPACK_B R106, R106 ;  /* 0x0000006aff6a723e */ /* 0x000fe200020006ff */
[-C--:B------:R-:W-:Y:S01]  /*7ac0*/  FMUL.FTZ R96, R43, R46.reuse ;  /* 0x0000002e2b607220 */ /* 0x080fe20000410000 */
[----:B------:R-:W-:Y:S01]  /*7ad0*/  FMUL.FTZ R40, R47, R46 ;  /* 0x0000002e2f287220 */ /* 0x000fe20000410000 */
[----:B------:R-:W-:-:S02]  /*7ae0*/  HADD2.F32 R46, -RZ, R45.H0_H0 ;  /* 0x2000002dff2e7230 */ /* 0x000fc40000004100 */
[----:B------:R-:W-:Y:S02]  /*7af0*/  HADD2.F32 R42, -RZ, R44.H0_H0 ;  /* 0x2000002cff2a7230 */ /* 0x000fe40000004100 */
[-C--:B------:R-:W-:Y:S01]  /*7b00*/  FFMA.FTZ R41, R43, R92.reuse, -R40 ;  /* 0x0000005c2b297223 */ /* 0x080fe20000010828 */
[----:B------:R-:W-:Y:S02]  /*7b10*/  HADD2.F32 R43, -RZ, R106.H0_H0 ;  /* 0x2000006aff2b7230 */ /* 0x000fe40000004100 */
[-C--:B------:R-:W-:Y:S01]  /*7b20*/  FMUL.FTZ R97, R46, R93.reuse ;  /* 0x0000005d2e617220 */ /* 0x080fe20000410000 */
[----:B------:R-:W-:Y:S01]  /*7b30*/  FFMA.FTZ R40, R47, R92, R96 ;  /* 0x0000005c2f287223 */ /* 0x000fe20000010060 */
[C---:B------:R-:W-:Y:S01]  /*7b40*/  FMUL.FTZ R93, R42.reuse, R93 ;  /* 0x0000005d2a5d7220 */ /* 0x040fe20000410000 */
[----:B------:R-:W-:Y:S02]  /*7b50*/  HADD2.F32 R108, -RZ, R108.H1_H1 ;  /* 0x3000006cff6c7230 */ /* 0x000fe40000004100 */
[----:B------:R-:W-:Y:S01]  /*7b60*/  FFMA.FTZ R42, R42, R43, -R97 ;  /* 0x0000002b2a2a7223 */ /* 0x000fe20000010861 */
[----:B------:R-:W-:Y:S01]  /*7b70*/  HADD2.F32 R47, -RZ, R45.H1_H1 ;  /* 0x3000002dff2f7230 */ /* 0x000fe20000004100 */
[----:B------:R-:W-:Y:S01]  /*7b80*/  F2FP.F16.E4M3.UNPACK_B R97, R107.H1 ;  /* 0x0000006bff61723e */ /* 0x000fe200030006ff */
[----:B------:R-:W-:Y:S01]  /*7b90*/  HADD2.F32 R44, -RZ, R44.H1_H1 ;  /* 0x3000002cff2c7230 */ /* 0x000fe20000004100 */
[----:B------:R-:W-:Y:S01]  /*7ba0*/  F2FP.F16.E4M3.UNPACK_B R92, R14.H1 ;  /* 0x0000000eff5c723e */ /* 0x000fe200030006ff */
[----:B------:R-:W-:-:S02]  /*7bb0*/  HADD2.F32 R106, -RZ, R106.H1_H1 ;  /* 0x3000006aff6a7230 */ /* 0x000fc40000004100 */
[----:B------:R-:W-:Y:S01]  /*7bc0*/  FFMA.FTZ R43, R46, R43, R93 ;  /* 0x0000002b2e2b7223 */ /* 0x000fe2000001005d */
        /* <DEDUP_REMOVED lines=16> */
[-C--:B------:R-:W-:Y:S01]  /*7cd0*/  FFMA.FTZ R112, R47, R106.reuse, -R112 ;  /* 0x0000006a2f707223 */ /* 0x080fe20000010870 */
[----:B------:R-:W-:Y:S01]  /*7ce0*/  HADD2.F32 R46, -RZ, R46.H1_H1 ;  /* 0x3000002eff2e7230 */ /* 0x000fe20000004100 */
[----:B------:R-:W-:Y:S01]  /*7cf0*/  F2FP.F16.E4M3.UNPACK_B R105, R105 ;  /* 0x00000069ff69723e */ /* 0x000fe200020006ff */
[----:B------:R-:W-:Y:S02]  /*7d00*/  HADD2.F32 R47, -RZ, R96.H1_H1 ;  /* 0x30000060ff2f7230 */ /* 0x000fe40000004100 */
[-C--:B------:R-:W-:Y:S01]  /*7d10*/  FMUL.FTZ R109, R92, R97.reuse ;  /* 0x000000615c6d7220 */ /* 0x080fe20000410000 */
[----:B------:R-:W-:Y:S01]  /*7d20*/  FFMA.FTZ R108, R93, R106, R108 ;  /* 0x0000006a5d6c7223 */ /* 0x000fe2000001006c */
[----:B------:R-:W-:Y:S01]  /*7d30*/  FMUL.FTZ R97, R46, R97 ;  /* 0x000000612e617220 */ /* 0x000fe20000410000 */
[----:B------:R-:W-:-:S02]  /*7d40*/  HADD2.F32 R93, -RZ, R107.H0_H0 ;  /* 0x2000006bff5d7230 */ /* 0x000fc40000004100 */
[-C--:B------:R-:W-:Y:S01]  /*7d50*/  FFMA.FTZ R109, R46, R47.reuse, -R109 ;  /* 0x0000002f2e6d7223 */ /* 0x080fe2000001086d */
[----:B------:R-:W-:Y:S01]  /*7d60*/  F2FP.F16.E4M3.UNPACK_B R46, R14 ;  /* 0x0000000eff2e723e */ /* 0x000fe200020006ff */
[----:B------:R-:W-:Y:S01]  /*7d70*/  FFMA.FTZ R111, R92, R47, R97 ;  /* 0x0000002f5c6f7223 */ /* 0x000fe20000010061 */
[----:B------:R-:W-:Y:S01]  /*7d80*/  HADD2.F32 R107, -RZ, R107.H1_H1 ;  /* 0x3000006bff6b7230 */ /* 0x000fe20000004100 */
[----:B------:R-:W-:Y:S01]  /*7d90*/  F2FP.SATFINITE.E4M3.F32.PACK_AB_MERGE_C R30, R41, R30, RZ ;  /* 0x0000001e291e723e */ /* 0x000fe200048070ff */
[--C-:B------:R-:W-:Y:S01]  /*7da0*/  HADD2.F32 R14, -RZ, R29.reuse.H0_H0 ;  /* 0x2000001dff0e7230 */ /* 0x100fe20000004100 */
[----:B------:R-:W-:Y:S01]  /*7db0*/  F2FP.SATFINITE.E4M3.F32.PACK_AB_MERGE_C R40, R40, R31, RZ ;  /* 0x0000001f2828723e */ /* 0x000fe200048070ff */
[--C-:B------:R-:W-:Y:S01]  /*7dc0*/  HADD2.F32 R47, -RZ, R46.reuse.H0_H0 ;  /* 0x2000002eff2f7230 */ /* 0x100fe20000004100 */
[----:B------:R-:W-:Y:S01]  /*7dd0*/  F2FP.SATFINITE.E4M3.F32.PACK_AB_MERGE_C R31, R45, R42, R30 ;  /* 0x0000002a2d1f723e */ /* 0x000fe2000480701e */
[----:B------:R-:W-:Y:S02]  /*7de0*/  HADD2.F32 R46, -RZ, R46.H1_H1 ;  /* 0x3000002eff2e7230 */ /* 0x000fe40000004100 */
[----:B------:R-:W-:Y:S01]  /*7df0*/  FMUL.FTZ R96, R14, R93 ;  /* 0x0000005d0e607220 */ /* 0x000fe20000410000 */
[----:B------:R-:W-:-:S02]  /*7e00*/  HADD2.F32 R29, -RZ, R29.H1_H1 ;  /* 0x3000001dff1d7230 */ /* 0x000fc40000004100 */
[----:B------:R-:W-:Y:S01]  /*7e10*/  FMUL.FTZ R97, R47, R93 ;  /* 0x0000005d2f617220 */ /* 0x000fe20000410000 */
[--C-:B------:R-:W-:Y:S02]  /*7e20*/  HADD2.F32 R92, -RZ, R105.reuse.H0_H0 ;  /* 0x20000069ff5c7230 */ /* 0x100fe40000004100 */
[-C--:B------:R-:W-:Y:S01]  /*7e30*/  FMUL.FTZ R106, R46, R107.reuse ;  /* 0x0000006b2e6a7220 */ /* 0x080fe20000410000 */
[----:B------:R-:W-:Y:S02]  /*7e40*/  HADD2.F32 R105, -RZ, R105.H1_H1 ;  /* 0x30000069ff697230 */ /* 0x000fe40000004100 */
[----:B------:R-:W-:Y:S01]  /*7e50*/  FMUL.FTZ R107, R29, R107 ;  /* 0x0000006b1d6b7220 */ /* 0x000fe20000410000 */
[----:B------:R-:W-:Y:S01]  /*7e60*/  F2FP.F16.E4M3.UNPACK_B R42, R12 ;  /* 0x0000000cff2a723e */ /* 0x000fe200020006ff */
[----:B------:R-:W-:Y:S01]  /*7e70*/  FFMA.FTZ R97, R14, R92, -R97 ;  /* 0x0000005c0e617223 */ /* 0x000fe20000010861 */
[----:B------:R-:W-:Y:S01]  /*7e80*/  F2FP.F16.E4M3.UNPACK_B R41, R28 ;  /* 0x0000001cff29723e */ /* 0x000fe200020006ff */
[----:B------:R-:W-:Y:S01]  /*7e90*/  FFMA.FTZ R107, R46, R105, R107 ;  /* 0x000000692e6b7223 */ /* 0x000fe2000001006b */
[----:B------:R-:W-:Y:S01]  /*7ea0*/  F2FP.F16.E4M3.UNPACK_B R46, R13 ;  /* 0x0000000dff2e723e */ /* 0x000fe200020006ff */
[----:B------:R-:W-:Y:S01]  /*7eb0*/  FFMA.FTZ R14, R47, R92, R96 ;  /* 0x0000005c2f0e7223 */ /* 0x000fe20000010060 */
[----:B------:R-:W-:Y:S01]  /*7ec0*/  F2FP.SATFINITE.E4M3.F32.PACK_AB_MERGE_C R30, R44, R43, R40 ;  /* 0x0000002b2c1e723e */ /* 0x000fe20004807028 */
[----:B------:R-:W-:Y:S01]  /*7ed0*/  HADD2.F32 R47, -RZ, R42.H0_H0 ;  /* 0x2000002aff2f7230 */ /* 0x000fe20000004100 */
[----:B------:R-:W-:Y:S01]  /*7ee0*/  F2FP.F16.E4M3.UNPACK_B R44, R10 ;  /* 0x0000000aff2c723e */ /* 0x000fe200020006ff */
[----:B------:R-:W-:Y:S01]  /*7ef0*/  HADD2.F32 R43, -RZ, R46.H0_H0 ;  /* 0x2000002eff2b7230 */ /* 0x000fe20000004100 */
[----:B------:R-:W-:Y:S01]  /*7f00*/  F2FP.F16.E4M3.UNPACK_B R28, R28.H1 ;  /* 0x0000001cff1c723e */ /* 0x000fe200030006ff */
[----:B------:R-:W-:Y:S01]  /*7f10*/  HADD2.F32 R40, -RZ, R41.H0_H0 ;  /* 0x20000029ff287230 */ /* 0x000fe20000004100 */
[----:B------:R-:W-:Y:S01]  /*7f20*/  F2FP.F16.E4M3.UNPACK_B R10, R10.H1 ;  /* 0x0000000aff0a723e */ /* 0x000fe200030006ff */
        /* <DEDUP_REMOVED lines=14> */
[----:B------:R-:W-:Y:S02]  /*8010*/  HADD2.F32 R42, -RZ, R28.H0_H0 ;  /* 0x2000001cff2a7230 */ /* 0x000fe40000004100 */
[----:B------:R-:W-:Y:S01]  /*8020*/  FFMA.FTZ R12, R46, R43, R93 ;  /* 0x0000002b2e0c7223 */ /* 0x000fe2000001005d */
[----:B------:R-:W-:Y:S02]  /*8030*/  HADD2.F32 R45, -RZ, R44.H0_H0 ;  /* 0x2000002cff2d7230 */ /* 0x000fe40000004100 */
[----:B------:R-:W-:Y:S01]  /*8040*/  FFMA.FTZ R106, R29, R105, -R106 ;  /* 0x000000691d6a7223 */ /* 0x000fe2000001086a */
[----:B------:R-:W-:Y:S01]  /*8050*/  HADD2.F32 R46, -RZ, R47.H0_H0 ;  /* 0x2000002fff2e7230 */ /* 0x000fe20000004100 */
[----:B------:R-:W-:Y:S01]  /*8060*/  F2FP.SATFINITE.E4M3.F32.PACK_AB_MERGE_C R29, R109, R112, RZ ;  /* 0x000000706d1d723e */ /* 0x000fe200048070ff */
[----:B------:R-:W-:Y:S01]  /*8070*/  HADD2.F32 R43, -RZ, R28.H1_H1 ;  /* 0x3000001cff2b7230 */ /* 0x000fe20000004100 */
[----:B------:R-:W-:Y:S01]  /*8080*/  F2FP.SATFINITE.E4M3.F32.PACK_AB_MERGE_C R108, R111, R108, RZ ;  /* 0x0000006c6f6c723e */ /* 0x000fe200048070ff */
[----:B------:R-:W-:-:S02]  /*8090*/  HADD2.F32 R44, -RZ, R44.H1_H1 ;  /* 0x3000002cff2c7230 */ /* 0x000fc40000004100 */
[-C--:B------:R-:W-:Y:S01]  /*80a0*/  FMUL.FTZ R93, R45, R46.reuse ;  /* 0x0000002e2d5d7220 */ /* 0x080fe20000410000 */
[----:B------:R-:W-:Y:S02]  /*80b0*/  HADD2.F32 R47, -RZ, R47.H1_H1 ;  /* 0x3000002fff2f7230 */ /* 0x000fe40000004100 */
[----:B------:R-:W-:Y:S01]  /*80c0*/  FMUL.FTZ R92, R42, R46 ;  /* 0x0000002e2a5c7220 */ /* 0x000fe20000410000 */
[--C-:B------:R-:W-:Y:S01]  /*80d0*/  HADD2.F32 R28, -RZ, R10.reuse.H0_H0 ;  /* 0x2000000aff1c7230 */ /* 0x100fe20000004100 */
[----:B------:R-:W-:Y:S01]  /*80e0*/  F2FP.SATFINITE.E4M3.F32.PACK_AB_MERGE_C R29, R106, R97, R29 ;  /* 0x000000616a1d723e */ /* 0x000fe2000480701d */
[----:B------:R-:W-:Y:S02]  /*80f0*/  HADD2.F32 R46, -RZ, R10.H1_H1 ;  /* 0x3000000aff2e7230 */ /* 0x000fe40000004100 */
[-C--:B------:R-:W-:Y:S01]  /*8100*/  FMUL.FTZ R96, R44, R47.reuse ;  /* 0x0000002f2c607220 */ /* 0x080fe20000410000 */
[----:B------:R-:W-:Y:S01]  /*8110*/  FMUL.FTZ R47, R43, R47 ;  /* 0x0000002f2b2f7220 */ /* 0x000fe20000410000 */
[-C--:B------:R-:W-:Y:S01]  /*8120*/  FFMA.FTZ R10, R42, R28.reuse, -R93 ;  /* 0x0000001c2a0a7223 */ /* 0x080fe2000001085d */
[-C--:B------:R-:W-:Y:S01]  /*8130*/  F2FP.F16.E4M3.UNPACK_B R42, R11.reuse ;  /* 0x0000000bff2a723e */ /* 0x080fe200020006ff */
[----:B------:R-:W-:Y:S01]  /*8140*/  FFMA.FTZ R28, R45, R28, R92 ;  /* 0x0000001c2d1c7223 */ /* 0x000fe2000001005c */
[----:B------:R-:W-:Y:S01]  /*8150*/  F2FP.F16.E4M3.UNPACK_B R11, R11.H1 ;  /* 0x0000000bff0b723e */ /* 0x000fe200030006ff */
[----:B------:R-:W-:Y:S01]  /*8160*/  FFMA.FTZ R109, R44, R46, R47 ;  /* 0x0000002e2c6d7223 */ /* 0x000fe2000001002f */
[----:B------:R-:W-:-:S02]  /*8170*/  F2FP.F16.E4M3.UNPACK_B R97, R9.H1 ;  /* 0x00000009ff61723e */ /* 0x000fc400030006ff */
[----:B------:R-:W-:Y:S01]  /*8180*/  F2FP.SATFINITE.E4M3.F32.PACK_AB_MERGE_C R14, R107, R14, R108 ;  /* 0x0000000e6b0e723e */ /* 0x000fe2000480706c */
[----:B------:R-:W-:Y:S01]  /*8190*/  FFMA.FTZ R107, R43, R46, -R96 ;  /* 0x0000002e2b6b7223 */ /* 0x000fe20000010860 */
[-C--:B------:R-:W-:Y:S01]  /*81a0*/  F2FP.F16.E4M3.UNPACK_B R45, R15.reuse ;  /* 0x0000000fff2d723e */ /* 0x080fe200020006ff */
[----:B------:R-:W-:Y:S01]  /*81b0*/  HADD2.F32 R43, -RZ, R11.H0_H0 ;  /* 0x2000000bff2b7230 */ /* 0x000fe20000004100 */
[----:B------:R-:W-:Y:S01]  /*81c0*/  F2FP.F16.E4M3.UNPACK_B R44, R15.H1 ;  /* 0x0000000fff2c723e */ /* 0x000fe200030006ff */
[----:B------:R-:W-:Y:S01]  /*81d0*/  HADD2.F32 R106, -RZ, R97.H0_H0 ;  /* 0x20000061ff6a7230 */ /* 0x000fe20000004100 */
[----:B------:R-:W-:Y:S01]  /*81e0*/  F2FP.F16.E4M3.UNPACK_B R96, R9 ;  /* 0x00000009ff60723e */ /* 0x000fe200020006ff */
[----:B------:R-:W-:Y:S01]  /*81f0*/  HADD2.F32 R46, -RZ, R45.H0_H0 ;  /* 0x2000002dff2e7230 */ /* 0x000fe20000004100 */
[-C--:B------:R-:W-:Y:S01]  /*8200*/  F2FP.F16.E4M3.UNPACK_B R47, R8.reuse.H1 ;  /* 0x00000008ff2f723e */ /* 0x080fe200030006ff */
[----:B------:R-:W-:Y:S01]  /*8210*/  HADD2.F32 R97, -RZ, R97.H1_H1 ;  /* 0x30000061ff617230 */ /* 0x000fe20000004100 */
[----:B------:R-:W-:Y:S01]  /*8220*/  F2FP.F16.E4M3.UNPACK_B R9, R8 ;  /* 0x00000008ff09723e */ /* 0x000fe200020006ff */
[----:B------:R-:W-:-:S02]  /*8230*/  HADD2.F32 R105, -RZ, R96.H0_H0 ;  /* 0x20000060ff697230 */ /* 0x000fc40000004100 */
[----:B------:R-:W-:Y:S01]  /*8240*/  FMUL.FTZ R111, R43, R106 ;  /* 0x0000006a2b6f7220 */ /* 0x000fe20000410000 */
[--C-:B------:R-:W-:Y:S01]  /*8250*/  HADD2.F32 R8, -RZ, R44.reuse.H0_H0 ;  /* 0x2000002cff087230 */ /* 0x100fe20000004100 */
[----:B------:R-:W-:Y:S01]  /*8260*/  F2FP.SATFINITE.E4M3.F32.PACK_AB_MERGE_C R10, R107, R10, RZ ;  /* 0x0000000a6b0a723e */ /* 0x000fe200048070ff */
[----:B------:R-:W-:Y:S02]  /*8270*/  HADD2.F32 R93, -RZ, R47.H0_H0 ;  /* 0x2000002fff5d7230 */ /* 0x000fe40000004100 */
[----:B------:R-:W-:Y:S01]  /*8280*/  FMUL.FTZ R108, R46, R105 ;  /* 0x000000692e6c7220 */ /* 0x000fe20000410000 */
[----:B------:R-:W-:Y:S02]  /*8290*/  HADD2.F32 R44, -RZ, R44.H1_H1 ;  /* 0x3000002cff2c7230 */ /* 0x000fe40000004100 */
[C---:B------:R-:W-:Y:S01]  /*82a0*/  FMUL.FTZ R112, R8.reuse, R106 ;  /* 0x0000006a08707220 */ /* 0x040fe20000410000 */
[----:B------:R-:W-:Y:S02]  /*82b0*/  HADD2.F32 R11, -RZ, R11.H1_H1 ;  /* 0x3000000bff0b7230 */ /* 0x000fe40000004100 */
[----:B------:R-:W-:Y:S01]  /*82c0*/  FFMA.FTZ R111, R8, R93, R111 ;  /* 0x0000005d086f7223 */ /* 0x000fe2000001006f */
[----:B------:R-:W-:-:S02]  /*82d0*/  HADD2.F32 R15, -RZ, R42.H0_H0 ;  /* 0x2000002aff0f7230 */ /* 0x000fc40000004100 */
[-C--:B------:R-:W-:Y:S01]  /*82e0*/  FMUL.FTZ R8, R44, R97.reuse ;  /* 0x000000612c087220 */ /* 0x080fe20000410000 */
[----:B------:R-:W-:Y:S02]  /*82f0*/  HADD2.F32 R92, -RZ, R9.H0_H0 ;  /* 0x20000009ff5c7230 */ /* 0x000fe40000004100 */
[----:B------:R-:W-:Y:S01]  /*8300*/  FMUL.FTZ R97, R11, R97 ;  /* 0x000000610b617220 */ /* 0x000fe20000410000 */
[----:B------:R-:W-:Y:S02]  /*8310*/  HADD2.F32 R45, -RZ, R45.H1_H1 ;  /* 0x3000002dff2d7230 */ /* 0x000fe40000004100 */
[C---:B------:R-:W-:Y:S01]  /*8320*/  FMUL.FTZ R105, R15.reuse, R105 ;  /* 0x000000690f697220 */ /* 0x040fe20000410000 */
[----:B------:R-:W-:Y:S02]  /*8330*/  HADD2.F32 R96, -RZ, R96.H1_H1 ;  /* 0x30000060ff607230 */ /* 0x000fe40000004100 */
[----:B------:R-:W-:Y:S01]  /*8340*/  FFMA.FTZ R108, R15, R92, -R108 ;  /* 0x0000005c0f6c7223 */ /* 0x000fe2000001086c */
[----:B------:R-:W-:-:S02]  /*8350*/  HADD2.F32 R47, -RZ, R47.H1_H1 ;  /* 0x3000002fff2f7230 */ /* 0x000fc40000004100 */
[----:B------:R-:W-:Y:S01]  /*8360*/  FFMA.FTZ R112, R43, R93, -R112 ;  /* 0x0000005d2b707223 */ /* 0x000fe20000010870 */
[----:B------:R-:W-:Y:S02]  /*8370*/  HADD2.F32 R42, -RZ, R42.H1_H1 ;  /* 0x3000002aff2a7230 */ /* 0x000fe40000004100 */
[-C--:B------:R-:W-:Y:S01]  /*8380*/  FMUL.FTZ R15, R45, R96.reuse ;  /* 0x000000602d0f7220 */ /* 0x080fe20000410000 */
[----:B------:R-:W-:Y:S02]  /*8390*/  HADD2.F32 R9, -RZ, R9.H1_H1 ;  /* 0x30000009ff097230 */ /* 0x000fe40000004100 */
[-C--:B------:R-:W-:Y:S01]  /*83a0*/  FFMA.FTZ R11, R11, R47.reuse, -R8 ;  /* 0x0000002f0b0b7223 */ /* 0x080fe20000010808 */
[----:B------:R-:W-:Y:S01]  /*83b0*/  FFMA.FTZ R44, R44, R47, R97 ;  /* 0x0000002f2c2c7223 */ /* 0x000fe20000010061 */
[----:B------:R-:W-:Y:S01]  /*83c0*/  FMUL.FTZ R96, R42, R96 ;  /* 0x000000602a607220 */ /* 0x000fe20000410000 */
[----:B------:R-:W-:Y:S01]  /*83d0*/  FFMA.FTZ R105, R46, R92, R105 ;  /* 0x0000005c2e697223 */ /* 0x000fe20000010069 */
[-C--:B------:R-:W-:Y:S01]  /*83e0*/  FFMA.FTZ R15, R42, R9.reuse, -R15 ;  /* 0x000000092a0f7223 */ /* 0x080fe2000001080f */
[----:B------:R-:W-:Y:S01]  /*83f0*/  F2FP.SATFINITE.E4M3.F32.PACK_AB_MERGE_C R11, R11, R112, RZ ;  /* 0x000000700b0b723e */ /* 0x000fe200048070ff */
        /* <DEDUP_REMOVED lines=9> */
[----:B------:R-:W-:-:S07]  /*8490*/  F2FP.SATFINITE.E4M3.F32.PACK_AB_MERGE_C R15, R96, R105, R44 ;  /* 0x00000069600f723e */ /* 0x000fce000480702c */
.L_x_1645:
[----:B------:R-:W-:Y:S05]  /*84a0*/  BSYNC B2 ;  /* 0x0000000000027941 */ /* 0x000fea0003800000 */
.L_x_1644:
[----:B0-----:R0:W-:Y:S04]  /*84b0*/  ST.E.128 desc[UR42][R32.64], R8 ;  /* 0x0000000820007985 */ /* 0x0011e8000c101d2a */
[----:B--2---:R0:W-:Y:S02]  /*84c0*/  @!P2 ST.E.128 desc[UR42][R34.64], R12 ;  /* 0x0000000c2200a985 */ /* 0x0041e4000c101d2a */
.L_x_1643:
[----:B------:R-:W-:Y:S05]  /*84d0*/  BSYNC B1 ;  /* 0x0000000000017941 */ /* 0x000fea0003800000 */
.L_x_1642:
[----:B------:R-:W-:-:S13]  /*84e0*/  ISETP.NE.AND P2, PT, R0, RZ, PT ;  /* 0x000000ff0000720c */ /* 0x000fda0003f45270 */
[----:B------:R-:W-:Y:S05]  /*84f0*/  @!P2 BRA `(.L_x_1609) ;  /* 0x0000001000d0a947 */ /* 0x000fea0003800000 */
[----:B------:R-:W-:Y:S01]  /*8500*/  ISETP.NE.AND P4, PT, R85, RZ, PT ;  /* 0x000000ff5500720c */ /* 0x000fe20003f85270 */
[----:B------:R-:W-:Y:S01]  /*8510*/  BSSY B1, `(.L_x_1646) ;  /* 0x00000e6000017945 */ /* 0x000fe20003800000 */
[C---:B----4-:R-:W-:Y:S02]  /*8520*/  IADD3 R28, P2, R56.reuse, R101, RZ ;  /* 0x00000065381c7210 */ /* 0x050fe40007f5e0ff */
[----:B------:R-:W-:Y:S02]  /*8530*/  SEL R110, R65, R110, !P4 ;  /* 0x0000006e416e7207 */ /* 0x000fe40006000000 */
[----:B---3--:R-:W-:Y:S02]  /*8540*/  LEA.HI.X.SX32 R29, R56, R99, 0x1, P2 ;  /* 0x00000063381d7211 */ /* 0x008fe400010f0eff */
[----:B0-----:R-:W-:Y:S02]  /*8550*/  SHF.R.S32.HI R9, RZ, 0x1f, R110 ;  /* 0x0000001fff097819 */ /* 0x001fe4000001146e */
[----:B------:R-:W-:-:S02]  /*8560*/  ISETP.GE.AND P2, PT, R80, R95, PT ;  /* 0x0000005f5000720c */ /* 0x000fc40003f46270 */
[----:B------:R-:W-:-:S04]  /*8570*/  LEA.HI R9, R9, R110, RZ, 0x5 ;  /* 0x0000006e09097211 */ /* 0x000fc800078f28ff */
[----:B------:R-:W-:-:S04]  /*8580*/  SHF.R.S32.HI R8, RZ, 0x5, R9 ;  /* 0x00000005ff087819 */ /* 0x000fc80000011409 */
[----:B------:R-:W-:-:S04]  /*8590*/  LEA.HI.SX32 R8, R75, R8, 0x1c ;  /* 0x000000084b087211 */ /* 0x000fc800078fe2ff */
[----:B------:R-:W-:Y:S01]  /*85a0*/  SHF.R.S32.HI R9, RZ, 0x1f, R8 ;  /* 0x0000001fff097819 */ /* 0x000fe20000011408 */
[----:B------:R-:W-:-:S03]  /*85b0*/  IMAD.SHL.U32 R30, R8, 0x10, RZ ;  /* 0x00000010081e7824 */ /* 0x000fc600078e00ff */
[----:B------:R-:W-:Y:S02]  /*85c0*/  LEA.HI R8, R9, R8, RZ, 0x2 ;  /* 0x0000000809087211 */ /* 0x000fe400078f10ff */
[----:B------:R-:W-:-:S03]  /*85d0*/  LOP3.LUT R9, R181, 0x30, R30, 0xf8, !PT ;  /* 0x00000030b5097812 */ /* 0x000fc600078ef81e */
[----:B------:R-:W-:Y:S01]  /*85e0*/  IMAD.SHL.U32 R8, R8, 0x800, RZ ;  /* 0x0000080008087824 */ /* 0x000fe200078e00ff */
[----:B------:R-:W-:-:S04]  /*85f0*/  LOP3.LUT R9, R9, R182, RZ, 0x3c, !PT ;  /* 0x000000b609097212 */ /* 0x000fc800078e3cff */
[----:B------:R-:W-:-:S04]  /*8600*/  LOP3.LUT R8, R8, 0xffffe000, RZ, 0xc0, !PT ;  /* 0xffffe00008087812 */ /* 0x000fc800078ec0ff */
[----:B------:R-:W-:Y:S01]  /*8610*/  IADD3 R11, R9, R8, R183 ;  /* 0x00000008090b7210 */ /* 0x000fe20007ffe0b7 */
[----:B------:R-:W-:-:S04]  /*8620*/  IMAD R9, R22, 0x6000, R72 ;  /* 0x0000600016097824 */ /* 0x000fc800078e0248 */
[----:B------:R-:W-:Y:S02]  /*8630*/  IMAD R11, R22, 0x6000, R11 ;  /* 0x00006000160b7824 */ /* 0x000fe400078e020b */
[C---:B------:R-:W-:Y:S02]  /*8640*/  IMAD.IADD R9, R16.reuse, 0x1, R9 ;  /* 0x0000000110097824 */ /* 0x040fe400078e0209 */
[----:B------:R-:W-:-:S04]  /*8650*/  IMAD.IADD R12, R16, 0x1, R11 ;  /* 0x00000001100c7824 */ /* 0x000fc800078e020b */
[----:B------:R-:W0:Y:S04]  /*8660*/  LDS.128 R8, [R9+0x16400] ;  /* 0x0164000009087984 */ /* 0x000e280000000c00 */
[----:B------:R-:W2:Y:S01]  /*8670*/  LDS.128 R12, [R12+0x16400] ;  /* 0x016400000c0c7984 */ /* 0x000ea20000000c00 */
[----:B------:R-:W-:Y:S05]  /*8680*/  @P2 BRA `(.L_x_1647) ;  /* 0x0000000c00382947 */ /* 0x000fea0003800000 */
[----:B------:R-:W-:Y:S01]  /*8690*/  SHF.R.U32.HI R4, RZ, 0x8, R5 ;  /* 0x00000008ff047819 */ /* 0x000fe20000011605 */
[----:B--2---:R-:W-:Y:S01]  /*86a0*/  IMAD.MOV.U32 R34, RZ, RZ, R12 ;  /* 0x000000ffff227224 */ /* 0x004fe200078e000c */
[----:B------:R-:W-:Y:S01]  /*86b0*/  SHF.R.U32.HI R6, RZ, 0x8, R39 ;  /* 0x00000008ff067819 */ /* 0x000fe20000011627 */
[----:B0-----:R-:W-:Y:S01]  /*86c0*/  IMAD.MOV.U32 R31, RZ, RZ, R8 ;  /* 0x000000ffff1f7224 */ /* 0x001fe200078e0008 */
[----:B------:R-:W-:Y:S01]  /*86d0*/  SHF.R.U32.HI R41, RZ, 0x10, R5 ;  /* 0x00000010ff297819 */ /* 0x000fe20000011605 */
[----:B------:R-:W-:Y:S01]  /*86e0*/  IMAD.SHL.U32 R4, R4, 0x100, RZ ;  /* 0x0000010004047824 */ /* 0x000fe200078e00ff */
[----:B------:R-:W-:Y:S01]  /*86f0*/  LOP3.LUT R5, R5, 0xff0000ff, RZ, 0xc0, !PT ;  /* 0xff0000ff05057812 */ /* 0x000fe200078ec0ff */
[----:B------:R-:W-:Y:S01]  /*8700*/  IMAD.SHL.U32 R12, R6, 0x100, RZ ;  /* 0x00000100060c7824 */ /* 0x000fe200078e00ff */
[----:B------:R-:W-:Y:S01]  /*8710*/  SHF.R.U32.HI R36, RZ, 0x8, R7 ;  /* 0x00000008ff247819 */ /* 0x000fe20000011607 */
[----:B------:R-:W-:Y:S01]  /*8720*/  IMAD.U32 R6, R41, 0x10000, RZ ;  /* 0x0001000029067824 */ /* 0x000fe200078e00ff */
[----:B------:R-:W-:-:S02]  /*8730*/  SHF.R.U32.HI R32, RZ, 0x8, R37 ;  /* 0x00000008ff207819 */ /* 0x000fc40000011625 */
[----:B------:R-:W-:Y:S02]  /*8740*/  LOP3.LUT R35, R39, 0xff0000ff, RZ, 0xc0, !PT ;  /* 0xff0000ff27237812 */ /* 0x000fe400078ec0ff */
[----:B------:R-:W-:Y:S01]  /*8750*/  SHF.R.U32.HI R42, RZ, 0x10, R7 ;  /* 0x00000010ff2a7819 */ /* 0x000fe20000011607 */
[----:B------:R-:W-:Y:S01]  /*8760*/  IMAD.SHL.U32 R8, R32, 0x100, RZ ;  /* 0x0000010020087824 */ /* 0x000fe200078e00ff */
[----:B------:R-:W-:Y:S01]  /*8770*/  LOP3.LUT R5, R5, 0xff00, R4, 0xf8, !PT ;  /* 0x0000ff0005057812 */ /* 0x000fe200078ef804 */
[----:B------:R-:W-:Y:S01]  /*8780*/  IMAD.SHL.U32 R4, R36, 0x100, RZ ;  /* 0x0000010024047824 */ /* 0x000fe200078e00ff */
[----:B------:R-:W-:Y:S02]  /*8790*/  LOP3.LUT R7, R7, 0xff0000ff, RZ, 0xc0, !PT ;  /* 0xff0000ff07077812 */ /* 0x000fe400078ec0ff */
[----:B------:R-:W-:Y:S02]  /*87a0*/  LOP3.LUT R33, R37, 0xff0000ff, RZ, 0xc0, !PT ;  /* 0xff0000ff25217812 */ /* 0x000fe400078ec0ff */
[----:B------:R-:W-:-:S02]  /*87b0*/  LOP3.LUT R41, R35, 0xff00, R12, 0xf8, !PT ;  /* 0x0000ff0023297812 */ /* 0x000fc400078ef80c */
[----:B------:R-:W-:Y:S01]  /*87c0*/  LOP3.LUT R6, R5, 0xff0000, R6, 0xf8, !PT ;  /* 0x00ff000005067812 */ /* 0x000fe200078ef806 */
[----:B------:R-:W-:Y:S01]  /*87d0*/  IMAD.U32 R5, R42, 0x10000, RZ ;  /* 0x000100002a057824 */ /* 0x000fe200078e00ff */
[----:B------:R-:W-:Y:S02]  /*87e0*/  F2FP.F16.E4M3.UNPACK_B R36, R104.H1 ;  /* 0x00000068ff24723e */ /* 0x000fe400030006ff */
[----:B------:R-:W-:Y:S02]  /*87f0*/  F2FP.F16.E4M3.UNPACK_B R35, R34.H1 ;  /* 0x00000022ff23723e */ /* 0x000fe400030006ff */
[----:B------:R-:W-:Y:S02]  /*8800*/  F2FP.F16.E4M3.UNPACK_B R32, R31.H1 ;  /* 0x0000001fff20723e */ /* 0x000fe400030006ff */
[----:B------:R-:W-:Y:S01]  /*8810*/  SHF.R.U32.HI R40, RZ, 0x10, R37 ;  /* 0x00000010ff287819 */ /* 0x000fe20000011625 */
[----:B------:R-:W-:Y:S01]  /*8820*/  HADD2.F32 R12, -RZ, R35.H0_H0 ;  /* 0x20000023ff0c7230 */ /* 0x000fe20000004100 */
[----:B------:R-:W-:-:S02]  /*8830*/  SHF.R.U32.HI R38, RZ, 0x10, R39 ;  /* 0x00000010ff267819 */ /* 0x000fc40000011627 */
[----:B------:R-:W-:Y:S01]  /*8840*/  LOP3.LUT R4, R7, 0xff00, R4, 0xf8, !PT ;  /* 0x0000ff0007047812 */ /* 0x000fe200078ef804 */
[----:B------:R-:W-:Y:S01]  /*8850*/  HADD2.F32 R7, -RZ, R36.H0_H0 ;  /* 0x20000024ff077230 */ /* 0x000fe20000004100 */
[----:B------:R-:W-:Y:S01]  /*8860*/  LOP3.LUT R39, R33, 0xff00, R8, 0xf8, !PT ;  /* 0x0000ff0021277812 */ /* 0x000fe200078ef808 */
[----:B------:R-:W-:Y:S01]  /*8870*/  HADD2.F32 R8, -RZ, R32.H0_H0 ;  /* 0x20000020ff087230 */ /* 0x000fe20000004100 */
[----:B------:R-:W-:Y:S01]  /*8880*/  F2FP.F16.E4M3.UNPACK_B R33, R100.H1 ;  /* 0x00000064ff21723e */ /* 0x000fe200030006ff */
[----:B------:R-:W-:Y:S01]  /*8890*/  IMAD.U32 R38, R38, 0x10000, RZ ;  /* 0x0001000026267824 */ /* 0x000fe200078e00ff */
[----:B------:R-:W-:Y:S01]  /*88a0*/  LOP3.LUT R5, R4, 0xff0000, R5, 0xf8, !PT ;  /* 0x00ff000004057812 */ /* 0x000fe200078ef805 */
[----:B------:R-:W-:Y:S02]  /*88b0*/  IMAD.U32 R4, R40, 0x10000, RZ ;  /* 0x0001000028047824 */ /* 0x000fe400078e00ff */
[----:B------:R-:W-:Y:S01]  /*88c0*/  FMUL.FTZ R43, R12, R7 ;  /* 0x000000070c2b7220 */ /* 0x000fe20000410000 */
[----:B------:R-:W-:-:S02]  /*88d0*/  HADD2.F32 R37, -RZ, R33.H0_H0 ;  /* 0x20000021ff257230 */ /* 0x000fc40000004100 */
[C---:B------:R-:W-:Y:S01]  /*88e0*/  FMUL.FTZ R45, R8.reuse, R7 ;  /* 0x00000007082d7220 */ /* 0x040fe20000410000 */
[----:B------:R-:W-:Y:S01]  /*88f0*/  HADD2.F32 R36, -RZ, R36.H1_H1 ;  /* 0x30000024ff247230 */ /* 0x000fe20000004100 */
[----:B------:R-:W-:Y:S02]  /*8900*/  LOP3.LUT R7, R39, 0xff0000, R4, 0xf8, !PT ;  /* 0x00ff000027077812 */ /* 0x000fe400078ef804 */
[----:B------:R-:W-:Y:S01]  /*8910*/  LOP3.LUT R4, R41, 0xff0000, R38, 0xf8, !PT ;  /* 0x00ff000029047812 */ /* 0x000fe200078ef826 */
        /* <DEDUP_REMOVED lines=9> */
[----:B------:R-:W-:Y:S01]  /*89b0*/  FMUL.FTZ R42, R33, R36 ;  /* 0x00000024212a7220 */ /* 0x000fe20000410000 */
[----:B------:R-:W-:Y:S01]  /*89c0*/  F2FP.F16.E4M3.UNPACK_B R100, R100 ;  /* 0x00000064ff64723e */ /* 0x000fe200020006ff */
[----:B------:R-:W-:Y:S01]  /*89d0*/  FMUL.FTZ R40, R37, R36 ;  /* 0x0000002425287220 */ /* 0x000fe20000410000 */
[----:B------:R-:W-:Y:S02]  /*89e0*/  HADD2.F32 R36, -RZ, R34.H0_H0 ;  /* 0x20000022ff247230 */ /* 0x000fe40000004100 */
[----:B------:R-:W-:Y:S02]  /*89f0*/  HADD2.F32 R32, -RZ, R35.H0_H0 ;  /* 0x20000023ff207230 */ /* 0x000fe40000004100 */
[-C--:B------:R-:W-:Y:S01]  /*8a00*/  FFMA.FTZ R31, R33, R38.reuse, -R40 ;  /* 0x00000026211f7223 */ /* 0x080fe20000010828 */
[----:B------:R-:W-:Y:S01]  /*8a10*/  FFMA.FTZ R33, R37, R38, R42 ;  /* 0x0000002625217223 */ /* 0x000fe2000001002a */
[----:B------:R-:W-:Y:S02]  /*8a20*/  HADD2.F32 R39, -RZ, R100.H0_H0 ;  /* 0x20000064ff277230 */ /* 0x000fe40000004100 */
[----:B------:R-:W-:Y:S01]  /*8a30*/  FMUL.FTZ R43, R36, R41 ;  /* 0x00000029242b7220 */ /* 0x000fe20000410000 */
[----:B------:R-:W-:-:S02]  /*8a40*/  HADD2.F32 R104, -RZ, R104.H1_H1 ;  /* 0x30000068ff687230 */ /* 0x000fc40000004100 */
[----:B------:R-:W-:Y:S01]  /*8a50*/  FMUL.FTZ R41, R32, R41 ;  /* 0x0000002920297220 */ /* 0x000fe20000410000 */
[----:B------:R-:W-:Y:S01]  /*8a60*/  HADD2.F32 R37, -RZ, R34.H1_H1 ;  /* 0x30000022ff257230 */ /* 0x000fe20000004100 */
[----:B------:R-:W-:Y:S01]  /*8a70*/  F2FP.F16.E4M3.UNPACK_B R38, R14.H1 ;  /* 0x0000000eff26723e */ /* 0x000fe200030006ff */
[----:B------:R-:W-:Y:S02]  /*8a80*/  HADD2.F32 R35, -RZ, R35.H1_H1 ;  /* 0x30000023ff237230 */ /* 0x000fe40000004100 */
[----:B------:R-:W-:Y:S01]  /*8a90*/  FFMA.FTZ R34, R36, R39, R41 ;  /* 0x0000002724227223 */ /* 0x000fe20000010029 */
[----:B------:R-:W-:Y:S02]  /*8aa0*/  HADD2.F32 R100, -RZ, R100.H1_H1 ;  /* 0x30000064ff647230 */ /* 0x000fe40000004100 */
[-C--:B------:R-:W-:Y:S01]  /*8ab0*/  FMUL.FTZ R40, R37, R104.reuse ;  /* 0x0000006825287220 */ /* 0x080fe20000410000 */
[----:B------:R-:W-:Y:S01]  /*8ac0*/  F2FP.F16.E4M3.UNPACK_B R36, R103.H1 ;  /* 0x00000067ff24723e */ /* 0x000fe200030006ff */
[----:B------:R-:W-:Y:S01]  /*8ad0*/  FFMA.FTZ R32, R32, R39, -R43 ;  /* 0x0000002720207223 */ /* 0x000fe2000001082b */
[C---:B------:R-:W-:Y:S01]  /*8ae0*/  FMUL.FTZ R104, R35.reuse, R104 ;  /* 0x0000006823687220 */ /* 0x040fe20000410000 */
[----:B------:R-:W-:Y:S01]  /*8af0*/  FFMA.FTZ R43, R35, R100, -R40 ;  /* 0x00000064232b7223 */ /* 0x000fe20000010828 */
[----:B------:R-:W-:Y:S01]  /*8b00*/  F2FP.F16.E4M3.UNPACK_B R40, R102.H1 ;  /* 0x00000066ff28723e */ /* 0x000fe200030006ff */
[----:B------:R-:W-:Y:S01]  /*8b10*/  HADD2.F32 R41, -RZ, R36.H0_H0 ;  /* 0x20000024ff297230 */ /* 0x000fe20000004100 */
[----:B------:R-:W-:Y:S01]  /*8b20*/  F2FP.F16.E4M3.UNPACK_B R35, R10.H1 ;  /* 0x0000000aff23723e */ /* 0x000fe200030006ff */
[----:B------:R-:W-:-:S02]  /*8b30*/  HADD2.F32 R39, -RZ, R38.H0_H0 ;  /* 0x20000026ff277230 */ /* 0x000fc40000004100 */
[----:B------:R-:W-:Y:S01]  /*8b40*/  FFMA.FTZ R45, R37, R100, R104 ;  /* 0x00000064252d7223 */ /* 0x000fe20000010068 */
[----:B------:R-:W-:Y:S01]  /*8b50*/  HADD2.F32 R42, -RZ, R36.H1_H1 ;  /* 0x30000024ff2a7230 */ /* 0x000fe20000004100 */
[----:B------:R-:W-:Y:S01]  /*8b60*/  F2FP.F16.E4M3.UNPACK_B R103, R103 ;  /* 0x00000067ff67723e */ /* 0x000fe200020006ff */
[--C-:B------:R-:W-:Y:S02]  /*8b70*/  HADD2.F32 R36, -RZ, R35.reuse.H0_H0 ;  /* 0x20000023ff247230 */ /* 0x100fe40000004100 */
[-C--:B------:R-:W-:Y:S01]  /*8b80*/  FMUL.FTZ R47, R39, R41.reuse ;  /* 0x00000029272f7220 */ /* 0x080fe20000410000 */
[----:B------:R-:W-:Y:S01]  /*8b90*/  HADD2.F32 R37, -RZ, R40.H0_H0 ;  /* 0x20000028ff257230 */ /* 0x000fe20000004100 */
[----:B------:R-:W-:Y:S01]  /*8ba0*/  F2FP.F16.E4M3.UNPACK_B R10, R10 ;  /* 0x0000000aff0a723e */ /* 0x000fe200020006ff */
[----:B------:R-:W-:Y:S02]  /*8bb0*/  HADD2.F32 R38, -RZ, R38.H1_H1 ;  /* 0x30000026ff267230 */ /* 0x000fe40000004100 */
[----:B------:R-:W-:Y:S01]  /*8bc0*/  FMUL.FTZ R46, R36, R41 ;  /* 0x00000029242e7220 */ /* 0x000fe20000410000 */
[----:B------:R-:W-:-:S02]  /*8bd0*/  HADD2.F32 R35, -RZ, R35.H1_H1 ;  /* 0x30000023ff237230 */ /* 0x000fc40000004100 */
[-C--:B------:R-:W-:Y:S01]  /*8be0*/  FFMA.FTZ R44, R36, R37.reuse, -R47 ;  /* 0x00000025242c7223 */ /* 0x080fe2000001082f */
[----:B------:R-:W-:Y:S02]  /*8bf0*/  HADD2.F32 R40, -RZ, R40.H1_H1 ;  /* 0x30000028ff287230 */ /* 0x000fe40000004100 */
[CC--:B------:R-:W-:Y:S01]  /*8c00*/  FMUL.FTZ R36, R38.reuse, R42.reuse ;  /* 0x0000002a26247220 */ /* 0x0c0fe20000410000 */
[----:B------:R-:W-:Y:S01]  /*8c10*/  FFMA.FTZ R46, R39, R37, R46 ;  /* 0x00000025272e7223 */ /* 0x000fe2000001002e */
[C---:B------:R-:W-:Y:S01]  /*8c20*/  FMUL.FTZ R41, R35.reuse, R42 ;  /* 0x0000002a23297220 */ /* 0x040fe20000410000 */
[----:B------:R-:W-:Y:S01]  /*8c30*/  F2FP.F16.E4M3.UNPACK_B R102, R102 ;  /* 0x00000066ff66723e */ /* 0x000fe200020006ff */
[----:B------:R-:W-:Y:S01]  /*8c40*/  FFMA.FTZ R93, R35, R40, -R36 ;  /* 0x00000028235d7223 */ /* 0x000fe20000010824 */
[----:B------:R-:W-:Y:S01]  /*8c50*/  F2FP.F16.E4M3.UNPACK_B R35, R14 ;  /* 0x0000000eff23723e */ /* 0x000fe200020006ff */
[----:B------:R-:W-:Y:S02]  /*8c60*/  HADD2.F32 R39, -RZ, R103.H0_H0 ;  /* 0x20000067ff277230 */ /* 0x000fe40000004100 */
[----:B------:R-:W-:Y:S01]  /*8c70*/  FFMA.FTZ R95, R38, R40, R41 ;  /* 0x00000028265f7223 */ /* 0x000fe20000010029 */
[----:B------:R-:W-:Y:S01]  /*8c80*/  HADD2.F32 R14, -RZ, R10.H0_H0 ;  /* 0x2000000aff0e7230 */ /* 0x000fe20000004100 */
[----:B------:R-:W-:Y:S01]  /*8c90*/  F2FP.SATFINITE.E4M3.F32.PACK_AB_MERGE_C R8, R31, R8, RZ ;  /* 0x000000081f08723e */ /* 0x000fe200048070ff */
[----:B------:R-:W-:Y:S01]  /*8ca0*/  HADD2.F32 R36, -RZ, R35.H0_H0 ;  /* 0x20000023ff247230 */ /* 0x000fe20000004100 */
[----:B------:R-:W-:Y:S01]  /*8cb0*/  F2FP.SATFINITE.E4M3.F32.PACK_AB_MERGE_C R12, R33, R12, RZ ;  /* 0x0000000c210c723e */ /* 0x000fe200048070ff */
[----:B------:R-:W-:Y:S01]  /*8cc0*/  HADD2.F32 R37, -RZ, R102.H0_H0 ;  /* 0x20000066ff257230 */ /* 0x000fe20000004100 */
[----:B------:R-:W-:Y:S01]  /*8cd0*/  F2FP.SATFINITE.E4M3.F32.PACK_AB_MERGE_C R8, R43, R32, R8 ;  /* 0x000000202b08723e */ /* 0x000fe20004807008 */
[----:B------:R-:W-:-:S02]  /*8ce0*/  HADD2.F32 R103, -RZ, R103.H1_H1 ;  /* 0x30000067ff677230 */ /* 0x000fc40000004100 */
[-C--:B------:R-:W-:Y:S01]  /*8cf0*/  FMUL.FTZ R41, R36, R39.reuse ;  /* 0x0000002724297220 */ /* 0x080fe20000410000 */
[----:B------:R-:W-:Y:S02]  /*8d00*/  HADD2.F32 R35, -RZ, R35.H1_H1 ;  /* 0x30000023ff237230 */ /* 0x000fe40000004100 */
[C---:B------:R-:W-:Y:S01]  /*8d10*/  FMUL.FTZ R39, R14.reuse, R39 ;  /* 0x000000270e277220 */ /* 0x040fe20000410000 */
[----:B------:R-:W-:Y:S02]  /*8d20*/  HADD2.F32 R10, -RZ, R10.H1_H1 ;  /* 0x3000000aff0a7230 */ /* 0x000fe40000004100 */
[----:B------:R-:W-:Y:S01]  /*8d30*/  FFMA.FTZ R41, R14, R37, -R41 ;  /* 0x000000250e297223 */ /* 0x000fe20000010829 */
[----:B------:R-:W-:Y:S02]  /*8d40*/  HADD2.F32 R102, -RZ, R102.H1_H1 ;  /* 0x30000066ff667230 */ /* 0x000fe40000004100 */
[C---:B------:R-:W-:Y:S01]  /*8d50*/  FMUL.FTZ R47, R35.reuse, R103 ;  /* 0x00000067232f7220 */ /* 0x040fe20000410000 */
[----:B------:R-:W-:Y:S01]  /*8d60*/  FFMA.FTZ R14, R36, R37, R39 ;  /* 0x00000025240e7223 */ /* 0x000fe20000010027 */
[C---:B------:R-:W-:Y:S01]  /*8d70*/  FMUL.FTZ R38, R10.reuse, R103 ;  /* 0x000000670a267220 */ /* 0x040fe20000410000 */
[----:B------:R-:W-:Y:S01]  /*8d80*/  F2FP.F16.E4M3.UNPACK_B R33, R13 ;  /* 0x0000000dff21723e */ /* 0x000fe200020006ff */
[-C--:B------:R-:W-:Y:S01]  /*8d90*/  FFMA.FTZ R10, R10, R102.reuse, -R47 ;  /* 0x000000660a0a7223 */ /* 0x080fe2000001082f */
[----:B------:R-:W-:Y:S01]  /*8da0*/  F2FP.F16.E4M3.UNPACK_B R39, R7 ;  /* 0x00000007ff27723e */ /* 0x000fe200020006ff */
[----:B------:R-:W-:Y:S01]  /*8db0*/  FFMA.FTZ R47, R35, R102, R38 ;  /* 0x00000066232f7223 */ /* 0x000fe20000010026 */
[-C--:B------:R-:W-:Y:S01]  /*8dc0*/  F2FP.F16.E4M3.UNPACK_B R32, R9.reuse ;  /* 0x00000009ff20723e */ /* 0x080fe200020006ff */
[----:B------:R-:W-:Y:S01]  /*8dd0*/  HADD2.F32 R35, -RZ, R33.H0_H0 ;  /* 0x20000021ff237230 */ /* 0x000fe20000004100 */
[----:B------:R-:W-:Y:S01]  /*8de0*/  F2FP.SATFINITE.E4M3.F32.PACK_AB_MERGE_C R12, R45, R34, R12 ;  /* 0x000000222d0c723e */ /* 0x000fe2000480700c */
[----:B------:R-:W-:Y:S01]  /*8df0*/  HADD2.F32 R34, -RZ, R39.H0_H0 ;  /* 0x20000027ff227230 */ /* 0x000fe20000004100 */
[----:B------:R-:W-:Y:S01]  /*8e00*/  F2FP.F16.E4M3.UNPACK_B R37, R6 ;  /* 0x00000006ff25723e */ /* 0x000fe200020006ff */
[----:B------:R-:W-:Y:S01]  /*8e10*/  HADD2.F32 R31, -RZ, R32.H0_H0 ;  /* 0x20000020ff1f7230 */ /* 0x000fe20000004100 */
[----:B------:R-:W-:Y:S01]  /*8e20*/  F2FP.F16.E4M3.UNPACK_B R9, R9.H1 ;  /* 0x00000009ff09723e */ /* 0x000fe200030006ff */
[----:B------:R-:W-:-:S02]  /*8e30*/  HADD2.F32 R36, -RZ, R33.H1_H1 ;  /* 0x30000021ff247230 */ /* 0x000fc40000004100 */
[-C--:B------:R-:W-:Y:S01]  /*8e40*/  FMUL.FTZ R40, R35, R34.reuse ;  /* 0x0000002223287220 */ /* 0x080fe20000410000 */
[----:B------:R-:W-:Y:S02]  /*8e50*/  HADD2.F32 R38, -RZ, R37.H0_H0 ;  /* 0x20000025ff267230 */ /* 0x000fe40000004100 */
[C---:B------:R-:W-:Y:S01]  /*8e60*/  FMUL.FTZ R42, R31.reuse, R34 ;  /* 0x000000221f2a7220 */ /* 0x040fe20000410000 */
[----:B------:R-:W-:Y:S01]  /*8e70*/  HADD2.F32 R39, -RZ, R39.H1_H1 ;  /* 0x30000027ff277230 */ /* 0x000fe20000004100 */
[----:B------:R-:W-:Y:S01]  /*8e80*/  F2FP.F16.E4M3.UNPACK_B R33, R13.H1 ;  /* 0x0000000dff21723e */ /* 0x000fe200030006ff */
[----:B------:R-:W-:Y:S02]  /*8e90*/  HADD2.F32 R34, -RZ, R32.H1_H1 ;  /* 0x30000020ff227230 */ /* 0x000fe40000004100 */
[-C--:B------:R-:W-:Y:S01]  /*8ea0*/  FFMA.FTZ R31, R31, R38.reuse, -R40 ;  /* 0x000000261f1f7223 */ /* 0x080fe20000010828 */
[----:B------:R-:W-:Y:S01]  /*8eb0*/  FFMA.FTZ R32, R35, R38, R42 ;  /* 0x0000002623207223 */ /* 0x000fe2000001002a */
[----:B------:R-:W-:-:S02]  /*8ec0*/  HADD2.F32 R37, -RZ, R37.H1_H1 ;  /* 0x30000025ff257230 */ /* 0x000fc40000004100 */
[----:B------:R-:W-:Y:S01]  /*8ed0*/  FMUL.FTZ R35, R36, R39 ;  /* 0x0000002724237220 */ /* 0x000fe20000410000 */
[----:B------:R-:W-:Y:S01]  /*8ee0*/  F2FP.F16.E4M3.UNPACK_B R38, R7.H1 ;  /* 0x00000007ff26723e */ /* 0x000fe200030006ff */
[C---:B------:R-:W-:Y:S01]  /*8ef0*/  FMUL.FTZ R39, R34.reuse, R39 ;  /* 0x0000002722277220 */ /* 0x040fe20000410000 */
[----:B------:R-:W-:Y:S01]  /*8f00*/  F2FP.SATFINITE.E4M3.F32.PACK_AB_MERGE_C R44, R93, R44, RZ ;  /* 0x0000002c5d2c723e */ /* 0x000fe200048070ff */
[----:B------:R-:W-:Y:S01]  /*8f10*/  FFMA.FTZ R34, R34, R37, -R35 ;  /* 0x0000002522227223 */ /* 0x000fe20000010823 */
[----:B------:R-:W-:Y:S01]  /*8f20*/  HADD2.F32 R35, -RZ, R33.H0_H0 ;  /* 0x20000021ff237230 */ /* 0x000fe20000004100 */
[----:B------:R-:W-:Y:S01]  /*8f30*/  F2FP.F16.E4M3.UNPACK_B R6, R6.H1 ;  /* 0x00000006ff06723e */ /* 0x000fe200030006ff */
[----:B------:R-:W-:Y:S01]  /*8f40*/  HADD2.F32 R40, -RZ, R38.H0_H0 ;  /* 0x20000026ff287230 */ /* 0x000fe20000004100 */
[----:B------:R-:W-:Y:S01]  /*8f50*/  F2FP.SATFINITE.E4M3.F32.PACK_AB_MERGE_C R10, R10, R41, R44 ;  /* 0x000000290a0a723e */ /* 0x000fe2000480702c */
[----:B------:R-:W-:Y:S02]  /*8f60*/  HADD2.F32 R13, -RZ, R9.H0_H0 ;  /* 0x20000009ff0d7230 */ /* 0x000fe40000004100 */
[----:B------:R-:W-:Y:S01]  /*8f70*/  FFMA.FTZ R7, R36, R37, R39 ;  /* 0x0000002524077223 */ /* 0x000fe20000010027 */
[----:B------:R-:W-:-:S02]  /*8f80*/  HADD2.F32 R33, -RZ, R33.H1_H1 ;  /* 0x30000021ff217230 */ /* 0x000fc40000004100 */
[-C--:B------:R-:W-:Y:S01]  /*8f90*/  FMUL.FTZ R44, R35, R40.reuse ;  /* 0x00000028232c7220 */ /* 0x080fe20000410000 */
[----:B------:R-:W-:Y:S02]  /*8fa0*/  HADD2.F32 R42, -RZ, R38.H1_H1 ;  /* 0x30000026ff2a7230 */ /* 0x000fe40000004100 */
[----:B------:R-:W-:Y:S01]  /*8fb0*/  FMUL.FTZ R40, R13, R40 ;  /* 0x000000280d287220 */ /* 0x000fe20000410000 */
[--C-:B------:R-:W-:Y:S01]  /*8fc0*/  HADD2.F32 R36, -RZ, R6.reuse.H0_H0 ;  /* 0x20000006ff247230 */ /* 0x100fe20000004100 */
[----:B------:R-:W-:Y:S01]  /*8fd0*/  F2FP.SATFINITE.E4M3.F32.PACK_AB_MERGE_C R46, R95, R46, RZ ;  /* 0x0000002e5f2e723e */ /* 0x000fe200048070ff */
[----:B------:R-:W-:Y:S01]  /*8fe0*/  HADD2.F32 R9, -RZ, R9.H1_H1 ;  /* 0x30000009ff097230 */ /* 0x000fe20000004100 */
[----:B------:R-:W-:Y:S01]  /*8ff0*/  F2FP.F16.E4M3.UNPACK_B R39, R4 ;  /* 0x00000004ff27723e */ /* 0x000fe200020006ff */
[----:B------:R-:W-:Y:S02]  /*9000*/  HADD2.F32 R38, -RZ, R6.H1_H1 ;  /* 0x30000006ff267230 */ /* 0x000fe40000004100 */
[----:B------:R-:W-:Y:S01]  /*9010*/  FMUL.FTZ R6, R33, R42 ;  /* 0x0000002a21067220 */ /* 0x000fe20000410000 */
[-C--:B------:R-:W-:Y:S01]  /*9020*/  FFMA.FTZ R43, R35, R36.reuse, R40 ;  /* 0x00000024232b7223 */ /* 0x080fe20000010028 */
[----:B------:R-:W-:Y:S01]  /*9030*/  F2FP.F16.E4M3.UNPACK_B R35, R15 ;  /* 0x0000000fff23723e */ /* 0x000fe200020006ff */
[----:B------:R-:W-:Y:S01]  /*9040*/  FFMA.FTZ R44, R13, R36, -R44 ;  /* 0x000000240d2c7223 */ /* 0x000fe2000001082c */
[C---:B------:R-:W-:Y:S01]  /*9050*/  FFMA.FTZ R45, R9.reuse, R38, -R6 ;  /* 0x00000026092d7223 */ /* 0x040fe20000010806 */
[----:B------:R-:W-:Y:S01]  /*9060*/  F2FP.F16.E4M3.UNPACK_B R6, R11 ;  /* 0x0000000bff06723e */ /* 0x000fe200020006ff */
[----:B------:R-:W-:Y:S01]  /*9070*/  FMUL.FTZ R42, R9, R42 ;  /* 0x0000002a092a7220 */ /* 0x000fe20000410000 */
[----:B------:R-:W-:-:S02]  /*9080*/  F2FP.F16.E4M3.UNPACK_B R15, R15.H1 ;  /* 0x0000000fff0f723e */ /* 0x000fc400030006ff */
        /* <DEDUP_REMOVED lines=8> */
[----:B------:R-:W-:Y:S01]  /*9110*/  F2FP.SATFINITE.E4M3.F32.PACK_AB_MERGE_C R14, R47, R14, R46 ;  /* 0x0000000e2f0e723e */ /* 0x000fe2000480702e */
[----:B------:R-:W-:Y:S01]  /*9120*/  FFMA.FTZ R46, R33, R38, R42 ;  /* 0x00000026212e7223 */ /* 0x000fe2000001002a */
[----:B------:R-:W-:-:S02]  /*9130*/  HADD2.F32 R33, -RZ, R35.H0_H0 ;  /* 0x20000023ff217230 */ /* 0x000fc40000004100 */
[CC--:B------:R-:W-:Y:S01]  /*9140*/  FMUL.FTZ R96, R4.reuse, R41.reuse ;  /* 0x0000002904607220 */ /* 0x0c0fe20000410000 */
[----:B------:R-:W-:Y:S02]  /*9150*/  HADD2.F32 R42, -RZ, R39.H0_H0 ;  /* 0x20000027ff2a7230 */ /* 0x000fe40000004100 */
[----:B------:R-:W-:Y:S01]  /*9160*/  FMUL.FTZ R41, R13, R41 ;  /* 0x000000290d297220 */ /* 0x000fe20000410000 */
[----:B------:R-:W-:Y:S01]  /*9170*/  HADD2.F32 R37, -RZ, R5.H0_H0 ;  /* 0x20000005ff257230 */ /* 0x000fe20000004100 */
[----:B------:R-:W-:Y:S01]  /*9180*/  F2FP.SATFINITE.E4M3.F32.PACK_AB_MERGE_C R44, R45, R44, RZ ;  /* 0x0000002c2d2c723e */ /* 0x000fe200048070ff */
[----:B------:R-:W-:Y:S02]  /*9190*/  HADD2.F32 R15, -RZ, R15.H1_H1 ;  /* 0x3000000fff0f7230 */ /* 0x000fe40000004100 */
[----:B------:R-:W-:Y:S01]  /*91a0*/  FMUL.FTZ R92, R33, R42 ;  /* 0x0000002a215c7220 */ /* 0x000fe20000410000 */
[----:B------:R-:W-:Y:S02]  /*91b0*/  HADD2.F32 R40, -RZ, R40.H1_H1 ;  /* 0x30000028ff287230 */ /* 0x000fe40000004100 */
[----:B------:R-:W-:Y:S01]  /*91c0*/  FFMA.FTZ R41, R4, R37, R41 ;  /* 0x0000002504297223 */ /* 0x000fe20000010029 */
[----:B------:R-:W-:-:S02]  /*91d0*/  HADD2.F32 R11, -RZ, R11.H1_H1 ;  /* 0x3000000bff0b7230 */ /* 0x000fc40000004100 */
[----:B------:R-:W-:Y:S01]  /*91e0*/  FMUL.FTZ R42, R9, R42 ;  /* 0x0000002a092a7220 */ /* 0x000fe20000410000 */
[----:B------:R-:W-:Y:S02]  /*91f0*/  HADD2.F32 R38, -RZ, R36.H0_H0 ;  /* 0x20000024ff267230 */ /* 0x000fe40000004100 */
        /* <DEDUP_REMOVED lines=8> */
[----:B------:R-:W-:Y:S01]  /*9280*/  FFMA.FTZ R96, R13, R37, -R96 ;  /* 0x000000250d607223 */ /* 0x000fe20000010860 */
[----:B------:R-:W-:Y:S02]  /*9290*/  HADD2.F32 R36, -RZ, R36.H1_H1 ;  /* 0x30000024ff247230 */ /* 0x000fe40000004100 */
[-C--:B------:R-:W-:Y:S01]  /*92a0*/  FMUL.FTZ R5, R35, R39.reuse ;  /* 0x0000002723057220 */ /* 0x080fe20000410000 */
[C---:B------:R-:W-:Y:S01]  /*92b0*/  FMUL.FTZ R38, R6.reuse, R39 ;  /* 0x0000002706267220 */ /* 0x040fe20000410000 */
[-C--:B------:R-:W-:Y:S01]  /*92c0*/  FFMA.FTZ R11, R11, R4.reuse, -R100 ;  /* 0x000000040b0b7223 */ /* 0x080fe20000010864 */
[----:B------:R-:W-:Y:S01]  /*92d0*/  FFMA.FTZ R40, R15, R4, R40 ;  /* 0x000000040f287223 */ /* 0x000fe20000010028 */
[-C--:B------:R-:W-:Y:S01]  /*92e0*/  FFMA.FTZ R5, R6, R36.reuse, -R5 ;  /* 0x0000002406057223 */ /* 0x080fe20000010805 */
[----:B------:R-:W-:Y:S01]  /*92f0*/  FFMA.FTZ R35, R35, R36, R38 ;  /* 0x0000002423237223 */ /* 0x000fe20000010026 */
[----:B------:R-:W-:-:S02]  /*9300*/  F2FP.SATFINITE.E4M3.F32.PACK_AB_MERGE_C R43, R46, R43, RZ ;  /* 0x0000002b2e2b723e */ /* 0x000fc400048070ff */
[----:B------:R-:W-:Y:S02]  /*9310*/  F2FP.SATFINITE.E4M3.F32.PACK_AB_MERGE_C R11, R11, R96, RZ ;  /* 0x000000600b0b723e */ /* 0x000fe400048070ff */
[----:B------:R-:W-:Y:S02]  /*9320*/  F2FP.SATFINITE.E4M3.F32.PACK_AB_MERGE_C R40, R40, R41, RZ ;  /* 0x000000292828723e */ /* 0x000fe400048070ff */
[----:B------:R-:W-:Y:S02]  /*9330*/  F2FP.SATFINITE.E4M3.F32.PACK_AB_MERGE_C R9, R34, R31, R44 ;  /* 0x0000001f2209723e */ /* 0x000fe4000480702c */
[----:B------:R-:W-:Y:S02]  /*9340*/  F2FP.SATFINITE.E4M3.F32.PACK_AB_MERGE_C R11, R5, R92, R11 ;  /* 0x0000005c050b723e */ /* 0x000fe4000480700b */
[----:B------:R-:W-:Y:S02]  /*9350*/  F2FP.SATFINITE.E4M3.F32.PACK_AB_MERGE_C R13, R7, R32, R43 ;  /* 0x00000020070d723e */ /* 0x000fe4000480702b */
[----:B------:R-:W-:-:S07]  /*9360*/  F2FP.SATFINITE.E4M3.F32.PACK_AB_MERGE_C R15, R35, R42, R40 ;  /* 0x0000002a230f723e */ /* 0x000fce0004807028 */
.L_x_1647:
[----:B------:R-:W-:Y:S05]  /*9370*/  BSYNC B1 ;  /* 0x0000000000017941 */ /* 0x000fea0003800000 */
.L_x_1646:
[----:B0-----:R0:W-:Y:S01]  /*9380*/  ST.E.128 desc[UR42][R28.64], R8 ;  /* 0x000000081c007985 */ /* 0x0011e2000c101d2a */
[----:B------:R-:W-:-:S13]  /*9390*/  ISETP.GE.AND P2, PT, R30, R98, PT ;  /* 0x000000621e00720c */ /* 0x000fda0003f46270 */
[----:B------:R-:W-:Y:S05]  /*93a0*/  @P2 BRA `(.L_x_1609) ;  /* 0x0000000400242947 */ /* 0x000fea0003800000 */
[----:B------:R-:W-:-:S04]  /*93b0*/  IADD3 R4, P2, R101, R30, RZ ;  /* 0x0000001e65047210 */ /* 0x000fc80007f5e0ff */
[----:B------:R-:W-:-:S05]  /*93c0*/  LEA.HI.X.SX32 R5, R30, R99, 0x1, P2 ;  /* 0x000000631e057211 */ /* 0x000fca00010f0eff */
[----:B--2---:R2:W-:Y:S01]  /*93d0*/  ST.E.128 desc[UR42][R4.64], R12 ;  /* 0x0000000c04007985 */ /* 0x0045e2000c101d2a */
[----:B------:R-:W-:Y:S05]  /*93e0*/  BRA `(.L_x_1609) ;  /* 0x0000000400147947 */ /* 0x000fea0003800000 */
.L_x_1601:
[----:B------:R-:W-:-:S06]  /*93f0*/  UISETP.NE.AND UP0, UPT, UR40, 0x3, UPT ;  /* 0x000000032800788c */ /* 0x000fcc000bf05270 */
[----:B------:R-:W-:-:S13]  /*9400*/  PLOP3.LUT P1, PT, PT, PT, UP0, 0x80, 0x0 ;  /* 0x000000000000781c */ /* 0x000fda0003f2f008 */
[----:B------:R-:W-:Y:S05]  /*9410*/  @!P1 BRA `(.L_x_1648) ;  /* 0x0000000000049947 */ /* 0x000fea0003800000 */
[----:B------:R-:W-:Y:S01]  /*9420*/  BPT.TRAP 0x1 ;  /* 0x000000040000795c */ /* 0x000fe20000300000 */
.L_x_1648:
[----:B------:R-:W-:Y:S01]  /*9430*/  IMAD R83, R22, 0x8, R16 ;  /* 0x0000000816537824 */ /* 0x000fe200078e0210 */
[----:B------:R-:W-:Y:S01]  /*9440*/  SHF.L.U32 R94, R173, 0x1f, RZ ;  /* 0x0000001fad5e7819 */ /* 0x000fe200000006ff */
[----:B------:R-:W-:Y:S01]  /*9450*/  BSSY B1, `(.L_x_1649) ;  /* 0x0000004000017945 */ /* 0x000fe20003800000 */
[----:B------:R-:W-:Y:S02]  /*9460*/  SHF.R.S32.HI R89, RZ, 0x1f, R87 ;  /* 0x0000001fff597819 */ /* 0x000fe40000011457 */
[----:B------:R-:W0:Y:S02]  /*9470*/  SYNCS.PHASECHK.TRANS64.TRYWAIT P2, [R83+URZ+0x22890], R94 ;  /* 0x0228905e530075a7 */ /* 0x000e24000804017f */
[----:B0-----:R-:W-:Y:S05]  /*9480*/  @!P2 BRA `(.L_x_1650) ;  /* 0x000002140050a947 */ /* 0x001fea0003800000 */
.L_x_1993:
[----:B------:R-:W-:Y:S05]  /*9490*/  BSYNC B1 ;  /* 0x0000000000017941 */ /* 0x000fea0003800000 */
.L_x_1649:
[----:B------:R-:W-:Y:S01]  /*94a0*/  ULDC.64 UR4, c[0x0][0x300] ;  /* 0x0000c00000047ab9 */ /* 0x000fe20000000a00 */
[----:B-----5:R-:W-:Y:S01]  /*94b0*/  SHF.R.S32.HI R90, RZ, 0x1f, R86 ;  /* 0x0000001fff5a7819 */ /* 0x020fe20000011456 */
[----:B------:R-:W-:Y:S01]  /*94c0*/  IMAD R6, R89, UR4, RZ ;  /* 0x0000000459067c24 */ /* 0x000fe2000f8e02ff */
[----:B------:R-:W-:Y:S01]  /*94d0*/  ULDC.64 UR6, c[0x0][0x2e8] ;  /* 0x0000ba0000067ab9 */ /* 0x000fe20000000a00 */
[----:B------:R-:W-:-:S04]  /*94e0*/  IMAD.WIDE.U32 R4, R87, UR4, RZ ;  /* 0x0000000457047c25 */ /* 0x000fc8000f8e00ff */
        /* <DEDUP_REMOVED lines=14> */
[----:B------:R-:W-:Y:S02]  /*95d0*/  IADD3.X R13, R13, UR7, RZ, P2, !PT ;  /* 0x000000070d0d7c10 */ /* 0x000fe400097fe4ff */
[----:B------:R-:W-:Y:S01]  /*95e0*/  ISETP.GT.AND P2, PT, R91, R176, PT ;  /* 0x000000b05b00720c */ /* 0x000fe20003f44270 */
[----:B------:R-:W-:-:S12]  /*95f0*/  BRA.DIV UR4, `(.L_x_1651) ;  /* 0x0000021604087947 */ /* 0x000fd8000b800000 */
[----:B------:R1:W2:Y:S04]  /*9600*/  SHFL.IDX PT, R29, R13, RZ, 0x1e1f ;  /* 0x001e1fff0d1d7589 */ /* 0x0002a800000e0000 */
[----:B------:R1:W3:Y:S02]  /*9610*/  SHFL.IDX PT, R14, R4, RZ, 0x1e1f ;  /* 0x001e1fff040e7589 */ /* 0x0002e400000e0000 */
.L_x_1997:
[----:B------:R-:W-:Y:S05]  /*9620*/  @!P2 BRA `(.L_x_1609) ;  /* 0x000000000084a947 */ /* 0x000fea0003800000 */
[----:B------:R-:W-:Y:S02]  /*9630*/  ULDC UR4, c[0x0][0x2f4] ;  /* 0x0000bd0000047ab9 */ /* 0x000fe40000000800 */
[----:B------:R-:W-:-:S13]  /*9640*/  ISETP.GE.AND P5, PT, R18, UR4, PT ;  /* 0x0000000412007c0c */ /* 0x000fda000bfa6270 */
[----:B-1----:R-:W1:Y:S01]  /*9650*/  @!P5 LDS.128 R4, [R97+0x16400] ;  /* 0x016400006104d984 */ /* 0x002e620000000c00 */
[----:B---3--:R-:W-:-:S05]  /*9660*/  @!P5 IADD3 R12, P2, R18, R14, RZ ;  /* 0x0000000e120cd210 */ /* 0x008fca0007f5e0ff */
[----:B--2---:R-:W-:Y:S01]  /*9670*/  @!P5 IMAD.X R13, R29, 0x1, R19, P2 ;  /* 0x000000011d0dd824 */ /* 0x004fe200010e0613 */
[----:B------:R-:W-:-:S13]  /*9680*/  ISETP.GE.AND P2, PT, R177, UR4, PT ;  /* 0x00000004b1007c0c */ /* 0x000fda000bf46270 */
[----:B------:R-:W-:-:S05]  /*9690*/  @!P2 IADD3 R10, P4, R177, R14, RZ ;  /* 0x0000000eb10aa210 */ /* 0x000fca0007f9e0ff */
[----:B------:R-:W-:Y:S01]  /*96a0*/  @!P2 IMAD.X R11, R29, 0x1, R188, P4 ;  /* 0x000000011d0ba824 */ /* 0x000fe200020e06bc */
[----:B------:R-:W-:-:S13]  /*96b0*/  ISETP.GE.AND P4, PT, R185, UR4, PT ;  /* 0x00000004b9007c0c */ /* 0x000fda000bf86270 */
[----:B------:R-:W-:Y:S01]  /*96c0*/  @!P4 IADD3 R8, P6, R185, R14, RZ ;  /* 0x0000000eb908c210 */ /* 0x000fe20007fde0ff */
[----:B-1----:R1:W-:Y:S01]  /*96d0*/  @!P5 ST.E.128 desc[UR42][R12.64], R4 ;  /* 0x000000040c00d985 */ /* 0x0023e2000c101d2a */
[----:B------:R-:W-:-:S03]  /*96e0*/  ISETP.GE.AND P5, PT, R81, UR4, PT ;  /* 0x0000000451007c0c */ /* 0x000fc6000bfa6270 */
[----:B------:R-:W-:-:S10]  /*96f0*/  @!P4 IMAD.X R9, R29, 0x1, R200, P6 ;  /* 0x000000011d09c824 */ /* 0x000fd400030e06c8 */
[----:B------:R-:W2:Y:S01]  /*9700*/  @!P5 LDS.128 R4, [R96+0x16400] ;  /* 0x016400006004d984 */ /* 0x000ea20000000c00 */
[----:B------:R-:W-:-:S05]  /*9710*/  @!P5 IMAD.SHL.U32 R15, R179, 0x10, RZ ;  /* 0x00000010b30fd824 */ /* 0x000fca00078e00ff */
[----:B-1----:R-:W-:-:S04]  /*9720*/  @!P5 IADD3 R12, P6, R15, R14, RZ ;  /* 0x0000000e0f0cd210 */ /* 0x002fc80007fde0ff */
[----:B------:R-:W-:-:S05]  /*9730*/  @!P5 LEA.HI.X.SX32 R13, R15, R29, 0x1, P6 ;  /* 0x0000001d0f0dd211 */ /* 0x000fca00030f0eff */
[----:B--2---:R1:W-:Y:S01]  /*9740*/  @!P5 ST.E.128 desc[UR42][R12.64], R4 ;  /* 0x000000040c00d985 */ /* 0x0043e2000c101d2a */
[----:B------:R-:W-:-:S13]  /*9750*/  ISETP.GE.AND P5, PT, R80, UR4, PT ;  /* 0x0000000450007c0c */ /* 0x000fda000bfa6270 */
[----:B------:R-:W2:Y:S01]  /*9760*/  @!P5 LDS.128 R4, [R97+0x18400] ;  /* 0x018400006104d984 */ /* 0x000ea20000000c00 */
[----:B------:R-:W-:-:S05]  /*9770*/  @!P5 IMAD.SHL.U32 R15, R180, 0x10, RZ ;  /* 0x00000010b40fd824 */ /* 0x000fca00078e00ff */
[----:B-1----:R-:W-:-:S04]  /*9780*/  @!P5 IADD3 R12, P6, R15, R14, RZ ;  /* 0x0000000e0f0cd210 */ /* 0x002fc80007fde0ff */
[----:B------:R-:W-:-:S05]  /*9790*/  @!P5 LEA.HI.X.SX32 R13, R15, R29, 0x1, P6 ;  /* 0x0000001d0f0dd211 */ /* 0x000fca00030f0eff */
[----:B--2---:R1:W-:Y:S01]  /*97a0*/  @!P5 ST.E.128 desc[UR42][R12.64], R4 ;  /* 0x000000040c00d985 */ /* 0x0043e2000c101d2a */
[----:B------:R-:W-:-:S03]  /*97b0*/  ISETP.GE.AND P5, PT, R186, UR4, PT ;  /* 0x00000004ba007c0c */ /* 0x000fc6000bfa6270 */
[----:B------:R-:W2:Y:S10]  /*97c0*/  @!P2 LDS.128 R4, [R96+0x18400] ;  /* 0x018400006004a984 */ /* 0x000eb40000000c00 */
[----:B-1----:R-:W-:-:S05]  /*97d0*/  @!P5 IADD3 R12, P6, R186, R14, RZ ;  /* 0x0000000eba0cd210 */ /* 0x002fca0007fde0ff */
[----:B------:R-:W-:Y:S01]  /*97e0*/  @!P5 IMAD.X R13, R29, 0x1, R199, P6 ;  /* 0x000000011d0dd824 */ /* 0x000fe200030e06c7 */
[----:B--2---:R-:W-:Y:S04]  /*97f0*/  @!P2 ST.E.128 desc[UR42][R10.64], R4 ;  /* 0x000000040a00a985 */ /* 0x004fe8000c101d2a */
[----:B------:R-:W1:Y:S04]  /*9800*/  @!P4 LDS.128 R4, [R97+0x1a400] ;  /* 0x01a400006104c984 */ /* 0x000e680000000c00 */
[----:B-1----:R-:W-:Y:S04]  /*9810*/  @!P4 ST.E.128 desc[UR42][R8.64], R4 ;  /* 0x000000040800c985 */ /* 0x002fe8000c101d2a */
[----:B------:R-:W1:Y:S04]  /*9820*/  @!P5 LDS.128 R4, [R96+0x1a400] ;  /* 0x01a400006004d984 */ /* 0x000e680000000c00 */
[----:B-1----:R4:W-:Y:S02]  /*9830*/  @!P5 ST.E.128 desc[UR42][R12.64], R4 ;  /* 0x000000040c00d985 */ /* 0x0029e4000c101d2a */
.L_x_1609:
[----:B------:R-:W-:Y:S05]  /*9840*/  BSYNC B0 ;  /* 0x0000000000007941 */ /* 0x000fea0003800000 */
.L_x_1600:
[----:B012-4-:R-:W0:Y:S01]  /*9850*/  S2R R4, SR_TID.X ;  /* 0x0000000000047919 */ /* 0x017e220000002100 */
[----:B------:R-:W-:Y:S01]  /*9860*/  @!PT LDS RZ, [RZ] ;  /* 0x00000000fffff984 */ /* 0x000fe20000000800 */
[----:B------:R-:W-:Y:S01]  /*9870*/  @!PT LDS RZ, [RZ] ;  /* 0x00000000fffff984 */ /* 0x000fe20000000800 */
[----:B------:R-:W-:Y:S01]  /*9880*/  @!PT LDS RZ, [RZ] ;  /* 0x00000000fffff984 */ /* 0x000fe20000000800 */
[----:B------:R-:W-:Y:S01]  /*9890*/  @!PT LDS RZ, [RZ] ;  /* 0x00000000fffff984 */ /* 0x000fe20000000800 */
[----:B------:R1:W-:Y:S06]  /*98a0*/  MEMBAR.ALL.CTA ;  /* 0x0000000000007992 */ /* 0x0003ec0000008000 */
[----:B-1----:R-:W1:Y:S01]  /*98b0*/  FENCE.VIEW.ASYNC.S ;  /* 0x00000000000073c6 */ /* 0x002e620000000000 */
[----:B------:R-:W-:Y:S05]  /*98c0*/  WARPSYNC.ALL ;  /* 0x0000000000007948 */ /* 0x000fea0003800000 */
[----:B------:R-:W-:Y:S01]  /*98d0*/  BSSY B0, `(.L_x_1652) ;  /* 0x0000008000007945 */ /* 0x000fe20003800000 */
[----:B-1----:R1:W-:Y:S01]  /*98e0*/  BAR.SYNC.DEFER_BLOCKING R66, 0x80 ;  /* 0x000200420000751d */ /* 0x0023e20000010000 */
[----:B0-----:R-:W-:-:S13]  /*98f0*/  LOP3.LUT P4, RZ, R4, 0x7f, RZ, 0xc0, !PT ;  /* 0x0000007f04ff7812 */ /* 0x001fda000788c0ff */
[----:B------:R-:W-:-:S05]  /*9900*/  @!P4 VIADD R4, R83, 0x228a0 ;  /* 0x000228a05304c836 */ /* 0x000fca0000000000 */
[----:B------:R-:W-:-:S04]  /*9910*/  @!P4 PRMT R4, RZ, 0x654, R4 ;  /* 0x00000654ff04c816 */ /* 0x000fc80000000004 */
[----:B------:R1:W-:Y:S01]  /*9920*/  @!P4 SYNCS.ARRIVE.TRANS64.RED.A1T0 RZ, [R4+URZ], RZ ;  /* 0x000000ff04ffc9a7 */ /* 0x0003e2000810043f */
[----:B------:R-:W-:Y:S05]  /*9930*/  @!P1 BRA `(.L_x_1653) ;  /* 0x0000000000049947 */ /* 0x000fea0003800000 */
[----:B------:R-:W-:Y:S01]  /*9940*/  BPT.TRAP 0x1 ;  /* 0x000000040000795c */ /* 0x000fe20000300000 */
.L_x_1653:
[----:B------:R-:W-:Y:S05]  /*9950*/  BSYNC B0 ;  /* 0x0000000000007941 */ /* 0x000fea0003800000 */
.L_x_1652:
[----:B------:R-:W0:Y:S01]  /*9960*/  SYNCS.PHASECHK.TRANS64.TRYWAIT P1, [R83+URZ+0x228b0], R94 ;  /* 0x0228b05e530075a7 */ /* 0x000e22000802017f */
[----:B------:R-:W-:Y:S04]  /*9970*/  BSSY B0, `(.L_x_1654) ;  /* 0x0000002000007945 */ /* 0x000fe80003800000 */
[----:B0-----:R-:W-:Y:S05]  /*9980*/  @!P1 BRA `(.L_x_1655) ;  /* 0x0000021000689947 */ /* 0x001fea0003800000 */
.L_x_1998:
[----:B------:R-:W-:Y:S05]  /*9990*/  BSYNC B0 ;  /* 0x0000000000007941 */ /* 0x000fea0003800000 */
.L_x_1654:
[----:B------:R-:W-:Y:S01]  /*99a0*/  ULDC.64 UR4, c[0x0][0x328] ;  /* 0x0000ca0000047ab9 */ /* 0x000fe20000000a00 */
[----:B------:R-:W-:Y:S01]  /*99b0*/  ULDC.64 UR6, c[0x0][0x318] ;  /* 0x0000c60000067ab9 */ /* 0x000fe20000000a00 */
[----:B------:R-:W-:Y:S01]  /*99c0*/  IMAD R6, R89, UR4, RZ ;  /* 0x0000000459067c24 */ /* 0x000fe2000f8e02ff */
[----:B------:R-:W-:Y:S01]  /*99d0*/  BSSY B0, `(.L_x_1656) ;  /* 0x0000041000007945 */ /* 0x000fe20003800000 */
[----:B-1----:R-:W-:-:S04]  /*99e0*/  IMAD.WIDE.U32 R4, R87, UR4, RZ ;  /* 0x0000000457047c25 */ /* 0x002fc8000f8e00ff */
        /* <DEDUP_REMOVED lines=8> */
[----:B------:R-:W-:-:S04]  /*9a70*/  IMAD.WIDE.U32 R4, R169, UR4, R4 ;  /* 0x00000004a9047c25 */ /* 0x000fc8000f8e0004 */
[----:B------:R-:W-:Y:S01]  /*9a80*/  IMAD R5, R169, UR5, R5 ;  /* 0x00000005a9057c24 */ /* 0x000fe2000f8e0205 */
[----:B------:R-:W-:-:S04]  /*9a90*/  IADD3 R4, P1, R4, UR6, RZ ;  /* 0x0000000604047c10 */ /* 0x000fc8000ff3e0ff */
[----:B------:R-:W-:Y:S01]  /*9aa0*/  IADD3.X R5, R5, UR7, RZ, P1, !PT ;  /* 0x0000000705057c10 */ /* 0x000fe20008ffe4ff */
[----:B------:R1:W2:Y:S01]  /*9ab0*/  SHFL.IDX PT, R10, R4, RZ, 0x1e1f ;  /* 0x001e1fff040a7589 */ /* 0x0002a200000e0000 */
[----:B------:R-:W-:-:S03]  /*9ac0*/  ISETP.GT.AND P1, PT, R91, R176, PT ;  /* 0x000000b05b00720c */ /* 0x000fc60003f24270 */
[----:B------:R1:W4:Y:S10]  /*9ad0*/  SHFL.IDX PT, R13, R5, RZ, 0x1e1f ;  /* 0x001e1fff050d7589 */ /* 0x00033400000e0000 */
[----:B-1----:R-:W-:Y:S05]  /*9ae0*/  @!P1 BRA `(.L_x_1657) ;  /* 0x0000000000bc9947 */ /* 0x002fea0003800000 */
[----:B------:R-:W-:Y:S01]  /*9af0*/  LOP3.LUT P1, RZ, R78, 0x1, RZ, 0xc0, !PT ;  /* 0x000000014eff7812 */ /* 0x000fe2000782c0ff */
[----:B------:R-:W-:Y:S01]  /*9b00*/  IMAD R11, R22, 0x4000, R204 ;  /* 0x00004000160b7824 */ /* 0x000fe200078e02cc */
[----:B------:R-:W-:Y:S11]  /*9b10*/  BSSY B1, `(.L_x_1658) ;  /* 0x0000011000017945 */ /* 0x000ff60003800000 */
[----:B------:R-:W-:Y:S01]  /*9b20*/  @P1 IMAD.IADD R4, R16, 0x1, R11 ;  /* 0x0000000110041824 */ /* 0x000fe200078e020b */
[----:B--2---:R-:W-:-:S05]  /*9b30*/  @P1 IADD3 R8, P2, R18, R10, RZ ;  /* 0x0000000a12081210 */ /* 0x004fca0007f5e0ff */
[----:B------:R-:W1:Y:S01]  /*9b40*/  @P1 LDS.128 R4, [R4+0x8400] ;  /* 0x0084000004041984 */ /* 0x000e620000000c00 */
[----:B----4-:R-:W-:-:S05]  /*9b50*/  @P1 IMAD.X R9, R13, 0x1, R19, P2 ;  /* 0x000000010d091824 */ /* 0x010fca00010e0613 */
[----:B-1----:R1:W-:Y:S01]  /*9b60*/  @P1 ST.E.128 desc[UR42][R8.64], R4 ;  /* 0x0000000408001985 */ /* 0x0023e2000c101d2a */
[----:B------:R-:W-:-:S13]  /*9b70*/  LOP3.LUT P1, RZ, R55, 0x2, RZ, 0xc0, !PT ;  /* 0x0000000237ff7812 */ /* 0x000fda000782c0ff */
[----:B------:R-:W-:Y:S05]  /*9b80*/  @!P1 BRA `(.L_x_1659) ;  /* 0x0000000000249947 */ /* 0x000fea0003800000 */
[----:B------:R-:W-:Y:S01]  /*9b90*/  LOP3.LUT P1, RZ, R187, 0x2, RZ, 0xc0, !PT ;  /* 0x00000002bbff7812 */ /* 0x000fe2000782c0ff */
[----:B-1----:R-:W-:Y:S02]  /*9ba0*/  VIADD R5, R11, 0x20 ;  /* 0x000000200b057836 */ /* 0x002fe40000000000 */
[----:B------:R-:W-:-:S10]  /*9bb0*/  IMAD.SHL.U32 R9, R179, 0x10, RZ ;  /* 0x00000010b3097824 */ /* 0x000fd400078e00ff */
[----:B------:R-:W-:Y:S01]  /*9bc0*/  @P1 VIADD R5, R11, 0xffffffe0 ;  /* 0xffffffe00b051836 */ /* 0x000fe20000000000 */
[----:B------:R-:W-:-:S03]  /*9bd0*/  IADD3 R8, P1, R9, R10, RZ ;  /* 0x0000000a09087210 */ /* 0x000fc60007f3e0ff */
[----:B------:R-:W-:Y:S01]  /*9be0*/  IMAD.IADD R5, R16, 0x1, R5 ;  /* 0x0000000110057824 */ /* 0x000fe200078e0205 */
[----:B------:R-:W-:-:S05]  /*9bf0*/  LEA.HI.X.SX32 R9, R9, R13, 0x1, P1 ;  /* 0x0000000d09097211 */ /* 0x000fca00008f0eff */
[----:B------:R-:W1:Y:S04]  /*9c00*/  LDS.128 R4, [R5+0x8400] ;  /* 0x0084000005047984 */ /* 0x000e680000000c00 */
[----:B-1----:R2:W-:Y:S02]  /*9c10*/  ST.E.128 desc[UR42][R8.64], R4 ;  /* 0x0000000408007985 */ /* 0x0025e4000c101d2a */
.L_x_1659:
[----:B------:R-:W-:Y:S05]  /*9c20*/  BSYNC B1 ;  /* 0x0000000000017941 */ /* 0x000fea0003800000 */
.L_x_1658:
[----:B------:R-:W-:Y:S01]  /*9c30*/  LOP3.LUT P1, RZ, R55, 0x4, RZ, 0xc0, !PT ;  /* 0x0000000437ff7812 */ /* 0x000fe2000782c0ff */
[----:B------:R-:W-:-:S12]  /*9c40*/  BSSY B1, `(.L_x_1660) ;  /* 0x000000b000017945 */ /* 0x000fd80003800000 */
[----:B------:R-:W-:Y:S05]  /*9c50*/  @!P1 BRA `(.L_x_1661) ;  /* 0x0000000000249947 */ /* 0x000fea0003800000 */
[----:B------:R-:W-:Y:S01]  /*9c60*/  LOP3.LUT P1, RZ, R187, 0x4, RZ, 0xc0, !PT ;  /* 0x00000004bbff7812 */ /* 0x000fe2000782c0ff */
[----:B-12---:R-:W-:Y:S02]  /*9c70*/  VIADD R5, R11, 0x40 ;  /* 0x000000400b057836 */ /* 0x006fe40000000000 */
[----:B------:R-:W-:-:S10]  /*9c80*/  IMAD.SHL.U32 R9, R180, 0x10, RZ ;  /* 0x00000010b4097824 */ /* 0x000fd400078e00ff */
[----:B------:R-:W-:Y:S01]  /*9c90*/  @P1 VIADD R5, R11, 0xffffffc0 ;  /* 0xffffffc00b051836 */ /* 0x000fe20000000000 */
[----:B------:R-:W-:-:S03]  /*9ca0*/  IADD3 R8, P1, R9, R10, RZ ;  /* 0x0000000a09087210 */ /* 0x000fc60007f3e0ff */
[----:B------:R-:W-:Y:S01]  /*9cb0*/  IMAD.IADD R5, R16, 0x1, R5 ;  /* 0x0000000110057824 */ /* 0x000fe200078e0205 */
[----:B------:R-:W-:-:S05]  /*9cc0*/  LEA.HI.X.SX32 R9, R9, R13, 0x1, P1 ;  /* 0x0000000d09097211 */ /* 0x000fca00008f0eff */
[----:B------:R-:W1:Y:S04]  /*9cd0*/  LDS.128 R4, [R5+0x8400] ;  /* 0x0084000005047984 */ /* 0x000e680000000c00 */
[----:B-1----:R4:W-:Y:S02]  /*9ce0*/  ST.E.128 desc[UR42][R8.64], R4 ;  /* 0x0000000408007985 */ /* 0x0029e4000c101d2a */
.L_x_1661:
[----:B------:R-:W-:Y:S05]  /*9cf0*/  BSYNC B1 ;  /* 0x0000000000017941 */ /* 0x000fea0003800000 */
.L_x_1660:
[----:B------:R-:W-:-:S13]  /*9d00*/  LOP3.LUT P1, RZ, R55, 0x8, RZ, 0xc0, !PT ;  /* 0x0000000837ff7812 */ /* 0x000fda000782c0ff */
[----:B------:R-:W-:Y:S05]  /*9d10*/  @!P1 BRA `(.L_x_1657) ;  /* 0x0000000000309947 */ /* 0x000fea0003800000 */
[----:B------:R-:W-:Y:S01]  /*9d20*/  R2P PR, R187, 0x6 ;  /* 0x00000006bb007804 */ /* 0x000fe20000000000 */
[----:B-12-4-:R-:W-:Y:S02]  /*9d30*/  IMAD.MOV.U32 R4, RZ, RZ, -0x40 ;  /* 0xffffffc0ff047424 */ /* 0x016fe400078e00ff */
[----:B------:R-:W-:Y:S02]  /*9d40*/  IMAD.MOV.U32 R6, RZ, RZ, 0x40 ;  /* 0x00000040ff067424 */ /* 0x000fe400078e00ff */
[----:B------:R-:W-:Y:S01]  /*9d50*/  IMAD.MOV.U32 R5, RZ, RZ, 0x60 ;  /* 0x00000060ff057424 */ /* 0x000fe200078e00ff */
[----:B------:R-:W-:-:S07]  /*9d60*/  SEL R4, R4, 0x40, P2 ;  /* 0x0000004004047807 */ /* 0x000fce0001000000 */
[----:B------:R-:W-:Y:S01]  /*9d70*/  @P2 IADD3 R5, -R6, 0x20, RZ ;  /* 0x0000002006052810 */ /* 0x000fe20007ffe1ff */
[----:B------:R-:W-:Y:S01]  /*9d80*/  @P1 VIADD R5, R4, 0xffffffe0 ;  /* 0xffffffe004051836 */ /* 0x000fe20000000000 */
[----:B------:R-:W-:-:S04]  /*9d90*/  IADD3 R8, P1, R177, R10, RZ ;  /* 0x0000000ab1087210 */ /* 0x000fc80007f3e0ff */
[----:B------:R-:W-:Y:S01]  /*9da0*/  IADD3 R5, R16, R11, R5 ;  /* 0x0000000b10057210 */ /* 0x000fe20007ffe005 */
[----:B------:R-:W-:-:S05]  /*9db0*/  IMAD.X R9, R13, 0x1, R188, P1 ;  /* 0x000000010d097824 */ /* 0x000fca00008e06bc */
[----:B------:R-:W1:Y:S04]  /*9dc0*/  LDS.128 R4, [R5+0x8400] ;  /* 0x0084000005047984 */ /* 0x000e680000000c00 */
[----:B-1----:R1:W-:Y:S02]  /*9dd0*/  ST.E.128 desc[UR42][R8.64], R4 ;  /* 0x0000000408007985 */ /* 0x0023e4000c101d2a */
.L_x_1657:
[----:B------:R-:W-:Y:S05]  /*9de0*/  BSYNC B0 ;  /* 0x0000000000007941 */ /* 0x000fea0003800000 */
.L_x_1656:
[----:B------:R-:W-:Y:S01]  /*9df0*/  @!PT LDS RZ, [RZ] ;  /* 0x00000000fffff984 */ /* 0x000fe20000000800 */
[----:B------:R-:W-:Y:S01]  /*9e00*/  @!PT LDS RZ, [RZ] ;  /* 0x00000000fffff984 */ /* 0x000fe20000000800 */
[----:B------:R-:W-:Y:S01]  /*9e10*/  @!PT LDS RZ, [RZ] ;  /* 0x00000000fffff984 */ /* 0x000fe20000000800 */
[----:B------:R-:W-:Y:S01]  /*9e20*/  @!PT LDS RZ, [RZ] ;  /* 0x00000000fffff984 */ /* 0x000fe20000000800 */
[----:B------:R5:W-:Y:S06]  /*9e30*/  MEMBAR.ALL.CTA ;  /* 0x0000000000007992 */ /* 0x000bec0000008000 */
[----:B-----5:R-:W5:Y:S01]  /*9e40*/  FENCE.VIEW.ASYNC.S ;  /* 0x00000000000073c6 */ /* 0x020f620000000000 */
[----:B------:R-:W-:Y:S02]  /*9e50*/  VIADD R22, R22, 0x1 ;  /* 0x0000000116167836 */ /* 0x000fe40000000000 */
[----:B0-----:R-:W-:Y:S01]  /*9e60*/  @!P4 VIADD R83, R83, 0x228c0 ;  /* 0x000228c05353c836 */ /* 0x001fe20000000000 */
[----:B-----5:R0:W-:Y:S02]  /*9e70*/  BAR.SYNC.DEFER_BLOCKING R66, 0x80 ;  /* 0x000200420000751d */ /* 0x0201e40000010000 */
[----:B------:R-:W-:-:S02]  /*9e80*/  ISETP.NE.AND P1, PT, R22, 0x2, PT ;  /* 0x000000021600780c */ /* 0x000fc40003f25270 */
[----:B------:R-:W-:Y:S02]  /*9e90*/  @!P4 PRMT R83, RZ, 0x654, R83 ;  /* 0x00000654ff53c816 */ /* 0x000fe40000000053 */
[----:B-12-4-:R-:W-:Y:S02]  /*9ea0*/  SEL R4, RZ, 0x1, P1 ;  /* 0x00000001ff047807 */ /* 0x016fe40000800000 */
[----:B------:R-:W-:Y:S02]  /*9eb0*/  SEL R22, R22, RZ, P1 ;  /* 0x000000ff16167207 */ /* 0x000fe40000800000 */
[----:B------:R-:W-:Y:S01]  /*9ec0*/  LOP3.LUT R173, R173, R4, RZ, 0x3c, !PT ;  /* 0x00000004adad7212 */ /* 0x000fe200078e3cff */
[----:B------:R0:W-:Y:S01]  /*9ed0*/  @!P4 SYNCS.ARRIVE.TRANS64.RED.A1T0 RZ, [R83+URZ], RZ ;  /* 0x000000ff53ffc9a7 */ /* 0x0001e2000810043f */
[----:B------:R-:W-:Y:S05]  /*9ee0*/  @P3 BRA `(.L_x_1662) ;  /* 0xffffff8c00943947 */ /* 0x000fea000383ffff */
[----:B------:R-:W1:Y:S01]  /*9ef0*/  S2R R5, SR_TID.X ;  /* 0x0000000000057919 */ /* 0x000e620000002100 */
[----:B------:R-:W-:Y:S02]  /*9f00*/  PLOP3.LUT P0, PT, PT, PT, PT, 0x8, 0x0 ;  /* 0x000000000000781c */ /* 0x000fe40003f0e170 */
[----:B-1----:R-:W-:-:S04]  /*9f10*/  SHF.R.U32.HI R5, RZ, 0x7, R5 ;  /* 0x00000007ff057819 */ /* 0x002fc80000011605 */
[----:B------:R-:W-:-:S13]  /*9f20*/  ISETP.NE.AND P2, PT, R5, 0x1, PT ;  /* 0x000000010500780c */ /* 0x000fda0003f45270 */
[----:B------:R-:W-:Y:S06]  /*9f30*/  @!P2 BAR.ARV 0x9, 0x100 ;  /* 0x024400000000ab1d */ /* 0x000fec0000002000 */
.L_x_1595:
[----:B------:R-:W-:Y:S05]  /*9f40*/  @P0 BRA `(.L_x_1663) ;  /* 0x00000000000c0947 */ /* 0x000fea0003800000 */
[----:B------:R-:W1:Y:S01]  /*9f50*/  FENCE.VIEW.ASYNC.G ;  /* 0x00000000000073c6 */ /* 0x000e620000000100 */
[----:B------:R-:W-:Y:S05]  /*9f60*/  WARPSYNC.ALL ;  /* 0x0000000000007948 */ /* 0x000fea0003800000 */
[----:B-1----:R-:W-:Y:S06]  /*9f70*/  BAR.ARV 0xc, 0x180 ;  /* 0x0306000000007b1d */ /* 0x002fec0000002000 */
.L_x_1663:
[----:B------:R-:W-:Y:S01]  /*9f80*/  ULDC.64 UR6, c[0x0][0x998] ;  /* 0x0002660000067ab9 */ /* 0x000fe20000000a00 */
[----:B------:R-:W-:Y:S01]  /*9f90*/  ULDC.64 UR4, c[0x0][0x990] ;  /* 0x0002640000047ab9 */ /* 0x000fe20000000a00 */
[----:B------:R-:W-:Y:S02]  /*9fa0*/  ISETP.NE.U32.AND P1, PT, RZ, UR6, PT ;  /* 0x00000006ff007c0c */ /* 0x000fe4000bf25070 */
[----:B------:R-:W-:Y:S02]  /*9fb0*/  ISETP.NE.U32.AND P0, PT, RZ, UR4, PT ;  /* 0x00000004ff007c0c */ /* 0x000fe4000bf05070 */
[----:B------:R-:W-:Y:S02]  /*9fc0*/  ISETP.NE.AND.EX P1, PT, RZ, UR7, PT, P1 ;  /* 0x00000007ff007c0c */ /* 0x000fe4000bf25310 */
[----:B------:R-:W-:-:S11]  /*9fd0*/  ISETP.NE.AND.EX P0, PT, RZ, UR5, PT, P0 ;  /* 0x00000005ff007c0c */ /* 0x000fd6000bf05300 */
[----:B------:R-:W1:Y:S01]  /*9fe0*/  @P1 LDC.64 R8, c[0x0][0x9b8] ;  /* 0x00026e00ff081b82 */ /* 0x000e620000000a00 */
[--C-:B------:R-:W-:Y:S02]  /*9ff0*/  @P1 SHF.R.S32.HI R5, RZ, 0x1f, R195.reuse ;  /* 0x0000001fff051819 */ /* 0x100fe400000114c3 */
[----:B------:R-:W-:-:S05]  /*a000*/  @P0 SHF.R.S32.HI R3, RZ, 0x1f, R195 ;  /* 0x0000001fff030819 */ /* 0x000fca00000114c3 */
[----:B------:R-:W2:Y:S08]  /*a010*/  @P0 LDC.64 R6, c[0x0][0x9a8] ;  /* 0x00026a00ff060b82 */ /* 0x000eb00000000a00 */
[----:B------:R-:W4:Y:S08]  /*a020*/  @P1 LDC.64 R12, c[0x0][0x9c0] ;  /* 0x00027000ff0c1b82 */ /* 0x000f300000000a00 */
[----:B------:R-:W0:Y:S01]  /*a030*/  @P0 LDC.64 R10, c[0x0][0x9b0] ;  /* 0x00026c00ff0a0b82 */ /* 0x000e220000000a00 */
[----:B-1----:R-:W-:-:S02]  /*a040*/  @P1 IMAD R2, R5, R8, RZ ;  /* 0x0000000805021224 */ /* 0x002fc400078e02ff */
[----:B------:R-:W-:-:S04]  /*a050*/  @P1 IMAD.WIDE.U32 R4, R195, R8, RZ ;  /* 0x00000008c3041225 */ /* 0x000fc800078e00ff */
[----:B------:R-:W-:Y:S02]  /*a060*/  @P1 IMAD R9, R195, R9, R2 ;  /* 0x00000009c3091224 */ /* 0x000fe400078e0202 */
[-C--:B--2---:R-:W-:Y:S02]  /*a070*/  @P0 IMAD R0, R3, R6.reuse, RZ ;  /* 0x0000000603000224 */ /* 0x084fe400078e02ff */
[----:B------:R-:W-:-:S04]  /*a080*/  @P0 IMAD.WIDE.U32 R2, R195, R6, RZ ;  /* 0x00000006c3020225 */ /* 0x000fc800078e00ff */
[----:B------:R-:W-:Y:S02]  /*a090*/  @P0 IMAD R7, R195, R7, R0 ;  /* 0x00000007c3070224 */ /* 0x000fe400078e0200 */
[----:B------:R-:W-:Y:S02]  /*a0a0*/  @P1 IMAD.IADD R5, R5, 0x1, R9 ;  /* 0x0000000105051824 */ /* 0x000fe400078e0209 */
[----:B------:R-:W-:Y:S02]  /*a0b0*/  @P0 IMAD.IADD R3, R3, 0x1, R7 ;  /* 0x0000000103030824 */ /* 0x000fe400078e0207 */
[----:B----4-:R-:W-:-:S04]  /*a0c0*/  @P1 IMAD.WIDE.U32 R6, R169, R12, R4 ;  /* 0x0000000ca9061225 */ /* 0x010fc800078e0004 */
[----:B0-----:R-:W-:Y:S01]  /*a0d0*/  @P0 IMAD.WIDE.U32 R2, R169, R10, R2 ;  /* 0x0000000aa9020225 */ /* 0x001fe200078e0002 */
[----:B------:R-:W-:-:S03]  /*a0e0*/  @P1 LEA R8, P3, R6, UR6, 0x2 ;  /* 0x0000000606081c11 */ /* 0x000fc6000f8610ff */
[C---:B------:R-:W-:Y:S01]  /*a0f0*/  @P1 IMAD R5, R169.reuse, R13, R7 ;  /* 0x0000000da9051224 */ /* 0x040fe200078e0207 */
[----:B------:R-:W-:Y:S01]  /*a100*/  @P0 LEA R4, P2, R2, UR4, 0x2 ;  /* 0x0000000402040c11 */ /* 0x000fe2000f8410ff */
[----:B------:R-:W-:Y:S01]  /*a110*/  @P0 IMAD R3, R169, R11, R3 ;  /* 0x0000000ba9030224 */ /* 0x000fe200078e0203 */
[----:B------:R-:W-:Y:S01]  /*a120*/  ULDC UR4, c[0x0][0x988] ;  /* 0x0002620000047ab9 */ /* 0x000fe20000000800 */
[----:B------:R-:W-:Y:S01]  /*a130*/  IMAD.MOV.U32 R0, RZ, RZ, 0x3f800000 ;  /* 0x3f800000ff007424 */ /* 0x000fe200078e00ff */
[----:B------:R-:W-:Y:S01]  /*a140*/  @P1 LEA.HI.X R9, R6, UR7, R5, 0x2, P3 ;  /* 0x0000000706091c11 */ /* 0x000fe200098f1405 */
[----:B------:R-:W-:Y:S01]  /*a150*/  IMAD.MOV.U32 R7, RZ, RZ, 0x3f800000 ;  /* 0x3f800000ff077424 */ /* 0x000fe200078e00ff */
[----:B------:R-:W-:Y:S02]  /*a160*/  @P0 LEA.HI.X R5, R2, UR5, R3, 0x2, P2 ;  /* 0x0000000502050c11 */ /* 0x000fe400090f1403 */
[----:B------:R-:W0:Y:S01]  /*a170*/  LDC R2, c[0x0][0x448] ;  /* 0x00011200ff027b82 */ /* 0x000e220000000800 */
[----:B------:R1:W2:Y:S04]  /*a180*/  @P1 LDG.E R0, desc[UR42][R8.64] ;  /* 0x0000002a08001981 */ /* 0x0002a8000c1e1900 */
[----:B------:R4:W2:Y:S01]  /*a190*/  @P0 LDG.E R7, desc[UR42][R4.64] ;  /* 0x0000002a04070981 */ /* 0x0008a2000c1e1900 */
[----:B------:R-:W-:Y:S01]  /*a1a0*/  VIADD R6, R178, 0x7f ;  /* 0x0000007fb2067836 */ /* 0x000fe20000000000 */
[----:B-1----:R-:W-:-:S02]  /*a1b0*/  IADD3 R9, R172, 0x1, -R170 ;  /* 0x00000001ac097810 */ /* 0x002fc40007ffe8aa */
[----:B0-----:R-:W-:Y:S02]  /*a1c0*/  ISETP.NE.AND P1, PT, R2, 0x1, PT ;  /* 0x000000010200780c */ /* 0x001fe40003f25270 */
[----:B------:R-:W0:Y:S11]  /*a1d0*/  LDC.64 R2, c[0x0][0x9e0] ;  /* 0x00027800ff027b82 */ /* 0x000e360000000a00 */
[----:B------:R-:W1:Y:S08]  /*a1e0*/  @P1 LDC R11, c[0x0][0x44c] ;  /* 0x00011300ff0b1b82 */ /* 0x000e700000000800 */
[----:B------:R-:W3:Y:S01]  /*a1f0*/  @P1 LDC R10, c[0x0][0x450] ;  /* 0x00011400ff0a1b82 */ /* 0x000ee20000000800 */
[----:B0-----:R-:W-:Y:S01]  /*a200*/  ISETP.GE.AND P2, PT, R3, 0x1, PT ;  /* 0x000000010300780c */ /* 0x001fe20003f46270 */
[----:B-1----:R-:W-:-:S05]  /*a210*/  @P1 IMAD.HI.U32 R11, R6, R11, RZ ;  /* 0x0000000b060b1227 */ /* 0x002fca00078e00ff */
[----:B---3--:R-:W-:-:S05]  /*a220*/  @P1 SHF.R.U32.HI R6, RZ, R10, R11 ;  /* 0x0000000aff061219 */ /* 0x008fca000001160b */
[----:B----4-:R-:W-:-:S04]  /*a230*/  IMAD.IADD R5, R9, 0x1, R6 ;  /* 0x0000000109057824 */ /* 0x010fc800078e0206 */
[----:B------:R-:W-:Y:S02]  /*a240*/  IMAD.IADD R4, R5, 0x1, R2 ;  /* 0x0000000105047824 */ /* 0x000fe400078e0202 */
[----:B--2---:R-:W-:-:S04]  /*a250*/  FMUL.FTZ R0, R7, R0 ;  /* 0x0000000007007220 */ /* 0x004fc80000410000 */
[----:B------:R-:W-:Y:S01]  /*a260*/  FMUL.FTZ R2, R0, UR4 ;  /* 0x0000000400027c20 */ /* 0x000fe20008410000 */
        /* <DEDUP_REMOVED lines=12> */
.L_x_1666:
[----:B------:R-:W-:-:S13]  /*a330*/  ISETP.NE.AND P0, PT, R3, 0x1, PT ;  /* 0x000000010300780c */ /* 0x000fda0003f05270 */
[----:B------:R-:W0:Y:S02]  /*a340*/  @P0 LDC.64 R6, c[0x0][0x9e8] ;  /* 0x00027a00ff060b82 */ /* 0x000e240000000a00 */
[----:B0-----:R-:W-:-:S05]  /*a350*/  @P0 IMAD.HI.U32 R6, R0, R6, RZ ;  /* 0x0000000600060227 */ /* 0x001fca00078e00ff */
[----:B------:R-:W-:-:S07]  /*a360*/  @P0 SHF.R.U32.HI R0, RZ, R7, R6 ;  /* 0x00000007ff000219 */ /* 0x000fce0000011606 */
.L_x_1667:
[----:B------:R-:W-:Y:S05]  /*a370*/  BSYNC B0 ;  /* 0x0000000000007941 */ /* 0x000fea0003800000 */
.L_x_1665:
[----:B------:R-:W-:-:S05]  /*a380*/  IMAD R5, R0, R3, R3 ;  /* 0x0000000300057224 */ /* 0x000fca00078e0203 */
[----:B------:R-:W-:-:S07]  /*a390*/  VIMNMX R4, R4, R5, PT ;  /* 0x0000000504047248 */ /* 0x000fce0003fe0100 */
.L_x_1664:
[----:B------:R-:W0:Y:S01]  /*a3a0*/  @P1 LDC R7, c[0x0][0x44c] ;  /* 0x00011300ff071b82 */ /* 0x000e220000000800 */
[----:B------:R-:W-:Y:S01]  /*a3b0*/  VIADD R4, R4, 0x7f ;  /* 0x0000007f04047836 */ /* 0x000fe20000000000 */
[----:B------:R-:W-:-:S04]  /*a3c0*/  ULDC UR4, c[0x0][0x9dc] ;  /* 0x0002770000047ab9 */ /* 0x000fc80000000800 */
        /* <DEDUP_REMOVED lines=21> */
.L_x_1670:
[----:B------:R-:W-:-:S13]  /*a520*/  ISETP.NE.AND P0, PT, R3, 0x1, PT ;  /* 0x000000010300780c */ /* 0x000fda0003f05270 */
[----:B------:R-:W0:Y:S02]  /*a530*/  @P0 LDC.64 R6, c[0x0][0x9e8] ;  /* 0x00027a00ff060b82 */ /* 0x000e240000000a00 */
[----:B0-----:R-:W-:-:S05]  /*a540*/  @P0 IMAD.HI.U32 R6, R4, R6, RZ ;  /* 0x0000000604060227 */ /* 0x001fca00078e00ff */
[----:B------:R-:W-:-:S07]  /*a550*/  @P0 SHF.R.U32.HI R4, RZ, R7, R6 ;  /* 0x00000007ff040219 */ /* 0x000fce0000011606 */
.L_x_1671:
[----:B------:R-:W-:Y:S05]  /*a560*/  BSYNC B0 ;  /* 0x0000000000007941 */ /* 0x000fea0003800000 */
.L_x_1669:
[----:B------:R-:W-:-:S05]  /*a570*/  IMAD R3, R4, R3, RZ ;  /* 0x0000000304037224 */ /* 0x000fca00078e02ff */
[----:B------:R-:W-:-:S07]  /*a580*/  VIMNMX R0, R0, R3, !PT ;  /* 0x0000000300007248 */ /* 0x000fce0007fe0100 */
.L_x_1668:
[----:B------:R-:W-:Y:S01]  /*a590*/  SHF.R.S32.HI R3, RZ, 0x1f, R0 ;  /* 0x0000001fff037819 */ /* 0x000fe20000011400 */
[----:B------:R-:W-:Y:S01]  /*a5a0*/  BSSY B0, `(.L_x_1672) ;  /* 0x0000026000007945 */ /* 0x000fe20003800000 */
[----:B------:R-:W-:Y:S02]  /*a5b0*/  IMAD.MOV.U32 R89, RZ, RZ, RZ ;  /* 0x000000ffff597224 */ /* 0x000fe400078e00ff */
[----:B------:R-:W-:-:S04]  /*a5c0*/  LEA.HI R3, R3, R0, RZ, 0x7 ;  /* 0x0000000003037211 */ /* 0x000fc800078f38ff */
        /* <DEDUP_REMOVED lines=35> */
.L_x_1673:
[----:B------:R-:W-:Y:S05]  /*a800*/  BSYNC B0 ;  /* 0x0000000000007941 */ /* 0x000fea0003800000 */
.L_x_1672:
[-C--:B------:R-:W-:Y:S01]  /*a810*/  IMAD R192, R209, R89.reuse, R192 ;  /* 0x00000059d1c07224 */ /* 0x080fe200078e02c0 */
[----:B------:R-:W-:Y:S02]  /*a820*/  PLOP3.LUT P0, PT, PT, PT, PT, 0x80, 0x0 ;  /* 0x000000000000781c */ /* 0x000fe40003f0f070 */
[----:B------:R-:W-:Y:S02]  /*a830*/  CS2R R92, SRZ ;  /* 0x00000000005c7805 */ /* 0x000fe4000001ff00 */
[----:B------:R-:W-:Y:S01]  /*a840*/  CS2R R74, SRZ ;  /* 0x00000000004a7805 */ /* 0x000fe2000001ff00 */
[----:B------:R-:W-:Y:S01]  /*a850*/  IMAD.MOV.U32 R0, RZ, RZ, RZ ;  /* 0x000000ffff007224 */ /* 0x000fe200078e00ff */
[----:B------:R-:W-:Y:S01]  /*a860*/  VIADDMNMX R89, R192, R89, R25, PT ;  /* 0x00000059c0597246 */ /* 0x000fe20003800119 */
[----:B------:R-:W-:Y:S01]  /*a870*/  IMAD.MOV.U32 R94, RZ, RZ, RZ ;  /* 0x000000ffff5e7224 */ /* 0x000fe200078e00ff */
[----:B------:R-:W-:Y:S01]  /*a880*/  CS2R R40, SRZ ;  /* 0x0000000000287805 */ /* 0x000fe2000001ff00 */
[----:B------:R-:W-:Y:S01]  /*a890*/  IMAD.MOV.U32 R7, RZ, RZ, RZ ;  /* 0x000000ffff077224 */ /* 0x000fe200078e00ff */
[----:B------:R-:W-:-:S02]  /*a8a0*/  ISETP.GT.AND P1, PT, R89, R192, PT ;  /* 0x000000c05900720c */ /* 0x000fc40003f24270 */
        /* <DEDUP_REMOVED lines=29> */
[----:B------:R-:W-:-:S02]  /*aa80*/  IMAD.MOV.U32 R54, RZ, RZ, RZ ;  /* 0x000000ffff367224 */ /* 0x000fc400078e00ff */
[----:B------:R-:W-:Y:S02]  /*aa90*/  IMAD.MOV.U32 R59, RZ, RZ, RZ ;  /* 0x000000ffff3b7224 */ /* 0x000fe400078e00ff */
[----:B------:R-:W-:Y:S02]  /*aaa0*/  IMAD.MOV.U32 R131, RZ, RZ, RZ ;  /* 0x000000ffff837224 */ /* 0x000fe400078e00ff */
[----:B------:R-:W-:Y:S02]  /*aab0*/  IMAD.MOV.U32 R140, RZ, RZ, RZ ;  /* 0x000000ffff8c7224 */ /* 0x000fe400078e00ff */
[----:B------:R-:W-:Y:S02]  /*aac0*/  IMAD.MOV.U32 R142, RZ, RZ, RZ ;  /* 0x000000ffff8e7224 */ /* 0x000fe400078e00ff */
[----:B------:R-:W-:Y:S02]  /*aad0*/  IMAD.MOV.U32 R62, RZ, RZ, RZ ;  /* 0x000000ffff3e7224 */ /* 0x000fe400078e00ff */
[----:B------:R-:W-:-:S02]  /*aae0*/  IMAD.MOV.U32 R137, RZ, RZ, RZ ;  /* 0x000000ffff897224 */ /* 0x000fc400078e00ff */
[----:B------:R-:W-:Y:S02]  /*aaf0*/  IMAD.MOV.U32 R68, RZ, RZ, RZ ;  /* 0x000000ffff447224 */ /* 0x000fe400078e00ff */
[----:B------:R-:W-:Y:S02]  /*ab00*/  IMAD.MOV.U32 R139, RZ, RZ, RZ ;  /* 0x000000ffff8b7224 */ /* 0x000fe400078e00ff */
[----:B------:R-:W-:Y:S02]  /*ab10*/  IMAD.MOV.U32 R148, RZ, RZ, RZ ;  /* 0x000000ffff947224 */ /* 0x000fe400078e00ff */
[----:B------:R-:W-:Y:S02]  /*ab20*/  IMAD.MOV.U32 R150, RZ, RZ, RZ ;  /* 0x000000ffff967224 */ /* 0x000fe400078e00ff */
[----:B------:R-:W-:Y:S02]  /*ab30*/  IMAD.MOV.U32 R145, RZ, RZ, RZ ;  /* 0x000000ffff917224 */ /* 0x000fe400078e00ff */
        /* <DEDUP_REMOVED lines=10> */
.L_x_2001:
        /* <DEDUP_REMOVED lines=25> */
.L_x_1676:
        /* <DEDUP_REMOVED lines=13> */
.L_x_1680:
[----:B-1----:R1:W2:Y:S02]  /*ae40*/  SYNCS.PHASECHK.TRANS64.TRYWAIT P0, [R16+URZ+0x22800], R3 ;  /* 0x02280003100075a7 */ /* 0x0022a4000800017f */
[----:B--2---:R-:W-:Y:S05]  /*ae50*/  @!P0 NANOSLEEP.SYNCS 0x989680 ;  /* 0x009896800000895d */ /* 0x004fea0003900000 */
[----:B------:R-:W2:Y:S02]  /*ae60*/  @!P0 SYNCS.PHASECHK.TRANS64 P0, [R16+URZ+0x22800], R3 ;  /* 0x02280003100085a7 */ /* 0x000ea4000800007f */
[----:B--2---:R-:W-:Y:S05]  /*ae70*/  @!P0 BRA `(.L_x_1680) ;  /* 0xfffffffc00f08947 */ /* 0x004fea000383ffff */
.L_x_1679:
[----:B------:R-:W-:Y:S05]  /*ae80*/  BSYNC B0 ;  /* 0x0000000000007941 */ /* 0x000fea0003800000 */
.L_x_1678:
[----:B------:R-:W-:Y:S05]  /*ae90*/  BRA `(.L_x_1681) ;  /* 0x0000006c00bc7947 */ /* 0x000fea0003800000 */
.L_x_1677:
[----:B------:R-:W-:Y:S01]  /*aea0*/  ULOP3.LUT UP0, URZ, UR39, 0x1bf, URZ, 0xc0, !UPT ;  /* 0x000001bf273f7892 */ /* 0x000fe2000f80c03f */
[----:B-----5:R-:W-:Y:S01]  /*aeb0*/  SHF.R.S32.HI R0, RZ, 0x1f, R24 ;  /* 0x0000001fff007819 */ /* 0x020fe20000011418 */
[----:B------:R-:W-:Y:S01]  /*aec0*/  ULDC.64 UR4, c[0x0][0x3f8] ;  /* 0x0000fe0000047ab9 */ /* 0x000fe20000000a00 */
[----:B------:R-:W-:Y:S01]  /*aed0*/  ULDC.64 UR6, c[0x0][0x408] ;  /* 0x0001020000067ab9 */ /* 0x000fe20000000a00 */
[----:B------:R-:W-:Y:S02]  /*aee0*/  IMAD.WIDE.U32 R26, R24, UR4, RZ ;  /* 0x00000004181a7c25 */ /* 0x000fe4000f8e00ff */
[----:B------:R-:W-:Y:S02]  /*aef0*/  PLOP3.LUT P0, PT, PT, PT, UP0, 0x80, 0x0 ;  /* 0x000000000000781c */ /* 0x000fe40003f0f008 */
[C---:B------:R-:W-:Y:S02]  /*af00*/  IMAD R3, R0.reuse, UR4, RZ ;  /* 0x0000000400037c24 */ /* 0x040fe4000f8e02ff */
[----:B------:R-:W-:-:S02]  /*af10*/  IMAD R5, R0, UR6, RZ ;  /* 0x0000000600057c24 */ /* 0x000fc4000f8e02ff */
[C---:B------:R-:W-:Y:S02]  /*af20*/  IMAD R3, R24.reuse, UR5, R3 ;  /* 0x0000000518037c24 */ /* 0x040fe4000f8e0203 */
[C---:B------:R-:W-:Y:S02]  /*af30*/  IMAD R5, R24.reuse, UR7, R5 ;  /* 0x0000000718057c24 */ /* 0x040fe4000f8e0205 */
[----:B------:R-:W-:-:S04]  /*af40*/  IMAD.WIDE.U32 R24, R24, UR6, RZ ;  /* 0x0000000618187c25 */ /* 0x000fc8000f8e00ff */
[----:B------:R-:W-:Y:S02]  /*af50*/  IMAD.IADD R29, R3, 0x1, R27 ;  /* 0x00000001031d7824 */ /* 0x000fe400078e021b */
[----:B------:R-:W-:Y:S01]  /*af60*/  IMAD.IADD R31, R5, 0x1, R25 ;  /* 0x00000001051f7824 */ /* 0x000fe200078e0219 */
[----:B------:R-:W-:Y:S06]  /*af70*/  @!P0 BRA `(.L_x_1682) ;  /* 0x0000000000408947 */ /* 0x000fec0003800000 */
        /* <DEDUP_REMOVED lines=16> */
.L_x_1682:
[----:B------:R-:W-:Y:S01]  /*b080*/  ULDC.U8 UR4, c[0x0][0x410] ;  /* 0x0001040000047ab9 */ /* 0x000fe20000000000 */
[----:B------:R-:W-:Y:S01]  /*b090*/  BSSY B0, `(.L_x_1683) ;  /* 0x00006c7000007945 */ /* 0x000fe20003800000 */
[----:B------:R-:W-:Y:S01]  /*b0a0*/  ISETP.NE.AND P0, PT, RZ, UR4, PT ;  /* 0x00000004ff007c0c */ /* 0x000fe2000bf05270 */
[----:B------:R-:W-:-:S12]  /*b0b0*/  IMAD.IADD R10, R176, 0x1, R178 ;  /* 0x00000001b00a7824 */ /* 0x000fd800078e02b2 */
[----:B------:R-:W-:Y:S05]  /*b0c0*/  @!P0 BRA `(.L_x_1684) ;  /* 0x00000034008c8947 */ /* 0x000fea0003800000 */
[----:B------:R-:W0:Y:S01]  /*b0d0*/  LDC R45, c[0x0][0x448] ;  /* 0x00011200ff2d7b82 */ /* 0x000e220000000800 */
[----:B------:R-:W-:Y:S01]  /*b0e0*/  IMAD.MOV.U32 R4, RZ, RZ, R26 ;  /* 0x000000ffff047224 */ /* 0x000fe200078e001a */
[----:B------:R-:W-:Y:S01]  /*b0f0*/  ULDC.64 UR4, c[0x0][0x3f8] ;  /* 0x0000fe0000047ab9 */ /* 0x000fe20000000a00 */
[----:B------:R-:W-:Y:S01]  /*b100*/  IMAD.MOV.U32 R8, RZ, RZ, R24 ;  /* 0x000000ffff087224 */ /* 0x000fe200078e0018 */
[----:B------:R-:W-:Y:S01]  /*b110*/  ULDC.64 UR6, c[0x0][0x408] ;  /* 0x0001020000067ab9 */ /* 0x000fe20000000a00 */
[----:B------:R-:W-:Y:S01]  /*b120*/  IMAD.MOV.U32 R9, RZ, RZ, R31 ;  /* 0x000000ffff097224 */ /* 0x000fe200078e001f */
[----:B------:R-:W-:Y:S01]  /*b130*/  ULDC.64 UR8, c[0x0][0x400] ;  /* 0x0001000000087ab9 */ /* 0x000fe20000000a00 */
[----:B0-----:R-:W-:-:S13]  /*b140*/  ISETP.NE.AND P0, PT, R45, 0x1, PT ;  /* 0x000000012d00780c */ /* 0x001fda0003f05270 */
[----:B------:R-:W0:Y:S08]  /*b150*/  @P0 LDC R3, c[0x0][0x44c] ;  /* 0x00011300ff030b82 */ /* 0x000e300000000800 */
[----:B------:R-:W1:Y:S01]  /*b160*/  @P0 LDC R5, c[0x0][0x450] ;  /* 0x00011400ff050b82 */ /* 0x000e620000000800 */
[----:B0-----:R-:W-:-:S04]  /*b170*/  @P0 IMAD.HI.U32 R0, R10, R3, RZ ;  /* 0x000000030a000227 */ /* 0x001fc800078e00ff */
[----:B------:R-:W-:Y:S01]  /*b180*/  IMAD.MOV.U32 R3, RZ, RZ, R10 ;  /* 0x000000ffff037224 */ /* 0x000fe200078e000a */
[----:B-1----:R-:W-:Y:S01]  /*b190*/  @P0 SHF.R.U32.HI R3, RZ, R5, R0 ;  /* 0x00000005ff030219 */ /* 0x002fe20000011600 */
[----:B------:R-:W-:-:S03]  /*b1a0*/  IMAD.MOV.U32 R5, RZ, RZ, R29 ;  /* 0x000000ffff057224 */ /* 0x000fc600078e001d */
[----:B------:R-:W-:Y:S01]  /*b1b0*/  SHF.R.S32.HI R0, RZ, 0x1f, R3 ;  /* 0x0000001fff007819 */ /* 0x000fe20000011403 */
[----:B------:R-:W-:-:S04]  /*b1c0*/  IMAD.WIDE.U32 R4, R3, UR4, R4 ;  /* 0x0000000403047c25 */ /* 0x000fc8000f8e0004 */
[----:B------:R-:W-:Y:S02]  /*b1d0*/  IMAD R6, R0, UR4, RZ ;  /* 0x0000000400067c24 */ /* 0x000fe4000f8e02ff */
[----:B------:R-:W-:-:S04]  /*b1e0*/  IMAD.WIDE.U32 R8, R3, UR6, R8 ;  /* 0x0000000603087c25 */ /* 0x000fc8000f8e0008 */
[----:B------:R-:W-:Y:S01]  /*b1f0*/  IMAD R0, R0, UR6, RZ ;  /* 0x0000000600007c24 */ /* 0x000fe2000f8e02ff */
[----:B------:R-:W-:Y:S01]  /*b200*/  IADD3 R38, P1, R8, UR8, RZ ;  /* 0x0000000808267c10 */ /* 0x000fe2000ff3e0ff */
[C---:B------:R-:W-:Y:S01]  /*b210*/  IMAD R13, R3.reuse, UR5, R6 ;  /* 0x00000005030d7c24 */ /* 0x040fe2000f8e0206 */
[----:B------:R-:W-:Y:S01]  /*b220*/  ULDC.64 UR4, c[0x0][0x3e8] ;  /* 0x0000fa0000047ab9 */ /* 0x000fe20000000a00 */
[----:B------:R-:W-:Y:S01]  /*b230*/  IMAD R3, R3, UR7, R0 ;  /* 0x0000000703037c24 */ /* 0x000fe2000f8e0200 */
[----:B------:R-:W-:Y:S01]  /*b240*/  IADD3 R6, P0, R4, UR4, RZ ;  /* 0x0000000404067c10 */ /* 0x000fe2000ff1e0ff */
[----:B------:R-:W-:-:S03]  /*b250*/  UMOV UR4, 0xffffffff ;  /* 0xffffffff00047882 */ /* 0x000fc60000000000 */
[----:B------:R-:W-:Y:S02]  /*b260*/  IADD3.X R13, R5, UR5, R13, P0, !PT ;  /* 0x00000005050d7c10 */ /* 0x000fe400087fe40d */
[----:B------:R-:W-:Y:S01]  /*b270*/  IADD3.X R3, R9, UR9, R3, P1, !PT ;  /* 0x0000000909037c10 */ /* 0x000fe20008ffe403 */
[----:B------:R-:W-:Y:S06]  /*b280*/  BRA.DIV UR4, `(.L_x_1685) ;  /* 0x000001fa047c7947 */ /* 0x000fec000b800000 */
[----:B------:R0:W1:Y:S04]  /*b290*/  SHFL.IDX PT, R0, R13, RZ, 0x1e1f ;  /* 0x001e1fff0d007589 */ /* 0x00006800000e0000 */
[----:B------:R-:W2:Y:S04]  /*b2a0*/  SHFL.IDX PT, R6, R6, RZ, 0x1e1f ;  /* 0x001e1fff06067589 */ /* 0x000ea800000e0000 */
[----:B------:R-:W3:Y:S04]  /*b2b0*/  SHFL.IDX PT, R3, R3, RZ, 0x1e1f ;  /* 0x001e1fff03037589 */ /* 0x000ee800000e0000 */
[----:B0-----:R-:W4:Y:S02]  /*b2c0*/  SHFL.IDX PT, R38, R38, RZ, 0x1e1f ;  /* 0x001e1fff26267589 */ /* 0x001f2400000e0000 */
.L_x_2007:
[----:B------:R-:W-:Y:S01]  /*b2d0*/  IMAD R45, R170, R45, RZ ;  /* 0x0000002daa2d7224 */ /* 0x000fe200078e02ff */
[----:B------:R-:W-:Y:S01]  /*b2e0*/  BSSY B1, `(.L_x_1686) ;  /* 0x000004c000017945 */ /* 0x000fe20003800000 */
[----:B------:R-:W-:Y:S02]  /*b2f0*/  CS2R R8, SRZ ;  /* 0x0000000000087805 */ /* 0x000fe4000001ff00 */
[----:B------:R-:W-:Y:S02]  /*b300*/  CS2R R12, SRZ ;  /* 0x00000000000c7805 */ /* 0x000fe4000001ff00 */
[----:B------:R-:W-:Y:S02]  /*b310*/  CS2R R20, SRZ ;  /* 0x0000000000147805 */ /* 0x000fe4000001ff00 */
[----:B------:R-:W-:Y:S02]  /*b320*/  ISETP.GE.AND P0, PT, R10, R45, PT ;  /* 0x0000002d0a00720c */ /* 0x000fe40003f06270 */
        /* <DEDUP_REMOVED lines=10> */
[----:B------:R-:W3:Y:S01]  /*b3d0*/  LDL R41, [R1+0x44] ;  /* 0x0000440001297983 */ /* 0x000ee20000100800 */
[----:B------:R-:W-:-:S03]  /*b3e0*/  ULDC UR4, c[0x0][0x3f4] ;  /* 0x0000fd0000047ab9 */ /* 0x000fc60000000800 */
[----:B------:R-:W3:Y:S04]  /*b3f0*/  LDL R40, [R1+0x40] ;  /* 0x0000400001287983 */ /* 0x000ee80000100800 */
[----:B------:R-:W3:Y:S04]  /*b400*/  LDL R39, [R1+0x3c] ;  /* 0x00003c0001277983 */ /* 0x000ee80000100800 */
[----:B------:R-:W3:Y:S04]  /*b410*/  LDL R51, [R1+0x38] ;  /* 0x0000380001337983 */ /* 0x000ee80000100800 */
[----:B------:R-:W3:Y:S01]  /*b420*/  LDL R50, [R1+0x34] ;  /* 0x0000340001327983 */ /* 0x000ee20000100800 */
[----:B------:R-:W-:-:S02]  /*b430*/  ISETP.GE.AND P5, PT, R174, UR4, PT ;  /* 0x00000004ae007c0c */ /* 0x000fc4000bfa6270 */
[----:B------:R-:W-:Y:S02]  /*b440*/  CS2R R34, SRZ ;  /* 0x0000000000227805 */ /* 0x000fe4000001ff00 */
[----:B------:R-:W-:Y:S02]  /*b450*/  ISETP.GE.AND P2, PT, R190, UR4, PT ;  /* 0x00000004be007c0c */ /* 0x000fe4000bf46270 */
[----:B------:R-:W-:Y:S02]  /*b460*/  CS2R R36, SRZ ;  /* 0x0000000000247805 */ /* 0x000fe4000001ff00 */
[----:B------:R-:W-:Y:S02]  /*b470*/  ISETP.GE.AND P3, PT, R189, UR4, PT ;  /* 0x00000004bd007c0c */ /* 0x000fe4000bf66270 */
[----:B------:R-:W-:-:S03]  /*b480*/  CS2R R30, SRZ ;  /* 0x00000000001e7805 */ /* 0x000fc6000001ff00 */
[----:B------:R-:W-:Y:S02]  /*b490*/  @!P5 SHF.R.S32.HI R7, RZ, 0x1f, R174 ;  /* 0x0000001fff07d819 */ /* 0x000fe400000114ae */
[C---:B--2---:R-:W-:Y:S02]  /*b4a0*/  @!P5 IADD3 R4, P0, R174.reuse, R6, RZ ;  /* 0x00000006ae04d210 */ /* 0x044fe40007f1e0ff */
[----:B----4-:R-:W-:Y:S02]  /*b4b0*/  @!P5 IADD3 R8, P1, R174, R38, RZ ;  /* 0x00000026ae08d210 */ /* 0x010fe40007f3e0ff */
[----:B------:R-:W-:Y:S01]  /*b4c0*/  @!P2 IADD3 R10, P4, R190, R6, RZ ;  /* 0x00000006be0aa210 */ /* 0x000fe20007f9e0ff */
[--C-:B-1----:R-:W-:Y:S02]  /*b4d0*/  @!P5 IMAD.X R5, R0, 0x1, R7.reuse, P0 ;  /* 0x000000010005d824 */ /* 0x102fe400000e0607 */
[----:B---3--:R-:W-:Y:S01]  /*b4e0*/  @!P5 IMAD.X R9, R3, 0x1, R7, P1 ;  /* 0x000000010309d824 */ /* 0x008fe200008e0607 */
[----:B------:R-:W-:-:S02]  /*b4f0*/  ISETP.GE.AND P1, PT, R196, UR4, PT ;  /* 0x00000004c4007c0c */ /* 0x000fc4000bf26270 */
[----:B------:R-:W5:Y:S01]  /*b500*/  @!P5 LD.E.64 R34, desc[UR42][R4.64] ;  /* 0x0000002a0422d980 */ /* 0x000f62000c101b00 */
[----:B------:R-:W-:-:S03]  /*b510*/  @!P2 IADD3 R12, P0, R190, R38, RZ ;  /* 0x00000026be0ca210 */ /* 0x000fc60007f1e0ff */
[----:B------:R0:W5:Y:S01]  /*b520*/  @!P5 LD.E.64 R36, desc[UR42][R8.64] ;  /* 0x0000002a0824d980 */ /* 0x000162000c101b00 */
[----:B------:R-:W-:Y:S02]  /*b530*/  @!P3 IADD3 R48, P5, R189, R38, RZ ;  /* 0x00000026bd30b210 */ /* 0x000fe40007fbe0ff */
[----:B------:R-:W-:Y:S02]  /*b540*/  CS2R R32, SRZ ;  /* 0x0000000000207805 */ /* 0x000fe4000001ff00 */
[----:B------:R-:W-:Y:S02]  /*b550*/  CS2R R26, SRZ ;  /* 0x00000000001a7805 */ /* 0x000fe4000001ff00 */
[----:B------:R-:W-:Y:S02]  /*b560*/  CS2R R28, SRZ ;  /* 0x00000000001c7805 */ /* 0x000fe4000001ff00 */
[----:B------:R-:W-:Y:S02]  /*b570*/  CS2R R20, SRZ ;  /* 0x0000000000147805 */ /* 0x000fe4000001ff00 */
[----:B------:R-:W-:-:S02]  /*b580*/  CS2R R24, SRZ ;  /* 0x0000000000187805 */ /* 0x000fc4000001ff00 */
[----:B0-----:R-:W-:Y:S01]  /*b590*/  CS2R R8, SRZ ;  /* 0x0000000000087805 */ /* 0x001fe2000001ff00 */
[C-C-:B------:R-:W-:Y:S01]  /*b5a0*/  @!P2 IMAD.X R11, R0.reuse, 0x1, R41.reuse, P4 ;  /* 0x00000001000ba824 */ /* 0x140fe200020e0629 */
[----:B------:R-:W-:Y:S01]  /*b5b0*/  @!P3 IADD3 R14, P4, R189, R6, RZ ;  /* 0x00000006bd0eb210 */ /* 0x000fe20007f9e0ff */
[C---:B------:R-:W-:Y:S02]  /*b5c0*/  @!P2 IMAD.X R13, R3.reuse, 0x1, R41, P0 ;  /* 0x00000001030da824 */ /* 0x040fe400000e0629 */
[--C-:B------:R-:W-:Y:S01]  /*b5d0*/  @!P3 IMAD.X R49, R3, 0x1, R40.reuse, P5 ;  /* 0x000000010331b824 */ /* 0x100fe200028e0628 */
[----:B------:R-:W5:Y:S01]  /*b5e0*/  @!P2 LD.E.64 R30, desc[UR42][R10.64] ;  /* 0x0000002a0a1ea980 */ /* 0x000f62000c101b00 */
[----:B------:R-:W-:Y:S01]  /*b5f0*/  @!P3 IMAD.X R15, R0, 0x1, R40, P4 ;  /* 0x00000001000fb824 */ /* 0x000fe200020e0628 */
[----:B------:R-:W-:Y:S02]  /*b600*/  ISETP.GE.AND P0, PT, R191, UR4, PT ;  /* 0x00000004bf007c0c */ /* 0x000fe4000bf06270 */
[----:B------:R0:W5:Y:S01]  /*b610*/  @!P2 LD.E.64 R32, desc[UR42][R12.64] ;  /* 0x0000002a0c20a980 */ /* 0x000162000c101b00 */
[----:B------:R-:W-:-:S02]  /*b620*/  ISETP.GE.AND P2, PT, R197, UR4, PT ;  /* 0x00000004c5007c0c */ /* 0x000fc4000bf46270 */
[C---:B------:R-:W-:Y:S01]  /*b630*/  @!P1 IADD3 R42, P4, R196.reuse, R38, RZ ;  /* 0x00000026c42a9210 */ /* 0x040fe20007f9e0ff */
[----:B------:R1:W5:Y:S04]  /*b640*/  @!P3 LD.E.64 R26, desc[UR42][R14.64] ;  /* 0x0000002a0e1ab980 */ /* 0x000368000c101b00 */
[----:B------:R2:W5:Y:S01]  /*b650*/  @!P3 LD.E.64 R28, desc[UR42][R48.64] ;  /* 0x0000002a301cb980 */ /* 0x000562000c101b00 */
[----:B------:R-:W-:Y:S01]  /*b660*/  @!P1 IADD3 R40, P3, R196, R6, RZ ;  /* 0x00000006c4289210 */ /* 0x000fe20007f7e0ff */
[----:B------:R-:W-:-:S04]  /*b670*/  @!P1 IMAD.X R43, R3, 0x1, R39, P4 ;  /* 0x00000001032b9824 */ /* 0x000fc800020e0627 */
[----:B------:R-:W-:Y:S01]  /*b680*/  @!P1 IMAD.X R41, R0, 0x1, R39, P3 ;  /* 0x0000000100299824 */ /* 0x000fe200018e0627 */
[----:B------:R2:W5:Y:S01]  /*b690*/  @!P1 LD.E.64 R24, desc[UR42][R42.64] ;  /* 0x0000002a2a189980 */ /* 0x000562000c101b00 */
[----:B------:R-:W-:-:S03]  /*b6a0*/  @!P0 IADD3 R46, P5, R191, R6, RZ ;  /* 0x00000006bf2e8210 */ /* 0x000fc60007fbe0ff */
[----:B------:R2:W5:Y:S01]  /*b6b0*/  @!P1 LD.E.64 R20, desc[UR42][R40.64] ;  /* 0x0000002a28149980 */ /* 0x000562000c101b00 */
[----:B------:R-:W-:Y:S02]  /*b6c0*/  @!P0 IADD3 R4, P1, R191, R38, RZ ;  /* 0x00000026bf048210 */ /* 0x000fe40007f3e0ff */
[C---:B------:R-:W-:Y:S02]  /*b6d0*/  @!P2 IADD3 R6, P3, R197.reuse, R6, RZ ;  /* 0x00000006c506a210 */ /* 0x040fe40007f7e0ff */
[----:B------:R-:W-:Y:S02]  /*b6e0*/  @!P2 IADD3 R38, P4, R197, R38, RZ ;  /* 0x00000026c526a210 */ /* 0x000fe40007f9e0ff */
[----:B0-----:R-:W-:Y:S02]  /*b6f0*/  CS2R R12, SRZ ;  /* 0x00000000000c7805 */ /* 0x001fe4000001ff00 */
[----:B-1----:R-:W-:Y:S02]  /*b700*/  CS2R R14, SRZ ;  /* 0x00000000000e7805 */ /* 0x002fe4000001ff00 */
[----:B------:R-:W-:Y:S01]  /*b710*/  CS2R R10, SRZ ;  /* 0x00000000000a7805 */ /* 0x000fe2000001ff00 */
[----:B------:R-:W-:-:S02]  /*b720*/  @!P0 IMAD.X R47, R0, 0x1, R51, P5 ;  /* 0x00000001002f8824 */ /* 0x000fc400028e0633 */
[C---:B------:R-:W-:Y:S02]  /*b730*/  @!P0 IMAD.X R5, R3.reuse, 0x1, R51, P1 ;  /* 0x0000000103058824 */ /* 0x040fe400008e0633 */
[--C-:B------:R-:W-:Y:S01]  /*b740*/  @!P2 IMAD.X R7, R0, 0x1, R50.reuse, P3 ;  /* 0x000000010007a824 */ /* 0x100fe200018e0632 */
[----:B------:R2:W5:Y:S01]  /*b750*/  @!P0 LD.E.64 R12, desc[UR42][R46.64] ;  /* 0x0000002a2e0c8980 */ /* 0x000562000c101b00 */
[----:B------:R-:W-:-:S03]  /*b760*/  @!P2 IMAD.X R39, R3, 0x1, R50, P4 ;  /* 0x000000010327a824 */ /* 0x000fc600020e0632 */
[----:B------:R2:W5:Y:S04]  /*b770*/  @!P0 LD.E.64 R14, desc[UR42][R4.64] ;  /* 0x0000002a040e8980 */ /* 0x000568000c101b00 */
[----:B------:R2:W5:Y:S04]  /*b780*/  @!P2 LD.E.64 R8, desc[UR42][R6.64] ;  /* 0x0000002a0608a980 */ /* 0x000568000c101b00 */
[----:B------:R2:W5:Y:S02]  /*b790*/  @!P2 LD.E.64 R10, desc[UR42][R38.64] ;  /* 0x0000002a260aa980 */ /* 0x000564000c101b00 */
.L_x_1687:
[----:B------:R-:W-:Y:S05]  /*b7a0*/  BSYNC B1 ;  /* 0x0000000000017941 */ /* 0x000fea0003800000 */
.L_x_1686:
[----:B------:R-:W-:Y:S01]  /*b7b0*/  ULEA.HI UR4, UR37, UR37, URZ, 0x1 ;  /* 0x0000002525047291 */ /* 0x000fe2000f8f083f */
[----:B---3--:R-:W-:Y:S01]  /*b7c0*/  VIADDMNMX R3, R45, -R178, 0x80, PT ;  /* 0x000000802d037446 */ /* 0x008fe200038009b2 */
[----:B------:R-:W-:Y:S02]  /*b7d0*/  BSSY B1, `(.L_x_1688) ;  /* 0x0000008000017945 */ /* 0x000fe40003800000 */
[----:B------:R-:W-:Y:S01]  /*b7e0*/  ULOP3.LUT UR4, UR4, 0xfffffffe, URZ, 0xc0, !UPT ;  /* 0xfffffffe04047892 */ /* 0x000fe2000f8ec03f */
[----:B------:R-:W-:-:S03]  /*b7f0*/  ISETP.GE.AND P1, PT, R176, R3, PT ;  /* 0x00000003b000720c */ /* 0x000fc60003f26270 */
[----:B------:R-:W-:-:S06]  /*b800*/  UIADD3 UR4, UR37, -UR4, URZ ;  /* 0x8000000425047290 */ /* 0x000fcc000fffe03f */
[----:B--2---:R-:W-:-:S05]  /*b810*/  IMAD.U32 R5, RZ, RZ, UR4 ;  /* 0x00000004ff057e24 */ /* 0x004fca000f8e00ff */
[----:B------:R-:W-:-:S04]  /*b820*/  SHF.L.U32 R5, R5, 0x1f, RZ ;  /* 0x0000001f05057819 */ /* 0x000fc800000006ff */
[----:B------:R-:W0:Y:S02]  /*b830*/  SYNCS.PHASECHK.TRANS64.TRYWAIT P0, [R16+URZ+0x22800], R5 ;  /* 0x02280005100075a7 */ /* 0x000e24000800017f */
[----:B0-----:R-:W-:Y:S05]  /*b840*/  @!P0 BRA `(.L_x_1689) ;  /* 0x000001f4007c8947 */ /* 0x001fea0003800000 */
.L_x_2008:
[----:B------:R-:W-:Y:S05]  /*b850*/  BSYNC B1 ;  /* 0x0000000000017941 */ /* 0x000fea0003800000 */
.L_x_1688:
[----:B------:R-:W-:Y:S05]  /*b860*/  @P1 BRA `(.L_x_1690) ;  /* 0x0000006400241947 */ /* 0x000fea0003800000 */
[----:B-1----:R-:W1:Y:S01]  /*b870*/  LDC R0, c[0x0][0x3f4] ;  /* 0x0000fd00ff007b82 */ /* 0x002e620000000800 */
[----:B------:R-:W-:Y:S01]  /*b880*/  BSSY B1, `(.L_x_1691) ;  /* 0x000007f000017945 */ /* 0x000fe20003800000 */
[-C--:B-1----:R-:W-:Y:S02]  /*b890*/  ISETP.GE.AND P0, PT, R174, R0.reuse, PT ;  /* 0x00000000ae00720c */ /* 0x082fe40003f06270 */
[-C--:B------:R-:W-:Y:S02]  /*b8a0*/  ISETP.GE.AND P1, PT, R190, R0.reuse, PT ;  /* 0x00000000be00720c */ /* 0x080fe40003f26270 */
[-C--:B------:R-:W-:Y:S02]  /*b8b0*/  ISETP.GE.AND P2, PT, R189, R0.reuse, PT ;  /* 0x00000000bd00720c */ /* 0x080fe40003f46270 */
[-C--:B------:R-:W-:Y:S02]  /*b8c0*/  ISETP.GE.AND P3, PT, R196, R0.reuse, PT ;  /* 0x00000000c400720c */ /* 0x080fe40003f66270 */
[----:B------:R-:W-:-:S02]  /*b8d0*/  ISETP.GE.AND P4, PT, R191, R0, PT ;  /* 0x00000000bf00720c */ /* 0x000fc40003f86270 */
[----:B------:R-:W-:Y:S01]  /*b8e0*/  ISETP.GE.AND P5, PT, R197, R0, PT ;  /* 0x00000000c500720c */ /* 0x000fe20003fa6270 */
[----:B------:R-:W-:Y:S02]  /*b8f0*/  IMAD.IADD R0, R16, 0x1, R202 ;  /* 0x0000000110007824 */ /* 0x000fe400078e02ca */
[----:B------:R-:W-:Y:S10]  /*b900*/  @P0 BRA `(.L_x_1692) ;  /* 0x0000000400d80947 */ /* 0x000ff40003800000 */
[----:B0-----:R-:W0:Y:S01]  /*b910*/  LDS.128 R4, [R0+0x10400] ;  /* 0x0104000000047984 */ /* 0x001e220000000c00 */
[----:B----45:R-:W-:Y:S02]  /*b920*/  SHF.R.U32.HI R38, RZ, 0x8, R34 ;  /* 0x00000008ff267819 */ /* 0x030fe40000011622 */
[----:B------:R-:W-:Y:S02]  /*b930*/  LOP3.LUT R3, R34, 0xff, RZ, 0xc0, !PT ;  /* 0x000000ff22037812 */ /* 0x000fe400078ec0ff */
        /* <DEDUP_REMOVED lines=26> */
[--C-:B------:R-:W-:Y:S01]  /*bae0*/  HADD2.F32 R35, -RZ, R3.reuse.H0_H0 ;  /* 0x20000003ff237230 */ /* 0x100fe20000004100 */
[----:B------:R-:W-:Y:S01]  /*baf0*/  LOP3.LUT R39, R39, 0xff000000, R34, 0xf8, !PT ;  /* 0xff00000027277812 */ /* 0x000fe200078ef822 */
[----:B------:R-:W-:Y:S01]  /*bb00*/  HADD2.F32 R34, -RZ, R3.H1_H1 ;  /* 0x30000003ff227230 */ /* 0x000fe20000004100 */
[--C-:B------:R-:W-:Y:S01]  /*bb10*/  LOP3.LUT R43, R43, 0xff0000, R36.reuse, 0xf8, !PT ;  /* 0x00ff00002b2b7812 */ /* 0x100fe200078ef824 */
[----:B------:R-:W-:Y:S01]  /*bb20*/  HADD2.F32 R46, -RZ, R42.H1_H1 ;  /* 0x3000002aff2e7230 */ /* 0x000fe20000004100 */
[----:B------:R-:W-:Y:S01]  /*bb30*/  F2FP.F16.E4M3.UNPACK_B R6, R6 ;  /* 0x00000006ff06723e */ /* 0x000fe200020006ff */
[----:B------:R-:W-:Y:S01]  /*bb40*/  HADD2.F32 R40, -RZ, R38.H1_H1 ;  /* 0x30000026ff287230 */ /* 0x000fe20000004100 */
[----:B------:R-:W-:Y:S01]  /*bb50*/  LOP3.LUT R43, R43, 0xff000000, R36, 0xf8, !PT ;  /* 0xff0000002b2b7812 */ /* 0x000fe200078ef824 */
[----:B------:R-:W-:Y:S01]  /*bb60*/  HADD2.F32 R42, -RZ, R42.H0_H0 ;  /* 0x2000002aff2a7230 */ /* 0x000fe20000004100 */
[-C--:B------:R-:W-:Y:S01]  /*bb70*/  F2FP.F16.E4M3.UNPACK_B R36, R7.reuse ;  /* 0x00000007ff24723e */ /* 0x080fe200020006ff */
[C---:B------:R-:W-:Y:S01]  /*bb80*/  FMUL.FTZ R48, R34.reuse, R46 ;  /* 0x0000002e22307220 */ /* 0x040fe20000410000 */
[----:B------:R-:W-:Y:S01]  /*bb90*/  F2FP.F16.E4M3.UNPACK_B R37, R7.H1 ;  /* 0x00000007ff25723e */ /* 0x000fe200030006ff */
        /* <DEDUP_REMOVED lines=56> */
[----:B------:R-:W-:Y:S02]  /*bf20*/  HADD2.F32 R3, -RZ, R7.H1_H1 ;  /* 0x30000007ff037230 */ /* 0x000fe40000004100 */
[C---:B------:R-:W-:Y:S01]  /*bf30*/  FMUL.FTZ R42, R4.reuse, R5 ;  /* 0x00000005042a7220 */ /* 0x040fe20000410000 */
[----:B------:R-:W-:Y:S02]  /*bf40*/  HADD2.F32 R6, -RZ, R39.H0_H0 ;  /* 0x20000027ff067230 */ /* 0x000fe40000004100 */
[----:B------:R-:W-:Y:S01]  /*bf50*/  FMUL.FTZ R39, R4, R35 ;  /* 0x0000002304277220 */ /* 0x000fe20000410000 */
        /* <DEDUP_REMOVED lines=17> */
.L_x_1692:
[----:B------:R-:W-:Y:S05]  /*c070*/  BSYNC B1 ;  /* 0x0000000000017941 */ /* 0x000fea0003800000 */
.L_x_1691:
[----:B------:R-:W-:Y:S04]  /*c080*/  BSSY B1, `(.L_x_1693) ;  /* 0x000007c000017945 */ /* 0x000fe80003800000 */
[----:B------:R-:W-:Y:S05]  /*c090*/  @P1 BRA `(.L_x_1694) ;  /* 0x0000000400e81947 */ /* 0x000fea0003800000 */
[----:B01----:R-:W0:Y:S01]  /*c0a0*/  LDS.128 R4, [R225] ;  /* 0x00000000e1047984 */ /* 0x003e220000000c00 */
[----:B-----5:R-:W-:Y:S02]  /*c0b0*/  SHF.R.U32.HI R35, RZ, 0x8, R31 ;  /* 0x00000008ff237819 */ /* 0x020fe4000001161f */
[----:B------:R-:W-:Y:S02]  /*c0c0*/  SHF.R.U32.HI R40, RZ, 0x8, R33 ;  /* 0x00000008ff287819 */ /* 0x000fe40000011621 */
[----:B------:R-:W-:Y:S02]  /*c0d0*/  SHF.R.U32.HI R37, RZ, 0x8, R32 ;  /* 0x00000008ff257819 */ /* 0x000fe40000011620 */
[----:B------:R-:W-:Y:S02]  /*c0e0*/  LOP3.LUT R36, R31, 0xff, RZ, 0xc0, !PT ;  /* 0x000000ff1f247812 */ /* 0x000fe400078ec0ff */
[----:B------:R-:W-:Y:S02]  /*c0f0*/  LOP3.LUT R41, R33, 0xff, RZ, 0xc0, !PT ;  /* 0x000000ff21297812 */ /* 0x000fe400078ec0ff */
[----:B------:R-:W-:-:S02]  /*c100*/  LOP3.LUT R35, R35, 0xff, RZ, 0xc0, !PT ;  /* 0x000000ff23237812 */ /* 0x000fc400078ec0ff */
[----:B------:R-:W-:Y:S02]  /*c110*/  LOP3.LUT R40, R40, 0xff, RZ, 0xc0, !PT ;  /* 0x000000ff28287812 */ /* 0x000fe400078ec0ff */
[----:B------:R-:W-:Y:S02]  /*c120*/  SHF.R.U32.HI R3, RZ, 0x8, R30 ;  /* 0x00000008ff037819 */ /* 0x000fe4000001161e */
[----:B----4-:R-:W-:Y:S02]  /*c130*/  LOP3.LUT R38, R37, 0xff, RZ, 0xc0, !PT ;  /* 0x000000ff25267812 */ /* 0x010fe400078ec0ff */
[----:B------:R-:W-:Y:S02]  /*c140*/  PRMT R37, R35, 0x7604, R36 ;  /* 0x0000760423257816 */ /* 0x000fe40000000024 */
[----:B------:R-:W-:Y:S02]  /*c150*/  PRMT R41, R40, 0x7604, R41 ;  /* 0x0000760428297816 */ /* 0x000fe40000000029 */
[----:B------:R-:W-:-:S02]  /*c160*/  SHF.R.U32.HI R36, RZ, 0x10, R31 ;  /* 0x00000010ff247819 */ /* 0x000fc4000001161f */
[----:B------:R-:W-:Y:S02]  /*c170*/  SHF.R.U32.HI R40, RZ, 0x10, R33 ;  /* 0x00000010ff287819 */ /* 0x000fe40000011621 */
[----:B------:R-:W-:Y:S02]  /*c180*/  LOP3.LUT R34, R30, 0xff, RZ, 0xc0, !PT ;  /* 0x000000ff1e227812 */ /* 0x000fe400078ec0ff */
[----:B------:R-:W-:Y:S02]  /*c190*/  LOP3.LUT R3, R3, 0xff, RZ, 0xc0, !PT ;  /* 0x000000ff03037812 */ /* 0x000fe400078ec0ff */
[----:B------:R-:W-:Y:S02]  /*c1a0*/  LOP3.LUT R36, R36, 0xff, RZ, 0xc0, !PT ;  /* 0x000000ff24247812 */ /* 0x000fe400078ec0ff */
[----:B------:R-:W-:Y:S02]  /*c1b0*/  LOP3.LUT R40, R40, 0xff, RZ, 0xc0, !PT ;  /* 0x000000ff28287812 */ /* 0x000fe400078ec0ff */
[----:B------:R-:W-:-:S02]  /*c1c0*/  LOP3.LUT R39, R32, 0xff, RZ, 0xc0, !PT ;  /* 0x000000ff20277812 */ /* 0x000fc400078ec0ff */
[----:B------:R-:W-:Y:S02]  /*c1d0*/  PRMT R34, R3, 0x7604, R34 ;  /* 0x0000760403227816 */ /* 0x000fe40000000022 */
[----:B------:R-:W-:Y:S02]  /*c1e0*/  SHF.R.U32.HI R3, RZ, 0x10, R30 ;  /* 0x00000010ff037819 */ /* 0x000fe4000001161e */
[----:B------:R-:W-:Y:S02]  /*c1f0*/  SHF.R.U32.HI R35, RZ, 0x10, R32 ;  /* 0x00000010ff237819 */ /* 0x000fe40000011620 */
[----:B------:R-:W-:Y:S02]  /*c200*/  PRMT R37, R36, 0x7054, R37 ;  /* 0x0000705424257816 */ /* 0x000fe40000000025 */
        /* <DEDUP_REMOVED lines=8> */
[-C--:B0-----:R-:W-:Y:S02]  /*c290*/  F2FP.F16.E4M3.UNPACK_B R3, R6.reuse.H1 ;  /* 0x00000006ff03723e */ /* 0x081fe400030006ff */
[----:B------:R-:W-:Y:S02]  /*c2a0*/  F2FP.F16.E4M3.UNPACK_B R38, R41 ;  /* 0x00000029ff26723e */ /* 0x000fe400020006ff */
[----:B------:R-:W-:Y:S01]  /*c2b0*/  F2FP.F16.E4M3.UNPACK_B R34, R37 ;  /* 0x00000025ff22723e */ /* 0x000fe200020006ff */
[--C-:B------:R-:W-:Y:S01]  /*c2c0*/  HADD2.F32 R31, -RZ, R3.reuse.H0_H0 ;  /* 0x20000003ff1f7230 */ /* 0x100fe20000004100 */
[----:B------:R-:W-:Y:S01]  /*c2d0*/  LOP3.LUT R35, R35, 0xff000000, R30, 0xf8, !PT ;  /* 0xff00000023237812 */ /* 0x000fe200078ef81e */
[----:B------:R-:W-:Y:S01]  /*c2e0*/  HADD2.F32 R30, -RZ, R3.H1_H1 ;  /* 0x30000003ff1e7230 */ /* 0x000fe20000004100 */
        /* <DEDUP_REMOVED lines=84> */
[----:B------:R2:W-:Y:S02]  /*c830*/  STS.128 [R225], R4 ;  /* 0x00000004e1007388 */ /* 0x0005e40000000c00 */
.L_x_1694:
[----:B------:R-:W-:Y:S05]  /*c840*/  BSYNC B1 ;  /* 0x0000000000017941 */ /* 0x000fea0003800000 */
.L_x_1693:
[----:B------:R-:W-:Y:S04]  /*c850*/  BSSY B1, `(.L_x_1695) ;  /* 0x0000078000017945 */ /* 0x000fe80003800000 */
[----:B------:R-:W-:Y:S05]  /*c860*/  @P2 BRA `(.L_x_1696) ;  /* 0x0000000400d82947 */ /* 0x000fea0003800000 */
[----:B012---:R-:W0:Y:S01]  /*c870*/  LDS.128 R4, [R0+0x12400] ;  /* 0x0124000000047984 */ /* 0x007e220000000c00 */
[----:B-----5:R-:W-:Y:S02]  /*c880*/  SHF.R.U32.HI R30, RZ, 0x8, R26 ;  /* 0x00000008ff1e7819 */ /* 0x020fe4000001161a */
        /* <DEDUP_REMOVED lines=37> */
[C---:B----4-:R-:W-:Y:S01]  /*cae0*/  FMUL.FTZ R38, R26.reuse, R36 ;  /* 0x000000241a267220 */ /* 0x050fe20000410000 */
        /* <DEDUP_REMOVED lines=78> */
.L_x_1696:
[----:B------:R-:W-:Y:S05]  /*cfd0*/  BSYNC B1 ;  /* 0x0000000000017941 */ /* 0x000fea0003800000 */
.L_x_1695:
[----:B------:R-:W-:Y:S04]  /*cfe0*/  BSSY B1, `(.L_x_1697) ;  /* 0x000007c000017945 */ /* 0x000fe80003800000 */
[----:B------:R-:W-:Y:S05]  /*cff0*/  @P3 BRA `(.L_x_1698) ;  /* 0x0000000400e83947 */ /* 0x000fea0003800000 */
[----:B0123--:R-:W0:Y:S01]  /*d000*/  LDS.128 R4, [R225+0x2000] ;  /* 0x00200000e1047984 */ /* 0x00fe220000000c00 */
        /* <DEDUP_REMOVED lines=8> */
[----:B------:R-:W-:Y:S02]  /*d090*/  LOP3.LUT R30, R29, 0xff, RZ, 0xc0, !PT ;  /* 0x000000ff1d1e7812 */ /* 0x000fe400078ec0ff */
        /* <DEDUP_REMOVED lines=66> */
[C---:B----4-:R-:W-:Y:S01]  /*d4c0*/  FFMA.FTZ R38, R25.reuse, R29, -R26 ;  /* 0x0000001d19267223 */ /* 0x050fe2000001081a */
        /* <DEDUP_REMOVED lines=45> */
.L_x_1698:
[----:B------:R-:W-:Y:S05]  /*d7a0*/  BSYNC B1 ;  /* 0x0000000000017941 */ /* 0x000fea0003800000 */
.L_x_1697:
[----:B------:R-:W-:Y:S04]  /*d7b0*/  BSSY B1, `(.L_x_1699) ;  /* 0x0000078000017945 */ /* 0x000fe80003800000 */
[----:B------:R-:W-:Y:S05]  /*d7c0*/  @P4 BRA `(.L_x_1700) ;  /* 0x0000000400d84947 */ /* 0x000fea0003800000 */
[----:B0123--:R-:W0:Y:S01]  /*d7d0*/  LDS.128 R4, [R0+0x14400] ;  /* 0x0144000000047984 */ /* 0x00fe220000000c00 */
        /* <DEDUP_REMOVED lines=117> */
.L_x_1700:
[----:B------:R-:W-:Y:S05]  /*df30*/  BSYNC B1 ;  /* 0x0000000000017941 */ /* 0x000fea0003800000 */
.L_x_1699:
[----:B------:R-:W-:Y:S05]  /*df40*/  @P5 BRA `(.L_x_1690) ;  /* 0x0000003c006c5947 */ /* 0x000fea0003800000 */
[----:B0123--:R-:W0:Y:S01]  /*df50*/  LDS.128 R4, [R225+0x4000] ;  /* 0x00400000e1047984 */ /* 0x00fe220000000c00 */
[----:B-----5:R-:W-:Y:S02]  /*df60*/  SHF.R.U32.HI R12, RZ, 0x8, R9 ;  /* 0x00000008ff0c7819 */ /* 0x020fe40000011609 */
[----:B------:R-:W-:Y:S02]  /*df70*/  SHF.R.U32.HI R20, RZ, 0x8, R11 ;  /* 0x00000008ff147819 */ /* 0x000fe4000001160b */
[----:B------:R-:W-:Y:S02]  /*df80*/  LOP3.LUT R13, R9, 0xff, RZ, 0xc0, !PT ;  /* 0x000000ff090d7812 */ /* 0x000fe400078ec0ff */
[----:B------:R-:W-:Y:S02]  /*df90*/  LOP3.LUT R21, R11, 0xff, RZ, 0xc0, !PT ;  /* 0x000000ff0b157812 */ /* 0x000fe400078ec0ff */
[----:B------:R-:W-:Y:S02]  /*dfa0*/  LOP3.LUT R12, R12, 0xff, RZ, 0xc0, !PT ;  /* 0x000000ff0c0c7812 */ /* 0x000fe400078ec0ff */
[----:B------:R-:W-:-:S02]  /*dfb0*/  LOP3.LUT R20, R20, 0xff, RZ, 0xc0, !PT ;  /* 0x000000ff14147812 */ /* 0x000fc400078ec0ff */
[----:B------:R-:W-:Y:S02]  /*dfc0*/  SHF.R.U32.HI R0, RZ, 0x8, R8 ;  /* 0x00000008ff007819 */ /* 0x000fe40000011608 */
[----:B------:R-:W-:Y:S02]  /*dfd0*/  SHF.R.U32.HI R14, RZ, 0x8, R10 ;  /* 0x00000008ff0e7819 */ /* 0x000fe4000001160a */
[----:B------:R-:W-:Y:S02]  /*dfe0*/  PRMT R13, R12, 0x7604, R13 ;  /* 0x000076040c0d7816 */ /* 0x000fe4000000000d */
[----:B------:R-:W-:Y:S02]  /*dff0*/  PRMT R21, R20, 0x7604, R21 ;  /* 0x0000760414157816 */ /* 0x000fe40000000015 */
[----:B------:R-:W-:Y:S02]  /*e000*/  SHF.R.U32.HI R12, RZ, 0x10, R9 ;  /* 0x00000010ff0c7819 */ /* 0x000fe40000011609 */
[----:B------:R-:W-:-:S02]  /*e010*/  SHF.R.U32.HI R20, RZ, 0x10, R11 ;  /* 0x00000010ff147819 */ /* 0x000fc4000001160b */
[----:B------:R-:W-:Y:S02]  /*e020*/  LOP3.LUT R3, R8, 0xff, RZ, 0xc0, !PT ;  /* 0x000000ff08037812 */ /* 0x000fe400078ec0ff */
        /* <DEDUP_REMOVED lines=20> */
[----:B------:R-:W-:Y:S01]  /*e170*/  HADD2.F32 R9, -RZ, R0.H1_H1 ;  /* 0x30000000ff097230 */ /* 0x000fe20000004100 */
[----:B------:R-:W-:Y:S01]  /*e180*/  LOP3.LUT R12, R3, 0xff000000, R8, 0xf8, !PT ;  /* 0xff000000030c7812 */ /* 0x000fe200078ef808 */
[----:B------:R-:W-:Y:S01]  /*e190*/  HADD2.F32 R25, -RZ, R24.H1_H1 ;  /* 0x30000018ff197230 */ /* 0x000fe20000004100 */
[----:B------:R-:W-:Y:S01]  /*e1a0*/  LOP3.LUT R20, R15, 0xff000000, R10, 0xf8, !PT ;  /* 0xff0000000f147812 */ /* 0x000fe200078ef80a */
[----:B------:R-:W-:Y:S01]  /*e1b0*/  HADD2.F32 R15, -RZ, R14.H1_H1 ;  /* 0x3000000eff0f7230 */ /* 0x000fe20000004100 */
[----:B------:R-:W-:Y:S01]  /*e1c0*/  F2FP.F16.E4M3.UNPACK_B R3, R6 ;  /* 0x00000006ff03723e */ /* 0x000fe200020006ff */
[----:B------:R-:W-:Y:S01]  /*e1d0*/  HADD2.F32 R8, -RZ, R0.H0_H0 ;  /* 0x20000000ff087230 */ /* 0x000fe20000004100 */
[----:B------:R-:W-:Y:S01]  /*e1e0*/  F2FP.F16.E4M3.UNPACK_B R10, R7 ;  /* 0x00000007ff0a723e */ /* 0x000fe200020006ff */
[C---:B------:R-:W-:Y:S01]  /*e1f0*/  FMUL.FTZ R27, R9.reuse, R25 ;  /* 0x00000019091b7220 */ /* 0x040fe20000410000 */
[----:B------:R-:W-:Y:S01]  /*e200*/  F2FP.F16.E4M3.UNPACK_B R11, R7.H1 ;  /* 0x00000007ff0b723e */ /* 0x000fe200030006ff */
[----:B------:R-:W-:Y:S01]  /*e210*/  FMUL.FTZ R26, R9, R15 ;  /* 0x0000000f091a7220 */ /* 0x000fe20000410000 */
[-C--:B------:R-:W-:Y:S01]  /*e220*/  F2FP.F16.E4M3.UNPACK_B R6, R5.reuse ;  /* 0x00000005ff06723e */ /* 0x080fe200020006ff */
[----:B------:R-:W-:Y:S01]  /*e230*/  HADD2.F32 R24, -RZ, R24.H0_H0 ;  /* 0x20000018ff187230 */ /* 0x000fe20000004100 */
[----:B------:R-:W-:Y:S01]  /*e240*/  F2FP.F16.E4M3.UNPACK_B R7, R5.H1 ;  /* 0x00000005ff07723e */ /* 0x000fe200030006ff */
[----:B------:R-:W-:Y:S01]  /*e250*/  HADD2.F32 R5, -RZ, R3.H1_H1 ;  /* 0x30000003ff057230 */ /* 0x000fe20000004100 */
[----:B------:R-:W-:Y:S01]  /*e260*/  F2FP.F16.E4M3.UNPACK_B R21, R21.H1 ;  /* 0x00000015ff15723e */ /* 0x000fe200030006ff */
[----:B------:R-:W-:-:S02]  /*e270*/  HADD2.F32 R14, -RZ, R14.H0_H0 ;  /* 0x2000000eff0e7230 */ /* 0x000fc40000004100 */
[C---:B------:R-:W-:Y:S01]  /*e280*/  FFMA.FTZ R27, R8.reuse, R15, -R27 ;  /* 0x0000000f081b7223 */ /* 0x040fe2000001081b */
[----:B------:R-:W-:Y:S01]  /*e290*/  FFMA.FTZ R26, R8, R25, R26 ;  /* 0x00000019081a7223 */ /* 0x000fe2000001001a */
[----:B------:R-:W-:Y:S01]  /*e2a0*/  HADD2.F32 R3, -RZ, R3.H0_H0 ;  /* 0x20000003ff037230 */ /* 0x000fe20000004100 */
[----:B------:R-:W-:Y:S01]  /*e2b0*/  F2FP.F16.E4M3.UNPACK_B R13, R13.H1 ;  /* 0x0000000dff0d723e */ /* 0x000fe200030006ff */
[C---:B------:R-:W-:Y:S01]  /*e2c0*/  FMUL.FTZ R8, R5.reuse, R24 ;  /* 0x0000001805087220 */ /* 0x040fe20000410000 */
[----:B------:R-:W-:Y:S01]  /*e2d0*/  FMUL.FTZ R15, R5, R14 ;  /* 0x0000000e050f7220 */ /* 0x000fe20000410000 */
[--C-:B------:R-:W-:Y:S01]  /*e2e0*/  HADD2.F32 R5, -RZ, R10.reuse.H1_H1 ;  /* 0x3000000aff057230 */ /* 0x100fe20000004100 */
[----:B------:R-:W-:Y:S01]  /*e2f0*/  F2FP.F16.E4M3.UNPACK_B R0, R4 ;  /* 0x00000004ff00723e */ /* 0x000fe200020006ff */
[----:B------:R-:W-:Y:S02]  /*e300*/  HADD2.F32 R9, -RZ, R21.H0_H0 ;  /* 0x20000015ff097230 */ /* 0x000fe40000004100 */
[C---:B------:R-:W-:Y:S01]  /*e310*/  FFMA.FTZ R25, R3.reuse, R14, -R8 ;  /* 0x0000000e03197223 */ /* 0x040fe20000010808 */
[----:B------:R-:W-:Y:S01]  /*e320*/  FFMA.FTZ R24, R3, R24, R15 ;  /* 0x0000001803187223 */ /* 0x000fe2000001000f */
[----:B------:R-:W-:Y:S01]  /*e330*/  HADD2.F32 R8, -RZ, R13.H0_H0 ;  /* 0x2000000dff087230 */ /* 0x000fe20000004100 */
[----:B------:R-:W-:Y:S01]  /*e340*/  F2FP.F16.E4M3.UNPACK_B R4, R4.H1 ;  /* 0x00000004ff04723e */ /* 0x000fe200030006ff */
        /* <DEDUP_REMOVED lines=59> */
.L_x_1684:
        /* <DEDUP_REMOVED lines=32> */
.L_x_2014:
        /* <DEDUP_REMOVED lines=16> */
[C---:B------:R-:W-:Y:S01]  /*ea00*/  VIADD R4, R18.reuse, 0x20 ;  /* 0x0000002012047836 */ /* 0x040fe20000000000 */
        /* <DEDUP_REMOVED lines=10> */
[----:B------:R-:W-:Y:S02]  /*eab0*/  @!P2 SHF.R.S32.HI R4, RZ, 0x1f, R18 ;  /* 0x0000001fff04a819 */ /* 0x000fe40000011412 */
[C---:B--2---:R-:W-:Y:S01]  /*eac0*/  @!P2 IADD3 R40, P3, R18.reuse, R37, RZ ;  /* 0x000000251228a210 */ /* 0x044fe20007f7e0ff */
[----:B------:R-:W-:Y:S01]  /*ead0*/  @!P1 IMAD.SHL.U32 R20, R179, 0x10, RZ ;  /* 0x00000010b3149824 */ /* 0x000fe200078e00ff */
[----:B----4-:R-:W-:Y:S01]  /*eae0*/  @!P2 IADD3 R42, P4, R18, R39, RZ ;  /* 0x00000027122aa210 */ /* 0x010fe20007f9e0ff */
[----:B------:R-:W-:-:S02]  /*eaf0*/  @!P0 IMAD.SHL.U32 R38, R180, 0x10, RZ ;  /* 0x00000010b4268824 */ /* 0x000fc400078e00ff */
[--C-:B-1----:R-:W-:Y:S01]  /*eb00*/  @!P2 IMAD.X R41, R0, 0x1, R4.reuse, P3 ;  /* 0x000000010029a824 */ /* 0x102fe200018e0604 */
[-C--:B------:R-:W-:Y:S01]  /*eb10*/  @!P1 IADD3 R46, P5, R20, R37.reuse, RZ ;  /* 0x00000025142e9210 */ /* 0x080fe20007fbe0ff */
[----:B---3--:R-:W-:Y:S01]  /*eb20*/  @!P2 IMAD.X R43, R3, 0x1, R4, P4 ;  /* 0x00000001032ba824 */ /* 0x008fe200020e0604 */
[----:B------:R-:W-:Y:S02]  /*eb30*/  @!P1 SHF.R.S32.HI R4, RZ, 0x1f, R20 ;  /* 0x0000001fff049819 */ /* 0x000fe40000011414 */
[----:B------:R-:W-:Y:S02]  /*eb40*/  @!P0 IADD3 R36, P3, R38, R37, RZ ;  /* 0x0000002526248210 */ /* 0x000fe40007f7e0ff */
[----:B------:R-:W-:Y:S02]  /*eb50*/  CS2R R8, SRZ ;  /* 0x0000000000087805 */ /* 0x000fe4000001ff00 */
[----:B------:R-:W-:Y:S01]  /*eb60*/  @!P0 SHF.R.S32.HI R5, RZ, 0x1f, R38 ;  /* 0x0000001fff058819 */ /* 0x000fe20000011426 */
[----:B------:R-:W-:Y:S01]  /*eb70*/  @!P1 IMAD.X R47, R0, 0x1, R4, P5 ;  /* 0x00000001002f9824 */ /* 0x000fe200028e0604 */
[----:B------:R-:W-:-:S02]  /*eb80*/  @!P1 IADD3 R20, P4, R20, R39, RZ ;  /* 0x0000002714149210 */ /* 0x000fc40007f9e0ff */
[----:B------:R-:W-:Y:S02]  /*eb90*/  CS2R R10, SRZ ;  /* 0x00000000000a7805 */ /* 0x000fe4000001ff00 */
[----:B------:R-:W-:Y:S01]  /*eba0*/  @!P0 IADD3 R38, P5, R38, R39, RZ ;  /* 0x0000002726268210 */ /* 0x000fe20007fbe0ff */
[--C-:B------:R-:W-:Y:S01]  /*ebb0*/  @!P0 IMAD.X R37, R0, 0x1, R5.reuse, P3 ;  /* 0x0000000100258824 */ /* 0x100fe200018e0605 */
[----:B------:R-:W-:Y:S01]  /*ebc0*/  CS2R R32, SRZ ;  /* 0x0000000000207805 */ /* 0x000fe2000001ff00 */
[C---:B------:R-:W-:Y:S01]  /*ebd0*/  @!P1 IMAD.X R21, R3.reuse, 0x1, R4, P4 ;  /* 0x0000000103159824 */ /* 0x040fe200020e0604 */
[----:B------:R-:W-:Y:S01]  /*ebe0*/  CS2R R34, SRZ ;  /* 0x0000000000227805 */ /* 0x000fe2000001ff00 */
[----:B------:R-:W-:Y:S01]  /*ebf0*/  @!P0 IMAD.X R39, R3, 0x1, R5, P5 ;  /* 0x0000000103278824 */ /* 0x000fe200028e0605 */
[----:B------:R-:W-:Y:S02]  /*ec00*/  CS2R R4, SRZ ;  /* 0x0000000000047805 */ /* 0x000fe4000001ff00 */
[----:B------:R-:W-:-:S02]  /*ec10*/  CS2R R12, SRZ ;  /* 0x00000000000c7805 */ /* 0x000fc4000001ff00 */
[----:B------:R-:W-:Y:S01]  /*ec20*/  CS2R R14, SRZ ;  /* 0x00000000000e7805 */ /* 0x000fe2000001ff00 */
[----:B------:R0:W5:Y:S04]  /*ec30*/  @!P2 LD.E.128 R24, desc[UR42][R40.64] ;  /* 0x0000002a2818a980 */ /* 0x000168000c101d00 */
[----:B------:R0:W5:Y:S04]  /*ec40*/  @!P2 LD.E.128 R4, desc[UR42][R42.64] ;  /* 0x0000002a2a04a980 */ /* 0x000168000c101d00 */
[----:B------:R0:W5:Y:S04]  /*ec50*/  @!P1 LD.E.128 R28, desc[UR42][R46.64] ;  /* 0x0000002a2e1c9980 */ /* 0x000168000c101d00 */
[----:B------:R0:W5:Y:S04]  /*ec60*/  @!P1 LD.E.128 R8, desc[UR42][R20.64] ;  /* 0x0000002a14089980 */ /* 0x000168000c101d00 */
[----:B------:R0:W5:Y:S04]  /*ec70*/  @!P0 LD.E.128 R32, desc[UR42][R36.64] ;  /* 0x0000002a24208980 */ /* 0x000168000c101d00 */
[----:B------:R0:W5:Y:S02]  /*ec80*/  @!P0 LD.E.128 R12, desc[UR42][R38.64] ;  /* 0x0000002a260c8980 */ /* 0x000164000c101d00 */
.L_x_1703:
[----:B------:R-:W-:Y:S05]  /*ec90*/  BSYNC B1 ;  /* 0x0000000000017941 */ /* 0x000fea0003800000 */
.L_x_1702:
[----:B------:R-:W-:Y:S01]  /*eca0*/  ULEA.HI UR4, UR37, UR37, URZ, 0x1 ;  /* 0x0000002525047291 */ /* 0x000fe2000f8f083f */
[----:B---3--:R-:W-:Y:S01]  /*ecb0*/  VIADDMNMX R3, R45, -R178, 0x80, PT ;  /* 0x000000802d037446 */ /* 0x008fe200038009b2 */
[----:B------:R-:W-:Y:S02]  /*ecc0*/  BSSY B1, `(.L_x_1704) ;  /* 0x0000008000017945 */ /* 0x000fe40003800000 */
[----:B------:R-:W-:Y:S01]  /*ecd0*/  ULOP3.LUT UR4, UR4, 0xfffffffe, URZ, 0xc0, !UPT ;  /* 0xfffffffe04047892 */ /* 0x000fe2000f8ec03f */
[----:B------:R-:W-:-:S03]  /*ece0*/  ISETP.GE.AND P1, PT, R176, R3, PT ;  /* 0x00000003b000720c */ /* 0x000fc60003f26270 */
[----:B------:R-:W-:-:S06]  /*ecf0*/  UIADD3 UR4, UR37, -UR4, URZ ;  /* 0x8000000425047290 */ /* 0x000fcc000fffe03f */
[----:B0-----:R-:W-:-:S05]  /*ed00*/  IMAD.U32 R21, RZ, RZ, UR4 ;  /* 0x00000004ff157e24 */ /* 0x001fca000f8e00ff */
[----:B------:R-:W-:-:S04]  /*ed10*/  SHF.L.U32 R21, R21, 0x1f, RZ ;  /* 0x0000001f15157819 */ /* 0x000fc800000006ff */
[----:B------:R-:W0:Y:S02]  /*ed20*/  SYNCS.PHASECHK.TRANS64.TRYWAIT P0, [R16+URZ+0x22800], R21 ;  /* 0x02280015100075a7 */ /* 0x000e24000800017f */
[----:B0-----:R-:W-:Y:S05]  /*ed30*/  @!P0 BRA `(.L_x_1705) ;  /* 0x000001c000c48947 */ /* 0x001fea0003800000 */
.L_x_2015:
[----:B------:R-:W-:Y:S05]  /*ed40*/  BSYNC B1 ;  /* 0x0000000000017941 */ /* 0x000fea0003800000 */
.L_x_1704:
[----:B------:R-:W-:Y:S05]  /*ed50*/  @P1 BRA `(.L_x_1690) ;  /* 0x0000002c00e81947 */ /* 0x000fea0003800000 */
[----:B-1----:R-:W1:Y:S01]  /*ed60*/  LDC R0, c[0x0][0x3f4] ;  /* 0x0000fd00ff007b82 */ /* 0x002e620000000800 */
[C---:B------:R-:W-:Y:S01]  /*ed70*/  VIADD R3, R18.reuse, 0x20 ;  /* 0x0000002012037836 */ /* 0x040fe20000000000 */
[----:B------:R-:W-:Y:S01]  /*ed80*/  BSSY B1, `(.L_x_1706) ;  /* 0x00000fd000017945 */ /* 0x000fe20003800000 */
[C---:B0-----:R-:W-:Y:S01]  /*ed90*/  VIADD R21, R18.reuse, 0x40 ;  /* 0x0000004012157836 */ /* 0x041fe20000000000 */
[-C--:B-1----:R-:W-:Y:S02]  /*eda0*/  ISETP.GE.AND P0, PT, R18, R0.reuse, PT ;  /* 0x000000001200720c */ /* 0x082fe40003f06270 */
[-C--:B------:R-:W-:Y:S02]  /*edb0*/  ISETP.GE.AND P1, PT, R3, R0.reuse, PT ;  /* 0x000000000300720c */ /* 0x080fe40003f26270 */
[----:B------:R-:W-:-:S09]  /*edc0*/  ISETP.GE.AND P2, PT, R21, R0, PT ;  /* 0x000000001500720c */ /* 0x000fd20003f46270 */
[----:B------:R-:W-:Y:S05]  /*edd0*/  @P0 BRA `(.L_x_1707) ;  /* 0x0000000c00dc0947 */ /* 0x000fea0003800000 */
[----:B------:R-:W3:Y:S01]  /*ede0*/  LDL R68, [R1+0x50] ;  /* 0x0000500001447983 */ /* 0x000ee20000100800 */
[----:B-----5:R-:W-:Y:S02]  /*edf0*/  SHF.R.U32.HI R3, RZ, 0x8, R24 ;  /* 0x00000008ff037819 */ /* 0x020fe40000011618 */
[----:B------:R-:W-:Y:S02]  /*ee00*/  LOP3.LUT R20, R24, 0xff, RZ, 0xc0, !PT ;  /* 0x000000ff18147812 */ /* 0x000fe400078ec0ff */
[----:B------:R-:W-:Y:S02]  /*ee10*/  LOP3.LUT R21, R3, 0xff, RZ, 0xc0, !PT ;  /* 0x000000ff03157812 */ /* 0x000fe400078ec0ff */
[----:B------:R-:W-:Y:S02]  /*ee20*/  LEA.HI R3, R0, R227, RZ, 0x1c ;  /* 0x000000e300037211 */ /* 0x000fe400078fe0ff */
[----:B------:R-:W-:Y:S02]  /*ee30*/  PRMT R45, R21, 0x7604, R20 ;  /* 0x00007604152d7816 */ /* 0x000fe40000000014 */
[----:B------:R-:W-:-:S02]  /*ee40*/  SHF.R.S32.HI R20, RZ, 0x1f, R3 ;  /* 0x0000001fff147819 */ /* 0x000fc40000011403 */
[----:B--2---:R-:W-:Y:S02]  /*ee50*/  SHF.R.U32.HI R37, RZ, 0x8, R25 ;  /* 0x00000008ff257819 */ /* 0x004fe40000011619 */
[----:B------:R-:W-:Y:S01]  /*ee60*/  LEA.HI R21, R20, R3, RZ, 0x2 ;  /* 0x0000000314157211 */ /* 0x000fe200078f10ff */
[----:B------:R-:W-:Y:S01]  /*ee70*/  IMAD.SHL.U32 R20, R3, 0x10, RZ ;  /* 0x0000001003147824 */ /* 0x000fe200078e00ff */
[----:B----4-:R-:W-:Y:S02]  /*ee80*/  SHF.R.U32.HI R39, RZ, 0x8, R26 ;  /* 0x00000008ff277819 */ /* 0x010fe4000001161a */
[----:B------:R-:W-:Y:S01]  /*ee90*/  LOP3.LUT R36, R25, 0xff, RZ, 0xc0, !PT ;  /* 0x000000ff19247812 */ /* 0x000fe200078ec0ff */
[----:B------:R-:W-:Y:S01]  /*eea0*/  IMAD.SHL.U32 R21, R21, 0x800, RZ ;  /* 0x0000080015157824 */ /* 0x000fe200078e00ff */
[----:B------:R-:W-:Y:S02]  /*eeb0*/  LOP3.LUT R3, R181, 0x30, R20, 0xf8, !PT ;  /* 0x00000030b5037812 */ /* 0x000fe400078ef814 */
[----:B------:R-:W-:-:S02]  /*eec0*/  LOP3.LUT R38, R26, 0xff, RZ, 0xc0, !PT ;  /* 0x000000ff1a267812 */ /* 0x000fc400078ec0ff */
[----:B------:R-:W-:Y:S02]  /*eed0*/  LOP3.LUT R3, R3, R182, RZ, 0x3c, !PT ;  /* 0x000000b603037212 */ /* 0x000fe400078e3cff */
[----:B------:R-:W-:Y:S02]  /*eee0*/  LOP3.LUT R20, R21, 0xffffe000, RZ, 0xc0, !PT ;  /* 0xffffe00015147812 */ /* 0x000fe400078ec0ff */
[----:B------:R-:W-:Y:S02]  /*eef0*/  LOP3.LUT R37, R37, 0xff, RZ, 0xc0, !PT ;  /* 0x000000ff25257812 */ /* 0x000fe400078ec0ff */
[----:B------:R-:W-:Y:S02]  /*ef00*/  LOP3.LUT R39, R39, 0xff, RZ, 0xc0, !PT ;  /* 0x000000ff27277812 */ /* 0x000fe400078ec0ff */
[----:B------:R-:W-:Y:S02]  /*ef10*/  IADD3 R3, R3, R183, R20 ;  /* 0x000000b703037210 */ /* 0x000fe40007ffe014 */
[----:B------:R-:W-:-:S02]  /*ef20*/  PRMT R46, R37, 0x7604, R36 ;  /* 0x00007604252e7816 */ /* 0x000fc40000000024 */
[----:B------:R-:W-:Y:S01]  /*ef30*/  PRMT R49, R39, 0x7604, R38 ;  /* 0x0000760427317816 */ /* 0x000fe20000000026 */
[----:B------:R-:W-:Y:S01]  /*ef40*/  IMAD.IADD R3, R16, 0x1, R3 ;  /* 0x0000000110037824 */ /* 0x000fe200078e0203 */
[----:B------:R-:W-:Y:S02]  /*ef50*/  SHF.R.U32.HI R37, RZ, 0x8, R27 ;  /* 0x00000008ff257819 */ /* 0x000fe4000001161b */
[----:B------:R-:W-:Y:S02]  /*ef60*/  SHF.R.U32.HI R39, RZ, 0x8, R4 ;  /* 0x00000008ff277819 */ /* 0x000fe40000011604 */
[----:B------:R-:W-:Y:S01]  /*ef70*/  LOP3.LUT R36, R27, 0xff, RZ, 0xc0, !PT ;  /* 0x000000ff1b247812 */ /* 0x000fe200078ec0ff */
[----:B------:R-:W0:Y:S01]  /*ef80*/  LDS.128 R40, [R3+0x10400] ;  /* 0x0104000003287984 */ /* 0x000e220000000c00 */
[----:B------:R-:W-:Y:S02]  /*ef90*/  LOP3.LUT R38, R4, 0xff, RZ, 0xc0, !PT ;  /* 0x000000ff04267812 */ /* 0x000fe400078ec0ff */
[----:B------:R-:W-:-:S02]  /*efa0*/  LOP3.LUT R37, R37, 0xff, RZ, 0xc0, !PT ;  /* 0x000000ff25257812 */ /* 0x000fc400078ec0ff */
[----:B------:R-:W-:Y:S02]  /*efb0*/  LOP3.LUT R39, R39, 0xff, RZ, 0xc0, !PT ;  /* 0x000000ff27277812 */ /* 0x000fe400078ec0ff */
        /* <DEDUP_REMOVED lines=8> */
[----:B------:R-:W-:Y:S02]  /*f040*/  PRMT R20, R21, 0x7604, R20 ;  /* 0x0000760415147816 */ /* 0x000fe40000000014 */
[----:B------:R-:W-:Y:S02]  /*f050*/  SHF.R.U32.HI R55, RZ, 0x10, R5 ;  /* 0x00000010ff377819 */ /* 0x000fe40000011605 */
[----:B------:R-:W-:-:S02]  /*f060*/  SHF.R.U32.HI R21, RZ, 0x10, R25 ;  /* 0x00000010ff157819 */ /* 0x000fc40000011619 */
[----:B------:R-:W-:Y:S01]  /*f070*/  SHF.R.U32.HI R50, RZ, 0x8, R6 ;  /* 0x00000008ff327819 */ /* 0x000fe20000011606 */
[----:B------:R-:W-:Y:S01]  /*f080*/  IMAD.U32 R55, R55, 0x10000, RZ ;  /* 0x0001000037377824 */ /* 0x000fe200078e00ff */
[----:B------:R-:W-:Y:S01]  /*f090*/  PRMT R52, R52, 0x7604, R51 ;  /* 0x0000760434347816 */ /* 0x000fe20000000033 */
[----:B------:R-:W-:Y:S01]  /*f0a0*/  IMAD.U32 R21, R21, 0x10000, RZ ;  /* 0x0001000015157824 */ /* 0x000fe200078e00ff */
[----:B------:R-:W-:Y:S02]  /*f0b0*/  SHF.R.U32.HI R51, RZ, 0x10, R27 ;  /* 0x00000010ff337819 */ /* 0x000fe4000001161b */
[----:B------:R-:W-:Y:S02]  /*f0c0*/  LOP3.LUT R47, R6, 0xff, RZ, 0xc0, !PT ;  /* 0x000000ff062f7812 */ /* 0x000fe400078ec0ff */
[----:B------:R-:W-:Y:S01]  /*f0d0*/  LOP3.LUT R50, R50, 0xff, RZ, 0xc0, !PT ;  /* 0x000000ff32327812 */ /* 0x000fe200078ec0ff */
[----:B------:R-:W-:Y:S01]  /*f0e0*/  IMAD.U32 R51, R51, 0x10000, RZ ;  /* 0x0001000033337824 */ /* 0x000fe200078e00ff */
[----:B------:R-:W-:-:S02]  /*f0f0*/  LOP3.LUT R55, R20, 0xff0000, R55, 0xf8, !PT ;  /* 0x00ff000014377812 */ /* 0x000fc400078ef837 */
[----:B------:R-:W-:Y:S02]  /*f100*/  PRMT R57, R50, 0x7604, R47 ;  /* 0x0000760432397816 */ /* 0x000fe4000000002f */
[----:B------:R-:W-:Y:S02]  /*f110*/  LOP3.LUT R47, R46, 0xff0000, R21, 0xf8, !PT ;  /* 0x00ff00002e2f7812 */ /* 0x000fe400078ef815 */
[----:B------:R-:W-:Y:S02]  /*f120*/  LOP3.LUT R21, R45, 0xff0000, R24, 0xf8, !PT ;  /* 0x00ff00002d157812 */ /* 0x000fe400078ef818 */
[----:B------:R-:W-:Y:S02]  /*f130*/  LOP3.LUT R49, R49, 0xff0000, R26, 0xf8, !PT ;  /* 0x00ff000031317812 */ /* 0x000fe400078ef81a */
[----:B------:R-:W-:Y:S02]  /*f140*/  LOP3.LUT R45, R53, 0xff0000, R4, 0xf8, !PT ;  /* 0x00ff0000352d7812 */ /* 0x000fe400078ef804 */
[----:B------:R-:W-:-:S02]  /*f150*/  LOP3.LUT R51, R48, 0xff0000, R51, 0xf8, !PT ;  /* 0x00ff000030337812 */ /* 0x000fc400078ef833 */
[----:B------:R-:W-:Y:S02]  /*f160*/  LOP3.LUT R53, R55, 0xff000000, R5, 0xf8, !PT ;  /* 0xff00000037357812 */ /* 0x000fe400078ef805 */
[----:B------:R-:W-:Y:S02]  /*f170*/  SHF.R.U32.HI R59, RZ, 0x10, R7 ;  /* 0x00000010ff3b7819 */ /* 0x000fe40000011607 */
[----:B------:R-:W-:Y:S02]  /*f180*/  LOP3.LUT R47, R47, 0xff000000, R25, 0xf8, !PT ;  /* 0xff0000002f2f7812 */ /* 0x000fe400078ef819 */
[----:B------:R-:W-:Y:S01]  /*f190*/  LOP3.LUT R20, R49, 0xff000000, R26, 0xf8, !PT ;  /* 0xff00000031147812 */ /* 0x000fe200078ef81a */
[----:B------:R-:W-:Y:S01]  /*f1a0*/  IMAD.U32 R59, R59, 0x10000, RZ ;  /* 0x000100003b3b7824 */ /* 0x000fe200078e00ff */
[----:B------:R-:W-:Y:S02]  /*f1b0*/  LOP3.LUT R57, R57, 0xff0000, R6, 0xf8, !PT ;  /* 0x00ff000039397812 */ /* 0x000fe400078ef806 */
[----:B------:R-:W-:-:S02]  /*f1c0*/  LOP3.LUT R51, R51, 0xff000000, R27, 0xf8, !PT ;  /* 0xff00000033337812 */ /* 0x000fc400078ef81b */
[----:B------:R-:W-:Y:S02]  /*f1d0*/  F2FP.F16.E4M3.UNPACK_B R56, R53 ;  /* 0x00000035ff38723e */ /* 0x000fe400020006ff */
[----:B0-----:R-:W-:Y:S02]  /*f1e0*/  F2FP.F16.E4M3.UNPACK_B R26, R41 ;  /* 0x00000029ff1a723e */ /* 0x001fe400020006ff */
[----:B------:R-:W-:Y:S02]  /*f1f0*/  F2FP.F16.E4M3.UNPACK_B R27, R47 ;  /* 0x0000002fff1b723e */ /* 0x000fe400020006ff */
[----:B------:R-:W-:Y:S02]  /*f200*/  LOP3.LUT R21, R21, 0xff000000, R24, 0xf8, !PT ;  /* 0xff00000015157812 */ /* 0x000fe400078ef818 */
[----:B------:R-:W-:Y:S01]  /*f210*/  LOP3.LUT R5, R57, 0xff000000, R6, 0xf8, !PT ;  /* 0xff00000039057812 */ /* 0x000fe200078ef806 */
[----:B------:R-:W-:Y:S01]  /*f220*/  HADD2.F32 R57, -RZ, R56.H0_H0 ;  /* 0x20000038ff397230 */ /* 0x000fe20000004100 */
[----:B------:R-:W-:Y:S01]  /*f230*/  LOP3.LUT R59, R52, 0xff0000, R59, 0xf8, !PT ;  /* 0x00ff0000343b7812 */ /* 0x000fe200078ef83b */
[--C-:B------:R-:W-:Y:S01]  /*f240*/  HADD2.F32 R6, -RZ, R26.reuse.H0_H0 ;  /* 0x2000001aff067230 */ /* 0x100fe20000004100 */
[----:B------:R-:W-:Y:S01]  /*f250*/  F2FP.F16.E4M3.UNPACK_B R54, R40.H1 ;  /* 0x00000028ff36723e */ /* 0x000fe200030006ff */
[----:B------:R-:W-:Y:S01]  /*f260*/  HADD2.F32 R26, -RZ, R26.H1_H1 ;  /* 0x3000001aff1a7230 */ /* 0x000fe20000004100 */
[----:B------:R-:W-:-:S02]  /*f270*/  F2FP.F16.E4M3.UNPACK_B R41, R41.H1 ;  /* 0x00000029ff29723e */ /* 0x000fc400030006ff */
[----:B------:R-:W-:Y:S02]  /*f280*/  F2FP.F16.E4M3.UNPACK_B R53, R53.H1 ;  /* 0x00000035ff35723e */ /* 0x000fe400030006ff */
[----:B------:R-:W-:Y:S02]  /*f290*/  F2FP.F16.E4M3.UNPACK_B R47, R47.H1 ;  /* 0x0000002fff2f723e */ /* 0x000fe400030006ff */
[-C--:B------:R-:W-:Y:S02]  /*f2a0*/  F2FP.F16.E4M3.UNPACK_B R50, R43.reuse ;  /* 0x0000002bff32723e */ /* 0x080fe400020006ff */
[----:B------:R-:W-:Y:S01]  /*f2b0*/  F2FP.F16.E4M3.UNPACK_B R55, R43.H1 ;  /* 0x0000002bff37723e */ /* 0x000fe200030006ff */
[----:B------:R-:W-:Y:S01]  /*f2c0*/  HADD2.F32 R43, -RZ, R27.H1_H1 ;  /* 0x3000001bff2b7230 */ /* 0x000fe20000004100 */
[----:B------:R-:W-:Y:S02]  /*f2d0*/  LOP3.LUT R59, R59, 0xff000000, R7, 0xf8, !PT ;  /* 0xff0000003b3b7812 */ /* 0x000fe400078ef807 */
[----:B------:R-:W-:-:S02]  /*f2e0*/  LOP3.LUT R45, R45, 0xff000000, R4, 0xf8, !PT ;  /* 0xff0000002d2d7812 */ /* 0x000fc400078ef804 */
[-C--:B------:R-:W-:Y:S02]  /*f2f0*/  F2FP.F16.E4M3.UNPACK_B R7, R42.reuse ;  /* 0x0000002aff07723e */ /* 0x080fe400020006ff */
[----:B------:R-:W-:Y:S01]  /*f300*/  F2FP.F16.E4M3.UNPACK_B R42, R42.H1 ;  /* 0x0000002aff2a723e */ /* 0x000fe200030006ff */
[----:B---3--:R-:W0:Y:S02]  /*f310*/  LDS.128 R36, [R68+0x10400] ;  /* 0x0104000044247984 */ /* 0x008e240000000c00 */
[-C--:B0-----:R-:W-:Y:S02]  /*f320*/  F2FP.F16.E4M3.UNPACK_B R24, R37.reuse ;  /* 0x00000025ff18723e */ /* 0x081fe400020006ff */
[----:B------:R-:W-:Y:S02]  /*f330*/  F2FP.F16.E4M3.UNPACK_B R46, R37.H1 ;  /* 0x00000025ff2e723e */ /* 0x000fe400030006ff */
[-C--:B------:R-:W-:Y:S01]  /*f340*/  F2FP.F16.E4M3.UNPACK_B R37, R36.reuse ;  /* 0x00000024ff25723e */ /* 0x080fe200020006ff */
[--C-:B------:R-:W-:Y:S01]  /*f350*/  HADD2.F32 R25, -RZ, R24.reuse.H0_H0 ;  /* 0x20000018ff197230 */ /* 0x100fe20000004100 */
[----:B------:R-:W-:Y:S01]  /*f360*/  F2FP.F16.E4M3.UNPACK_B R48, R36.H1 ;  /* 0x00000024ff30723e */ /* 0x000fe200030006ff */
[----:B------:R-:W-:Y:S01]  /*f370*/  HADD2.F32 R36, -RZ, R27.H0_H0 ;  /* 0x2000001bff247230 */ /* 0x000fe20000004100 */
[-C--:B------:R-:W-:Y:S01]  /*f380*/  F2FP.F16.E4M3.UNPACK_B R49, R39.reuse ;  /* 0x00000027ff31723e */ /* 0x080fe200020006ff */
[--C-:B------:R-:W-:Y:S01]  /*f390*/  HADD2.F32 R27, -RZ, R41.reuse.H0_H0 ;  /* 0x20000029ff1b7230 */ /* 0x100fe20000004100 */
[----:B------:R-:W-:Y:S01]  /*f3a0*/  F2FP.F16.E4M3.UNPACK_B R52, R39.H1 ;  /* 0x00000027ff34723e */ /* 0x000fe200030006ff */
[----:B------:R-:W-:Y:S01]  /*f3b0*/  HADD2.F32 R24, -RZ, R24.H1_H1 ;  /* 0x30000018ff187230 */ /* 0x000fe20000004100 */
[----:B------:R-:W-:Y:S01]  /*f3c0*/  F2FP.F16.E4M3.UNPACK_B R39, R40 ;  /* 0x00000028ff27723e */ /* 0x000fe200020006ff */
[CC--:B------:R-:W-:Y:S01]  /*f3d0*/  FMUL.FTZ R40, R6.reuse, R57.reuse ;  /* 0x0000003906287220 */ /* 0x0c0fe20000410000 */
[----:B------:R-:W-:Y:S01]  /*f3e0*/  FMUL.FTZ R58, R6, R36 ;  /* 0x00000024063a7220 */ /* 0x000fe20000410000 */
[----:B------:R-:W-:Y:S01]  /*f3f0*/  HADD2.F32 R41, -RZ, R41.H1_H1 ;  /* 0x30000029ff297230 */ /* 0x000fe20000004100 */
[----:B------:R-:W-:Y:S01]  /*f400*/  F2FP.F16.E4M3.UNPACK_B R4, R38 ;  /* 0x00000026ff04723e */ /* 0x000fe200020006ff */
[C---:B------:R-:W-:Y:S01]  /*f410*/  FFMA.FTZ R6, R25.reuse, R36, -R40 ;  /* 0x0000002419067223 */ /* 0x040fe20000010828 */
[----:B------:R-:W-:Y:S01]  /*f420*/  FFMA.FTZ R25, R25, R57, R58 ;  /* 0x0000003919197223 */ /* 0x000fe2000001003a */
[----:B------:R-:W-:Y:S01]  /*f430*/  HADD2.F32 R57, -RZ, R56.H1_H1 ;  /* 0x30000038ff397230 */ /* 0x000fe20000004100 */
[----:B------:R-:W-:Y:S01]  /*f440*/  F2FP.F16.E4M3.UNPACK_B R58, R59 ;  /* 0x0000003bff3a723e */ /* 0x000fe200020006ff */
[----:B------:R-:W-:Y:S01]  /*f450*/  HADD2.F32 R56, -RZ, R53.H0_H0 ;  /* 0x20000035ff387230 */ /* 0x000fe20000004100 */
[----:B------:R-:W-:Y:S01]  /*f460*/  F2FP.F16.E4M3.UNPACK_B R38, R38.H1 ;  /* 0x00000026ff26723e */ /* 0x000fe200030006ff */
[----:B------:R-:W-:-:S02]  /*f470*/  HADD2.F32 R40, -RZ, R47.H0_H0 ;  /* 0x2000002fff287230 */ /* 0x000fc40000004100 */
[C---:B------:R-:W-:Y:S01]  /*f480*/  FMUL.FTZ R61, R26.reuse, R57 ;  /* 0x000000391a3d7220 */ /* 0x040fe20000410000 */
[-C--:B------:R-:W-:Y:S01]  /*f490*/  FMUL.FTZ R26, R26, R43.reuse ;  /* 0x0000002b1a1a7220 */ /* 0x080fe20000410000 */
[C---:B------:R-:W-:Y:S01]  /*f4a0*/  FMUL.FTZ R63, R27.reuse, R56 ;  /* 0x000000381b3f7220 */ /* 0x040fe20000410000 */
[----:B------:R-:W-:Y:S02]  /*f4b0*/  HADD2.F32 R36, -RZ, R46.H0_H0 ;  /* 0x2000002eff247230 */ /* 0x000fe40000004100 */
[----:B------:R-:W-:Y:S01]  /*f4c0*/  FMUL.FTZ R65, R27, R40 ;  /* 0x000000281b417220 */ /* 0x000fe20000410000 */
[C---:B------:R-:W-:Y:S01]  /*f4d0*/  FFMA.FTZ R27, R24.reuse, R43, -R61 ;  /* 0x0000002b181b7223 */ /* 0x040fe2000001083d */
[----:B------:R-:W-:Y:S01]  /*f4e0*/  FFMA.FTZ R24, R24, R57, R26 ;  /* 0x0000003918187223 */ /* 0x000fe2000001001a */
[----:B------:R-:W-:Y:S01]  /*f4f0*/  HADD2.F32 R57, -RZ, R53.H1_H1 ;  /* 0x30000035ff397230 */ /* 0x000fe20000004100 */
[----:B------:R-:W-:Y:S01]  /*f500*/  F2FP.F16.E4M3.UNPACK_B R53, R51 ;  /* 0x00000033ff35723e */ /* 0x000fe200020006ff */
[----:B------:R-:W-:-:S02]  /*f510*/  HADD2.F32 R60, -RZ, R58.H0_H0 ;  /* 0x2000003aff3c7230 */ /* 0x000fc40000004100 */
[C---:B------:R-:W-:Y:S01]  /*f520*/  FFMA.FTZ R26, R36.reuse, R40, -R63 ;  /* 0x00000028241a7223 */ /* 0x040fe2000001083f */
[----:B------:R-:W-:Y:S02]  /*f530*/  HADD2.F32 R43, -RZ, R50.H0_H0 ;  /* 0x20000032ff2b7230 */ /* 0x000fe40000004100 */
[----:B------:R-:W-:Y:S01]  /*f540*/  FFMA.FTZ R36, R36, R56, R65 ;  /* 0x0000003824247223 */ /* 0x000fe20000010041 */
[----:B------:R-:W-:Y:S02]  /*f550*/  HADD2.F32 R47, -RZ, R47.H1_H1 ;  /* 0x3000002fff2f7230 */ /* 0x000fe40000004100 */
[----:B------:R-:W-:Y:S01]  /*f560*/  FMUL.FTZ R61, R41, R57 ;  /* 0x00000039293d7220 */ /* 0x000fe20000410000 */
[----:B------:R-:W-:Y:S02]  /*f570*/  HADD2.F32 R46, -RZ, R46.H1_H1 ;  /* 0x3000002eff2e7230 */ /* 0x000fe40000004100 */
[----:B------:R-:W-:Y:S01]  /*f580*/  FMUL.FTZ R63, R43, R60 ;  /* 0x0000003c2b3f7220 */ /* 0x000fe20000410000 */
[----:B------:R-:W-:-:S02]  /*f590*/  HADD2.F32 R56, -RZ, R53.H0_H0 ;  /* 0x20000035ff387230 */ /* 0x000fc40000004100 */
[-C--:B------:R-:W-:Y:S01]  /*f5a0*/  FMUL.FTZ R62, R41, R47.reuse ;  /* 0x0000002f293e7220 */ /* 0x080fe20000410000 */
[----:B------:R-:W-:Y:S02]  /*f5b0*/  HADD2.F32 R40, -RZ, R49.H0_H0 ;  /* 0x20000031ff287230 */ /* 0x000fe40000004100 */
[C---:B------:R-:W-:Y:S01]  /*f5c0*/  FFMA.FTZ R41, R46.reuse, R47, -R61 ;  /* 0x0000002f2e297223 */ /* 0x040fe2000001083d */
[----:B------:R-:W-:Y:S01]  /*f5d0*/  F2FP.F16.E4M3.UNPACK_B R61, R59.H1 ;  /* 0x0000003bff3d723e */ /* 0x000fe200030006ff */
[-C--:B------:R-:W-:Y:S01]  /*f5e0*/  FMUL.FTZ R65, R43, R56.reuse ;  /* 0x000000382b417220 */ /* 0x080fe20000410000 */
[----:B------:R-:W-:Y:S01]  /*f5f0*/  FFMA.FTZ R47, R46, R57, R62 ;  /* 0x000000392e2f7223 */ /* 0x000fe2000001003e */
[----:B------:R-:W-:Y:S01]  /*f600*/  FFMA.FTZ R43, R40, R56, -R63 ;  /* 0x00000038282b7223 */ /* 0x000fe2000001083f */
[----:B------:R-:W-:Y:S01]  /*f610*/  HADD2.F32 R56, -RZ, R53.H1_H1 ;  /* 0x30000035ff387230 */ /* 0x000fe20000004100 */
[----:B------:R-:W-:Y:S01]  /*f620*/  F2FP.F16.E4M3.UNPACK_B R53, R51.H1 ;  /* 0x00000033ff35723e */ /* 0x000fe200030006ff */
[----:B------:R-:W-:-:S02]  /*f630*/  HADD2.F32 R58, -RZ, R58.H1_H1 ;  /* 0x3000003aff3a7230 */ /* 0x000fc40000004100 */
[----:B------:R-:W-:Y:S01]  /*f640*/  FFMA.FTZ R40, R40, R60, R65 ;  /* 0x0000003c28287223 */ /* 0x000fe20000010041 */
[----:B------:R-:W-:Y:S01]  /*f650*/  HADD2.F32 R50, -RZ, R50.H1_H1 ;  /* 0x30000032ff327230 */ /* 0x000fe20000004100 */
[----:B------:R-:W-:Y:S01]  /*f660*/  F2FP.SATFINITE.E4M3.F32.PACK_AB_MERGE_C R36, R47, R36, RZ ;  /* 0x000000242f24723e */ /* 0x000fe200048070ff */
        /* <DEDUP_REMOVED lines=9> */
[----:B------:R-:W-:Y:S01]  /*f700*/  F2FP.SATFINITE.E4M3.F32.PACK_AB_MERGE_C R25, R24, R25, R36 ;  /* 0x000000191819723e */ /* 0x000fe20004807024 */
[----:B------:R-:W-:Y:S01]  /*f710*/  FFMA.FTZ R46, R49, R56, -R60 ;  /* 0x00000038312e7223 */ /* 0x000fe2000001083c */
[----:B------:R-:W-:Y:S01]  /*f720*/  F2FP.F16.E4M3.UNPACK_B R60, R45.H1 ;  /* 0x0000002dff3c723e */ /* 0x000fe200030006ff */
[C---:B------:R-:W-:Y:S01]  /*f730*/  FFMA.FTZ R50, R51.reuse, R57, -R50 ;  /* 0x0000003933327223 */ /* 0x040fe20000010832 */
[----:B------:R-:W-:Y:S01]  /*f740*/  F2FP.F16.E4M3.UNPACK_B R57, R21.H1 ;  /* 0x00000015ff39723e */ /* 0x000fe200030006ff */
[----:B------:R-:W-:Y:S01]  /*f750*/  FFMA.FTZ R51, R51, R59, R62 ;  /* 0x0000003b33337223 */ /* 0x000fe2000001003e */
[----:B------:R-:W-:Y:S01]  /*f760*/  FFMA.FTZ R49, R49, R58, R63 ;  /* 0x0000003a31317223 */ /* 0x000fe2000001003f */
        /* <DEDUP_REMOVED lines=11> */
[-C--:B------:R-:W-:Y:S01]  /*f820*/  FMUL.FTZ R56, R55, R58.reuse ;  /* 0x0000003a37387220 */ /* 0x080fe20000410000 */
[----:B------:R-:W-:Y:S02]  /*f830*/  HADD2.F32 R55, -RZ, R60.H1_H1 ;  /* 0x3000003cff377230 */ /* 0x000fe40000004100 */
[----:B------:R-:W-:Y:S01]  /*f840*/  FFMA.FTZ R67, R53, R59, -R64 ;  /* 0x0000003b35437223 */ /* 0x000fe20000010840 */
[----:B------:R-:W-:Y:S02]  /*f850*/  HADD2.F32 R54, -RZ, R54.H1_H1 ;  /* 0x30000036ff367230 */ /* 0x000fe40000004100 */
[----:B------:R-:W-:Y:S01]  /*f860*/  FFMA.FTZ R63, R52, R58, -R63 ;  /* 0x0000003a343f7223 */ /* 0x000fe2000001083f */
[----:B------:R-:W-:-:S02]  /*f870*/  HADD2.F32 R57, -RZ, R57.H1_H1 ;  /* 0x30000039ff397230 */ /* 0x000fc40000004100 */
[----:B------:R-:W-:Y:S01]  /*f880*/  FFMA.FTZ R61, R52, R61, R56 ;  /* 0x0000003d343d7223 */ /* 0x000fe20000010038 */
[----:B------:R-:W-:Y:S01]  /*f890*/  FFMA.FTZ R66, R53, R62, R65 ;  /* 0x0000003e35427223 */ /* 0x000fe20000010041 */
[----:B------:R-:W-:Y:S01]  /*f8a0*/  HADD2.F32 R48, -RZ, R48.H1_H1 ;  /* 0x30000030ff307230 */ /* 0x000fe20000004100 */
[----:B------:R-:W-:Y:S01]  /*f8b0*/  F2FP.F16.E4M3.UNPACK_B R52, R21 ;  /* 0x00000015ff34723e */ /* 0x000fe200020006ff */
[C---:B------:R-:W-:Y:S01]  /*f8c0*/  FMUL.FTZ R21, R54.reuse, R55 ;  /* 0x0000003736157220 */ /* 0x040fe20000410000 */
[----:B------:R-:W-:Y:S01]  /*f8d0*/  F2FP.F16.E4M3.UNPACK_B R53, R45 ;  /* 0x0000002dff35723e */ /* 0x000fe200020006ff */
[-C--:B------:R-:W-:Y:S01]  /*f8e0*/  FMUL.FTZ R56, R54, R57.reuse ;  /* 0x0000003936387220 */ /* 0x080fe20000410000 */
[----:B------:R-:W-:Y:S02]  /*f8f0*/  HADD2.F32 R45, -RZ, R39.H0_H0 ;  /* 0x20000027ff2d7230 */ /* 0x000fe40000004100 */
[----:B------:R-:W-:Y:S01]  /*f900*/  FFMA.FTZ R62, R48, R57, -R21 ;  /* 0x00000039303e7223 */ /* 0x000fe20000010815 */
[----:B------:R-:W-:-:S02]  /*f910*/  HADD2.F32 R21, -RZ, R37.H0_H0 ;  /* 0x20000025ff157230 */ /* 0x000fc40000004100 */
[----:B------:R-:W-:Y:S01]  /*f920*/  FFMA.FTZ R64, R48, R55, R56 ;  /* 0x0000003730407223 */ /* 0x000fe20000010038 */
[--C-:B------:R-:W-:Y:S01]  /*f930*/  HADD2.F32 R54, -RZ, R53.reuse.H0_H0 ;  /* 0x20000035ff367230 */ /* 0x100fe20000004100 */
[----:B------:R-:W-:Y:S01]  /*f940*/  F2FP.SATFINITE.E4M3.F32.PACK_AB_MERGE_C R51, R66, R51, RZ ;  /* 0x000000334233723e */ /* 0x000fe200048070ff */
[--C-:B------:R-:W-:Y:S02]  /*f950*/  HADD2.F32 R48, -RZ, R52.reuse.H0_H0 ;  /* 0x20000034ff307230 */ /* 0x100fe40000004100 */
[----:B------:R-:W-:Y:S02]  /*f960*/  HADD2.F32 R56, -RZ, R53.H1_H1 ;  /* 0x30000035ff387230 */ /* 0x000fe40000004100 */
[C---:B------:R-:W-:Y:S01]  /*f970*/  FMUL.FTZ R58, R45.reuse, R54 ;  /* 0x000000362d3a7220 */ /* 0x040fe20000410000 */
[----:B------:R-:W-:Y:S02]  /*f980*/  HADD2.F32 R39, -RZ, R39.H1_H1 ;  /* 0x30000027ff277230 */ /* 0x000fe40000004100 */
[----:B------:R-:W-:Y:S01]  /*f990*/  FMUL.FTZ R60, R45, R48 ;  /* 0x000000302d3c7220 */ /* 0x000fe20000410000 */
[----:B------:R-:W-:-:S02]  /*f9a0*/  HADD2.F32 R52, -RZ, R52.H1_H1 ;  /* 0x30000034ff347230 */ /* 0x000fc40000004100 */
[C---:B------:R-:W-:Y:S01]  /*f9b0*/  FFMA.FTZ R58, R21.reuse, R48, -R58 ;  /* 0x00000030153a7223 */ /* 0x040fe2000001083a */
[----:B------:R-:W-:Y:S02]  /*f9c0*/  HADD2.F32 R37, -RZ, R37.H1_H1 ;  /* 0x30000025ff257230 */ /* 0x000fe40000004100 */
[----:B------:R-:W-:Y:S01]  /*f9d0*/  FFMA.FTZ R60, R21, R54, R60 ;  /* 0x00000036153c7223 */ /* 0x000fe2000001003c */
[----:B------:R-:W-:Y:S01]  /*f9e0*/  F2FP.F16.E4M3.UNPACK_B R45, R5.H1 ;  /* 0x00000005ff2d723e */ /* 0x000fe200030006ff */
[C---:B------:R-:W-:Y:S01]  /*f9f0*/  FMUL.FTZ R48, R39.reuse, R56 ;  /* 0x0000003827307220 */ /* 0x040fe20000410000 */
[----:B------:R-:W-:Y:S01]  /*fa00*/  F2FP.F16.E4M3.UNPACK_B R21, R20.H1 ;  /* 0x00000014ff15723e */ /* 0x000fe200030006ff */
[-C--:B------:R-:W-:Y:S01]  /*fa10*/  FMUL.FTZ R55, R39, R52.reuse ;  /* 0x0000003427377220 */ /* 0x080fe20000410000 */
[----:B------:R-:W-:Y:S02]  /*fa20*/  HADD2.F32 R39, -RZ, R42.H0_H0 ;  /* 0x2000002aff277230 */ /* 0x000fe40000004100 */
[----:B------:R-:W-:Y:S01]  /*fa30*/  FFMA.FTZ R53, R37, R52, -R48 ;  /* 0x0000003425357223 */ /* 0x000fe20000010830 */
[----:B------:R-:W-:-:S02]  /*fa40*/  HADD2.F32 R52, -RZ, R45.H0_H0 ;  /* 0x2000002dff347230 */ /* 0x000fc40000004100 */
[----:B------:R-:W-:Y:S01]  /*fa50*/  FFMA.FTZ R55, R37, R56, R55 ;  /* 0x0000003825377223 */ /* 0x000fe20000010037 */
[----:B------:R-:W-:Y:S01]  /*fa60*/  HADD2.F32 R48, -RZ, R21.H0_H0 ;  /* 0x20000015ff307230 */ /* 0x000fe20000004100 */
[----:B------:R-:W-:Y:S01]  /*fa70*/  F2FP.F16.E4M3.UNPACK_B R20, R20 ;  /* 0x00000014ff14723e */ /* 0x000fe200020006ff */
[----:B------:R-:W-:Y:S02]  /*fa80*/  HADD2.F32 R45, -RZ, R45.H1_H1 ;  /* 0x3000002dff2d7230 */ /* 0x000fe40000004100 */
[C---:B------:R-:W-:Y:S01]  /*fa90*/  FMUL.FTZ R54, R39.reuse, R52 ;  /* 0x0000003427367220 */ /* 0x040fe20000410000 */
[----:B------:R-:W-:Y:S02]  /*faa0*/  HADD2.F32 R42, -RZ, R42.H1_H1 ;  /* 0x3000002aff2a7230 */ /* 0x000fe40000004100 */
[----:B------:R-:W-:Y:S01]  /*fab0*/  FMUL.FTZ R56, R39, R48 ;  /* 0x0000003027387220 */ /* 0x000fe20000410000 */
[----:B------:R-:W-:Y:S01]  /*fac0*/  HADD2.F32 R37, -RZ, R21.H1_H1 ;  /* 0x30000015ff257230 */ /* 0x000fe20000004100 */
[----:B------:R-:W-:Y:S01]  /*fad0*/  F2FP.F16.E4M3.UNPACK_B R5, R5 ;  /* 0x00000005ff05723e */ /* 0x000fe200020006ff */
[----:B------:R-:W-:-:S02]  /*fae0*/  HADD2.F32 R21, -RZ, R38.H0_H0 ;  /* 0x20000026ff157230 */ /* 0x000fc40000004100 */
[C---:B------:R-:W-:Y:S01]  /*faf0*/  FMUL.FTZ R39, R42.reuse, R45 ;  /* 0x0000002d2a277220 */ /* 0x040fe20000410000 */
[----:B------:R-:W-:Y:S02]  /*fb00*/  HADD2.F32 R38, -RZ, R38.H1_H1 ;  /* 0x30000026ff267230 */ /* 0x000fe40000004100 */
[----:B------:R-:W-:Y:S01]  /*fb10*/  FMUL.FTZ R42, R42, R37 ;  /* 0x000000252a2a7220 */ /* 0x000fe20000410000 */
[----:B------:R-:W-:Y:S01]  /*fb20*/  F2FP.SATFINITE.E4M3.F32.PACK_AB_MERGE_C R61, R64, R61, RZ ;  /* 0x0000003d403d723e */ /* 0x000fe200048070ff */
[C---:B------:R-:W-:Y:S01]  /*fb30*/  FFMA.FTZ R54, R21.reuse, R48, -R54 ;  /* 0x0000003015367223 */ /* 0x040fe20000010836 */
[----:B------:R-:W-:Y:S01]  /*fb40*/  FFMA.FTZ R56, R21, R52, R56 ;  /* 0x0000003415387223 */ /* 0x000fe20000010038 */
[C---:B------:R-:W-:Y:S01]  /*fb50*/  FFMA.FTZ R59, R38.reuse, R37, -R39 ;  /* 0x00000025263b7223 */ /* 0x040fe20000010827 */
[----:B------:R-:W-:Y:S01]  /*fb60*/  FFMA.FTZ R65, R38, R45, R42 ;  /* 0x0000002d26417223 */ /* 0x000fe2000001002a */
[--C-:B------:R-:W-:Y:S01]  /*fb70*/  HADD2.F32 R21, -RZ, R20.reuse.H0_H0 ;  /* 0x20000014ff157230 */ /* 0x100fe20000004100 */
[----:B------:R-:W-:Y:S01]  /*fb80*/  F2FP.SATFINITE.E4M3.F32.PACK_AB_MERGE_C R24, R55, R60, R61 ;  /* 0x0000003c3718723e */ /* 0x000fe2000480703d */
[----:B------:R-:W-:Y:S01]  /*fb90*/  HADD2.F32 R37, -RZ, R20.H1_H1 ;  /* 0x30000014ff257230 */ /* 0x000fe20000004100 */
[----:B------:R-:W-:Y:S01]  /*fba0*/  F2FP.SATFINITE.E4M3.F32.PACK_AB_MERGE_C R54, R59, R54, RZ ;  /* 0x000000363b36723e */ /* 0x000fe200048070ff */
[----:B------:R-:W-:-:S02]  /*fbb0*/  HADD2.F32 R38, -RZ, R5.H0_H0 ;  /* 0x20000005ff267230 */ /* 0x000fc40000004100 */
[----:B------:R-:W-:Y:S02]  /*fbc0*/  HADD2.F32 R20, -RZ, R7.H0_H0 ;  /* 0x20000007ff147230 */ /* 0x000fe40000004100 */
[----:B------:R-:W-:Y:S02]  /*fbd0*/  HADD2.F32 R39, -RZ, R5.H1_H1 ;  /* 0x30000005ff277230 */ /* 0x000fe40000004100 */
[----:B------:R-:W-:Y:S02]  /*fbe0*/  HADD2.F32 R7, -RZ, R7.H1_H1 ;  /* 0x30000007ff077230 */ /* 0x000fe40000004100 */
[C---:B------:R-:W-:Y:S01]  /*fbf0*/  FMUL.FTZ R42, R20.reuse, R38 ;  /* 0x00000026142a7220 */ /* 0x040fe20000410000 */
[--C-:B------:R-:W-:Y:S02]  /*fc00*/  HADD2.F32 R5, -RZ, R4.reuse.H0_H0 ;  /* 0x20000004ff057230 */ /* 0x100fe40000004100 */
[----:B------:R-:W-:Y:S01]  /*fc10*/  FMUL.FTZ R45, R20, R21 ;  /* 0x00000015142d7220 */ /* 0x000fe20000410000 */
[----:B------:R-:W-:-:S02]  /*fc20*/  HADD2.F32 R4, -RZ, R4.H1_H1 ;  /* 0x30000004ff047230 */ /* 0x000fc40000004100 */
[C---:B------:R-:W-:Y:S01]  /*fc30*/  FMUL.FTZ R57, R7.reuse, R39 ;  /* 0x0000002707397220 */ /* 0x040fe20000410000 */
[----:B------:R-:W-:Y:S01]  /*fc40*/  FMUL.FTZ R20, R7, R37 ;  /* 0x0000002507147220 */ /* 0x000fe20000410000 */
[C---:B------:R-:W-:Y:S01]  /*fc50*/  FFMA.FTZ R42, R5.reuse, R21, -R42 ;  /* 0x00000015052a7223 */ /* 0x040fe2000001082a */
[----:B------:R-:W-:Y:S01]  /*fc60*/  FFMA.FTZ R45, R5, R38, R45 ;  /* 0x00000026052d7223 */ /* 0x000fe2000001002d */
[C---:B------:R-:W-:Y:S01]  /*fc70*/  FFMA.FTZ R57, R4.reuse, R37, -R57 ;  /* 0x0000002504397223 */ /* 0x040fe20000010839 */
[----:B------:R-:W-:Y:S01]  /*fc80*/  FFMA.FTZ R20, R4, R39, R20 ;  /* 0x0000002704147223 */ /* 0x000fe20000010014 */
[----:B------:R-:W-:Y:S02]  /*fc90*/  F2FP.SATFINITE.E4M3.F32.PACK_AB_MERGE_C R5, R41, R26, RZ ;  /* 0x0000001a2905723e */ /* 0x000fe400048070ff */
[----:B------:R-:W-:Y:S02]  /*fca0*/  F2FP.SATFINITE.E4M3.F32.PACK_AB_MERGE_C R7, R67, R50, RZ ;  /* 0x000000324307723e */ /* 0x000fe400048070ff */
[----:B------:R-:W-:-:S02]  /*fcb0*/  F2FP.SATFINITE.E4M3.F32.PACK_AB_MERGE_C R4, R62, R63, RZ ;  /* 0x0000003f3e04723e */ /* 0x000fc400048070ff */
[----:B------:R-:W-:Y:S02]  /*fcc0*/  F2FP.SATFINITE.E4M3.F32.PACK_AB_MERGE_C R26, R65, R56, RZ ;  /* 0x00000038411a723e */ /* 0x000fe400048070ff */
[----:B------:R-:W-:Y:S02]  /*fcd0*/  F2FP.SATFINITE.E4M3.F32.PACK_AB_MERGE_C R5, R27, R6, R5 ;  /* 0x000000061b05723e */ /* 0x000fe40004807005 */
[----:B------:R-:W-:Y:S02]  /*fce0*/  F2FP.SATFINITE.E4M3.F32.PACK_AB_MERGE_C R7, R46, R43, R7 ;  /* 0x0000002b2e07723e */ /* 0x000fe40004807007 */
[----:B------:R-:W-:Y:S02]  /*fcf0*/  F2FP.SATFINITE.E4M3.F32.PACK_AB_MERGE_C R4, R53, R58, R4 ;  /* 0x0000003a3504723e */ /* 0x000fe40004807004 */
[----:B------:R-:W-:Y:S02]  /*fd00*/  F2FP.SATFINITE.E4M3.F32.PACK_AB_MERGE_C R6, R57, R42, R54 ;  /* 0x0000002a3906723e */ /* 0x000fe40004807036 */
[----:B------:R-:W-:-:S02]  /*fd10*/  F2FP.SATFINITE.E4M3.F32.PACK_AB_MERGE_C R27, R49, R40, R51 ;  /* 0x00000028311b723e */ /* 0x000fc40004807033 */
[----:B------:R-:W-:Y:S01]  /*fd20*/  F2FP.SATFINITE.E4M3.F32.PACK_AB_MERGE_C R26, R20, R45, R26 ;  /* 0x0000002d141a723e */ /* 0x000fe2000480701a */
[----:B------:R0:W-:Y:S04]  /*fd30*/  STS.128 [R68+0x10400], R4 ;  /* 0x0104000444007388 */ /* 0x0001e80000000c00 */
[----:B------:R0:W-:Y:S02]  /*fd40*/  STS.128 [R3+0x10400], R24 ;  /* 0x0104001803007388 */ /* 0x0001e40000000c00 */
.L_x_1707:
[----:B------:R-:W-:Y:S05]  /*fd50*/  BSYNC B1 ;  /* 0x0000000000017941 */ /* 0x000fea0003800000 */
.L_x_1706:
[----:B------:R-:W-:Y:S04]  /*fd60*/  BSSY B1, `(.L_x_1708) ;  /* 0x0000101000017945 */ /* 0x000fe80003800000 */
[----:B------:R-:W-:Y:S05]  /*fd70*/  @P1 BRA `(.L_x_1709) ;  /* 0x0000000c00fc1947 */ /* 0x000fea0003800000 */
[----:B------:R-:W3:Y:S01]  /*fd80*/  LDL R61, [R1+0x4c] ;  /* 0x00004c00013d7983 */ /* 0x000ee20000100800 */
[----:B0----5:R-:W-:Y:S02]  /*fd90*/  SHF.R.U32.HI R3, RZ, 0x8, R28 ;  /* 0x00000008ff037819 */ /* 0x021fe4000001161c */
[----:B------:R-:W-:Y:S02]  /*fda0*/  LOP3.LUT R5, R28, 0xff, RZ, 0xc0, !PT ;  /* 0x000000ff1c057812 */ /* 0x000fe400078ec0ff */
[----:B------:R-:W-:Y:S02]  /*fdb0*/  LOP3.LUT R4, R3, 0xff, RZ, 0xc0, !PT ;  /* 0x000000ff03047812 */ /* 0x000fe400078ec0ff */
[----:B------:R-:W-:Y:S02]  /*fdc0*/  LEA.HI R3, R0, R179, RZ, 0x1c ;  /* 0x000000b300037211 */ /* 0x000fe400078fe0ff */
[----:B------:R-:W-:Y:S02]  /*fdd0*/  PRMT R21, R4, 0x7604, R5 ;  /* 0x0000760404157816 */ /* 0x000fe40000000005 */
[----:B------:R-:W-:-:S02]  /*fde0*/  SHF.R.S32.HI R4, RZ, 0x1f, R3 ;  /* 0x0000001fff047819 */ /* 0x000fc40000011403 */
[----:B------:R-:W-:Y:S02]  /*fdf0*/  SHF.R.U32.HI R24, RZ, 0x8, R8 ;  /* 0x00000008ff187819 */ /* 0x000fe40000011608 */
[----:B------:R-:W-:Y:S01]  /*fe00*/  LEA.HI R5, R4, R3, RZ, 0x2 ;  /* 0x0000000304057211 */ /* 0x000fe200078f10ff */
[----:B------:R-:W-:Y:S01]  /*fe10*/  IMAD.SHL.U32 R4, R3, 0x10, RZ ;  /* 0x0000001003047824 */ /* 0x000fe200078e00ff */
[----:B------:R-:W-:Y:S02]  /*fe20*/  SHF.R.U32.HI R20, RZ, 0x8, R31 ;  /* 0x00000008ff147819 */ /* 0x000fe4000001161f */
[----:B------:R-:W-:Y:S01]  /*fe30*/  SHF.R.U32.HI R6, RZ, 0x8, R29 ;  /* 0x00000008ff067819 */ /* 0x000fe2000001161d */
[----:B------:R-:W-:Y:S01]  /*fe40*/  IMAD.SHL.U32 R5, R5, 0x800, RZ ;  /* 0x0000080005057824 */ /* 0x000fe200078e00ff */
[----:B------:R-:W-:Y:S02]  /*fe50*/  LOP3.LUT R3, R181, 0x30, R4, 0xf8, !PT ;  /* 0x00000030b5037812 */ /* 0x000fe400078ef804 */
[----:B------:R-:W-:-:S02]  /*fe60*/  LOP3.LUT R27, R8, 0xff, RZ, 0xc0, !PT ;  /* 0x000000ff081b7812 */ /* 0x000fc400078ec0ff */
[----:B------:R-:W-:Y:S02]  /*fe70*/  LOP3.LUT R24, R24, 0xff, RZ, 0xc0, !PT ;  /* 0x000000ff18187812 */ /* 0x000fe400078ec0ff */
[----:B------:R-:W-:Y:S02]  /*fe80*/  LOP3.LUT R25, R31, 0xff, RZ, 0xc0, !PT ;  /* 0x000000ff1f197812 */ /* 0x000fe400078ec0ff */
[----:B------:R-:W-:Y:S02]  /*fe90*/  LOP3.LUT R20, R20, 0xff, RZ, 0xc0, !PT ;  /* 0x000000ff14147812 */ /* 0x000fe400078ec0ff */
[----:B------:R-:W-:Y:S02]  /*fea0*/  LOP3.LUT R3, R3, R182, RZ, 0x3c, !PT ;  /* 0x000000b603037212 */ /* 0x000fe400078e3cff */
[----:B------:R-:W-:Y:S02]  /*feb0*/  LOP3.LUT R4, R5, 0xffffe000, RZ, 0xc0, !PT ;  /* 0xffffe00005047812 */ /* 0x000fe400078ec0ff */
[----:B------:R-:W-:-:S02]  /*fec0*/  LOP3.LUT R7, R29, 0xff, RZ, 0xc0, !PT ;  /* 0x000000ff1d077812 */ /* 0x000fc400078ec0ff */
[----:B------:R-:W-:Y:S02]  /*fed0*/  LOP3.LUT R6, R6, 0xff, RZ, 0xc0, !PT ;  /* 0x000000ff06067812 */ /* 0x000fe400078ec0ff */
[----:B------:R-:W-:Y:S02]  /*fee0*/  PRMT R43, R24, 0x7604, R27 ;  /* 0x00007604182b7816 */ /* 0x000fe4000000001b */
[----:B------:R-:W-:Y:S02]  /*fef0*/  PRMT R41, R20, 0x7604, R25 ;  /* 0x0000760414297816 */ /* 0x000fe40000000019 */
[----:B------:R-:W-:Y:S02]  /*ff00*/  IADD3 R3, R3, R183, R4 ;  /* 0x000000b703037210 */ /* 0x000fe40007ffe004 */
[----:B------:R-:W-:Y:S02]  /*ff10*/  SHF.R.U32.HI R24, RZ, 0x8, R10 ;  /* 0x00000008ff187819 */ /* 0x000fe4000001160a */
[----:B------:R-:W-:Y:S01]  /*ff20*/  SHF.R.U32.HI R26, RZ, 0x8, R11 ;  /* 0x00000008ff1a7819 */ /* 0x000fe2000001160b */
[----:B------:R-:W-:Y:S01]  /*ff30*/  IMAD.IADD R3, R16, 0x1, R3 ;  /* 0x0000000110037824 */ /* 0x000fe200078e0203 */
[----:B------:R-:W-:-:S02]  /*ff40*/  SHF.R.U32.HI R20, RZ, 0x8, R9 ;  /* 0x00000008ff147819 */ /* 0x000fc40000011609 */
[----:B--2---:R-:W-:Y:S02]  /*ff50*/  PRMT R37, R6, 0x7604, R7 ;  /* 0x0000760406257816 */ /* 0x004fe40000000007 */
[----:B------:R-:W-:Y:S02]  /*ff60*/  SHF.R.U32.HI R6, RZ, 0x8, R30 ;  /* 0x00000008ff067819 */ /* 0x000fe4000001161e */
[----:B------:R-:W-:Y:S02]  /*ff70*/  LOP3.LUT R25, R9, 0xff, RZ, 0xc0, !PT ;  /* 0x000000ff09197812 */ /* 0x000fe400078ec0ff */
[----:B------:R-:W-:Y:S02]  /*ff80*/  LOP3.LUT R27, R10, 0xff, RZ, 0xc0, !PT ;  /* 0x000000ff0a1b7812 */ /* 0x000fe400078ec0ff */
[----:B------:R-:W-:Y:S02]  /*ff90*/  LOP3.LUT R24, R24, 0xff, RZ, 0xc0, !PT ;  /* 0x000000ff18187812 */ /* 0x000fe400078ec0ff */
[----:B------:R-:W-:-:S02]  /*ffa0*/  LOP3.LUT R26, R26, 0xff, RZ, 0xc0, !PT ;  /* 0x000000ff1a1a7812 */ /* 0x000fc400078ec0ff */
[----:B------:R-:W-:Y:S02]  /*ffb0*/  LOP3.LUT R20, R20, 0xff, RZ, 0xc0, !PT ;  /* 0x000000ff14147812 */ /* 0x000fe400078ec0ff */
[----:B------:R-:W-:Y:S02]  /*ffc0*/  LOP3.LUT R49, R11, 0xff, RZ, 0xc0, !PT ;  /* 0x000000ff0b317812 */ /* 0x000fe400078ec0ff */
[----:B------:R-:W-:Y:S02]  /*ffd0*/  LOP3.LUT R7, R30, 0xff, RZ, 0xc0, !PT ;  /* 0x000000ff1e077812 */ /* 0x000fe400078ec0ff */
[----:B------:R-:W-:Y:S02]  /*ffe0*/  LOP3.LUT R6, R6, 0xff, RZ, 0xc0, !PT ;  /* 0x000000ff06067812 */ /* 0x000fe400078ec0ff */
[----:B------:R-:W-:Y:S02]  /*fff0*/  PRMT R45, R20, 0x7604, R25 ;  /* 0x00007604142d7816 */ /* 0x000fe40000000019 */
[----:B------:R-:W-:-:S02]  /*10000*/  PRMT R47, R24, 0x7604, R27 ;  /* 0x00007604182f7816 */ /* 0x000fc4000000001b */
[----:B------:R-:W-:Y:S02]  /*10010*/  PRMT R51, R26, 0x7604, R49 ;  /* 0x000076041a337816 */ /* 0x000fe40000000031 */
[----:B------:R-:W0:Y:S01]  /*10020*/  LDS.128 R24, [R3+0x10400] ;  /* 0x0104000003187984 */ /* 0x000e220000000c00 */
[----:B----4-:R-:W-:Y:S02]  /*10030*/  PRMT R39, R6, 0x7604, R7 ;  /* 0x0000760406277816 */ /* 0x010fe40000000007 */
[----:B------:R-:W-:Y:S02]  /*10040*/  SHF.R.U32.HI R36, RZ, 0x10, R29 ;  /* 0x00000010ff247819 */ /* 0x000fe4000001161d */
[----:B------:R-:W-:Y:S02]  /*10050*/  SHF.R.U32.HI R20, RZ, 0x10, R28 ;  /* 0x00000010ff147819 */ /* 0x000fe4000001161c */
[----:B------:R-:W-:Y:S02]  /*10060*/  SHF.R.U32.HI R38, RZ, 0x10, R30 ;  /* 0x00000010ff267819 */ /* 0x000fe4000001161e */
[----:B------:R-:W-:-:S02]  /*10070*/  LOP3.LUT R36, R36, 0xff, RZ, 0xc0, !PT ;  /* 0x000000ff24247812 */ /* 0x000fc400078ec0ff */
[----:B------:R-:W-:Y:S02]  /*10080*/  LOP3.LUT R20, R20, 0xff, RZ, 0xc0, !PT ;  /* 0x000000ff14147812 */ /* 0x000fe400078ec0ff */
[----:B------:R-:W-:Y:S02]  /*10090*/  LOP3.LUT R38, R38, 0xff, RZ, 0xc0, !PT ;  /* 0x000000ff26267812 */ /* 0x000fe400078ec0ff */
[----:B------:R-:W-:Y:S02]  /*100a0*/  PRMT R37, R36, 0x7054, R37 ;  /* 0x0000705424257816 */ /* 0x000fe40000000025 */
[----:B------:R-:W-:Y:S02]  /*100b0*/  SHF.R.U32.HI R36, RZ, 0x10, R9 ;  /* 0x00000010ff247819 */ /* 0x000fe40000011609 */
[----:B------:R-:W-:Y:S02]  /*100c0*/  PRMT R21, R20, 0x7054, R21 ;  /* 0x0000705414157816 */ /* 0x000fe40000000015 */
[----:B------:R-:W-:-:S02]  /*100d0*/  PRMT R39, R38, 0x7054, R39 ;  /* 0x0000705426277816 */ /* 0x000fc40000000027 */
[----:B------:R-:W-:Y:S02]  /*100e0*/  SHF.R.U32.HI R20, RZ, 0x10, R8 ;  /* 0x00000010ff147819 */ /* 0x000fe40000011608 */
[----:B------:R-:W-:Y:S02]  /*100f0*/  SHF.R.U32.HI R38, RZ, 0x10, R10 ;  /* 0x00000010ff267819 */ /* 0x000fe4000001160a */
[----:B------:R-:W-:Y:S02]  /*10100*/  LOP3.LUT R36, R36, 0xff, RZ, 0xc0, !PT ;  /* 0x000000ff24247812 */ /* 0x000fe400078ec0ff */
[----:B------:R-:W-:Y:S02]  /*10110*/  LOP3.LUT R20, R20, 0xff, RZ, 0xc0, !PT ;  /* 0x000000ff14147812 */ /* 0x000fe400078ec0ff */
[----:B------:R-:W-:Y:S02]  /*10120*/  LOP3.LUT R38, R38, 0xff, RZ, 0xc0, !PT ;  /* 0x000000ff26267812 */ /* 0x000fe400078ec0ff */
[----:B------:R-:W-:-:S02]  /*10130*/  PRMT R45, R36, 0x7054, R45 ;  /* 0x00007054242d7816 */ /* 0x000fc4000000002d */
[----:B------:R-:W-:Y:S02]  /*10140*/  PRMT R43, R20, 0x7054, R43 ;  /* 0x00007054142b7816 */ /* 0x000fe4000000002b */
[----:B------:R-:W-:Y:S02]  /*10150*/  PRMT R49, R38, 0x7054, R47 ;  /* 0x0000705426317816 */ /* 0x000fe4000000002f */
[----:B------:R-:W-:Y:S02]  /*10160*/  SHF.R.U32.HI R40, RZ, 0x10, R31 ;  /* 0x00000010ff287819 */ /* 0x000fe4000001161f */
[----:B------:R-:W-:Y:S02]  /*10170*/  LOP3.LUT R47, R45, 0xff000000, R9, 0xf8, !PT ;  /* 0xff0000002d2f7812 */ /* 0x000fe400078ef809 */
[----:B------:R-:W-:Y:S02]  /*10180*/  LOP3.LUT R36, R37, 0xff000000, R29, 0xf8, !PT ;  /* 0xff00000025247812 */ /* 0x000fe400078ef81d */
[----:B------:R-:W-:-:S02]  /*10190*/  LOP3.LUT R37, R43, 0xff000000, R8, 0xf8, !PT ;  /* 0xff0000002b257812 */ /* 0x000fc400078ef808 */
[----:B------:R-:W-:Y:S02]  /*101a0*/  LOP3.LUT R8, R49, 0xff000000, R10, 0xf8, !PT ;  /* 0xff00000031087812 */ /* 0x000fe400078ef80a */
[----:B------:R-:W-:Y:S02]  /*101b0*/  LOP3.LUT R40, R40, 0xff, RZ, 0xc0, !PT ;  /* 0x000000ff28287812 */ /* 0x000fe400078ec0ff */
[----:B------:R-:W-:Y:S02]  /*101c0*/  F2FP.F16.E4M3.UNPACK_B R49, R47 ;  /* 0x0000002fff31723e */ /* 0x000fe400020006ff */
[----:B0-----:R-:W-:Y:S02]  /*101d0*/  F2FP.F16.E4M3.UNPACK_B R29, R25 ;  /* 0x00000019ff1d723e */ /* 0x001fe400020006ff */
[----:B------:R-:W-:Y:S01]  /*101e0*/  LOP3.LUT R21, R21, 0xff000000, R28, 0xf8, !PT ;  /* 0xff00000015157812 */ /* 0x000fe200078ef81c */
[--C-:B------:R-:W-:Y:S01]  /*101f0*/  HADD2.F32 R50, -RZ, R49.reuse.H0_H0 ;  /* 0x20000031ff327230 */ /* 0x100fe20000004100 */
[----:B------:R-:W-:Y:S01]  /*10200*/  F2FP.F16.E4M3.UNPACK_B R42, R36 ;  /* 0x00000024ff2a723e */ /* 0x000fe200020006ff */
[----:B------:R-:W-:Y:S01]  /*10210*/  HADD2.F32 R49, -RZ, R49.H1_H1 ;  /* 0x30000031ff317230 */ /* 0x000fe20000004100 */
[----:B------:R-:W-:-:S02]  /*10220*/  PRMT R41, R40, 0x7054, R41 ;  /* 0x0000705428297816 */ /* 0x000fc40000000029 */
[-C--:B------:R-:W-:Y:S01]  /*10230*/  F2FP.F16.E4M3.UNPACK_B R43, R24.reuse.H1 ;  /* 0x00000018ff2b723e */ /* 0x080fe200030006ff */
[--C-:B------:R-:W-:Y:S01]  /*10240*/  HADD2.F32 R46, -RZ, R42.reuse.H0_H0 ;  /* 0x2000002aff2e7230 */ /* 0x100fe20000004100 */
[----:B------:R-:W-:Y:S01]  /*10250*/  LOP3.LUT R48, R41, 0xff000000, R31, 0xf8, !PT ;  /* 0xff00000029307812 */ /* 0x000fe200078ef81f */
[----:B------:R-:W-:Y:S01]  /*10260*/  HADD2.F32 R42, -RZ, R42.H1_H1 ;  /* 0x3000002aff2a7230 */ /* 0x000fe20000004100 */
[----:B------:R-:W-:Y:S02]  /*10270*/  F2FP.F16.E4M3.UNPACK_B R31, R24 ;  /* 0x00000018ff1f723e */ /* 0x000fe400020006ff */
[----:B------:R-:W-:Y:S02]  /*10280*/  LOP3.LUT R20, R39, 0xff000000, R30, 0xf8, !PT ;  /* 0xff00000027147812 */ /* 0x000fe400078ef81e */
[----:B------:R-:W-:Y:S02]  /*10290*/  SHF.R.U32.HI R40, RZ, 0x10, R11 ;  /* 0x00000010ff287819 */ /* 0x000fe4000001160b */
[----:B------:R-:W-:-:S02]  /*102a0*/  F2FP.F16.E4M3.UNPACK_B R30, R25.H1 ;  /* 0x00000019ff1e723e */ /* 0x000fc400030006ff */
[----:B------:R-:W-:Y:S02]  /*102b0*/  F2FP.F16.E4M3.UNPACK_B R36, R36.H1 ;  /* 0x00000024ff24723e */ /* 0x000fe400030006ff */
[----:B------:R-:W-:Y:S02]  /*102c0*/  LOP3.LUT R40, R40, 0xff, RZ, 0xc0, !PT ;  /* 0x000000ff28287812 */ /* 0x000fe400078ec0ff */
[-C--:B------:R-:W-:Y:S02]  /*102d0*/  F2FP.F16.E4M3.UNPACK_B R39, R27.reuse ;  /* 0x0000001bff27723e */ /* 0x080fe400020006ff */
[----:B------:R-:W-:Y:S02]  /*102e0*/  PRMT R51, R40, 0x7054, R51 ;  /* 0x0000705428337816 */ /* 0x000fe40000000033 */
[----:B------:R-:W-:Y:S02]  /*102f0*/  F2FP.F16.E4M3.UNPACK_B R45, R27.H1 ;  /* 0x0000001bff2d723e */ /* 0x000fe400030006ff */
[----:B------:R-:W-:Y:S01]  /*10300*/  LOP3.LUT R51, R51, 0xff000000, R11, 0xf8, !PT ;  /* 0xff00000033337812 */ /* 0x000fe200078ef80b */
[----:B---3--:R-:W0:Y:S02]  /*10310*/  LDS.128 R4, [R61+0x10400] ;  /* 0x010400003d047984 */ /* 0x008e240000000c00 */
        /* <DEDUP_REMOVED lines=8> */
[----:B------:R-:W-:Y:S01]  /*103a0*/  FMUL.FTZ R25, R5, R46 ;  /* 0x0000002e05197220 */ /* 0x000fe20000410000 */
[----:B------:R-:W-:Y:S01]  /*103b0*/  HADD2.F32 R10, -RZ, R10.H1_H1 ;  /* 0x3000000aff0a7230 */ /* 0x000fe20000004100 */
[----:B------:R-:W-:Y:S01]  /*103c0*/  F2FP.F16.E4M3.UNPACK_B R40, R4.H1 ;  /* 0x00000004ff28723e */ /* 0x000fe200030006ff */
[C---:B------:R-:W-:Y:S01]  /*103d0*/  FFMA.FTZ R5, R9.reuse, R46, -R24 ;  /* 0x0000002e09057223 */ /* 0x040fe20000010818 */
[----:B------:R-:W-:Y:S01]  /*103e0*/  F2FP.F16.E4M3.UNPACK_B R46, R47.H1 ;  /* 0x0000002fff2e723e */ /* 0x000fe200030006ff */
[----:B------:R-:W-:Y:S01]  /*103f0*/  FFMA.FTZ R9, R9, R50, R25 ;  /* 0x0000003209097223 */ /* 0x000fe20000010019 */
[----:B------:R-:W-:-:S02]  /*10400*/  HADD2.F32 R24, -RZ, R30.H0_H0 ;  /* 0x2000001eff187230 */ /* 0x000fc40000004100 */
[C---:B------:R-:W-:Y:S01]  /*10410*/  FMUL.FTZ R53, R29.reuse, R49 ;  /* 0x000000311d357220 */ /* 0x040fe20000410000 */
[----:B------:R-:W-:Y:S02]  /*10420*/  HADD2.F32 R25, -RZ, R36.H0_H0 ;  /* 0x20000024ff197230 */ /* 0x000fe40000004100 */
[----:B------:R-:W-:Y:S01]  /*10430*/  FMUL.FTZ R50, R29, R42 ;  /* 0x0000002a1d327220 */ /* 0x000fe20000410000 */
[----:B------:R-:W-:Y:S01]  /*10440*/  HADD2.F32 R47, -RZ, R46.H0_H0 ;  /* 0x2000002eff2f7230 */ /* 0x000fe20000004100 */
[----:B------:R-:W-:Y:S01]  /*10450*/  F2FP.F16.E4M3.UNPACK_B R11, R4 ;  /* 0x00000004ff0b723e */ /* 0x000fe200020006ff */
[----:B------:R-:W-:Y:S02]  /*10460*/  HADD2.F32 R27, -RZ, R28.H0_H0 ;  /* 0x2000001cff1b7230 */ /* 0x000fe40000004100 */
[C---:B------:R-:W-:Y:S01]  /*10470*/  FMUL.FTZ R54, R24.reuse, R25 ;  /* 0x0000001918367220 */ /* 0x040fe20000410000 */
[----:B------:R-:W-:Y:S02]  /*10480*/  HADD2.F32 R30, -RZ, R30.H1_H1 ;  /* 0x3000001eff1e7230 */ /* 0x000fe40000004100 */
[----:B------:R-:W-:Y:S01]  /*10490*/  FMUL.FTZ R52, R24, R47 ;  /* 0x0000002f18347220 */ /* 0x000fe20000410000 */
[C---:B------:R-:W-:Y:S01]  /*104a0*/  FFMA.FTZ R24, R10.reuse, R42, -R53 ;  /* 0x0000002a0a187223 */ /* 0x040fe20000010835 */
[----:B------:R-:W-:Y:S01]  /*104b0*/  FFMA.FTZ R10, R10, R49, R50 ;  /* 0x000000310a0a7223 */ /* 0x000fe20000010032 */
[----:B------:R-:W-:Y:S01]  /*104c0*/  F2FP.F16.E4M3.UNPACK_B R50, R51 ;  /* 0x00000033ff32723e */ /* 0x000fe200020006ff */
[C---:B------:R-:W-:Y:S01]  /*104d0*/  FFMA.FTZ R25, R27.reuse, R25, -R52 ;  /* 0x000000191b197223 */ /* 0x040fe20000010834 */
[-C--:B------:R-:W-:Y:S01]  /*104e0*/  F2FP.F16.E4M3.UNPACK_B R42, R48.reuse ;  /* 0x00000030ff2a723e */ /* 0x080fe200020006ff */
[----:B------:R-:W-:Y:S01]  /*104f0*/  FFMA.FTZ R27, R27, R47, R54 ;  /* 0x0000002f1b1b7223 */ /* 0x000fe20000010036 */
[----:B------:R-:W-:Y:S01]  /*10500*/  HADD2.F32 R49, -RZ, R46.H1_H1 ;  /* 0x3000002eff317230 */ /* 0x000fe20000004100 */
[----:B------:R-:W-:Y:S01]  /*10510*/  F2FP.F16.E4M3.UNPACK_B R51, R51.H1 ;  /* 0x00000033ff33723e */ /* 0x000fe200030006ff */
[----:B------:R-:W-:Y:S01]  /*10520*/  HADD2.F32 R47, -RZ, R36.H1_H1 ;  /* 0x30000024ff2f7230 */ /* 0x000fe20000004100 */
[----:B------:R-:W-:Y:S01]  /*10530*/  F2FP.F16.E4M3.UNPACK_B R48, R48.H1 ;  /* 0x00000030ff30723e */ /* 0x000fe200030006ff */
[----:B------:R-:W-:-:S02]  /*10540*/  HADD2.F32 R36, -RZ, R28.H1_H1 ;  /* 0x3000001cff247230 */ /* 0x000fc40000004100 */
[C---:B------:R-:W-:Y:S01]  /*10550*/  FMUL.FTZ R53, R30.reuse, R49 ;  /* 0x000000311e357220 */ /* 0x040fe20000410000 */
[----:B------:R-:W-:Y:S02]  /*10560*/  HADD2.F32 R52, -RZ, R50.H0_H0 ;  /* 0x20000032ff347230 */ /* 0x000fe40000004100 */
[----:B------:R-:W-:Y:S01]  /*10570*/  FMUL.FTZ R30, R30, R47 ;  /* 0x0000002f1e1e7220 */ /* 0x000fe20000410000 */
[----:B------:R-:W-:Y:S01]  /*10580*/  HADD2.F32 R28, -RZ, R39.H0_H0 ;  /* 0x20000027ff1c7230 */ /* 0x000fe20000004100 */
[-C--:B------:R-:W-:Y:S01]  /*10590*/  F2FP.F16.E4M3.UNPACK_B R4, R6.reuse ;  /* 0x00000006ff04723e */ /* 0x080fe200020006ff */
[----:B------:R-:W-:Y:S01]  /*105a0*/  HADD2.F32 R46, -RZ, R42.H0_H0 ;  /* 0x2000002aff2e7230 */ /* 0x000fe20000004100 */
[----:B------:R-:W-:Y:S01]  /*105b0*/  F2FP.F16.E4M3.UNPACK_B R7, R6.H1 ;  /* 0x00000006ff07723e */ /* 0x000fe200030006ff */
[----:B------:R-:W-:Y:S02]  /*105c0*/  HADD2.F32 R29, -RZ, R38.H0_H0 ;  /* 0x20000026ff1d7230 */ /* 0x000fe40000004100 */
[----:B------:R-:W-:Y:S01]  /*105d0*/  FMUL.FTZ R54, R28, R52 ;  /* 0x000000341c367220 */ /* 0x000fe20000410000 */
[----:B------:R-:W-:-:S02]  /*105e0*/  HADD2.F32 R50, -RZ, R50.H1_H1 ;  /* 0x30000032ff327230 */ /* 0x000fc40000004100 */
[-C--:B------:R-:W-:Y:S01]  /*105f0*/  FMUL.FTZ R55, R28, R46.reuse ;  /* 0x0000002e1c377220 */ /* 0x080fe20000410000 */
[C---:B------:R-:W-:Y:S01]  /*10600*/  FFMA.FTZ R28, R36.reuse, R47, -R53 ;  /* 0x0000002f241c7223 */ /* 0x040fe20000010835 */
[----:B------:R-:W-:Y:S02]  /*10610*/  HADD2.F32 R39, -RZ, R39.H1_H1 ;  /* 0x30000027ff277230 */ /* 0x000fe40000004100 */
[----:B------:R-:W-:Y:S01]  /*10620*/  FFMA.FTZ R36, R36, R49, R30 ;  /* 0x0000003124247223 */ /* 0x000fe2000001001e */
[----:B------:R-:W-:Y:S02]  /*10630*/  HADD2.F32 R47, -RZ, R42.H1_H1 ;  /* 0x3000002aff2f7230 */ /* 0x000fe40000004100 */
[C---:B------:R-:W-:Y:S01]  /*10640*/  FFMA.FTZ R30, R29.reuse, R46, -R54 ;  /* 0x0000002e1d1e7223 */ /* 0x040fe20000010836 */
[----:B------:R-:W-:Y:S01]  /*10650*/  FFMA.FTZ R29, R29, R52, R55 ;  /* 0x000000341d1d7223 */ /* 0x000fe20000010037 */
[----:B------:R-:W-:Y:S02]  /*10660*/  HADD2.F32 R38, -RZ, R38.H1_H1 ;  /* 0x30000026ff267230 */ /* 0x000fe40000004100 */
[----:B------:R-:W-:Y:S01]  /*10670*/  FMUL.FTZ R55, R39, R50 ;  /* 0x0000003227377220 */ /* 0x000fe20000410000 */
[----:B------:R-:W-:-:S02]  /*10680*/  HADD2.F32 R53, -RZ, R51.H0_H0 ;  /* 0x20000033ff357230 */ /* 0x000fc40000004100 */
[-C--:B------:R-:W-:Y:S01]  /*10690*/  FMUL.FTZ R57, R39, R47.reuse ;  /* 0x0000002f27397220 */ /* 0x080fe20000410000 */
[----:B------:R-:W-:Y:S02]  /*106a0*/  HADD2.F32 R46, -RZ, R45.H0_H0 ;  /* 0x2000002dff2e7230 */ /* 0x000fe40000004100 */
[C---:B------:R-:W-:Y:S01]  /*106b0*/  FFMA.FTZ R39, R38.reuse, R47, -R55 ;  /* 0x0000002f26277223 */ /* 0x040fe20000010837 */
[--C-:B------:R-:W-:Y:S02]  /*106c0*/  HADD2.F32 R49, -RZ, R48.reuse.H0_H0 ;  /* 0x20000030ff317230 */ /* 0x100fe40000004100 */
[----:B------:R-:W-:Y:S01]  /*106d0*/  FFMA.FTZ R38, R38, R50, R57 ;  /* 0x0000003226267223 */ /* 0x000fe20000010039 */
[----:B------:R-:W-:Y:S02]  /*106e0*/  HADD2.F32 R42, -RZ, R41.H0_H0 ;  /* 0x20000029ff2a7230 */ /* 0x000fe40000004100 */
[C---:B------:R-:W-:Y:S01]  /*106f0*/  FMUL.FTZ R59, R46.reuse, R53 ;  /* 0x000000352e3b7220 */ /* 0x040fe20000410000 */
[----:B------:R-:W-:Y:S01]  /*10700*/  F2FP.F16.E4M3.UNPACK_B R50, R37.H1 ;  /* 0x00000025ff32723e */ /* 0x000fe200030006ff */
[----:B------:R-:W-:Y:S01]  /*10710*/  FMUL.FTZ R46, R46, R49 ;  /* 0x000000312e2e7220 */ /* 0x000fe20000410000 */
[----:B------:R-:W-:Y:S01]  /*10720*/  F2FP.F16.E4M3.UNPACK_B R47, R21.H1 ;  /* 0x00000015ff2f723e */ /* 0x000fe200030006ff */
[----:B------:R-:W-:Y:S01]  /*10730*/  FFMA.FTZ R59, R42, R49, -R59 ;  /* 0x000000312a3b7223 */ /* 0x000fe2000001083b */
[----:B------:R-:W-:-:S02]  /*10740*/  HADD2.F32 R49, -RZ, R48.H1_H1 ;  /* 0x30000030ff317230 */ /* 0x000fc40000004100 */
[----:B------:R-:W-:Y:S01]  /*10750*/  FFMA.FTZ R55, R42, R53, R46 ;  /* 0x000000352a377223 */ /* 0x000fe2000001002e */
[----:B------:R-:W-:Y:S01]  /*10760*/  HADD2.F32 R51, -RZ, R51.H1_H1 ;  /* 0x30000033ff337230 */ /* 0x000fe20000004100 */
[-C--:B------:R-:W-:Y:S01]  /*10770*/  F2FP.F16.E4M3.UNPACK_B R6, R26.reuse ;  /* 0x0000001aff06723e */ /* 0x080fe200020006ff */
[----:B------:R-:W-:Y:S01]  /*10780*/  HADD2.F32 R46, -RZ, R45.H1_H1 ;  /* 0x3000002dff2e7230 */ /* 0x000fe20000004100 */
[----:B------:R-:W-:Y:S01]  /*10790*/  F2FP.F16.E4M3.UNPACK_B R26, R26.H1 ;  /* 0x0000001aff1a723e */ /* 0x000fe200030006ff */
[----:B------:R-:W-:Y:S01]  /*107a0*/  HADD2.F32 R52, -RZ, R50.H0_H0 ;  /* 0x20000032ff347230 */ /* 0x000fe20000004100 */
[----:B------:R-:W-:Y:S01]  /*107b0*/  F2FP.SATFINITE.E4M3.F32.PACK_AB_MERGE_C R25, R28, R25, RZ ;  /* 0x000000191c19723e */ /* 0x000fe200048070ff */
[----:B------:R-:W-:Y:S02]  /*107c0*/  HADD2.F32 R45, -RZ, R43.H0_H0 ;  /* 0x2000002bff2d7230 */ /* 0x000fe40000004100 */
[----:B------:R-:W-:Y:S01]  /*107d0*/  FMUL.FTZ R53, R46, R51 ;  /* 0x000000332e357220 */ /* 0x000fe20000410000 */
[----:B------:R-:W-:-:S02]  /*107e0*/  HADD2.F32 R48, -RZ, R47.H0_H0 ;  /* 0x2000002fff307230 */ /* 0x000fc40000004100 */
[-C--:B------:R-:W-:Y:S01]  /*107f0*/  FMUL.FTZ R54, R46, R49.reuse ;  /* 0x000000312e367220 */ /* 0x080fe20000410000 */
[----:B------:R-:W-:Y:S02]  /*10800*/  HADD2.F32 R42, -RZ, R41.H1_H1 ;  /* 0x30000029ff2a7230 */ /* 0x000fe40000004100 */
[C---:B------:R-:W-:Y:S01]  /*10810*/  FMUL.FTZ R46, R45.reuse, R52 ;  /* 0x000000342d2e7220 */ /* 0x040fe20000410000 */
[----:B------:R-:W-:Y:S02]  /*10820*/  HADD2.F32 R41, -RZ, R40.H0_H0 ;  /* 0x20000028ff297230 */ /* 0x000fe40000004100 */
[----:B------:R-:W-:Y:S01]  /*10830*/  FMUL.FTZ R45, R45, R48 ;  /* 0x000000302d2d7220 */ /* 0x000fe20000410000 */
[----:B------:R-:W-:Y:S02]  /*10840*/  HADD2.F32 R50, -RZ, R50.H1_H1 ;  /* 0x30000032ff327230 */ /* 0x000fe40000004100 */
[----:B------:R-:W-:Y:S01]  /*10850*/  FFMA.FTZ R58, R42, R49, -R53 ;  /* 0x000000312a3a7223 */ /* 0x000fe20000010835 */
[----:B------:R-:W-:-:S02]  /*10860*/  HADD2.F32 R43, -RZ, R43.H1_H1 ;  /* 0x3000002bff2b7230 */ /* 0x000fc40000004100 */
[----:B------:R-:W-:Y:S01]  /*10870*/  FFMA.FTZ R60, R42, R51, R54 ;  /* 0x000000332a3c7223 */ /* 0x000fe20000010036 */
[----:B------:R-:W-:Y:S01]  /*10880*/  HADD2.F32 R47, -RZ, R47.H1_H1 ;  /* 0x3000002fff2f7230 */ /* 0x000fe20000004100 */
[----:B------:R-:W-:Y:S01]  /*10890*/  F2FP.F16.E4M3.UNPACK_B R42, R37 ;  /* 0x00000025ff2a723e */ /* 0x000fe200020006ff */
[C---:B------:R-:W-:Y:S01]  /*108a0*/  FFMA.FTZ R49, R41.reuse, R48, -R46 ;  /* 0x0000003029317223 */ /* 0x040fe2000001082e */
[----:B------:R-:W-:Y:S01]  /*108b0*/  FFMA.FTZ R51, R41, R52, R45 ;  /* 0x0000003429337223 */ /* 0x000fe2000001002d */
[----:B------:R-:W-:Y:S01]  /*108c0*/  F2FP.F16.E4M3.UNPACK_B R41, R21 ;  /* 0x00000015ff29723e */ /* 0x000fe200020006ff */
[----:B------:R-:W-:Y:S02]  /*108d0*/  HADD2.F32 R40, -RZ, R40.H1_H1 ;  /* 0x30000028ff287230 */ /* 0x000fe40000004100 */
[C---:B------:R-:W-:Y:S01]  /*108e0*/  FMUL.FTZ R21, R43.reuse, R50 ;  /* 0x000000322b157220 */ /* 0x040fe20000410000 */
[----:B------:R-:W-:Y:S01]  /*108f0*/  FMUL.FTZ R43, R43, R47 ;  /* 0x0000002f2b2b7220 */ /* 0x000fe20000410000 */
[----:B------:R-:W-:Y:S01]  /*10900*/  HADD2.F32 R46, -RZ, R42.H0_H0 ;  /* 0x2000002aff2e7230 */ /* 0x000fe20000004100 */
[----:B------:R-:W-:Y:S01]  /*10910*/  F2FP.SATFINITE.E4M3.F32.PACK_AB_MERGE_C R27, R36, R27, RZ ;  /* 0x0000001b241b723e */ /* 0x000fe200048070ff */
[----:B------:R-:W-:-:S02]  /*10920*/  HADD2.F32 R37, -RZ, R31.H0_H0 ;  /* 0x2000001fff257230 */ /* 0x000fc40000004100 */
[C---:B------:R-:W-:Y:S01]  /*10930*/  FFMA.FTZ R54, R40.reuse, R47, -R21 ;  /* 0x0000002f28367223 */ /* 0x040fe20000010815 */
[----:B------:R-:W-:Y:S01]  /*10940*/  FFMA.FTZ R56, R40, R50, R43 ;  /* 0x0000003228387223 */ /* 0x000fe2000001002b */
[----:B------:R-:W-:Y:S01]  /*10950*/  HADD2.F32 R40, -RZ, R41.H0_H0 ;  /* 0x20000029ff287230 */ /* 0x000fe20000004100 */
[----:B------:R-:W-:Y:S01]  /*10960*/  F2FP.SATFINITE.E4M3.F32.PACK_AB_MERGE_C R5, R24, R5, R25 ;  /* 0x000000051805723e */ /* 0x000fe20004807019 */
[----:B------:R-:W-:Y:S02]  /*10970*/  HADD2.F32 R21, -RZ, R11.H0_H0 ;  /* 0x2000000bff157230 */ /* 0x000fe40000004100 */
[C---:B------:R-:W-:Y:S01]  /*10980*/  FMUL.FTZ R48, R37.reuse, R46 ;  /* 0x0000002e25307220 */ /* 0x040fe20000410000 */
[----:B------:R-:W-:Y:S02]  /*10990*/  HADD2.F32 R42, -RZ, R42.H1_H1 ;  /* 0x3000002aff2a7230 */ /* 0x000fe40000004100 */
[----:B------:R-:W-:Y:S01]  /*109a0*/  FMUL.FTZ R50, R37, R40 ;  /* 0x0000002825327220 */ /* 0x000fe20000410000 */
[----:B------:R-:W-:-:S02]  /*109b0*/  HADD2.F32 R31, -RZ, R31.H1_H1 ;  /* 0x3000001fff1f7230 */ /* 0x000fc40000004100 */
[----:B------:R-:W-:Y:S01]  /*109c0*/  FFMA.FTZ R48, R21, R40, -R48 ;  /* 0x0000002815307223 */ /* 0x000fe20000010830 */
[----:B------:R-:W-:Y:S01]  /*109d0*/  HADD2.F32 R40, -RZ, R41.H1_H1 ;  /* 0x30000029ff287230 */ /* 0x000fe20000004100 */
[----:B------:R-:W-:Y:S01]  /*109e0*/  F2FP.F16.E4M3.UNPACK_B R41, R8.H1 ;  /* 0x00000008ff29723e */ /* 0x000fe200030006ff */
[----:B------:R-:W-:Y:S02]  /*109f0*/  HADD2.F32 R11, -RZ, R11.H1_H1 ;  /* 0x3000000bff0b7230 */ /* 0x000fe40000004100 */
[----:B------:R-:W-:Y:S01]  /*10a00*/  FMUL.FTZ R52, R31, R42 ;  /* 0x0000002a1f347220 */ /* 0x000fe20000410000 */
[----:B------:R-:W-:Y:S01]  /*10a10*/  FFMA.FTZ R50, R21, R46, R50 ;  /* 0x0000002e15327223 */ /* 0x000fe20000010032 */
        /* <DEDUP_REMOVED lines=14> */
[----:B------:R-:W-:Y:S01]  /*10b00*/  HADD2.F32 R37, -RZ, R37.H1_H1 ;  /* 0x30000025ff257230 */ /* 0x000fe20000004100 */
[----:B------:R-:W-:Y:S01]  /*10b10*/  F2FP.F16.E4M3.UNPACK_B R8, R8 ;  /* 0x00000008ff08723e */ /* 0x000fe200020006ff */
[----:B------:R-:W-:-:S02]  /*10b20*/  HADD2.F32 R7, -RZ, R7.H1_H1 ;  /* 0x30000007ff077230 */ /* 0x000fc40000004100 */
[C---:B------:R-:W-:Y:S01]  /*10b30*/  FMUL.FTZ R40, R26.reuse, R41 ;  /* 0x000000291a287220 */ /* 0x040fe20000410000 */
[----:B------:R-:W-:Y:S01]  /*10b40*/  FFMA.FTZ R52, R11, R46, R52 ;  /* 0x0000002e0b347223 */ /* 0x000fe20000010034 */
[-C--:B------:R-:W-:Y:S01]  /*10b50*/  FMUL.FTZ R26, R26, R37.reuse ;  /* 0x000000251a1a7220 */ /* 0x080fe20000410000 */
[--C-:B------:R-:W-:Y:S02]  /*10b60*/  HADD2.F32 R11, -RZ, R20.reuse.H0_H0 ;  /* 0x20000014ff0b7230 */ /* 0x100fe40000004100 */
[C---:B------:R-:W-:Y:S01]  /*10b70*/  FFMA.FTZ R47, R7.reuse, R37, -R40 ;  /* 0x00000025072f7223 */ /* 0x040fe20000010828 */
[----:B------:R-:W-:Y:S02]  /*10b80*/  HADD2.F32 R21, -RZ, R20.H1_H1 ;  /* 0x30000014ff157230 */ /* 0x000fe40000004100 */
[----:B------:R-:W-:Y:S01]  /*10b90*/  FFMA.FTZ R53, R7, R41, R26 ;  /* 0x0000002907357223 */ /* 0x000fe2000001001a */
[----:B------:R-:W-:Y:S01]  /*10ba0*/  HADD2.F32 R20, -RZ, R8.H0_H0 ;  /* 0x20000008ff147230 */ /* 0x000fe20000004100 */
[----:B------:R-:W-:Y:S01]  /*10bb0*/  F2FP.SATFINITE.E4M3.F32.PACK_AB_MERGE_C R9, R10, R9, R27 ;  /* 0x000000090a09723e */ /* 0x000fe2000480701b */
[----:B------:R-:W-:Y:S01]  /*10bc0*/  HADD2.F32 R7, -RZ, R6.H0_H0 ;  /* 0x20000006ff077230 */ /* 0x000fe20000004100 */
[----:B------:R-:W-:Y:S01]  /*10bd0*/  F2FP.SATFINITE.E4M3.F32.PACK_AB_MERGE_C R42, R47, R42, RZ ;  /* 0x0000002a2f2a723e */ /* 0x000fe200048070ff */
[----:B------:R-:W-:Y:S01]  /*10be0*/  HADD2.F32 R31, -RZ, R8.H1_H1 ;  /* 0x30000008ff1f7230 */ /* 0x000fe20000004100 */
[----:B------:R-:W-:Y:S01]  /*10bf0*/  F2FP.SATFINITE.E4M3.F32.PACK_AB_MERGE_C R52, R53, R52, RZ ;  /* 0x000000343534723e */ /* 0x000fe200048070ff */
[----:B------:R-:W-:-:S02]  /*10c00*/  HADD2.F32 R8, -RZ, R6.H1_H1 ;  /* 0x30000006ff087230 */ /* 0x000fc40000004100 */
[CC--:B------:R-:W-:Y:S01]  /*10c10*/  FMUL.FTZ R37, R7.reuse, R20.reuse ;  /* 0x0000001407257220 */ /* 0x0c0fe20000410000 */
[--C-:B------:R-:W-:Y:S02]  /*10c20*/  HADD2.F32 R6, -RZ, R4.reuse.H0_H0 ;  /* 0x20000004ff067230 */ /* 0x100fe40000004100 */
[----:B------:R-:W-:Y:S01]  /*10c30*/  FMUL.FTZ R7, R7, R11 ;  /* 0x0000000b07077220 */ /* 0x000fe20000410000 */
[----:B------:R-:W-:Y:S02]  /*10c40*/  HADD2.F32 R4, -RZ, R4.H1_H1 ;  /* 0x30000004ff047230 */ /* 0x000fe40000004100 */
[C---:B------:R-:W-:Y:S01]  /*10c50*/  FMUL.FTZ R41, R8.reuse, R31 ;  /* 0x0000001f08297220 */ /* 0x040fe20000410000 */
[----:B------:R-:W-:Y:S01]  /*10c60*/  FMUL.FTZ R8, R8, R21 ;  /* 0x0000001508087220 */ /* 0x000fe20000410000 */
        /* <DEDUP_REMOVED lines=16> */
.L_x_1709:
[----:B------:R-:W-:Y:S05]  /*10d70*/  BSYNC B1 ;  /* 0x0000000000017941 */ /* 0x000fea0003800000 */
.L_x_1708:
[----:B------:R-:W-:Y:S05]  /*10d80*/  @P2 BRA `(.L_x_1690) ;  /* 0x0000000c00dc2947 */ /* 0x000fea0003800000 */
[----:B------:R-:W3:Y:S01]  /*10d90*/  LDL R49, [R1+0x48] ;  /* 0x0000480001317983 */ /* 0x000ee20000100800 */
[----:B01---5:R-:W-:Y:S02]  /*10da0*/  SHF.R.U32.HI R4, RZ, 0x8, R32 ;  /* 0x00000008ff047819 */ /* 0x023fe40000011620 */
        /* <DEDUP_REMOVED lines=8> */
[----:B------:R-:W-:Y:S02]  /*10e30*/  LOP3.LUT R7, R34, 0xff, RZ, 0xc0, !PT ;  /* 0x000000ff22077812 */ /* 0x000fe400078ec0ff */
[----:B------:R-:W-:Y:S01]  /*10e40*/  LOP3.LUT R8, R8, 0xff, RZ, 0xc0, !PT ;  /* 0x000000ff08087812 */ /* 0x000fe200078ec0ff */
[----:B------:R-:W-:Y:S01]  /*10e50*/  IMAD.SHL.U32 R4, R4, 0x800, RZ ;  /* 0x0000080004047824 */ /* 0x000fe200078e00ff */
[----:B------:R-:W-:Y:S02]  /*10e60*/  LOP3.LUT R3, R181, 0x30, R0, 0xf8, !PT ;  /* 0x00000030b5037812 */ /* 0x000fe400078ef800 */
[----:B------:R-:W-:-:S02]  /*10e70*/  PRMT R25, R8, 0x7604, R7 ;  /* 0x0000760408197816 */ /* 0x000fc40000000007 */
[----:B------:R-:W-:Y:S02]  /*10e80*/  SHF.R.U32.HI R6, RZ, 0x8, R33 ;  /* 0x00000008ff067819 */ /* 0x000fe40000011621 */
[----:B------:R-:W-:Y:S02]  /*10e90*/  SHF.R.U32.HI R8, RZ, 0x8, R12 ;  /* 0x00000008ff087819 */ /* 0x000fe4000001160c */
[----:B------:R-:W-:Y:S02]  /*10ea0*/  LOP3.LUT R3, R3, R182, RZ, 0x3c, !PT ;  /* 0x000000b603037212 */ /* 0x000fe400078e3cff */
[----:B------:R-:W-:Y:S02]  /*10eb0*/  LOP3.LUT R0, R4, 0xffffe000, RZ, 0xc0, !PT ;  /* 0xffffe00004007812 */ /* 0x000fe400078ec0ff */
[----:B------:R-:W-:Y:S02]  /*10ec0*/  LOP3.LUT R5, R33, 0xff, RZ, 0xc0, !PT ;  /* 0x000000ff21057812 */ /* 0x000fe400078ec0ff */
[----:B------:R-:W-:-:S02]  /*10ed0*/  LOP3.LUT R6, R6, 0xff, RZ, 0xc0, !PT ;  /* 0x000000ff06067812 */ /* 0x000fc400078ec0ff */
        /* <DEDUP_REMOVED lines=8> */
[----:B------:R-:W-:Y:S02]  /*10f60*/  LOP3.LUT R5, R35, 0xff, RZ, 0xc0, !PT ;  /* 0x000000ff23057812 */ /* 0x000fe400078ec0ff */
[----:B------:R-:W-:Y:S02]  /*10f70*/  LOP3.LUT R6, R6, 0xff, RZ, 0xc0, !PT ;  /* 0x000000ff06067812 */ /* 0x000fe400078ec0ff */
[----:B------:R-:W-:Y:S02]  /*10f80*/  LOP3.LUT R3, R8, 0xff, RZ, 0xc0, !PT ;  /* 0x000000ff08037812 */ /* 0x000fe400078ec0ff */
[----:B------:R-:W0:Y:S01]  /*10f90*/  LDS.128 R8, [R0+0x10400] ;  /* 0x0104000000087984 */ /* 0x000e220000000c00 */
[----:B------:R-:W-:Y:S02]  /*10fa0*/  PRMT R24, R6, 0x7604, R5 ;  /* 0x0000760406187816 */ /* 0x000fe40000000005 */
[----:B------:R-:W-:-:S02]  /*10fb0*/  SHF.R.U32.HI R31, RZ, 0x8, R15 ;  /* 0x00000008ff1f7819 */ /* 0x000fc4000001160f */
[----:B------:R-:W-:Y:S02]  /*10fc0*/  LOP3.LUT R30, R15, 0xff, RZ, 0xc0, !PT ;  /* 0x000000ff0f1e7812 */ /* 0x000fe400078ec0ff */
[----:B------:R-:W-:Y:S02]  /*10fd0*/  LOP3.LUT R31, R31, 0xff, RZ, 0xc0, !PT ;  /* 0x000000ff1f1f7812 */ /* 0x000fe400078ec0ff */
[----:B------:R-:W-:Y:S02]  /*10fe0*/  LOP3.LUT R26, R13, 0xff, RZ, 0xc0, !PT ;  /* 0x000000ff0d1a7812 */ /* 0x000fe400078ec0ff */
[----:B------:R-:W-:Y:S02]  /*10ff0*/  SHF.R.U32.HI R28, RZ, 0x8, R14 ;  /* 0x00000008ff1c7819 */ /* 0x000fe4000001160e */
[----:B------:R-:W-:Y:S02]  /*11000*/  PRMT R30, R31, 0x7604, R30 ;  /* 0x000076041f1e7816 */ /* 0x000fe4000000001e */
[----:B------:R-:W-:-:S02]  /*11010*/  PRMT R26, R3, 0x7604, R26 ;  /* 0x00007604031a7816 */ /* 0x000fc4000000001a */
[----:B------:R-:W-:Y:S02]  /*11020*/  SHF.R.U32.HI R31, RZ, 0x10, R13 ;  /* 0x00000010ff1f7819 */ /* 0x000fe4000001160d */
[----:B------:R-:W-:Y:S02]  /*11030*/  SHF.R.U32.HI R3, RZ, 0x10, R33 ;  /* 0x00000010ff037819 */ /* 0x000fe40000011621 */
[----:B------:R-:W-:Y:S01]  /*11040*/  LOP3.LUT R27, R14, 0xff, RZ, 0xc0, !PT ;  /* 0x000000ff0e1b7812 */ /* 0x000fe200078ec0ff */
[----:B------:R-:W-:Y:S01]  /*11050*/  IMAD.U32 R31, R31, 0x10000, RZ ;  /* 0x000100001f1f7824 */ /* 0x000fe200078e00ff */
[----:B------:R-:W-:Y:S01]  /*11060*/  LOP3.LUT R28, R28, 0xff, RZ, 0xc0, !PT ;  /* 0x000000ff1c1c7812 */ /* 0x000fe200078ec0ff */
[----:B------:R-:W-:Y:S01]  /*11070*/  IMAD.U32 R3, R3, 0x10000, RZ ;  /* 0x0001000003037824 */ /* 0x000fe200078e00ff */
[----:B----4-:R-:W-:Y:S02]  /*11080*/  SHF.R.U32.HI R39, RZ, 0x10, R15 ;  /* 0x00000010ff277819 */ /* 0x010fe4000001160f */
[----:B--2---:R-:W-:-:S02]  /*11090*/  PRMT R37, R28, 0x7604, R27 ;  /* 0x000076041c257816 */ /* 0x004fc4000000001b */
[----:B------:R-:W-:Y:S01]  /*110a0*/  SHF.R.U32.HI R27, RZ, 0x10, R35 ;  /* 0x00000010ff1b7819 */ /* 0x000fe20000011623 */
[----:B------:R-:W-:Y:S01]  /*110b0*/  IMAD.U32 R39, R39, 0x10000, RZ ;  /* 0x0001000027277824 */ /* 0x000fe200078e00ff */
[----:B------:R-:W-:Y:S02]  /*110c0*/  LOP3.LUT R31, R26, 0xff0000, R31, 0xf8, !PT ;  /* 0x00ff00001a1f7812 */ /* 0x000fe400078ef81f */
[----:B------:R-:W-:Y:S01]  /*110d0*/  LOP3.LUT R3, R20, 0xff0000, R3, 0xf8, !PT ;  /* 0x00ff000014037812 */ /* 0x000fe200078ef803 */
[----:B------:R-:W-:Y:S01]  /*110e0*/  IMAD.U32 R27, R27, 0x10000, RZ ;  /* 0x000100001b1b7824 */ /* 0x000fe200078e00ff */
[----:B------:R-:W-:Y:S02]  /*110f0*/  LOP3.LUT R41, R30, 0xff0000, R39, 0xf8, !PT ;  /* 0x00ff00001e297812 */ /* 0x000fe400078ef827 */
[----:B------:R-:W-:Y:S02]  /*11100*/  LOP3.LUT R25, R25, 0xff0000, R34, 0xf8, !PT ;  /* 0x00ff000019197812 */ /* 0x000fe400078ef822 */
[----:B------:R-:W-:-:S02]  /*11110*/  LOP3.LUT R39, R31, 0xff000000, R13, 0xf8, !PT ;  /* 0xff0000001f277812 */ /* 0x000fc400078ef80d */
[----:B------:R-:W-:Y:S02]  /*11120*/  LOP3.LUT R36, R3, 0xff000000, R33, 0xf8, !PT ;  /* 0xff00000003247812 */ /* 0x000fe400078ef821 */
[----:B------:R-:W-:Y:S02]  /*11130*/  LOP3.LUT R27, R24, 0xff0000, R27, 0xf8, !PT ;  /* 0x00ff0000181b7812 */ /* 0x000fe400078ef81b */
[----:B------:R-:W-:Y:S02]  /*11140*/  LOP3.LUT R3, R25, 0xff000000, R34, 0xf8, !PT ;  /* 0xff00000019037812 */ /* 0x000fe400078ef822 */
[----:B------:R-:W-:Y:S02]  /*11150*/  F2FP.F16.E4M3.UNPACK_B R40, R39 ;  /* 0x00000027ff28723e */ /* 0x000fe400020006ff */
[----:B0-----:R-:W-:Y:S02]  /*11160*/  F2FP.F16.E4M3.UNPACK_B R24, R9 ;  /* 0x00000009ff18723e */ /* 0x001fe400020006ff */
[----:B------:R-:W-:-:S02]  /*11170*/  F2FP.F16.E4M3.UNPACK_B R34, R36 ;  /* 0x00000024ff22723e */ /* 0x000fc400020006ff */
[----:B------:R-:W-:Y:S01]  /*11180*/  LOP3.LUT R42, R41, 0xff000000, R15, 0xf8, !PT ;  /* 0xff000000292a7812 */ /* 0x000fe200078ef80f */
[--C-:B------:R-:W-:Y:S01]  /*11190*/  HADD2.F32 R41, -RZ, R40.reuse.H0_H0 ;  /* 0x20000028ff297230 */ /* 0x100fe20000004100 */
[----:B------:R-:W-:Y:S01]  /*111a0*/  LOP3.LUT R33, R37, 0xff0000, R14, 0xf8, !PT ;  /* 0x00ff000025217812 */ /* 0x000fe200078ef80e */
[----:B------:R-:W-:Y:S01]  /*111b0*/  HADD2.F32 R40, -RZ, R40.H1_H1 ;  /* 0x30000028ff287230 */ /* 0x000fe20000004100 */
[--C-:B------:R-:W-:Y:S02]  /*111c0*/  LOP3.LUT R21, R21, 0xff0000, R32.reuse, 0xf8, !PT ;  /* 0x00ff000015157812 */ /* 0x100fe400078ef820 */
[----:B------:R-:W-:Y:S01]  /*111d0*/  LOP3.LUT R37, R27, 0xff000000, R35, 0xf8, !PT ;  /* 0xff0000001b257812 */ /* 0x000fe200078ef823 */
[--C-:B------:R-:W-:Y:S01]  /*111e0*/  HADD2.F32 R35, -RZ, R34.reuse.H0_H0 ;  /* 0x20000022ff237230 */ /* 0x100fe20000004100 */
[----:B------:R-:W-:Y:S01]  /*111f0*/  LOP3.LUT R21, R21, 0xff000000, R32, 0xf8, !PT ;  /* 0xff00000015157812 */ /* 0x000fe200078ef820 */
[----:B------:R-:W-:Y:S01]  /*11200*/  HADD2.F32 R34, -RZ, R34.H1_H1 ;  /* 0x30000022ff227230 */ /* 0x000fe20000004100 */
[----:B------:R-:W-:-:S02]  /*11210*/  LOP3.LUT R29, R29, 0xff0000, R12, 0xf8, !PT ;  /* 0x00ff00001d1d7812 */ /* 0x000fc400078ef80c */
[----:B------:R-:W-:Y:S02]  /*11220*/  F2FP.F16.E4M3.UNPACK_B R26, R9.H1 ;  /* 0x00000009ff1a723e */ /* 0x000fe400030006ff */
[-C--:B------:R-:W-:Y:S02]  /*11230*/  F2FP.F16.E4M3.UNPACK_B R31, R8.reuse ;  /* 0x00000008ff1f723e */ /* 0x080fe400020006ff */
[----:B------:R-:W-:Y:S02]  /*11240*/  F2FP.F16.E4M3.UNPACK_B R32, R8.H1 ;  /* 0x00000008ff20723e */ /* 0x000fe400030006ff */
[----:B------:R-:W-:Y:S02]  /*11250*/  F2FP.F16.E4M3.UNPACK_B R39, R39.H1 ;  /* 0x00000027ff27723e */ /* 0x000fe400030006ff */
[----:B------:R-:W-:Y:S02]  /*11260*/  F2FP.F16.E4M3.UNPACK_B R36, R36.H1 ;  /* 0x00000024ff24723e */ /* 0x000fe400030006ff */
[----:B------:R-:W-:-:S02]  /*11270*/  LOP3.LUT R38, R29, 0xff000000, R12, 0xf8, !PT ;  /* 0xff0000001d267812 */ /* 0x000fc400078ef80c */
[----:B------:R-:W-:Y:S02]  /*11280*/  LOP3.LUT R12, R33, 0xff000000, R14, 0xf8, !PT ;  /* 0xff000000210c7812 */ /* 0x000fe400078ef80e */
[-C--:B------:R-:W-:Y:S02]  /*11290*/  F2FP.F16.E4M3.UNPACK_B R30, R11.reuse ;  /* 0x0000000bff1e723e */ /* 0x080fe400020006ff */
[----:B------:R-:W-:Y:S01]  /*112a0*/  F2FP.F16.E4M3.UNPACK_B R33, R11.H1 ;  /* 0x0000000bff21723e */ /* 0x000fe200030006ff */
[--C-:B------:R-:W-:Y:S01]  /*112b0*/  HADD2.F32 R11, -RZ, R36.reuse.H0_H0 ;  /* 0x20000024ff0b7230 */ /* 0x100fe20000004100 */
[----:B------:R-:W-:Y:S01]  /*112c0*/  F2FP.F16.E4M3.UNPACK_B R14, R10.H1 ;  /* 0x0000000aff0e723e */ /* 0x000fe200030006ff */
[----:B------:R-:W-:Y:S01]  /*112d0*/  HADD2.F32 R36, -RZ, R36.H1_H1 ;  /* 0x30000024ff247230 */ /* 0x000fe20000004100 */
        /* <DEDUP_REMOVED lines=10> */
[----:B------:R-:W-:Y:S01]  /*11380*/  F2FP.F16.E4M3.UNPACK_B R25, R4 ;  /* 0x00000004ff19723e */ /* 0x000fe200020006ff */
[----:B------:R-:W-:-:S02]  /*11390*/  HADD2.F32 R13, -RZ, R13.H1_H1 ;  /* 0x3000000dff0d7230 */ /* 0x000fc40000004100 */
[C---:B------:R-:W-:Y:S01]  /*113a0*/  FFMA.FTZ R5, R20.reuse, R35, -R9 ;  /* 0x0000002314057223 */ /* 0x040fe20000010809 */
[----:B------:R-:W-:Y:S01]  /*113b0*/  F2FP.F16.E4M3.UNPACK_B R27, R4.H1 ;  /* 0x00000004ff1b723e */ /* 0x000fe200030006ff */
[----:B------:R-:W-:Y:S01]  /*113c0*/  FFMA.FTZ R9, R20, R41, R8 ;  /* 0x0000002914097223 */ /* 0x000fe20000010008 */
[-C--:B------:R-:W-:Y:S01]  /*113d0*/  F2FP.F16.E4M3.UNPACK_B R4, R6.reuse ;  /* 0x00000006ff04723e */ /* 0x080fe200020006ff */
[----:B------:R-:W-:Y:S01]  /*113e0*/  HADD2.F32 R35, -RZ, R39.H0_H0 ;  /* 0x20000027ff237230 */ /* 0x000fe20000004100 */
[----:B------:R-:W-:Y:S01]  /*113f0*/  F2FP.F16.E4M3.UNPACK_B R7, R6.H1 ;  /* 0x00000006ff07723e */ /* 0x000fe200030006ff */
[----:B------:R-:W-:Y:S01]  /*11400*/  HADD2.F32 R8, -RZ, R26.H0_H0 ;  /* 0x2000001aff087230 */ /* 0x000fe20000004100 */
[----:B------:R-:W-:Y:S01]  /*11410*/  F2FP.F16.E4M3.UNPACK_B R6, R10 ;  /* 0x0000000aff06723e */ /* 0x000fe200020006ff */
[C---:B------:R-:W-:Y:S01]  /*11420*/  FMUL.FTZ R10, R24.reuse, R40 ;  /* 0x00000028180a7220 */ /* 0x040fe20000410000 */
[----:B------:R-:W-:Y:S01]  /*11430*/  FMUL.FTZ R41, R24, R34 ;  /* 0x0000002218297220 */ /* 0x000fe20000410000 */
[----:B------:R-:W-:-:S02]  /*11440*/  HADD2.F32 R20, -RZ, R15.H0_H0 ;  /* 0x2000000fff147230 */ /* 0x000fc40000004100 */
[C---:B------:R-:W-:Y:S01]  /*11450*/  FMUL.FTZ R43, R8.reuse, R35 ;  /* 0x00000023082b7220 */ /* 0x040fe20000410000 */
[-C--:B------:R-:W-:Y:S01]  /*11460*/  FMUL.FTZ R24, R8, R11.reuse ;  /* 0x0000000b08187220 */ /* 0x080fe20000410000 */
[C---:B------:R-:W-:Y:S01]  /*11470*/  FFMA.FTZ R8, R13.reuse, R34, -R10 ;  /* 0x000000220d087223 */ /* 0x040fe2000001080a */
[----:B------:R-:W-:Y:S01]  /*11480*/  FFMA.FTZ R10, R13, R40, R41 ;  /* 0x000000280d0a7223 */ /* 0x000fe20000010029 */
[-C--:B------:R-:W-:Y:S01]  /*11490*/  F2FP.F16.E4M3.UNPACK_B R40, R42.reuse ;  /* 0x0000002aff28723e */ /* 0x080fe200020006ff */
[C---:B------:R-:W-:Y:S01]  /*114a0*/  FFMA.FTZ R11, R20.reuse, R11, -R43 ;  /* 0x0000000b140b7223 */ /* 0x040fe2000001082b */
[----:B------:R-:W-:Y:S01]  /*114b0*/  F2FP.F16.E4M3.UNPACK_B R34, R37 ;  /* 0x00000025ff22723e */ /* 0x000fe200020006ff */
[----:B------:R-:W-:Y:S01]  /*114c0*/  FFMA.FTZ R13, R20, R35, R24 ;  /* 0x00000023140d7223 */ /* 0x000fe20000010018 */
[----:B------:R-:W-:Y:S01]  /*114d0*/  HADD2.F32 R39, -RZ, R39.H1_H1 ;  /* 0x30000027ff277230 */ /* 0x000fe20000004100 */
[----:B------:R-:W-:Y:S01]  /*114e0*/  F2FP.F16.E4M3.UNPACK_B R42, R42.H1 ;  /* 0x0000002aff2a723e */ /* 0x000fe200030006ff */
[----:B------:R-:W-:Y:S01]  /*114f0*/  HADD2.F32 R20, -RZ, R26.H1_H1 ;  /* 0x3000001aff147230 */ /* 0x000fe20000004100 */
[----:B------:R-:W-:Y:S01]  /*11500*/  F2FP.F16.E4M3.UNPACK_B R37, R37.H1 ;  /* 0x00000025ff25723e */ /* 0x000fe200030006ff */
[----:B------:R-:W-:-:S02]  /*11510*/  HADD2.F32 R41, -RZ, R40.H0_H0 ;  /* 0x20000028ff297230 */ /* 0x000fc40000004100 */
[----:B------:R-:W-:Y:S02]  /*11520*/  HADD2.F32 R24, -RZ, R30.H0_H0 ;  /* 0x2000001eff187230 */ /* 0x000fe40000004100 */
[C---:B------:R-:W-:Y:S01]  /*11530*/  FMUL.FTZ R46, R20.reuse, R39 ;  /* 0x00000027142e7220 */ /* 0x040fe20000410000 */
[----:B------:R-:W-:Y:S02]  /*11540*/  HADD2.F32 R35, -RZ, R34.H0_H0 ;  /* 0x20000022ff237230 */ /* 0x000fe40000004100 */
[----:B------:R-:W-:Y:S01]  /*11550*/  FMUL.FTZ R48, R20, R36 ;  /* 0x0000002414307220 */ /* 0x000fe20000410000 */
[----:B------:R-:W-:Y:S02]  /*11560*/  HADD2.F32 R15, -RZ, R15.H1_H1 ;  /* 0x3000000fff0f7230 */ /* 0x000fe40000004100 */
[C---:B------:R-:W-:Y:S01]  /*11570*/  FMUL.FTZ R43, R24.reuse, R41 ;  /* 0x00000029182b7220 */ /* 0x040fe20000410000 */
[--C-:B------:R-:W-:Y:S02]  /*11580*/  HADD2.F32 R26, -RZ, R28.reuse.H0_H0 ;  /* 0x2000001cff1a7230 */ /* 0x100fe40000004100 */
[----:B------:R-:W-:Y:S01]  /*11590*/  FMUL.FTZ R50, R24, R35 ;  /* 0x0000002318327220 */ /* 0x000fe20000410000 */
[----:B------:R-:W-:-:S02]  /*115a0*/  HADD2.F32 R28, -RZ, R28.H1_H1 ;  /* 0x3000001cff1c7230 */ /* 0x000fc40000004100 */
[C---:B------:R-:W-:Y:S01]  /*115b0*/  FFMA.FTZ R20, R15.reuse, R36, -R46 ;  /* 0x000000240f147223 */ /* 0x040fe2000001082e */
[----:B------:R-:W-:Y:S01]  /*115c0*/  FFMA.FTZ R24, R15, R39, R48 ;  /* 0x000000270f187223 */ /* 0x000fe20000010030 */
[C---:B------:R-:W-:Y:S01]  /*115d0*/  FFMA.FTZ R15, R26.reuse, R35, -R43 ;  /* 0x000000231a0f7223 */ /* 0x040fe2000001082b */
[----:B------:R-:W-:Y:S01]  /*115e0*/  FFMA.FTZ R26, R26, R41, R50 ;  /* 0x000000291a1a7223 */ /* 0x000fe20000010032 */
[----:B------:R-:W-:Y:S01]  /*115f0*/  HADD2.F32 R41, -RZ, R40.H1_H1 ;  /* 0x30000028ff297230 */ /* 0x000fe20000004100 */
[----:B------:R-:W-:Y:S01]  /*11600*/  F2FP.SATFINITE.E4M3.F32.PACK_AB_MERGE_C R11, R20, R11, RZ ;  /* 0x0000000b140b723e */ /* 0x000fe200048070ff */
[----:B------:R-:W-:Y:S01]  /*11610*/  HADD2.F32 R39, -RZ, R34.H1_H1 ;  /* 0x30000022ff277230 */ /* 0x000fe20000004100 */
[----:B------:R-:W-:Y:S01]  /*11620*/  F2FP.SATFINITE.E4M3.F32.PACK_AB_MERGE_C R13, R24, R13, RZ ;  /* 0x0000000d180d723e */ /* 0x000fe200048070ff */
[----:B------:R-:W-:Y:S01]  /*11630*/  HADD2.F32 R40, -RZ, R42.H0_H0 ;  /* 0x2000002aff287230 */ /* 0x000fe20000004100 */
[----:B------:R-:W-:Y:S01]  /*11640*/  F2FP.SATFINITE.E4M3.F32.PACK_AB_MERGE_C R5, R8, R5, R11 ;  /* 0x000000050805723e */ /* 0x000fe2000480700b */
[----:B------:R-:W-:Y:S01]  /*11650*/  HADD2.F32 R35, -RZ, R33.H0_H0 ;  /* 0x20000021ff237230 */ /* 0x000fe20000004100 */
[----:B------:R-:W-:Y:S01]  /*11660*/  F2FP.SATFINITE.E4M3.F32.PACK_AB_MERGE_C R9, R10, R9, R13 ;  /* 0x000000090a09723e */ /* 0x000fe2000480700d */
[----:B------:R-:W-:-:S02]  /*11670*/  HADD2.F32 R34, -RZ, R30.H1_H1 ;  /* 0x3000001eff227230 */ /* 0x000fc40000004100 */
[----:B------:R-:W-:Y:S02]  /*11680*/  HADD2.F32 R36, -RZ, R37.H0_H0 ;  /* 0x20000025ff247230 */ /* 0x000fe40000004100 */
[C---:B------:R-:W-:Y:S01]  /*11690*/  FMUL.FTZ R45, R35.reuse, R40 ;  /* 0x00000028232d7220 */ /* 0x040fe20000410000 */
[----:B------:R-:W-:Y:S02]  /*116a0*/  HADD2.F32 R30, -RZ, R29.H0_H0 ;  /* 0x2000001dff1e7230 */ /* 0x000fe40000004100 */
[C---:B------:R-:W-:Y:S01]  /*116b0*/  FMUL.FTZ R43, R34.reuse, R41 ;  /* 0x00000029222b7220 */ /* 0x040fe20000410000 */
[----:B------:R-:W-:Y:S01]  /*116c0*/  FMUL.FTZ R34, R34, R39 ;  /* 0x0000002722227220 */ /* 0x000fe20000410000 */
[-C--:B------:R-:W-:Y:S01]  /*116d0*/  FMUL.FTZ R35, R35, R36.reuse ;  /* 0x0000002423237220 */ /* 0x080fe20000410000 */
[----:B------:R-:W-:Y:S02]  /*116e0*/  HADD2.F32 R42, -RZ, R42.H1_H1 ;  /* 0x3000002aff2a7230 */ /* 0x000fe40000004100 */
[----:B------:R-:W-:Y:S01]  /*116f0*/  FFMA.FTZ R45, R30, R36, -R45 ;  /* 0x000000241e2d7223 */ /* 0x000fe2000001082d */
[----:B------:R-:W-:-:S02]  /*11700*/  HADD2.F32 R36, -RZ, R37.H1_H1 ;  /* 0x30000025ff247230 */ /* 0x000fc40000004100 */
[C---:B------:R-:W-:Y:S01]  /*11710*/  FFMA.FTZ R41, R28.reuse, R41, R34 ;  /* 0x000000291c297223 */ /* 0x040fe20000010022 */
[----:B------:R-:W-:Y:S01]  /*11720*/  F2FP.F16.E4M3.UNPACK_B R37, R38.H1 ;  /* 0x00000026ff25723e */ /* 0x000fe200030006ff */
[----:B------:R-:W-:Y:S01]  /*11730*/  HADD2.F32 R33, -RZ, R33.H1_H1 ;  /* 0x30000021ff217230 */ /* 0x000fe20000004100 */
[----:B------:R-:W-:Y:S01]  /*11740*/  F2FP.F16.E4M3.UNPACK_B R34, R21.H1 ;  /* 0x00000015ff22723e */ /* 0x000fe200030006ff */
[----:B------:R-:W-:Y:S01]  /*11750*/  FFMA.FTZ R48, R28, R39, -R43 ;  /* 0x000000271c307223 */ /* 0x000fe2000001082b */
[----:B------:R-:W-:Y:S01]  /*11760*/  FFMA.FTZ R43, R30, R40, R35 ;  /* 0x000000281e2b7223 */ /* 0x000fe20000010023 */
[----:B------:R-:W-:Y:S02]  /*11770*/  HADD2.F32 R29, -RZ, R29.H1_H1 ;  /* 0x3000001dff1d7230 */ /* 0x000fe40000004100 */
[C---:B------:R-:W-:Y:S01]  /*11780*/  FMUL.FTZ R40, R33.reuse, R42 ;  /* 0x0000002a21287220 */ /* 0x040fe20000410000 */
[----:B------:R-:W-:Y:S02]  /*11790*/  HADD2.F32 R39, -RZ, R37.H0_H0 ;  /* 0x20000025ff277230 */ /* 0x000fe40000004100 */
[----:B------:R-:W-:Y:S01]  /*117a0*/  FMUL.FTZ R47, R33, R36 ;  /* 0x00000024212f7220 */ /* 0x000fe20000410000 */
[----:B------:R-:W-:-:S02]  /*117b0*/  HADD2.F32 R30, -RZ, R32.H0_H0 ;  /* 0x20000020ff1e7230 */ /* 0x000fc40000004100 */
[C---:B------:R-:W-:Y:S01]  /*117c0*/  FFMA.FTZ R50, R29.reuse, R36, -R40 ;  /* 0x000000241d327223 */ /* 0x040fe20000010828 */
[----:B------:R-:W-:Y:S02]  /*117d0*/  HADD2.F32 R35, -RZ, R34.H0_H0 ;  /* 0x20000022ff237230 */ /* 0x000fe40000004100 */
[----:B------:R-:W-:Y:S01]  /*117e0*/  FFMA.FTZ R52, R29, R42, R47 ;  /* 0x0000002a1d347223 */ /* 0x000fe2000001002f */
        /* <DEDUP_REMOVED lines=8> */
[----:B------:R-:W-:Y:S01]  /*11870*/  HADD2.F32 R27, -RZ, R27.H1_H1 ;  /* 0x3000001bff1b7230 */ /* 0x000fe20000004100 */
[----:B------:R-:W-:Y:S01]  /*11880*/  F2FP.F16.E4M3.UNPACK_B R29, R21 ;  /* 0x00000015ff1d723e */ /* 0x000fe200020006ff */
[-C--:B------:R-:W-:Y:S01]  /*11890*/  FMUL.FTZ R32, R32, R34.reuse ;  /* 0x0000002220207220 */ /* 0x080fe20000410000 */
[C---:B------:R-:W-:Y:S01]  /*118a0*/  FFMA.FTZ R35, R28.reuse, R35, -R33 ;  /* 0x000000231c237223 */ /* 0x040fe20000010821 */
[----:B------:R-:W-:Y:S01]  /*118b0*/  FFMA.FTZ R39, R28, R39, R30 ;  /* 0x000000271c277223 */ /* 0x000fe2000001001e */
[C---:B------:R-:W-:Y:S01]  /*118c0*/  FFMA.FTZ R40, R27.reuse, R34, -R36 ;  /* 0x000000221b287223 */ /* 0x040fe20000010824 */
[----:B------:R-:W-:Y:S01]  /*118d0*/  FFMA.FTZ R42, R27, R37, R32 ;  /* 0x000000251b2a7223 */ /* 0x000fe20000010020 */
[----:B------:R-:W-:Y:S01]  /*118e0*/  HADD2.F32 R30, -RZ, R38.H0_H0 ;  /* 0x20000026ff1e7230 */ /* 0x000fe20000004100 */
[----:B------:R-:W-:Y:S01]  /*118f0*/  F2FP.SATFINITE.E4M3.F32.PACK_AB_MERGE_C R43, R52, R43, RZ ;  /* 0x0000002b342b723e */ /* 0x000fe200048070ff */
[----:B------:R-:W-:-:S02]  /*11900*/  HADD2.F32 R28, -RZ, R31.H0_H0 ;  /* 0x2000001fff1c7230 */ /* 0x000fc40000004100 */
[----:B------:R-:W-:Y:S01]  /*11910*/  HADD2.F32 R27, -RZ, R29.H0_H0 ;  /* 0x2000001dff1b7230 */ /* 0x000fe20000004100 */
[----:B------:R-:W-:Y:S01]  /*11920*/  F2FP.SATFINITE.E4M3.F32.PACK_AB_MERGE_C R39, R42, R39, RZ ;  /* 0x000000272a27723e */ /* 0x000fe200048070ff */
[----:B------:R-:W-:Y:S02]  /*11930*/  HADD2.F32 R21, -RZ, R25.H0_H0 ;  /* 0x20000019ff157230 */ /* 0x000fe40000004100 */
[C---:B------:R-:W-:Y:S01]  /*11940*/  FMUL.FTZ R32, R28.reuse, R30 ;  /* 0x0000001e1c207220 */ /* 0x040fe20000410000 */
[----:B------:R-:W-:Y:S02]  /*11950*/  HADD2.F32 R38, -RZ, R38.H1_H1 ;  /* 0x30000026ff267230 */ /* 0x000fe40000004100 */
[-C--:B------:R-:W-:Y:S01]  /*11960*/  FMUL.FTZ R34, R28, R27.reuse ;  /* 0x0000001b1c227220 */ /* 0x080fe20000410000 */
[----:B------:R-:W-:Y:S02]  /*11970*/  HADD2.F32 R31, -RZ, R31.H1_H1 ;  /* 0x3000001fff1f7230 */ /* 0x000fe40000004100 */
[----:B------:R-:W-:Y:S01]  /*11980*/  FFMA.FTZ R32, R21, R27, -R32 ;  /* 0x0000001b15207223 */ /* 0x000fe20000010820 */
[----:B------:R-:W-:Y:S01]  /*11990*/  HADD2.F32 R28, -RZ, R29.H1_H1 ;  /* 0x3000001dff1c7230 */ /* 0x000fe20000004100 */
[----:B------:R-:W-:Y:S01]  /*119a0*/  F2FP.F16.E4M3.UNPACK_B R29, R12.H1 ;  /* 0x0000000cff1d723e */ /* 0x000fe200030006ff */
[----:B------:R-:W-:-:S02]  /*119b0*/  HADD2.F32 R25, -RZ, R25.H1_H1 ;  /* 0x30000019ff197230 */ /* 0x000fc40000004100 */
[----:B------:R-:W-:Y:S01]  /*119c0*/  FFMA.FTZ R34, R21, R30, R34 ;  /* 0x0000001e15227223 */ /* 0x000fe20000010022 */
[C---:B------:R-:W-:Y:S01]  /*119d0*/  FMUL.FTZ R36, R31.reuse, R38 ;  /* 0x000000261f247220 */ /* 0x040fe20000410000 */
[-C--:B------:R-:W-:Y:S01]  /*119e0*/  F2FP.F16.E4M3.UNPACK_B R21, R3.reuse.H1 ;  /* 0x00000003ff15723e */ /* 0x080fe200030006ff */
[-C--:B------:R-:W-:Y:S01]  /*119f0*/  FMUL.FTZ R33, R31, R28.reuse ;  /* 0x0000001c1f217220 */ /* 0x080fe20000410000 */
[----:B------:R-:W-:Y:S02]  /*11a00*/  HADD2.F32 R30, -RZ, R29.H0_H0 ;  /* 0x2000001dff1e7230 */ /* 0x000fe40000004100 */
[C---:B------:R-:W-:Y:S01]  /*11a10*/  FFMA.FTZ R31, R25.reuse, R28, -R36 ;  /* 0x0000001c191f7223 */ /* 0x040fe20000010824 */
[----:B------:R-:W-:Y:S02]  /*11a20*/  HADD2.F32 R27, -RZ, R14.H0_H0 ;  /* 0x2000000eff1b7230 */ /* 0x000fe40000004100 */
[----:B------:R-:W-:Y:S01]  /*11a30*/  FFMA.FTZ R33, R25, R38, R33 ;  /* 0x0000002619217223 */ /* 0x000fe20000010021 */
[--C-:B------:R-:W-:Y:S01]  /*11a40*/  HADD2.F32 R28, -RZ, R21.reuse.H0_H0 ;  /* 0x20000015ff1c7230 */ /* 0x100fe20000004100 */
[----:B------:R-:W-:Y:S01]  /*11a50*/  F2FP.F16.E4M3.UNPACK_B R3, R3 ;  /* 0x00000003ff03723e */ /* 0x000fe200020006ff */
[----:B------:R-:W-:-:S02]  /*11a60*/  HADD2.F32 R25, -RZ, R21.H1_H1 ;  /* 0x30000015ff197230 */ /* 0x000fc40000004100 */
[C---:B------:R-:W-:Y:S01]  /*11a70*/  FMUL.FTZ R36, R27.reuse, R30 ;  /* 0x0000001e1b247220 */ /* 0x040fe20000410000 */
[----:B------:R-:W-:Y:S02]  /*11a80*/  HADD2.F32 R21, -RZ, R7.H0_H0 ;  /* 0x20000007ff157230 */ /* 0x000fe40000004100 */
[----:B------:R-:W-:Y:S01]  /*11a90*/  FMUL.FTZ R38, R27, R28 ;  /* 0x0000001c1b267220 */ /* 0x000fe20000410000 */
[----:B------:R-:W-:Y:S01]  /*11aa0*/  HADD2.F32 R29, -RZ, R29.H1_H1 ;  /* 0x3000001dff1d7230 */ /* 0x000fe20000004100 */
[----:B------:R-:W-:Y:S01]  /*11ab0*/  F2FP.SATFINITE.E4M3.F32.PACK_AB_MERGE_C R11, R41, R26, R43 ;  /* 0x0000001a290b723e */ /* 0x000fe2000480702b */
[----:B------:R-:W-:Y:S02]  /*11ac0*/  HADD2.F32 R14, -RZ, R14.H1_H1 ;  /* 0x3000000eff0e7230 */ /* 0x000fe40000004100 */
[C---:B------:R-:W-:Y:S01]  /*11ad0*/  FFMA.FTZ R36, R21.reuse, R28, -R36 ;  /* 0x0000001c15247223 */ /* 0x040fe20000010824 */
[----:B------:R-:W-:Y:S02]  /*11ae0*/  HADD2.F32 R7, -RZ, R7.H1_H1 ;  /* 0x30000007ff077230 */ /* 0x000fe40000004100 */
[----:B------:R-:W-:Y:S01]  /*11af0*/  FFMA.FTZ R38, R21, R30, R38 ;  /* 0x0000001e15267223 */ /* 0x000fe20000010026 */
[----:B------:R-:W-:-:S02]  /*11b00*/  HADD2.F32 R21, -RZ, R3.H1_H1 ;  /* 0x30000003ff157230 */ /* 0x000fc40000004100 */
[C---:B------:R-:W-:Y:S01]  /*11b10*/  FMUL.FTZ R28, R14.reuse, R29 ;  /* 0x0000001d0e1c7220 */ /* 0x040fe20000410000 */
[-C--:B------:R-:W-:Y:S01]  /*11b20*/  FMUL.FTZ R46, R14, R25.reuse ;  /* 0x000000190e2e7220 */ /* 0x080fe20000410000 */
[----:B------:R-:W-:Y:S01]  /*11b30*/  F2FP.F16.E4M3.UNPACK_B R14, R12 ;  /* 0x0000000cff0e723e */ /* 0x000fe200020006ff */
[----:B------:R-:W-:Y:S02]  /*11b40*/  HADD2.F32 R12, -RZ, R3.H0_H0 ;  /* 0x20000003ff0c7230 */ /* 0x000fe40000004100 */
[C---:B------:R-:W-:Y:S01]  /*11b50*/  FFMA.FTZ R37, R7.reuse, R25, -R28 ;  /* 0x0000001907257223 */ /* 0x040fe2000001081c */
[----:B------:R-:W-:Y:S01]  /*11b60*/  FFMA.FTZ R29, R7, R29, R46 ;  /* 0x0000001d071d7223 */ /* 0x000fe2000001002e */
[----:B------:R-:W-:Y:S01]  /*11b70*/  HADD2.F32 R7, -RZ, R6.H0_H0 ;  /* 0x20000006ff077230 */ /* 0x000fe20000004100 */
[----:B------:R-:W-:Y:S01]  /*11b80*/  F2FP.SATFINITE.E4M3.F32.PACK_AB_MERGE_C R8, R33, R34, R39 ;  /* 0x000000222108723e */ /* 0x000fe20004807027 */
[--C-:B------:R-:W-:Y:S01]  /*11b90*/  HADD2.F32 R28, -RZ, R14.reuse.H0_H0 ;  /* 0x2000000eff1c7230 */ /* 0x100fe20000004100 */
[----:B------:R-:W-:Y:S01]  /*11ba0*/  F2FP.SATFINITE.E4M3.F32.PACK_AB_MERGE_C R36, R37, R36, RZ ;  /* 0x000000242524723e */ /* 0x000fe200048070ff */
[----:B------:R-:W-:Y:S01]  /*11bb0*/  HADD2.F32 R25, -RZ, R14.H1_H1 ;  /* 0x3000000eff197230 */ /* 0x000fe20000004100 */
[----:B------:R-:W-:Y:S01]  /*11bc0*/  F2FP.SATFINITE.E4M3.F32.PACK_AB_MERGE_C R29, R29, R38, RZ ;  /* 0x000000261d1d723e */ /* 0x000fe200048070ff */
[----:B------:R-:W-:-:S02]  /*11bd0*/  HADD2.F32 R6, -RZ, R6.H1_H1 ;  /* 0x30000006ff067230 */ /* 0x000fc40000004100 */
[C---:B------:R-:W-:Y:S01]  /*11be0*/  FMUL.FTZ R14, R7.reuse, R28 ;  /* 0x0000001c070e7220 */ /* 0x040fe20000410000 */
[--C-:B------:R-:W-:Y:S02]  /*11bf0*/  HADD2.F32 R3, -RZ, R4.reuse.H0_H0 ;  /* 0x20000004ff037230 */ /* 0x100fe40000004100 */
        /* <DEDUP_REMOVED lines=10> */
[----:B------:R-:W-:Y:S02]  /*11ca0*/  F2FP.SATFINITE.E4M3.F32.PACK_AB_MERGE_C R7, R48, R15, R7 ;  /* 0x0000000f3007723e */ /* 0x000fe40004807007 */
[----:B------:R-:W-:Y:S02]  /*11cb0*/  F2FP.SATFINITE.E4M3.F32.PACK_AB_MERGE_C R4, R31, R32, R4 ;  /* 0x000000201f04723e */ /* 0x000fe40004807004 */
[----:B------:R-:W-:Y:S02]  /*11cc0*/  F2FP.SATFINITE.E4M3.F32.PACK_AB_MERGE_C R6, R27, R6, R36 ;  /* 0x000000061b06723e */ /* 0x000fe40004807024 */
[----:B------:R-:W-:-:S03]  /*11cd0*/  F2FP.SATFINITE.E4M3.F32.PACK_AB_MERGE_C R10, R30, R3, R29 ;  /* 0x000000031e0a723e */ /* 0x000fc6000480701d */
[----:B------:R0:W-:Y:S04]  /*11ce0*/  STS.128 [R49+0x10400], R4 ;  /* 0x0104000431007388 */ /* 0x0001e80000000c00 */
[----:B------:R0:W-:Y:S02]  /*11cf0*/  STS.128 [R0+0x10400], R8 ;  /* 0x0104000800007388 */ /* 0x0001e40000000c00 */
.L_x_1690:
[----:B------:R-:W-:Y:S05]  /*11d00*/  BSYNC B0 ;  /* 0x0000000000007941 */ /* 0x000fea0003800000 */
.L_x_1683:
        /* <DEDUP_REMOVED lines=8> */
.L_x_1681:
[----:B0--3--:R-:W-:-:S05]  /*11d90*/  IMAD.U32 R0, RZ, RZ, UR40 ;  /* 0x00000028ff007e24 */ /* 0x009fca000f8e00ff */
[----:B------:R-:W-:-:S13]  /*11da0*/  ISETP.NE.AND P0, PT, R0, 0x3, PT ;  /* 0x000000030000780c */ /* 0x000fda0003f05270 */
[----:B------:R-:W-:Y:S05]  /*11db0*/  @!P0 BRA `(.L_x_1710) ;  /* 0x0000000000048947 */ /* 0x000fea0003800000 */
[----:B------:R-:W-:Y:S01]  /*11dc0*/  BPT.TRAP 0x1 ;  /* 0x000000040000795c */ /* 0x000fe20000300000 */
.L_x_1710:
[----:B-1----:R-:W-:Y:S01]  /*11dd0*/  IMAD R3, R23, 0x8, R16 ;  /* 0x0000000817037824 */ /* 0x002fe200078e0210 */
[----:B------:R-:W-:-:S04]  /*11de0*/  SHF.L.U32 R0, R168, 0x1f, RZ ;  /* 0x0000001fa8007819 */ /* 0x000fc800000006ff */
[----:B------:R0:W1:Y:S01]  /*11df0*/  SYNCS.PHASECHK.TRANS64.TRYWAIT P1, [R3+URZ+0x22830], R0 ;  /* 0x02283000030075a7 */ /* 0x000062000802017f */
[----:B------:R-:W-:Y:S05]  /*11e00*/  @!P0 BRA `(.L_x_1711) ;  /* 0x0000000000048947 */ /* 0x000fea0003800000 */
[----:B------:R-:W-:Y:S01]  /*11e10*/  BPT.TRAP 0x1 ;  /* 0x000000040000795c */ /* 0x000fe20000300000 */
.L_x_1711:
[----:B-1----:R-:W-:Y:S05]  /*11e20*/  @P1 BRA `(.L_x_1712) ;  /* 0x0000000000081947 */ /* 0x002fea0003800000 */
[----:B------:R-:W1:Y:S02]  /*11e30*/  SYNCS.PHASECHK.TRANS64.TRYWAIT P1, [R3+URZ+0x22830], R0 ;  /* 0x02283000030075a7 */ /* 0x000e64000802017f */
[----:B-1----:R-:W-:Y:S05]  /*11e40*/  @!P1 BRA `(.L_x_1713) ;  /* 0x0000019000949947 */ /* 0x002fea0003800000 */
.L_x_1712:
[----:B------:R-:W-:Y:S05]  /*11e50*/  WARPSYNC.ALL ;  /* 0x0000000000007948 */ /* 0x000fea0003800000 */
[----:B01----:R-:W-:Y:S01]  /*11e60*/  VIADD R0, R16, 0x16400 ;  /* 0x0001640010007836 */ /* 0x003fe20000000000 */
[----:B------:R-:W-:Y:S01]  /*11e70*/  R2UR UR24, R44 ;  /* 0x000000002c1872ca */ /* 0x000fe200000e0000 */
[----:B--2--5:R-:W-:Y:S01]  /*11e80*/  IMAD.MOV.U32 R5, RZ, RZ, -0x7fffffe0 ;  /* 0x80000020ff057424 */ /* 0x024fe200078e00ff */
[----:B----4-:R-:W-:Y:S01]  /*11e90*/  WARPGROUP.ARRIVE ;  /* 0x00000000000079c5 */ /* 0x010fe20000000000 */
[----:B------:R-:W-:Y:S01]  /*11ea0*/  UMOV UR25, 0x80000020 ;  /* 0x8000002000197882 */ /* 0x000fe20000000000 */
[----:B------:R-:W-:Y:S01]  /*11eb0*/  SHF.R.U32.HI R0, RZ, 0x4, R0 ;  /* 0x00000004ff007819 */ /* 0x000fe20000011600 */
[----:B------:R-:W-:Y:S01]  /*11ec0*/  IMAD.MOV.U32 R9, RZ, RZ, -0x7fffffe0 ;  /* 0x80000020ff097424 */ /* 0x000fe200078e00ff */
[----:B------:R-:W-:Y:S01]  /*11ed0*/  R2UR UR27, R5 ;  /* 0x00000000051b72ca */ /* 0x000fe200000e0000 */
[----:B------:R-:W-:Y:S01]  /*11ee0*/  UMOV UR5, 0x80000020 ;  /* 0x8000002000057882 */ /* 0x000fe20000000000 */
[----:B------:R-:W-:Y:S01]  /*11ef0*/  LOP3.LUT R0, R0, 0x3fff, RZ, 0xc0, !PT ;  /* 0x00003fff00007812 */ /* 0x000fe200078ec0ff */
[----:B------:R-:W-:Y:S01]  /*11f00*/  UMOV UR9, 0x80000020 ;  /* 0x8000002000097882 */ /* 0x000fe20000000000 */
[----:B------:R-:W-:Y:S01]  /*11f10*/  R2UR UR7, R9 ;  /* 0x00000000090772ca */ /* 0x000fe200000e0000 */
[----:B------:R-:W-:Y:S01]  /*11f20*/  IMAD.MOV.U32 R9, RZ, RZ, -0x7fffffe0 ;  /* 0x80000020ff097424 */ /* 0x000fe200078e00ff */
[----:B------:R-:W-:Y:S01]  /*11f30*/  LOP3.LUT R7, R0, 0x10000, RZ, 0xfc, !PT ;  /* 0x0001000000077812 */ /* 0x000fe200078efcff */
[----:B------:R-:W-:Y:S01]  /*11f40*/  ULOP3.LUT UR24, UR24, 0x10000, URZ, 0xfc, !UPT ;  /* 0x0001000018187892 */ /* 0x000fe2000f8efc3f */
[----:B------:R-:W-:Y:S01]  /*11f50*/  IMAD.MOV.U32 R5, RZ, RZ, -0x7fffffe0 ;  /* 0x80000020ff057424 */ /* 0x000fe200078e00ff */
[----:B------:R-:W-:Y:S01]  /*11f60*/  UMOV UR13, 0x80000020 ;  /* 0x80000020000d7882 */ /* 0x000fe20000000000 */
[----:B------:R-:W-:Y:S01]  /*11f70*/  R2UR UR11, R9 ;  /* 0x00000000090b72ca */ /* 0x000fe200000e0000 */
[----:B------:R-:W-:Y:S01]  /*11f80*/  IMAD R4, R23, 0x600, R7 ;  /* 0x0000060017047824 */ /* 0x000fe200078e0207 */
[----:B------:R-:W-:Y:S01]  /*11f90*/  UIADD3 UR4, UR24, 0x2, URZ ;  /* 0x0000000218047890 */ /* 0x000fe2000fffe03f */
[----:B------:R-:W-:Y:S01]  /*11fa0*/  IMAD.MOV.U32 R9, RZ, RZ, -0x7fffffe0 ;  /* 0x80000020ff097424 */ /* 0x000fe200078e00ff */
[----:B------:R-:W-:Y:S01]  /*11fb0*/  UIADD3 UR8, UR24, 0x200, URZ ;  /* 0x0000020018087890 */ /* 0x000fe2000fffe03f */
[C---:B------:R-:W-:Y:S01]  /*11fc0*/  VIADD R8, R4.reuse, 0x2 ;  /* 0x0000000204087836 */ /* 0x040fe20000000000 */
[----:B------:R-:W-:Y:S01]  /*11fd0*/  R2UR UR26, R4 ;  /* 0x00000000041a72ca */ /* 0x000fe200000e0000 */
[----:B------:R-:W-:Y:S01]  /*11fe0*/  UIADD3 UR12, UR24, 0x202, URZ ;  /* 0x00000202180c7890 */ /* 0x000fe2000fffe03f */
[----:B------:R-:W-:Y:S01]  /*11ff0*/  R2UR UR15, R9 ;  /* 0x00000000090f72ca */ /* 0x000fe200000e0000 */
[----:B------:R-:W-:Y:S01]  /*12000*/  IMAD.MOV.U32 R9, RZ, RZ, -0x7fffffe0 ;  /* 0x80000020ff097424 */ /* 0x000fe200078e00ff */
[----:B------:R-:W-:Y:S01]  /*12010*/  R2UR UR6, R8 ;  /* 0x00000000080672ca */ /* 0x000fe200000e0000 */
[----:B------:R-:W-:Y:S01]  /*12020*/  VIADD R8, R4, 0x200 ;  /* 0x0000020004087836 */ /* 0x000fe20000000000 */
[----:B------:R-:W-:Y:S01]  /*12030*/  UIADD3 UR16, UR24, 0x400, URZ ;  /* 0x0000040018107890 */ /* 0x000fe2000fffe03f */
[----:B------:R-:W-:Y:S01]  /*12040*/  R2UR UR23, R5 ;  /* 0x00000000051772ca */ /* 0x000fe200000e0000 */
[----:B------:R-:W-:Y:S01]  /*12050*/  UMOV UR17, 0x80000020 ;  /* 0x8000002000117882 */ /* 0x000fe20000000000 */
[----:B------:R-:W-:Y:S01]  /*12060*/  R2UR UR19, R9 ;  /* 0x00000000091372ca */ /* 0x000fe200000e0000 */
[----:B------:R-:W-:Y:S01]  /*12070*/  UIADD3 UR20, UR24, 0x402, URZ ;  /* 0x0000040218147890 */ /* 0x000fe2000fffe03f */
[----:B------:R-:W-:Y:S01]  /*12080*/  R2UR UR10, R8 ;  /* 0x00000000080a72ca */ /* 0x000fe200000e0000 */
[----:B------:R-:W-:Y:S01]  /*12090*/  VIADD R8, R4, 0x202 ;  /* 0x0000020204087836 */ /* 0x000fe20000000000 */
[----:B------:R-:W-:Y:S01]  /*120a0*/  QGMMA.64x128x32.F32.E4M3.E4M3 R24, gdesc[UR24], RZ, !UPT, gsb0 ;  /* 0x01e00000181879f3 */ /* 0x000fe2000c0008ff */
[----:B------:R-:W-:-:S03]  /*120b0*/  UMOV UR21, 0x80000020 ;  /* 0x8000002000157882 */ /* 0x000fc60000000000 */
[----:B------:R-:W-:Y:S01]  /*120c0*/  R2UR UR14, R8 ;  /* 0x00000000080e72ca */ /* 0x000fe200000e0000 */
[C---:B------:R-:W-:Y:S02]  /*120d0*/  VIADD R8, R4.reuse, 0x400 ;  /* 0x0000040004087836 */ /* 0x040fe40000000000 */
[----:B------:R-:W-:-:S03]  /*120e0*/  VIADD R4, R4, 0x402 ;  /* 0x0000040204047836 */ /* 0x000fc60000000000 */
[----:B------:R-:W-:Y:S02]  /*120f0*/  R2UR UR18, R8 ;  /* 0x00000000081272ca */ /* 0x000fe400000e0000 */
[----:B------:R-:W-:Y:S01]  /*12100*/  R2UR UR22, R4 ;  /* 0x00000000041672ca */ /* 0x000fe200000e0000 */
        /* <DEDUP_REMOVED lines=18> */
.L_x_1714:
[----:B------:R-:W0:Y:S01]  /*12230*/  LDC R193, c[0x0][0x448] ;  /* 0x00011200ffc17b82 */ /* 0x000e220000000800 */
[----:B------:R-:W-:Y:S01]  /*12240*/  IMAD.IADD R10, R198, 0x1, R178 ;  /* 0x00000001c60a7824 */ /* 0x000fe200078e02b2 */
[----:B------:R-:W-:Y:S01]  /*12250*/  LOP3.LUT R17, R17, 0xfffffff7, RZ, 0xc0, !PT ;  /* 0xfffffff711117812 */ /* 0x000fe200078ec0ff */
[----:B------:R-:W-:Y:S01]  /*12260*/  IMAD.MOV.U32 R20, RZ, RZ, -0x80 ;  /* 0xffffff80ff147424 */ /* 0x000fe200078e00ff */
[----:B------:R-:W-:Y:S02]  /*12270*/  ULDC UR34, c[0x0][0x9dc] ;  /* 0x0002770000227ab9 */ /* 0x000fe40000000800 */
[----:B------:R-:W-:Y:S01]  /*12280*/  ULOP3.LUT UR6, URZ, UR34, URZ, 0x33, !UPT ;  /* 0x000000223f067292 */ /* 0x000fe2000f8e333f */
[----:B------:R-:W-:Y:S01]  /*12290*/  IMAD R20, R89, R20, 0x80 ;  /* 0x0000008059147424 */ /* 0x000fe200078e0214 */
[----:B------:R-:W1:Y:S04]  /*122a0*/  LDC.64 R8, c[0x0][0x9e0] ;  /* 0x00027800ff087b82 */ /* 0x000e680000000a00 */
[----:B------:R-:W-:-:S02]  /*122b0*/  IADD3 R103, -R171, R172, R20 ;  /* 0x000000acab677210 */ /* 0x000fc40007ffe114 */
[----:B0-----:R-:W-:-:S13]  /*122c0*/  ISETP.NE.AND P1, PT, R193, 0x1, PT ;  /* 0x00000001c100780c */ /* 0x001fda0003f25270 */
[----:B------:R-:W0:Y:S01]  /*122d0*/  @P1 LDC R5, c[0x0][0x44c] ;  /* 0x00011300ff051b82 */ /* 0x000e220000000800 */
[----:B------:R-:W-:-:S04]  /*122e0*/  @P1 LOP3.LUT R17, R17, 0x8, RZ, 0xfc, !PT ;  /* 0x0000000811111812 */ /* 0x000fc800078efcff */
[----:B------:R-:W-:-:S03]  /*122f0*/  LOP3.LUT R17, R17, 0xfffffffb, RZ, 0xc0, !PT ;  /* 0xfffffffb11117812 */ /* 0x000fc600078ec0ff */
[----:B------:R-:W2:Y:S01]  /*12300*/  @P1 LDC R11, c[0x0][0x450] ;  /* 0x00011400ff0b1b82 */ /* 0x000ea20000000800 */
[----:B0-----:R-:W-:-:S05]  /*12310*/  @P1 IMAD.HI.U32 R0, R10, R5, RZ ;  /* 0x000000050a001227 */ /* 0x001fca00078e00ff */
[----:B--2---:R-:W-:Y:S01]  /*12320*/  @P1 SHF.R.U32.HI R10, RZ, R11, R0 ;  /* 0x0000000bff0a1219 */ /* 0x004fe20000011600 */
[----:B------:R-:W-:Y:S01]  /*12330*/  VIADD R0, R3, 0x22840 ;  /* 0x0002284003007836 */ /* 0x000fe20000000000 */
[----:B-1----:R-:W-:Y:S01]  /*12340*/  ISETP.GE.AND P1, PT, R9, 0x1, PT ;  /* 0x000000010900780c */ /* 0x002fe20003f26270 */
[----:B------:R-:W-:Y:S02]  /*12350*/  IMAD.U32 R3, RZ, RZ, UR38 ;  /* 0x00000026ff037e24 */ /* 0x000fe4000f8e00ff */
[----:B------:R-:W0:Y:S03]  /*12360*/  SHFL.IDX PT, R11, R10, RZ, 0x1c1f ;  /* 0x001c1fff0a0b7589 */ /* 0x000e2600000e0000 */
[----:B------:R-:W-:Y:S02]  /*12370*/  PRMT R0, R3, 0x654, R0 ;  /* 0x0000065403007816 */ /* 0x000fe40000000000 */
[----:B------:R-:W-:-:S02]  /*12380*/  IADD3 R3, -R171, 0x1, R20 ;  /* 0x00000001ab037810 */ /* 0x000fc40007ffe114 */
[----:B------:R1:W-:Y:S02]  /*12390*/  SYNCS.ARRIVE.TRANS64.RED.A1T0 RZ, [R0+URZ], RZ ;  /* 0x000000ff00ff79a7 */ /* 0x0003e4000810043f */
[----:B------:R-:W-:Y:S02]  /*123a0*/  IADD3 R5, -R170, R3, R172 ;  /* 0x00000003aa057210 */ /* 0x000fe40007ffe1ac */
[----:B------:R-:W-:-:S03]  /*123b0*/  @P1 LOP3.LUT R17, R17, 0x4, RZ, 0xfc, !PT ;  /* 0x0000000411111812 */ /* 0x000fc600078efcff */
[----:B------:R-:W-:Y:S01]  /*123c0*/  IMAD.IADD R6, R5, 0x1, R8 ;  /* 0x0000000105067824 */ /* 0x000fe200078e0208 */
[----:B-1----:R-:W-:Y:S01]  /*123d0*/  LEA R0, R89, 0xffffff80, 0x7 ;  /* 0xffffff8059007811 */ /* 0x002fe200078e38ff */
[----:B------:R-:W-:-:S04]  /*123e0*/  VIADD R3, R5, UR6 ;  /* 0x0000000605037c36 */ /* 0x000fc80008000000 */
[----:B0-----:R-:W-:Y:S01]  /*123f0*/  IMAD.IADD R14, R3, 0x1, R11 ;  /* 0x00000001030e7824 */ /* 0x001fe200078e020b */
[----:B------:R-:W-:Y:S01]  /*12400*/  VIADDMNMX R12, R11, R6, R103, PT ;  /* 0x000000060b0c7246 */ /* 0x000fe20003800167 */
[----:B------:R-:W-:Y:S06]  /*12410*/  @!P1 BRA `(.L_x_1715) ;  /* 0x0000000000509947 */ /* 0x000fec0003800000 */
[----:B------:R-:W-:Y:S01]  /*12420*/  IADD3 R11, -R170, R172, R11 ;  /* 0x000000acaa0b7210 */ /* 0x000fe20007ffe10b */
[----:B------:R-:W-:Y:S03]  /*12430*/  BSSY B0, `(.L_x_1716) ;  /* 0x000000e000007945 */ /* 0x000fe60003800000 */
        /* <DEDUP_REMOVED lines=9> */
.L_x_1717:
[----:B------:R-:W-:-:S13]  /*124d0*/  ISETP.NE.AND P1, PT, R9, 0x1, PT ;  /* 0x000000010900780c */ /* 0x000fda0003f25270 */
[----:B------:R-:W0:Y:S02]  /*124e0*/  @P1 LDC.64 R4, c[0x0][0x9e8] ;  /* 0x00027a00ff041b82 */ /* 0x000e240000000a00 */
[----:B0-----:R-:W-:-:S05]  /*124f0*/  @P1 IMAD.HI.U32 R4, R11, R4, RZ ;  /* 0x000000040b041227 */ /* 0x001fca00078e00ff */
[----:B------:R-:W-:-:S07]  /*12500*/  @P1 SHF.R.U32.HI R11, RZ, R5, R4 ;  /* 0x00000005ff0b1219 */ /* 0x000fce0000011604 */
.L_x_1718:
[----:B------:R-:W-:Y:S05]  /*12510*/  BSYNC B0 ;  /* 0x0000000000007941 */ /* 0x000fea0003800000 */
.L_x_1716:
[----:B------:R-:W-:-:S04]  /*12520*/  IMAD R4, R11, R9, -R0 ;  /* 0x000000090b047224 */ /* 0x000fc800078e0a00 */
[----:B------:R-:W-:-:S05]  /*12530*/  IMAD.IADD R5, R4, 0x1, -R171 ;  /* 0x0000000104057824 */ /* 0x000fca00078e0aab */
[----:B------:R-:W-:Y:S02]  /*12540*/  VIMNMX R14, R14, R5, !PT ;  /* 0x000000050e0e7248 */ /* 0x000fe40007fe0100 */
[----:B------:R-:W-:-:S07]  /*12550*/  VIADDMNMX R12, R5, R9, R12, PT ;  /* 0x00000009050c7246 */ /* 0x000fce000380010c */
.L_x_1715:
[C---:B------:R-:W-:Y:S01]  /*12560*/  ISETP.GE.AND P1, PT, R20.reuse, 0x2, PT ;  /* 0x000000021400780c */ /* 0x040fe20003f26270 */
[----:B------:R-:W0:Y:S01]  /*12570*/  SHFL.IDX PT, R5, R10, 0x1, 0x1c1f ;  /* 0x003c1f000a057f89 */ /* 0x000e2200000e0000 */
[----:B------:R-:W-:Y:S02]  /*12580*/  ISETP.GE.AND P6, PT, R20, 0x9, PT ;  /* 0x000000091400780c */ /* 0x000fe40003fc6270 */
[----:B------:R-:W-:Y:S02]  /*12590*/  ISETP.GT.AND P2, PT, R14, 0x1, !P1 ;  /* 0x000000010e00780c */ /* 0x000fe40004f44270 */
[----:B------:R-:W-:Y:S02]  /*125a0*/  ISETP.GE.AND P3, PT, R20, 0xa, PT ;  /* 0x0000000a1400780c */ /* 0x000fe40003f66270 */
[----:B------:R-:W-:Y:S02]  /*125b0*/  ISETP.LT.OR P2, PT, R12, 0x2, P2 ;  /* 0x000000020c00780c */ /* 0x000fe40001741670 */
[----:B------:R-:W-:-:S02]  /*125c0*/  P2R R98, PR, RZ, 0x8 ;  /* 0x00000008ff627803 */ /* 0x000fc40000000000 */
[----:B------:R-:W-:Y:S02]  /*125d0*/  FSEL R25, R25, -INF , !P2 ;  /* 0xff80000019197808 */ /* 0x000fe40005000000 */
[----:B------:R-:W-:Y:S02]  /*125e0*/  ISETP.GT.AND P2, PT, R14, 0x8, !P6 ;  /* 0x000000080e00780c */ /* 0x000fe40007744270 */
[----:B------:R-:W-:Y:S02]  /*125f0*/  ISETP.GE.AND P5, PT, R20, 0x1, PT ;  /* 0x000000011400780c */ /* 0x000fe40003fa6270 */
[----:B------:R-:W-:-:S04]  /*12600*/  ISETP.LT.OR P2, PT, R12, 0x9, P2 ;  /* 0x000000090c00780c */ /* 0x000fc80001741670 */
[----:B------:R-:W-:Y:S02]  /*12610*/  FSEL R11, R28, -INF , !P2 ;  /* 0xff8000001c0b7808 */ /* 0x000fe40005000000 */
[----:B------:R-:W-:Y:S02]  /*12620*/  ISETP.GT.AND P2, PT, R14, 0x9, !P3 ;  /* 0x000000090e00780c */ /* 0x000fe40005f44270 */
[----:B------:R-:W-:Y:S02]  /*12630*/  ISETP.GE.AND P3, PT, R20, 0x11, PT ;  /* 0x000000111400780c */ /* 0x000fe40003f66270 */
[----:B------:R-:W-:Y:S02]  /*12640*/  ISETP.LT.OR P2, PT, R12, 0xa, P2 ;  /* 0x0000000a0c00780c */ /* 0x000fe40001741670 */
[----:B------:R-:W-:Y:S02]  /*12650*/  P2R R28, PR, RZ, 0x8 ;  /* 0x00000008ff1c7803 */ /* 0x000fe40000000000 */
[----:B------:R-:W-:-:S02]  /*12660*/  FSEL R29, R29, -INF , !P2 ;  /* 0xff8000001d1d7808 */ /* 0x000fc40005000000 */
[----:B------:R-:W-:Y:S02]  /*12670*/  ISETP.GT.AND P2, PT, R14, 0x10, !P3 ;  /* 0x000000100e00780c */ /* 0x000fe40005f44270 */
[----:B------:R-:W-:Y:S02]  /*12680*/  ISETP.GE.AND P3, PT, R20, 0x12, PT ;  /* 0x000000121400780c */ /* 0x000fe40003f66270 */
[----:B------:R-:W-:Y:S02]  /*12690*/  ISETP.LT.OR P2, PT, R12, 0x11, P2 ;  /* 0x000000110c00780c */ /* 0x000fe40001741670 */
[----:B------:R-:W-:Y:S02]  /*126a0*/  P2R R100, PR, RZ, 0x8 ;  /* 0x00000008ff647803 */ /* 0x000fe40000000000 */
[----:B------:R-:W-:Y:S02]  /*126b0*/  FSEL R13, R32, -INF , !P2 ;  /* 0xff800000200d7808 */ /* 0x000fe40005000000 */
[----:B------:R-:W-:-:S02]  /*126c0*/  ISETP.GT.AND P2, PT, R14, 0x11, !P3 ;  /* 0x000000110e00780c */ /* 0x000fc40005f44270 */
[----:B------:R-:W-:Y:S02]  /*126d0*/  ISETP.GE.AND P3, PT, R20, 0x19, PT ;  /* 0x000000191400780c */ /* 0x000fe40003f66270 */
[----:B------:R-:W-:Y:S02]  /*126e0*/  ISETP.LT.OR P2, PT, R12, 0x12, P2 ;  /* 0x000000120c00780c */ /* 0x000fe40001741670 */
[----:B------:R-:W-:Y:S02]  /*126f0*/  P2R R106, PR, RZ, 0x8 ;  /* 0x00000008ff6a7803 */ /* 0x000fe40000000000 */
[----:B------:R-:W-:Y:S02]  /*12700*/  FSEL R33, R33, -INF , !P2 ;  /* 0xff80000021217808 */ /* 0x000fe40005000000 */
[----:B------:R-:W-:Y:S02]  /*12710*/  ISETP.GT.AND P2, PT, R14, 0x18, !P3 ;  /* 0x000000180e00780c */ /* 0x000fe40005f44270 */
[----:B------:R-:W-:-:S02]  /*12720*/  ISETP.GE.AND P3, PT, R20, 0x1a, PT ;  /* 0x0000001a1400780c */ /* 0x000fc40003f66270 */
[----:B------:R-:W-:Y:S02]  /*12730*/  ISETP.LT.OR P2, PT, R12, 0x19, P2 ;  /* 0x000000190c00780c */ /* 0x000fe40001741670 */
[----:B------:R-:W-:Y:S02]  /*12740*/  P2R R32, PR, RZ, 0x8 ;  /* 0x00000008ff207803 */ /* 0x000fe40000000000 */
[----:B------:R-:W-:Y:S02]  /*12750*/  FSEL R15, R36, -INF , !P2 ;  /* 0xff800000240f7808 */ /* 0x000fe40005000000 */
[----:B------:R-:W-:Y:S02]  /*12760*/  ISETP.GT.AND P2, PT, R14, 0x19, !P3 ;  /* 0x000000190e00780c */ /* 0x000fe40005f44270 */
[----:B------:R-:W-:Y:S02]  /*12770*/  ISETP.GE.AND P3, PT, R20, 0x21, PT ;  /* 0x000000211400780c */ /* 0x000fe40003f66270 */
[----:B------:R-:W-:-:S02]  /*12780*/  ISETP.LT.OR P2, PT, R12, 0x1a, P2 ;  /* 0x0000001a0c00780c */ /* 0x000fc40001741670 */
[----:B------:R-:W-:Y:S02]  /*12790*/  P2R R36, PR, RZ, 0x8 ;  /* 0x00000008ff247803 */ /* 0x000fe40000000000 */
[----:B------:R-:W-:Y:S02]  /*127a0*/  FSEL R37, R37, -INF , !P2 ;  /* 0xff80000025257808 */ /* 0x000fe40005000000 */
[----:B------:R-:W-:Y:S02]  /*127b0*/  ISETP.GT.AND P2, PT, R14, 0x20, !P3 ;  /* 0x000000200e00780c */ /* 0x000fe40005f44270 */
[----:B------:R-:W-:Y:S02]  /*127c0*/  ISETP.GE.AND P3, PT, R20, 0x22, PT ;  /* 0x000000221400780c */ /* 0x000fe40003f66270 */
[----:B------:R-:W-:Y:S02]  /*127d0*/  ISETP.LT.OR P2, PT, R12, 0x21, P2 ;  /* 0x000000210c00780c */ /* 0x000fe40001741670 */
[----:B0-----:R-:W-:-:S02]  /*127e0*/  VIADDMNMX R6, R5, R6, R103, PT ;  /* 0x0000000605067246 */ /* 0x001fc40003800167 */
        /* <DEDUP_REMOVED lines=110> */
[----:B------:R-:W-:Y:S02]  /*12ed0*/  FSEL R24, R24, -INF , !P4 ;  /* 0xff80000018187808 */ /* 0x000fe40006000000 */
[----:B------:R-:W-:-:S04]  /*12ee0*/  ISETP.GE.AND P4, PT, R20, 0x7a, PT ;  /* 0x0000007a1400780c */ /* 0x000fc80003f86270 */
[----:B------:R-:W-:Y:S02]  /*12ef0*/  P2R R20, PR, RZ, 0x10 ;  /* 0x00000010ff147803 */ /* 0x000fe40000000000 */
[----:B------:R-:W-:-:S04]  /*12f00*/  ISETP.GT.AND P4, PT, R14, 0x79, !P4 ;  /* 0x000000790e00780c */ /* 0x000fc80006784270 */
[----:B------:R-:W-:Y:S01]  /*12f10*/  ISETP.LT.OR P4, PT, R12, 0x7a, P4 ;  /* 0x0000007a0c00780c */ /* 0x000fe20002781670 */
[----:B------:R-:W-:-:S03]  /*12f20*/  IMAD.IADD R12, R3, 0x1, R5 ;  /* 0x00000001030c7824 */ /* 0x000fc600078e0205 */
[----:B------:R-:W-:Y:S02]  /*12f30*/  FSEL R85, R85, -INF , !P4 ;  /* 0xff80000055557808 */ /* 0x000fe40006000000 */
[----:B------:R-:W-:-:S13]  /*12f40*/  ISETP.GE.AND P4, PT, R9, 0x1, PT ;  /* 0x000000010900780c */ /* 0x000fda0003f86270 */
[----:B------:R-:W-:Y:S05]  /*12f50*/  @!P4 BRA `(.L_x_1719) ;  /* 0x000000000050c947 */ /* 0x000fea0003800000 */
        /* <DEDUP_REMOVED lines=11> */
.L_x_1721:
[----:B------:R-:W-:-:S13]  /*13010*/  ISETP.NE.AND P4, PT, R9, 0x1, PT ;  /* 0x000000010900780c */ /* 0x000fda0003f85270 */
[----:B------:R-:W0:Y:S02]  /*13020*/  @P4 LDC.64 R4, c[0x0][0x9e8] ;  /* 0x00027a00ff044b82 */ /* 0x000e240000000a00 */
[----:B0-----:R-:W-:-:S05]  /*13030*/  @P4 IMAD.HI.U32 R4, R3, R4, RZ ;  /* 0x0000000403044227 */ /* 0x001fca00078e00ff */
[----:B------:R-:W-:-:S07]  /*13040*/  @P4 SHF.R.U32.HI R3, RZ, R5, R4 ;  /* 0x00000005ff034219 */ /* 0x000fce0000011604 */
.L_x_1722:
[----:B------:R-:W-:Y:S05]  /*13050*/  BSYNC B0 ;  /* 0x0000000000007941 */ /* 0x000fea0003800000 */
.L_x_1720:
[----:B------:R-:W-:-:S04]  /*13060*/  IMAD R0, R3, R9, -R0 ;  /* 0x0000000903007224 */ /* 0x000fc800078e0a00 */
[----:B------:R-:W-:-:S05]  /*13070*/  IMAD.IADD R3, R0, 0x1, -R171 ;  /* 0x0000000100037824 */ /* 0x000fca00078e0aab */
[----:B------:R-:W-:Y:S02]  /*13080*/  VIMNMX R12, R12, R3, !PT ;  /* 0x000000030c0c7248 */ /* 0x000fe40007fe0100 */
[----:B------:R-:W-:-:S07]  /*13090*/  VIADDMNMX R6, R3, R9, R6, PT ;  /* 0x0000000903067246 */ /* 0x000fce0003800106 */
.L_x_1719:
        /* <DEDUP_REMOVED lines=30> */
[----:B------:R-:W-:Y:S02]  /*13280*/  ISETP.NE.AND P6, PT, R110, RZ, PT ;  /* 0x000000ff6e00720c */ /* 0x000fe40003fc5270 */
[----:B------:R-:W-:Y:S02]  /*13290*/  ISETP.GT.AND P1, PT, R12, 0x19, !P1 ;  /* 0x000000190c00780c */ /* 0x000fe40004f24270 */
[----:B------:R-:W-:Y:S02]  /*132a0*/  FMNMX.FTZ R0, R21, R0, !PT ;  /* 0x0000000015007209 */ /* 0x000fe40007810000 */
[----:B------:R-:W-:Y:S02]  /*132b0*/  ISETP.LT.OR P1, PT, R6, 0x1a, P1 ;  /* 0x0000001a0600780c */ /* 0x000fe40000f21670 */
[----:B------:R-:W-:Y:S02]  /*132c0*/  FMNMX.FTZ R0, R41, R0, !PT ;  /* 0x0000000029007209 */ /* 0x000fe40007810000 */
[----:B------:R-:W-:-:S02]  /*132d0*/  FSEL R39, R39, -INF , !P1 ;  /* 0xff80000027277808 */ /* 0x000fc40004800000 */
[----:B------:R-:W-:Y:S02]  /*132e0*/  ISETP.NE.AND P1, PT, R36, RZ, PT ;  /* 0x000000ff2400720c */ /* 0x000fe40003f25270 */
[----:B------:R-:W-:Y:S02]  /*132f0*/  ISETP.NE.AND P4, PT, R114, RZ, PT ;  /* 0x000000ff7200720c */ /* 0x000fe40003f85270 */
        /* <DEDUP_REMOVED lines=52> */
[C---:B------:R-:W-:Y:S01]  /*13640*/  ISETP.GT.AND P5, PT, R12.reuse, RZ, !P5 ;  /* 0x000000ff0c00720c */ /* 0x040fe20006fa4270 */
[----:B------:R-:W0:Y:S01]  /*13650*/  SHFL.BFLY PT, R3, R0, 0x2, 0x1f ;  /* 0x0c401f0000037f89 */ /* 0x000e2200000e0000 */
[----:B------:R-:W-:Y:S02]  /*13660*/  FSEL R55, R55, -INF , !P1 ;  /* 0xff80000037377808 */ /* 0x000fe40004800000 */
[----:B------:R-:W-:Y:S02]  /*13670*/  ISETP.GT.AND P1, PT, R12, 0x40, !P6 ;  /* 0x000000400c00780c */ /* 0x000fe40007724270 */
[C---:B------:R-:W-:Y:S02]  /*13680*/  ISETP.LT.OR P5, PT, R6.reuse, 0x1, P5 ;  /* 0x000000010600780c */ /* 0x040fe40002fa1670 */
[----:B------:R-:W-:Y:S02]  /*13690*/  ISETP.LT.OR P1, PT, R6, 0x41, P1 ;  /* 0x000000410600780c */ /* 0x000fe40000f21670 */
[----:B------:R-:W-:-:S02]  /*136a0*/  FSEL R26, R26, -INF , !P5 ;  /* 0xff8000001a1a7808 */ /* 0x000fc40006800000 */
[----:B------:R-:W-:Y:S02]  /*136b0*/  FSEL R127, R58, -INF , !P1 ;  /* 0xff8000003a7f7808 */ /* 0x000fe40004800000 */
[----:B------:R-:W-:Y:S02]  /*136c0*/  ISETP.GT.AND P1, PT, R12, 0x41, !P4 ;  /* 0x000000410c00780c */ /* 0x000fe40006724270 */
[----:B------:R-:W-:Y:S02]  /*136d0*/  ISETP.NE.AND P6, PT, R76, RZ, PT ;  /* 0x000000ff4c00720c */ /* 0x000fe40003fc5270 */
[----:B------:R-:W-:Y:S02]  /*136e0*/  ISETP.LT.OR P1, PT, R6, 0x42, P1 ;  /* 0x000000420600780c */ /* 0x000fe40000f21670 */
[----:B------:R-:W-:Y:S02]  /*136f0*/  FMNMX.FTZ R10, R26, R27, !PT ;  /* 0x0000001b1a0a7209 */ /* 0x000fe40007810000 */
[----:B------:R-:W-:-:S02]  /*13700*/  FSEL R59, R59, -INF , !P1 ;  /* 0xff8000003b3b7808 */ /* 0x000fc40004800000 */
[----:B------:R-:W-:Y:S02]  /*13710*/  ISETP.NE.AND P1, PT, R56, RZ, PT ;  /* 0x000000ff3800720c */ /* 0x000fe40003f25270 */
[----:B0-----:R-:W-:Y:S02]  /*13720*/  FMNMX.FTZ R4, R0, R3, !PT ;  /* 0x0000000300047209 */ /* 0x001fe40007810000 */
[----:B------:R-:W-:Y:S02]  /*13730*/  ISETP.GT.AND P1, PT, R12, 0x48, !P1 ;  /* 0x000000480c00780c */ /* 0x000fe40004f24270 */
[----:B------:R-:W-:Y:S01]  /*13740*/  FMNMX.FTZ R14, R103, R10, !PT ;  /* 0x0000000a670e7209 */ /* 0x000fe20007810000 */
[----:B------:R-:W0:Y:S01]  /*13750*/  SHFL.BFLY PT, R3, R4, 0x1, 0x1f ;  /* 0x0c201f0004037f89 */ /* 0x000e2200000e0000 */
[----:B------:R-:W-:Y:S02]  /*13760*/  ISETP.LT.OR P1, PT, R6, 0x49, P1 ;  /* 0x000000490600780c */ /* 0x000fe40000f21670 */
[----:B------:R-:W-:-:S02]  /*13770*/  FMNMX.FTZ R14, R31, R14, !PT ;  /* 0x0000000e1f0e7209 */ /* 0x000fc40007810000 */
[----:B------:R-:W-:Y:S02]  /*13780*/  FSEL R129, R62, -INF , !P1 ;  /* 0xff8000003e817808 */ /* 0x000fe40004800000 */
[----:B------:R-:W-:Y:S02]  /*13790*/  ISETP.NE.AND P1, PT, R60, RZ, PT ;  /* 0x000000ff3c00720c */ /* 0x000fe40003f25270 */
[----:B------:R-:W-:Y:S02]  /*137a0*/  ISETP.NE.AND P4, PT, R112, RZ, PT ;  /* 0x000000ff7000720c */ /* 0x000fe40003f85270 */
[----:B------:R-:W-:Y:S02]  /*137b0*/  ISETP.GT.AND P1, PT, R12, 0x49, !P1 ;  /* 0x000000490c00780c */ /* 0x000fe40004f24270 */
[----:B------:R-:W-:Y:S02]  /*137c0*/  FMNMX.FTZ R14, R115, R14, !PT ;  /* 0x0000000e730e7209 */ /* 0x000fe40007810000 */
[----:B------:R-:W-:-:S02]  /*137d0*/  ISETP.LT.OR P1, PT, R6, 0x4a, P1 ;  /* 0x0000004a0600780c */ /* 0x000fc40000f21670 */
[----:B------:R-:W-:Y:S02]  /*137e0*/  FMNMX.FTZ R14, R35, R14, !PT ;  /* 0x0000000e230e7209 */ /* 0x000fe40007810000 */
[----:B------:R-:W-:Y:S02]  /*137f0*/  FSEL R63, R63, -INF , !P1 ;  /* 0xff8000003f3f7808 */ /* 0x000fe40004800000 */
[----:B------:R-:W-:Y:S02]  /*13800*/  ISETP.NE.AND P1, PT, R96, RZ, PT ;  /* 0x000000ff6000720c */ /* 0x000fe40003f25270 */
[C---:B------:R-:W-:Y:S02]  /*13810*/  ISETP.GT.AND P2, PT, R12.reuse, 0x71, !P2 ;  /* 0x000000710c00780c */ /* 0x040fe40005744270 */
[----:B------:R-:W-:Y:S02]  /*13820*/  ISETP.GT.AND P1, PT, R12, 0x50, !P1 ;  /* 0x000000500c00780c */ /* 0x000fe40004f24270 */
[----:B0-----:R-:W-:-:S02]  /*13830*/  FMNMX.FTZ R3, R4, R3, !PT ;  /* 0x0000000304037209 */ /* 0x001fc40007810000 */
[----:B------:R-:W-:Y:S02]  /*13840*/  ISETP.LT.OR P1, PT, R6, 0x51, P1 ;  /* 0x000000510600780c */ /* 0x000fe40000f21670 */
[----:B------:R-:W-:Y:S01]  /*13850*/  ISETP.GT.AND P3, PT, R12, 0x78, !P3 ;  /* 0x000000780c00780c */ /* 0x000fe20005f64270 */
[----:B------:R-:W-:-:S01]  /*13860*/  FFMA.FTZ R141, R2, R3, -8 ;  /* 0xc1000000028d7423 */ /* 0x000fc20000010003 */
[----:B------:R-:W-:Y:S02]  /*13870*/  FSEL R131, R66, -INF , !P1 ;  /* 0xff80000042837808 */ /* 0x000fe40004800000 */
[----:B------:R-:W-:Y:S02]  /*13880*/  ISETP.NE.AND P1, PT, R64, RZ, PT ;  /* 0x000000ff4000720c */ /* 0x000fe40003f25270 */
[----:B------:R-:W-:Y:S02]  /*13890*/  ISETP.LT.OR P2, PT, R6, 0x72, P2 ;  /* 0x000000720600780c */ /* 0x000fe40001741670 */
[----:B------:R-:W-:-:S02]  /*138a0*/  ISETP.GT.AND P1, PT, R12, 0x51, !P1 ;  /* 0x000000510c00780c */ /* 0x000fc40004f24270 */
[C---:B------:R-:W-:Y:S02]  /*138b0*/  ISETP.LT.OR P3, PT, R6.reuse, 0x79, P3 ;  /* 0x000000790600780c */ /* 0x040fe40001f61670 */
[----:B------:R-:W-:Y:S02]  /*138c0*/  ISETP.LT.OR P1, PT, R6, 0x52, P1 ;  /* 0x000000520600780c */ /* 0x000fe40000f21670 */
[----:B------:R-:W-:Y:S02]  /*138d0*/  FSEL R83, R83, -INF , !P2 ;  /* 0xff80000053537808 */ /* 0x000fe40005000000 */
        /* <DEDUP_REMOVED lines=21> */
[----:B------:R-:W-:-:S04]  /*13a30*/  ISETP.GT.AND P1, PT, R12, 0x69, !P6 ;  /* 0x000000690c00780c */ /* 0x000fc80007724270 */
[----:B------:R-:W-:-:S04]  /*13a40*/  ISETP.LT.OR P1, PT, R6, 0x6a, P1 ;  /* 0x0000006a0600780c */ /* 0x000fc80000f21670 */
[----:B------:R-:W-:Y:S02]  /*13a50*/  FSEL R79, R79, -INF , !P1 ;  /* 0xff8000004f4f7808 */ /* 0x000fe40004800000 */
[----:B------:R-:W-:Y:S02]  /*13a60*/  ISETP.GT.AND P1, PT, R12, 0x70, !P4 ;  /* 0x000000700c00780c */ /* 0x000fe40006724270 */
[----:B------:R-:W-:Y:S02]  /*13a70*/  ISETP.NE.AND P4, PT, R20, RZ, PT ;  /* 0x000000ff1400720c */ /* 0x000fe40003f85270 */
[----:B------:R-:W-:Y:S02]  /*13a80*/  ISETP.LT.OR P1, PT, R6, 0x71, P1 ;  /* 0x000000710600780c */ /* 0x000fe40000f21670 */
[----:B------:R-:W-:Y:S02]  /*13a90*/  FMNMX.FTZ R20, R117, R14, !PT ;  /* 0x0000000e75147209 */ /* 0x000fe40007810000 */
[----:B------:R-:W-:-:S02]  /*13aa0*/  FSEL R139, R82, -INF , !P1 ;  /* 0xff800000528b7808 */ /* 0x000fc40004800000 */
[----:B------:R-:W-:Y:S02]  /*13ab0*/  FSETP.NEU.FTZ.AND P1, PT, R3, -INF , PT ;  /* 0xff8000000300780b */ /* 0x000fe40003f3d000 */
[----:B------:R-:W-:Y:S02]  /*13ac0*/  FMNMX.FTZ R20, R39, R20, !PT ;  /* 0x0000001427147209 */ /* 0x000fe40007810000 */
[----:B------:R-:W-:Y:S02]  /*13ad0*/  FSEL R141, R141, RZ, P1 ;  /* 0x000000ff8d8d7208 */ /* 0x000fe40000800000 */
[----:B------:R-:W-:Y:S02]  /*13ae0*/  FMNMX.FTZ R20, R119, R20, !PT ;  /* 0x0000001477147209 */ /* 0x000fe40007810000 */
[----:B------:R-:W-:Y:S01]  /*13af0*/  ISETP.GT.AND P1, PT, R12, 0x79, !P4 ;  /* 0x000000790c00780c */ /* 0x000fe20006724270 */
[----:B------:R-:W-:-:S01]  /*13b00*/  FFMA.FTZ R24, R2, R24, -R141 ;  /* 0x0000001802187223 */ /* 0x000fc2000001088d */
[----:B------:R-:W-:Y:S01]  /*13b10*/  FMNMX.FTZ R20, R43, R20, !PT ;  /* 0x000000142b147209 */ /* 0x000fe20007810000 */
[----:B------:R-:W-:-:S01]  /*13b20*/  FFMA.FTZ R28, R2, R15, -R141 ;  /* 0x0000000f021c7223 */ /* 0x000fc2000001088d */
[--C-:B------:R-:W-:Y:S01]  /*13b30*/  FFMA.FTZ R5, R2, R13, -R141.reuse ;  /* 0x0000000d02057223 */ /* 0x100fe2000001088d */
[----:B------:R0:W-:Y:S01]  /*13b40*/  MUFU.EX2 R0, R24 ;  /* 0x0000001800007308 */ /* 0x0001e20000000800 */
[----:B------:R-:W-:Y:S01]  /*13b50*/  ISETP.LT.OR P1, PT, R6, 0x7a, P1 ;  /* 0x0000007a0600780c */ /* 0x000fe20000f21670 */
[C-C-:B------:R-:W-:Y:S01]  /*13b60*/  FFMA.FTZ R25, R2.reuse, R25, -R141.reuse ;  /* 0x0000001902197223 */ /* 0x140fe2000001088d */
[----:B------:R-:W-:-:S01]  /*13b70*/  FFMA.FTZ R4, R2, R11, -R141 ;  /* 0x0000000b02047223 */ /* 0x000fc2000001088d */
[C-C-:B------:R-:W-:Y:S01]  /*13b80*/  FFMA.FTZ R11, R2.reuse, R29, -R141.reuse ;  /* 0x0000001d020b7223 */ /* 0x140fe2000001088d */
[----:B------:R-:W-:Y:S01]  /*13b90*/  FSEL R87, R87, -INF , !P1 ;  /* 0xff80000057577808 */ /* 0x000fe20004800000 */
[C-C-:B------:R-:W-:Y:S01]  /*13ba0*/  FFMA.FTZ R13, R2.reuse, R33, -R141.reuse ;  /* 0x00000021020d7223 */ /* 0x140fe2000001088d */
[----:B------:R-:W-:-:S01]  /*13bb0*/  FFMA.FTZ R15, R2, R37, -R141 ;  /* 0x00000025020f7223 */ /* 0x000fc2000001088d */
[----:B------:R1:W-:Y:S01]  /*13bc0*/  MUFU.EX2 R14, R28 ;  /* 0x0000001c000e7308 */ /* 0x0003e20000000800 */
[----:B0-----:R-:W-:Y:S01]  /*13bd0*/  FMNMX.FTZ R24, R121, R20, !PT ;  /* 0x0000001479187209 */ /* 0x001fe20007810000 */
[C-C-:B------:R-:W-:Y:S01]  /*13be0*/  FFMA.FTZ R37, R2.reuse, R53, -R141.reuse ;  /* 0x0000003502257223 */ /* 0x140fe2000001088d */
[----:B------:R-:W-:-:S01]  /*13bf0*/  FFMA.FTZ R53, R2, R65, -R141 ;  /* 0x0000004102357223 */ /* 0x000fc2000001088d */
[C-C-:B------:R-:W-:Y:S01]  /*13c00*/  FFMA.FTZ R65, R2.reuse, R77, -R141.reuse ;  /* 0x0000004d02417223 */ /* 0x140fe2000001088d */
[----:B------:R-:W-:Y:S01]  /*13c10*/  FMNMX.FTZ R24, R47, R24, !PT ;  /* 0x000000182f187209 */ /* 0x000fe20007810000 */
[C-C-:B------:R-:W-:Y:S01]  /*13c20*/  FFMA.FTZ R91, R2.reuse, R91, -R141.reuse ;  /* 0x0000005b025b7223 */ /* 0x140fe2000001088d */
[----:B------:R-:W-:-:S01]  /*13c30*/  FFMA.FTZ R29, R2, R45, -R141 ;  /* 0x0000002d021d7223 */ /* 0x000fc2000001088d */
[----:B------:R0:W-:Y:S01]  /*13c40*/  MUFU.EX2 R10, R5 ;  /* 0x00000005000a7308 */ /* 0x0001e20000000800 */
[----:B------:R-:W-:Y:S01]  /*13c50*/  FMNMX.FTZ R24, R123, R24, !PT ;  /* 0x000000187b187209 */ /* 0x000fe20007810000 */
[C-C-:B------:R-:W-:Y:S01]  /*13c60*/  FFMA.FTZ R93, R2.reuse, R93, -R141.reuse ;  /* 0x0000005d025d7223 */ /* 0x140fe2000001088d */
[----:B------:R-:W-:-:S01]  /*13c70*/  FFMA.FTZ R33, R2, R49, -R141 ;  /* 0x0000003102217223 */ /* 0x000fc2000001088d */
[C-C-:B------:R-:W-:Y:S01]  /*13c80*/  FFMA.FTZ R95, R2.reuse, R95, -R141.reuse ;  /* 0x0000005f025f7223 */ /* 0x140fe2000001088d */
[----:B------:R-:W-:Y:S01]  /*13c90*/  FMNMX.FTZ R24, R51, R24, !PT ;  /* 0x0000001833187209 */ /* 0x000fe20007810000 */
[C-C-:B------:R-:W-:Y:S01]  /*13ca0*/  FFMA.FTZ R6, R2.reuse, R99, -R141.reuse ;  /* 0x0000006302067223 */ /* 0x140fe2000001088d */
[----:B------:R-:W-:-:S01]  /*13cb0*/  FFMA.FTZ R49, R2, R61, -R141 ;  /* 0x0000003d02317223 */ /* 0x000fc2000001088d */
[----:B------:R-:W-:Y:S01]  /*13cc0*/  MUFU.EX2 R25, R25 ;  /* 0x0000001900197308 */ /* 0x000fe20000000800 */
[----:B-1----:R-:W-:Y:S01]  /*13cd0*/  FMNMX.FTZ R28, R125, R24, !PT ;  /* 0x000000187d1c7209 */ /* 0x002fe20007810000 */
[C-C-:B0-----:R-:W-:Y:S01]  /*13ce0*/  FFMA.FTZ R5, R2.reuse, R21, -R141.reuse ;  /* 0x0000001502057223 */ /* 0x141fe2000001088d */
[----:B------:R-:W-:-:S01]  /*13cf0*/  FFMA.FTZ R21, R2, R41, -R141 ;  /* 0x0000002902157223 */ /* 0x000fc2000001088d */
[----:B------:R-:W-:Y:S01]  /*13d00*/  FSEL R41, R86, -INF , !P3 ;  /* 0xff80000056297808 */ /* 0x000fe20005800000 */
[----:B------:R-:W-:-:S01]  /*13d10*/  FFMA.FTZ R45, R2, R57, -R141 ;  /* 0x00000039022d7223 */ /* 0x000fc2000001088d */
[----:B------:R-:W-:Y:S01]  /*13d20*/  FMNMX.FTZ R28, R55, R28, !PT ;  /* 0x0000001c371c7209 */ /* 0x000fe20007810000 */
[----:B------:R-:W-:-:S01]  /*13d30*/  FFMA.FTZ R97, R2, R97, -R141 ;  /* 0x0000006102617223 */ /* 0x000fc2000001088d */
[----:B------:R-:W-:Y:S01]  /*13d40*/  MUFU.EX2 R20, R5 ;  /* 0x0000000500147308 */ /* 0x000fe20000000800 */
[----:B------:R-:W-:-:S01]  /*13d50*/  FFMA.FTZ R34, R2, R105, -R141 ;  /* 0x0000006902227223 */ /* 0x000fc2000001088d */
[----:B------:R-:W-:Y:S01]  /*13d60*/  FMNMX.FTZ R28, R127, R28, !PT ;  /* 0x0000001c7f1c7209 */ /* 0x000fe20007810000 */
[----:B------:R-:W-:-:S01]  /*13d70*/  FFMA.FTZ R57, R2, R69, -R141 ;  /* 0x0000004502397223 */ /* 0x000fc2000001088d */
[----:B------:R-:W-:Y:S01]  /*13d80*/  ISETP.NE.AND P4, PT, R193, 0x1, PT ;  /* 0x00000001c100780c */ /* 0x000fe20003f85270 */
        /* <DEDUP_REMOVED lines=9> */
[----:B------:R-:W-:-:S02]  /*13e20*/  FMNMX.FTZ R30, R63, R30, !PT ;  /* 0x0000001e3f1e7209 */ /* 0x000fc40007810000 */
[----:B------:R-:W0:Y:S02]  /*13e30*/  MUFU.EX2 R11, R11 ;  /* 0x0000000b000b7308 */ /* 0x000e240000000800 */
[----:B------:R-:W-:-:S04]  /*13e40*/  FMNMX.FTZ R30, R131, R30, !PT ;  /* 0x0000001e831e7209 */ /* 0x000fc80007810000 */
[----:B------:R-:W-:Y:S02]  /*13e50*/  FMNMX.FTZ R30, R67, R30, !PT ;  /* 0x0000001e431e7209 */ /* 0x000fe40007810000 */
[----:B------:R-:W-:Y:S02]  /*13e60*/  MUFU.EX2 R13, R13 ;  /* 0x0000000d000d7308 */ /* 0x000fe40000000800 */
[----:B------:R-:W-:-:S04]  /*13e70*/  FMNMX.FTZ R32, R133, R30, !PT ;  /* 0x0000001e85207209 */ /* 0x000fc80007810000 */
[----:B------:R-:W-:Y:S02]  /*13e80*/  FMNMX.FTZ R32, R71, R32, !PT ;  /* 0x0000002047207209 */ /* 0x000fe40007810000 */
[----:B------:R-:W1:Y:S01]  /*13e90*/  MUFU.EX2 R15, R15 ;  /* 0x0000000f000f7308 */ /* 0x000e620000000800 */
[----:B0-----:R-:W-:Y:S02]  /*13ea0*/  F2FP.SATFINITE.E4M3.F32.PACK_AB_MERGE_C R164, R11, R4, RZ ;  /* 0x000000040ba4723e */ /* 0x001fe400048070ff */
[----:B------:R-:W-:Y:S02]  /*13eb0*/  FMNMX.FTZ R32, R135, R32, !PT ;  /* 0x0000002087207209 */ /* 0x000fe40007810000 */
[----:B------:R-:W-:Y:S02]  /*13ec0*/  F2FP.SATFINITE.E4M3.F32.PACK_AB_MERGE_C R164, R25, R0, R164 ;  /* 0x0000000019a4723e */ /* 0x000fe400048070a4 */
        /* <DEDUP_REMOVED lines=9> */
[----:B------:R-:W0:Y:S03]  /*13f60*/  MUFU.EX2 R29, R29 ;  /* 0x0000001d001d7308 */ /* 0x000e260000000800 */
[----:B------:R-:W-:-:S04]  /*13f70*/  FMNMX.FTZ R32, R41, R32, !PT ;  /* 0x0000002029207209 */ /* 0x000fc80007810000 */
[----:B------:R-:W-:Y:S01]  /*13f80*/  FMNMX.FTZ R5, R87, R32, !PT ;  /* 0x0000002057057209 */ /* 0x000fe20007810000 */
[----:B------:R-:W-:Y:S01]  /*13f90*/  MUFU.EX2 R28, R93 ;  /* 0x0000005d001c7308 */ /* 0x000fe20000000800 */
[----:B------:R-:W-:-:S03]  /*13fa0*/  FFMA.FTZ R32, R2, R101, -R141 ;  /* 0x0000006502207223 */ /* 0x000fc6000001088d */
[----:B------:R-:W1:Y:S04]  /*13fb0*/  SHFL.BFLY PT, R36, R5, 0x2, 0x1f ;  /* 0x0c401f0005247f89 */ /* 0x000e6800000e0000 */
[----:B------:R-:W-:Y:S01]  /*13fc0*/  MUFU.EX2 R33, R33 ;  /* 0x0000002100217308 */ /* 0x000fe20000000800 */
[----:B0-----:R-:W-:-:S04]  /*13fd0*/  F2FP.SATFINITE.E4M3.F32.PACK_AB_MERGE_C R160, R29, R24, RZ ;  /* 0x000000181da0723e */ /* 0x001fc800048070ff */
[----:B------:R-:W-:-:S03]  /*13fe0*/  F2FP.SATFINITE.E4M3.F32.PACK_AB_MERGE_C R160, R21, R20, R160 ;  /* 0x0000001415a0723e */ /* 0x000fc600048070a0 */
[----:B------:R-:W-:Y:S08]  /*13ff0*/  MUFU.EX2 R30, R95 ;  /* 0x0000005f001e7308 */ /* 0x000ff00000000800 */
[----:B------:R-:W0:Y:S01]  /*14000*/  MUFU.EX2 R37, R37 ;  /* 0x0000002500257308 */ /* 0x000e220000000800 */
[----:B-1----:R-:W-:-:S07]  /*14010*/  FMNMX.FTZ R42, R5, R36, !PT ;  /* 0x00000024052a7209 */ /* 0x002fce0007810000 */
[----:B------:R-:W-:Y:S01]  /*14020*/  MUFU.EX2 R6, R6 ;  /* 0x0000000600067308 */ /* 0x000fe20000000800 */
[----:B------:R-:W1:Y:S07]  /*14030*/  SHFL.BFLY PT, R5, R42, 0x1, 0x1f ;  /* 0x0c201f002a057f89 */ /* 0x000e6e00000e0000 */
[----:B------:R-:W2:Y:S01]  /*14040*/  MUFU.EX2 R49, R49 ;  /* 0x0000003100317308 */ /* 0x000ea20000000800 */
[----:B0-----:R-:W-:-:S04]  /*14050*/  F2FP.SATFINITE.E4M3.F32.PACK_AB_MERGE_C R162, R37, R30, RZ ;  /* 0x0000001e25a2723e */ /* 0x001fc800048070ff */
[----:B------:R-:W-:-:S03]  /*14060*/  F2FP.SATFINITE.E4M3.F32.PACK_AB_MERGE_C R162, R33, R28, R162 ;  /* 0x0000001c21a2723e */ /* 0x000fc600048070a2 */
[----:B------:R-:W-:Y:S08]  /*14070*/  MUFU.EX2 R12, R97 ;  /* 0x00000061000c7308 */ /* 0x000ff00000000800 */
[----:B------:R-:W0:Y:S01]  /*14080*/  MUFU.EX2 R45, R45 ;  /* 0x0000002d002d7308 */ /* 0x000e220000000800 */
[----:B-1----:R-:W-:Y:S01]  /*14090*/  FMNMX.FTZ R5, R42, R5, !PT ;  /* 0x000000052a057209 */ /* 0x002fe20007810000 */
[----:B------:R-:W-:Y:S01]  /*140a0*/  FFMA.FTZ R42, R2, R81, -R141 ;  /* 0x00000051022a7223 */ /* 0x000fe2000001088d */
[----:B------:R-:W-:-:S01]  /*140b0*/  FADD.FTZ R81, R0, R25 ;  /* 0x0000001900517221 */ /* 0x000fc20000010000 */
[----:B--2---:R-:W-:-:S02]  /*140c0*/  F2FP.SATFINITE.E4M3.F32.PACK_AB_MERGE_C R156, R49, R6, RZ ;  /* 0x00000006319c723e */ /* 0x004fc400048070ff */
[----:B------:R-:W-:-:S01]  /*140d0*/  FFMA.FTZ R44, R2, R5, -8 ;  /* 0xc1000000022c7423 */ /* 0x000fc20000010005 */
[----:B------:R-:W-:Y:S01]  /*140e0*/  FSETP.NEU.FTZ.AND P1, PT, R5, -INF , PT ;  /* 0xff8000000500780b */ /* 0x000fe20003f3d000 */
[----:B------:R-:W-:-:S01]  /*140f0*/  FADD.FTZ R62, R4, R81 ;  /* 0x00000051043e7221 */ /* 0x000fc20000010000 */
[----:B------:R-:W-:Y:S02]  /*14100*/  MUFU.EX2 R34, R34 ;  /* 0x0000002200227308 */ /* 0x000fe40000000800 */
[----:B------:R-:W-:Y:S01]  /*14110*/  FSEL R44, R44, RZ, P1 ;  /* 0x000000ff2c2c7208 */ /* 0x000fe20000800000 */
[----:B------:R-:W-:-:S04]  /*14120*/  FADD.FTZ R81, R11, R62 ;  /* 0x0000003e0b517221 */ /* 0x000fc80000010000 */
        /* <DEDUP_REMOVED lines=8> */
[----:B------:R-:W-:Y:S01]  /*141b0*/  FFMA.FTZ R62, R2, R63, -R44 ;  /* 0x0000003f023e7223 */ /* 0x000fe2000001082c */
[----:B------:R-:W-:-:S01]  /*141c0*/  FADD.FTZ R64, R10, R81 ;  /* 0x000000510a407221 */ /* 0x000fc20000010000 */
[C-C-:B------:R-:W-:Y:S01]  /*141d0*/  FFMA.FTZ R39, R2.reuse, R39, -R44.reuse ;  /* 0x0000002702277223 */ /* 0x140fe2000001082c */
[----:B------:R-:W-:-:S01]  /*141e0*/  FFMA.FTZ R35, R2, R119, -R44 ;  /* 0x0000007702237223 */ /* 0x000fc2000001082c */
[----:B------:R-:W-:Y:S01]  /*141f0*/  FFMA.FTZ R52, R2, R43, -R44 ;  /* 0x0000002b02347223 */ /* 0x000fe2000001082c */
[----:B------:R-:W-:-:S01]  /*14200*/  FADD.FTZ R81, R13, R64 ;  /* 0x000000400d517221 */ /* 0x000fc20000010000 */
[----:B------:R-:W1:Y:S01]  /*14210*/  MUFU.EX2 R27, R27 ;  /* 0x0000001b001b7308 */ /* 0x000e620000000800 */
[----:B------:R-:W-:-:S01]  /*14220*/  FFMA.FTZ R43, R2, R121, -R44 ;  /* 0x00000079022b7223 */ /* 0x000fc2000001082c */
[----:B------:R-:W-:Y:S01]  /*14230*/  FFMA.FTZ R54, R2, R47, -R44 ;  /* 0x0000002f02367223 */ /* 0x000fe2000001082c */
[----:B------:R-:W-:-:S01]  /*14240*/  FADD.FTZ R66, R14, R81 ;  /* 0x000000510e427221 */ /* 0x000fc20000010000 */
[C-C-:B------:R-:W-:Y:S01]  /*14250*/  FFMA.FTZ R47, R2.reuse, R123, -R44.reuse ;  /* 0x0000007b022f7223 */ /* 0x140fe2000001082c */
[----:B------:R-:W-:-:S01]  /*14260*/  FFMA.FTZ R56, R2, R51, -R44 ;  /* 0x0000003302387223 */ /* 0x000fc2000001082c */
[----:B------:R-:W-:Y:S01]  /*14270*/  FFMA.FTZ R51, R2, R125, -R44 ;  /* 0x0000007d02337223 */ /* 0x000fe2000001082c */
[----:B------:R-:W-:-:S01]  /*14280*/  FADD.FTZ R81, R15, R66 ;  /* 0x000000420f517221 */ /* 0x000fc20000010000 */
[----:B------:R-:W2:Y:S01]  /*14290*/  MUFU.EX2 R46, R46 ;  /* 0x0000002e002e7308 */ /* 0x000ea20000000800 */
[----:B------:R-:W-:-:S01]  /*142a0*/  FFMA.FTZ R58, R2, R55, -R44 ;  /* 0x00000037023a7223 */ /* 0x000fc2000001082c */
[----:B------:R-:W-:Y:S01]  /*142b0*/  FFMA.FTZ R55, R2, R127, -R44 ;  /* 0x0000007f02377223 */ /* 0x000fe2000001082c */
[----:B------:R-:W-:-:S01]  /*142c0*/  FADD.FTZ R14, R20, R81 ;  /* 0x00000051140e7221 */ /* 0x000fc20000010000 */
[C-C-:B------:R-:W-:Y:S01]  /*142d0*/  FFMA.FTZ R60, R2.reuse, R59, -R44.reuse ;  /* 0x0000003b023c7223 */ /* 0x140fe2000001082c */
[----:B------:R-:W-:-:S01]  /*142e0*/  FFMA.FTZ R59, R2, R129, -R44 ;  /* 0x00000081023b7223 */ /* 0x000fc2000001082c */
[----:B0-----:R-:W-:Y:S01]  /*142f0*/  F2FP.SATFINITE.E4M3.F32.PACK_AB_MERGE_C R156, R45, R12, R156 ;  /* 0x0000000c2d9c723e */ /* 0x001fe2000480709c */
[----:B------:R-:W-:-:S01]  /*14300*/  FADD.FTZ R15, R21, R14 ;  /* 0x0000000e150f7221 */ /* 0x000fc20000010000 */
[----:B------:R-:W0:Y:S01]  /*14310*/  MUFU.EX2 R77, R77 ;  /* 0x0000004d004d7308 */ /* 0x000e220000000800 */
[----:B-1----:R-:W-:-:S01]  /*14320*/  FADD.FTZ R63, R26, R27 ;  /* 0x0000001b1a3f7221 */ /* 0x002fc20000010000 */
[----:B------:R-:W-:Y:S01]  /*14330*/  FFMA.FTZ R4, R2, R67, -R44 ;  /* 0x0000004302047223 */ /* 0x000fe2000001082c */
[----:B------:R-:W-:-:S01]  /*14340*/  FADD.FTZ R10, R24, R15 ;  /* 0x0000000f180a7221 */ /* 0x000fc20000010000 */
[C-C-:B------:R-:W-:Y:S01]  /*14350*/  FFMA.FTZ R133, R2.reuse, R133, -R44.reuse ;  /* 0x0000008502857223 */ /* 0x140fe2000001082c */
[----:B------:R-:W-:-:S01]  /*14360*/  FFMA.FTZ R71, R2, R71, -R44 ;  /* 0x0000004702477223 */ /* 0x000fc2000001082c */
[----:B------:R-:W-:Y:S01]  /*14370*/  FFMA.FTZ R135, R2, R135, -R44 ;  /* 0x0000008702877223 */ /* 0x000fe2000001082c */
[----:B------:R-:W-:-:S01]  /*14380*/  FADD.FTZ R29, R29, R10 ;  /* 0x0000000a1d1d7221 */ /* 0x000fc20000010000 */
[----:B------:R-:W1:Y:S01]  /*14390*/  MUFU.EX2 R31, R31 ;  /* 0x0000001f001f7308 */ /* 0x000e620000000800 */
[----:B--2---:R-:W-:-:S01]  /*143a0*/  FADD.FTZ R64, R46, R63 ;  /* 0x0000003f2e407221 */ /* 0x004fc20000010000 */
[----:B------:R-:W-:Y:S01]  /*143b0*/  FFMA.FTZ R63, R2, R131, -R44 ;  /* 0x00000083023f7223 */ /* 0x000fe2000001082c */
[----:B------:R-:W-:-:S01]  /*143c0*/  FADD.FTZ R14, R28, R29 ;  /* 0x0000001d1c0e7221 */ /* 0x000fc20000010000 */
[C-C-:B------:R-:W-:Y:S01]  /*143d0*/  FFMA.FTZ R75, R2.reuse, R75, -R44.reuse ;  /* 0x0000004b024b7223 */ /* 0x140fe2000001082c */
[----:B------:R-:W2:Y:S01]  /*143e0*/  @P4 LDC R15, c[0x0][0x44c] ;  /* 0x00011300ff0f4b82 */ /* 0x000ea20000000800 */
[----:B------:R-:W-:-:S01]  /*143f0*/  FFMA.FTZ R137, R2, R137, -R44 ;  /* 0x0000008902897223 */ /* 0x000fc2000001082c */
[----:B------:R-:W-:Y:S01]  /*14400*/  FADD.FTZ R13, R33, R14 ;  /* 0x0000000e210d7221 */ /* 0x000fe20000010000 */
[----:B------:R-:W3:Y:S01]  /*14410*/  MUFU.EX2 R48, R48 ;  /* 0x0000003000307308 */ /* 0x000ee20000000800 */
        /* <DEDUP_REMOVED lines=8> */
[----:B-1----:R-:W-:-:S01]  /*144a0*/  FADD.FTZ R11, R31, R64 ;  /* 0x000000401f0b7221 */ /* 0x002fc20000010000 */
[----:B------:R-:W-:Y:S01]  /*144b0*/  FFMA.FTZ R44, R2, R87, -R44 ;  /* 0x00000057022c7223 */ /* 0x000fe2000001082c */
[----:B------:R-:W-:-:S01]  /*144c0*/  FADD.FTZ R14, R12, R37 ;  /* 0x000000250c0e7221 */ /* 0x000fc20000010000 */
[----:B------:R-:W-:-:S03]  /*144d0*/  F2FP.SATFINITE.E4M3.F32.PACK_AB_MERGE_C R46, R77, R46, RZ ;  /* 0x0000002e4d2e723e */ /* 0x000fc600048070ff */
[----:B------:R-:W-:Y:S01]  /*144e0*/  FADD.FTZ R45, R45, R14 ;  /* 0x0000000e2d2d7221 */ /* 0x000fe20000010000 */
[----:B------:R-:W1:Y:S01]  /*144f0*/  MUFU.EX2 R39, R39 ;  /* 0x0000002700277308 */ /* 0x000e620000000800 */
[----:B---3--:R-:W-:-:S01]  /*14500*/  FADD.FTZ R11, R48, R11 ;  /* 0x0000000b300b7221 */ /* 0x008fc20000010000 */
[----:B------:R-:W-:Y:S01]  /*14510*/  F2FP.SATFINITE.E4M3.F32.PACK_AB_MERGE_C R165, R27, R26, R46 ;  /* 0x0000001a1ba5723e */ /* 0x000fe2000480702e */
[----:B------:R-:W-:-:S01]  /*14520*/  FADD.FTZ R14, R6, R45 ;  /* 0x0000002d060e7221 */ /* 0x000fc20000010000 */
[----:B--2---:R-:W-:-:S04]  /*14530*/  @P4 IMAD.HI.U32 R15, R178, R15, RZ ;  /* 0x0000000fb20f4227 */ /* 0x004fc800078e00ff */
[----:B------:R-:W-:Y:S01]  /*14540*/  FADD.FTZ R49, R49, R14 ;  /* 0x0000000e31317221 */ /* 0x000fe20000010000 */
[----:B------:R-:W2:Y:S01]  /*14550*/  MUFU.EX2 R35, R35 ;  /* 0x0000002300237308 */ /* 0x000ea20000000800 */
[----:B0-----:R-:W-:-:S07]  /*14560*/  FADD.FTZ R0, R50, R11 ;  /* 0x0000000b32007221 */ /* 0x001fce0000010000 */
[----:B------:R-:W0:Y:S01]  /*14570*/  MUFU.EX2 R52, R52 ;  /* 0x0000003400347308 */ /* 0x000e220000000800 */
[----:B-1----:R-:W-:-:S01]  /*14580*/  FADD.FTZ R0, R39, R0 ;  /* 0x0000000027007221 */ /* 0x002fc20000010000 */
        /* <DEDUP_REMOVED lines=20> */
[----:B------:R-:W-:-:S04]  /*146d0*/  F2FP.SATFINITE.E4M3.F32.PACK_AB_MERGE_C R51, R58, R51, RZ ;  /* 0x000000333a33723e */ /* 0x000fc800048070ff */
[----:B------:R-:W-:Y:S02]  /*146e0*/  F2FP.SATFINITE.E4M3.F32.PACK_AB_MERGE_C R163, R56, R47, R51 ;  /* 0x0000002f38a3723e */ /* 0x000fe40004807033 */
        /* <DEDUP_REMOVED lines=12> */
[----:B------:R-:W-:Y:S01]  /*147b0*/  MUFU.EX2 R32, R32 ;  /* 0x0000002000207308 */ /* 0x000fe20000000800 */
[----:B0-----:R-:W-:-:S07]  /*147c0*/  F2FP.SATFINITE.E4M3.F32.PACK_AB_MERGE_C R13, R57, R34, RZ ;  /* 0x00000022390d723e */ /* 0x001fce00048070ff */
[----:B------:R-:W0:Y:S01]  /*147d0*/  MUFU.EX2 R53, R53 ;  /* 0x0000003500357308 */ /* 0x000e220000000800 */
[----:B-1----:R-:W-:-:S07]  /*147e0*/  FADD.FTZ R14, R4, R11 ;  /* 0x0000000b040e7221 */ /* 0x002fce0000010000 */
[----:B------:R-:W1:Y:S08]  /*147f0*/  MUFU.EX2 R133, R133 ;  /* 0x0000008500857308 */ /* 0x000e700000000800 */
[----:B------:R-:W-:Y:S01]  /*14800*/  MUFU.EX2 R38, R38 ;  /* 0x0000002600267308 */ /* 0x000fe20000000800 */
[----:B0-----:R-:W-:Y:S01]  /*14810*/  F2FP.SATFINITE.E4M3.F32.PACK_AB_MERGE_C R158, R53, R32, R13 ;  /* 0x00000020359e723e */ /* 0x001fe2000480700d */
[----:B------:R-:W-:-:S04]  /*14820*/  FADD.FTZ R32, R32, R49 ;  /* 0x0000003120207221 */ /* 0x000fc80000010000 */
[----:B------:R-:W-:Y:S02]  /*14830*/  FADD.FTZ R53, R53, R32 ;  /* 0x0000002035357221 */ /* 0x000fe40000010000 */
[----:B------:R-:W0:Y:S01]  /*14840*/  MUFU.EX2 R65, R65 ;  /* 0x0000004100417308 */ /* 0x000e220000000800 */
[----:B-1----:R-:W-:-:S01]  /*14850*/  FADD.FTZ R11, R133, R14 ;  /* 0x0000000e850b7221 */ /* 0x002fc20000010000 */
[----:B------:R-:W-:Y:S01]  /*14860*/  FADD.FTZ R34, R34, R53 ;  /* 0x0000003522227221 */ /* 0x000fe20000010000 */
[----:B------:R-:W1:Y:S03]  /*14870*/  @P4 LDC R14, c[0x0][0x450] ;  /* 0x00011400ff0e4b82 */ /* 0x000e660000000800 */
[----:B------:R-:W-:-:S02]  /*14880*/  FADD.FTZ R57, R57, R34 ;  /* 0x0000002239397221 */ /* 0x000fc40000010000 */
[----:B------:R-:W2:Y:S08]  /*14890*/  MUFU.EX2 R0, R71 ;  /* 0x0000004700007308 */ /* 0x000eb00000000800 */
[----:B------:R-:W-:Y:S01]  /*148a0*/  MUFU.EX2 R36, R107 ;  /* 0x0000006b00247308 */ /* 0x000fe20000000800 */
[----:B0-----:R-:W-:-:S07]  /*148b0*/  F2FP.SATFINITE.E4M3.F32.PACK_AB_MERGE_C R13, R65, R38, RZ ;  /* 0x00000026410d723e */ /* 0x001fce00048070ff */
[----:B------:R-:W0:Y:S01]  /*148c0*/  MUFU.EX2 R61, R61 ;  /* 0x0000003d003d7308 */ /* 0x000e220000000800 */
[C---:B--2---:R-:W-:Y:S01]  /*148d0*/  F2FP.SATFINITE.E4M3.F32.PACK_AB_MERGE_C R133, R0.reuse, R133, RZ ;  /* 0x000000850085723e */ /* 0x044fe200048070ff */
[----:B------:R-:W-:-:S03]  /*148e0*/  FADD.FTZ R0, R0, R11 ;  /* 0x0000000b00007221 */ /* 0x000fc60000010000 */
[----:B------:R-:W-:-:S03]  /*148f0*/  F2FP.SATFINITE.E4M3.F32.PACK_AB_MERGE_C R159, R4, R63, R133 ;  /* 0x0000003f049f723e */ /* 0x000fc60004807085 */
[----:B------:R-:W2:Y:S08]  /*14900*/  MUFU.EX2 R135, R135 ;  /* 0x0000008700877308 */ /* 0x000eb00000000800 */
[----:B------:R-:W3:Y:S01]  /*14910*/  MUFU.EX2 R10, R75 ;  /* 0x0000004b000a7308 */ /* 0x000ee20000000800 */
[----:B0-----:R-:W-:Y:S01]  /*14920*/  F2FP.SATFINITE.E4M3.F32.PACK_AB_MERGE_C R152, R61, R36, R13 ;  /* 0x000000243d98723e */ /* 0x001fe2000480700d */
[----:B------:R-:W-:Y:S01]  /*14930*/  FADD.FTZ R36, R36, R57 ;  /* 0x0000003924247221 */ /* 0x000fe20000010000 */
[----:B------:R-:W-:Y:S01]  /*14940*/  IMAD.MOV.U32 R13, RZ, RZ, R178 ;  /* 0x000000ffff0d7224 */ /* 0x000fe200078e00b2 */
[----:B-1----:R-:W-:-:S02]  /*14950*/  @P4 SHF.R.U32.HI R13, RZ, R14, R15 ;  /* 0x0000000eff0d4219 */ /* 0x002fc4000001160f */
[----:B------:R-:W-:-:S01]  /*14960*/  FADD.FTZ R61, R61, R36 ;  /* 0x000000243d3d7221 */ /* 0x000fc20000010000 */
[----:B------:R-:W-:Y:S01]  /*14970*/  ISETP.GE.AND P4, PT, R9, 0x1, PT ;  /* 0x000000010900780c */ /* 0x000fe20003f86270 */
[----:B------:R-:W0:Y:S01]  /*14980*/  MUFU.EX2 R137, R137 ;  /* 0x0000008900897308 */ /* 0x000e220000000800 */
[----:B--2---:R-:W-:-:S01]  /*14990*/  FADD.FTZ R11, R135, R0 ;  /* 0x00000000870b7221 */ /* 0x004fc20000010000 */
[----:B------:R-:W-:Y:S01]  /*149a0*/  FADD.FTZ R38, R38, R61 ;  /* 0x0000003d26267221 */ /* 0x000fe20000010000 */
[----:B------:R-:W-:-:S03]  /*149b0*/  IMAD.IADD R13, R88, 0x1, R13 ;  /* 0x00000001580d7824 */ /* 0x000fc600078e020d */
[----:B------:R-:W-:Y:S01]  /*149c0*/  FADD.FTZ R65, R65, R38 ;  /* 0x0000002641417221 */ /* 0x000fe20000010000 */
[----:B------:R-:W-:Y:S01]  /*149d0*/  IMAD.IADD R8, R13, 0x1, R8 ;  /* 0x000000010d087824 */ /* 0x000fe200078e0208 */
[----:B------:R-:W-:Y:S01]  /*149e0*/  MUFU.EX2 R42, R42 ;  /* 0x0000002a002a7308 */ /* 0x000fe20000000800 */
[----:B---3--:R-:W-:-:S07]  /*149f0*/  FADD.FTZ R0, R10, R11 ;  /* 0x0000000b0a007221 */ /* 0x008fce0000010000 */
        /* <DEDUP_REMOVED lines=14> */
[----:B------:R-:W-:Y:S01]  /*14ae0*/  MUFU.EX2 R41, R41 ;  /* 0x0000002900297308 */ /* 0x000fe20000000800 */
[----:B0-----:R-:W-:-:S01]  /*14af0*/  FADD.FTZ R11, R139, R6 ;  /* 0x000000068b0b7221 */ /* 0x001fc20000010000 */
[----:B------:R-:W-:-:S04]  /*14b00*/  FADD.FTZ R4, R42, R69 ;  /* 0x000000452a047221 */ /* 0x000fc80000010000 */
[----:B------:R-:W-:Y:S02]  /*14b10*/  FADD.FTZ R4, R73, R4 ;  /* 0x0000000449047221 */ /* 0x000fe40000010000 */
[----:B------:R-:W0:Y:S01]  /*14b20*/  MUFU.EX2 R44, R44 ;  /* 0x0000002c002c7308 */ /* 0x000e220000000800 */
[----:B--2---:R-:W-:-:S01]  /*14b30*/  FADD.FTZ R0, R12, R11 ;  /* 0x0000000b0c007221 */ /* 0x004fc20000010000 */
[----:B0-----:R-:W-:-:S03]  /*14b40*/  F2FP.SATFINITE.E4M3.F32.PACK_AB_MERGE_C R6, R44, R41, RZ ;  /* 0x000000292c06723e */ /* 0x001fc600048070ff */
[----:B------:R-:W-:Y:S01]  /*14b50*/  FADD.FTZ R41, R41, R0 ;  /* 0x0000000029297221 */ /* 0x000fe20000010000 */
[----:B------:R-:W-:-:S03]  /*14b60*/  F2FP.SATFINITE.E4M3.F32.PACK_AB_MERGE_C R155, R12, R139, R6 ;  /* 0x0000008b0c9b723e */ /* 0x000fc60004807006 */
[----:B------:R-:W-:Y:S01]  /*14b70*/  FADD.FTZ R0, R44, R41 ;  /* 0x000000292c007221 */ /* 0x000fe20000010000 */
[----:B------:R-:W-:Y:S01]  /*14b80*/  VIADD R6, R89, 0xfffffffe ;  /* 0xfffffffe59067836 */ /* 0x000fe20000000000 */
        /* <DEDUP_REMOVED lines=12> */
.L_x_1725:
[----:B------:R-:W-:-:S13]  /*14c50*/  ISETP.NE.AND P1, PT, R9, 0x1, PT ;  /* 0x000000010900780c */ /* 0x000fda0003f25270 */
[----:B------:R-:W0:Y:S02]  /*14c60*/  @P1 LDC.64 R10, c[0x0][0x9e8] ;  /* 0x00027a00ff0a1b82 */ /* 0x000e240000000a00 */
[----:B0-----:R-:W-:-:S05]  /*14c70*/  @P1 IMAD.HI.U32 R10, R12, R10, RZ ;  /* 0x0000000a0c0a1227 */ /* 0x001fca00078e00ff */
[----:B------:R-:W-:-:S07]  /*14c80*/  @P1 SHF.R.U32.HI R12, RZ, R11, R10 ;  /* 0x0000000bff0c1219 */ /* 0x000fce000001160a */
.L_x_1726:
[----:B------:R-:W-:Y:S05]  /*14c90*/  BSYNC B0 ;  /* 0x0000000000007941 */ /* 0x000fea0003800000 */
.L_x_1724:
[----:B------:R-:W-:-:S05]  /*14ca0*/  IMAD R9, R12, R9, R9 ;  /* 0x000000090c097224 */ /* 0x000fca00078e0209 */
[----:B------:R-:W-:-:S07]  /*14cb0*/  VIMNMX R8, R8, R9, PT ;  /* 0x0000000908087248 */ /* 0x000fce0003fe0100 */
.L_x_1723:
[----:B------:R-:W-:Y:S01]  /*14cc0*/  SHF.R.S32.HI R9, RZ, 0x1f, R8 ;  /* 0x0000001fff097819 */ /* 0x000fe20000011408 */
[----:B------:R-:W-:Y:S01]  /*14cd0*/  ULDC UR29, c[0x0][0x9e4] ;  /* 0x00027900001d7ab9 */ /* 0x000fe20000000800 */
[----:B------:R-:W-:Y:S01]  /*14ce0*/  ULDC UR28, c[0x0][0x9e4] ;  /* 0x00027900001c7ab9 */ /* 0x000fe20000000800 */
[----:B------:R-:W-:Y:S01]  /*14cf0*/  ULDC UR30, c[0x0][0x9dc] ;  /* 0x00027700001e7ab9 */ /* 0x000fe20000000800 */
[----:B------:R-:W-:Y:S01]  /*14d00*/  LEA.HI R9, R9, R8, RZ, 0x7 ;  /* 0x0000000809097211 */ /* 0x000fe200078f38ff */
[----:B------:R-:W-:Y:S01]  /*14d10*/  ULDC UR32, c[0x0][0x9dc] ;  /* 0x0002770000207ab9 */ /* 0x000fe20000000800 */
[----:B------:R-:W-:Y:S01]  /*14d20*/  ULDC UR33, c[0x0][0x9e0] ;  /* 0x0002780000217ab9 */ /* 0x000fe20000000800 */
[----:B------:R-:W-:Y:S01]  /*14d30*/  ULDC UR31, c[0x0][0x9e0] ;  /* 0x00027800001f7ab9 */ /* 0x000fe20000000800 */
[----:B------:R-:W-:Y:S02]  /*14d40*/  SHF.R.S32.HI R9, RZ, 0x7, R9 ;  /* 0x00000007ff097819 */ /* 0x000fe40000011409 */
[----:B------:R-:W-:-:S02]  /*14d50*/  CS2R R88, SRZ ;  /* 0x0000000000587805 */ /* 0x000fc4000001ff00 */
[----:B------:R-:W-:Y:S02]  /*14d60*/  CS2R R90, SRZ ;  /* 0x00000000005a7805 */ /* 0x000fe4000001ff00 */
[----:B------:R-:W-:Y:S02]  /*14d70*/  CS2R R92, SRZ ;  /* 0x00000000005c7805 */ /* 0x000fe4000001ff00 */
[----:B------:R-:W-:Y:S02]  /*14d80*/  VIMNMX R12, R192, R9, !PT ;  /* 0x00000009c00c7248 */ /* 0x000fe40007fe0100 */
[----:B------:R-:W-:Y:S02]  /*14d90*/  CS2R R94, SRZ ;  /* 0x00000000005e7805 */ /* 0x000fe4000001ff00 */
[----:B------:R-:W-:Y:S02]  /*14da0*/  CS2R R96, SRZ ;  /* 0x0000000000607805 */ /* 0x000fe4000001ff00 */
[----:B------:R-:W-:-:S02]  /*14db0*/  CS2R R98, SRZ ;  /* 0x0000000000627805 */ /* 0x000fc4000001ff00 */
[----:B------:R-:W-:Y:S02]  /*14dc0*/  ISETP.GE.AND P1, PT, R6, R12, PT ;  /* 0x0000000c0600720c */ /* 0x000fe40003f26270 */
        /* <DEDUP_REMOVED lines=25> */
[----:B------:R-:W-:Y:S01]  /*14f60*/  CS2R R150, SRZ ;  /* 0x0000000000967805 */ /* 0x000fe2000001ff00 */
[----:B------:R-:W-:Y:S06]  /*14f70*/  @!P1 BRA `(.L_x_1727) ;  /* 0x0000003000a49947 */ /* 0x000fec0003800000 */
        /* <DEDUP_REMOVED lines=31> */
[----:B------:R-:W-:-:S07]  /*15170*/  CS2R R88, SRZ ;  /* 0x0000000000587805 */ /* 0x000fce000001ff00 */
.L_x_1747:
[----:B------:R-:W-:Y:S01]  /*15180*/  ISETP.NE.AND P1, PT, R184, RZ, PT ;  /* 0x000000ffb800720c */ /* 0x000fe20003f25270 */
[----:B------:R-:W-:Y:S01]  /*15190*/  VIADD R13, R23, 0x1 ;  /* 0x00000001170d7836 */ /* 0x000fe20000000000 */
[----:B------:R-:W-:Y:S05]  /*151a0*/  YIELD ;  /* 0x0000000000007946 */ /* 0x000fea0003800000 */
[----:B------:R-:W-:-:S04]  /*151b0*/  ISETP.NE.AND P2, PT, R13, 0x2, PT ;  /* 0x000000020d00780c */ /* 0x000fc80003f45270 */
[----:B------:R-:W-:Y:S02]  /*151c0*/  SEL R9, RZ, 0x1, P2 ;  /* 0x00000001ff097807 */ /* 0x000fe40001000000 */
[----:B------:R-:W-:Y:S02]  /*151d0*/  SEL R13, R13, RZ, P2 ;  /* 0x000000ff0d0d7207 */ /* 0x000fe40001000000 */
[----:B------:R-:W-:Y:S01]  /*151e0*/  LOP3.LUT R14, R168, R9, RZ, 0x3c, !PT ;  /* 0x00000009a80e7212 */ /* 0x000fe200078e3cff */
[----:B------:R-:W-:Y:S06]  /*151f0*/  @P1 BRA `(.L_x_1728) ;  /* 0x0000000000301947 */ /* 0x000fec0003800000 */
[----:B------:R-:W-:Y:S05]  /*15200*/  @!P0 BRA `(.L_x_1729) ;  /* 0x0000000000048947 */ /* 0x000fea0003800000 */
[----:B------:R-:W-:Y:S01]  /*15210*/  BPT.TRAP 0x1 ;  /* 0x000000040000795c */ /* 0x000fe20000300000 */
.L_x_1729:
[----:B------:R-:W-:Y:S01]  /*15220*/  IMAD R9, R13, 0x8, R16 ;  /* 0x000000080d097824 */ /* 0x000fe200078e0210 */
[----:B------:R-:W-:-:S04]  /*15230*/  SHF.L.U32 R8, R14, 0x1f, RZ ;  /* 0x0000001f0e087819 */ /* 0x000fc800000006ff */
[----:B------:R0:W1:Y:S01]  /*15240*/  SYNCS.PHASECHK.TRANS64.TRYWAIT P2, [R9+URZ+0x22830], R8 ;  /* 0x02283008090075a7 */ /* 0x000062000804017f */
[----:B------:R-:W-:Y:S05]  /*15250*/  @!P0 BRA `(.L_x_1730) ;  /* 0x0000000000048947 */ /* 0x000fea0003800000 */
[----:B------:R-:W-:Y:S01]  /*15260*/  BPT.TRAP 0x1 ;  /* 0x000000040000795c */ /* 0x000fe20000300000 */
.L_x_1730:
[----:B------:R-:W-:Y:S04]  /*15270*/  BSSY B0, `(.L_x_1728) ;  /* 0x0000004000007945 */ /* 0x000fe80003800000 */
[----:B-1----:R-:W-:Y:S05]  /*15280*/  @P2 BRA `(.L_x_1731) ;  /* 0x0000000000082947 */ /* 0x002fea0003800000 */
[----:B------:R-:W1:Y:S02]  /*15290*/  SYNCS.PHASECHK.TRANS64.TRYWAIT P2, [R9+URZ+0x22830], R8 ;  /* 0x02283008090075a7 */ /* 0x000e64000804017f */
[----:B-1----:R-:W-:Y:S05]  /*152a0*/  @!P2 BRA `(.L_x_1732) ;  /* 0x0000015c0090a947 */ /* 0x002fea0003800000 */
.L_x_1731:
[----:B------:R-:W-:Y:S05]  /*152b0*/  BSYNC B0 ;  /* 0x0000000000007941 */ /* 0x000fea0003800000 */
.L_x_1728:
[----:B01----:R-:W0:Y:S01]  /*152c0*/  S2R R8, SR_TID.X ;  /* 0x0000000000087919 */ /* 0x003e220000002100 */
[----:B------:R-:W-:Y:S05]  /*152d0*/  WARPSYNC.ALL ;  /* 0x0000000000007948 */ /* 0x000fea0003800000 */
[----:B------:R-:W-:Y:S02]  /*152e0*/  IMAD.MOV.U32 R9, RZ, RZ, -0x7fffffe0 ;  /* 0x80000020ff097424 */ /* 0x000fe400078e00ff */
[----:B------:R-:W-:Y:S02]  /*152f0*/  IMAD.MOV.U32 R25, RZ, RZ, -0x7fffffe0 ;  /* 0x80000020ff197424 */ /* 0x000fe400078e00ff */
[----:B------:R-:W-:Y:S01]  /*15300*/  IMAD.MOV.U32 R21, RZ, RZ, -0x7fffffe0 ;  /* 0x80000020ff157424 */ /* 0x000fe200078e00ff */
[----:B------:R-:W-:Y:S01]  /*15310*/  R2UR UR27, R9 ;  /* 0x00000000091b72ca */ /* 0x000fe200000e0000 */
[----:B------:R-:W-:Y:S01]  /*15320*/  IMAD.MOV.U32 R11, RZ, RZ, -0x7fffffe0 ;  /* 0x80000020ff0b7424 */ /* 0x000fe200078e00ff */
[----:B------:R-:W-:-:S02]  /*15330*/  R2UR UR19, R25 ;  /* 0x00000000191372ca */ /* 0x000fc400000e0000 */
[----:B------:R-:W-:Y:S02]  /*15340*/  R2UR UR7, R21 ;  /* 0x00000000150772ca */ /* 0x000fe400000e0000 */
[----:B------:R-:W-:Y:S02]  /*15350*/  R2UR UR11, R11 ;  /* 0x000000000b0b72ca */ /* 0x000fe400000e0000 */
[----:B------:R-:W-:Y:S02]  /*15360*/  R2UR UR15, R21 ;  /* 0x00000000150f72ca */ /* 0x000fe400000e0000 */
[----:B------:R-:W-:Y:S02]  /*15370*/  R2UR UR23, R9 ;  /* 0x00000000091772ca */ /* 0x000fe400000e0000 */
[----:B0-----:R-:W-:Y:S01]  /*15380*/  SHF.R.U32.HI R10, RZ, 0x7, R8 ;  /* 0x00000007ff0a7819 */ /* 0x001fe20000011608 */
[----:B------:R-:W-:-:S04]  /*15390*/  IMAD R8, R13, 0x600, R7 ;  /* 0x000006000d087824 */ /* 0x000fc800078e0207 */
[----:B------:R-:W-:Y:S01]  /*153a0*/  VIADD R15, R10, 0x8 ;  /* 0x000000080a0f7836 */ /* 0x000fe20000000000 */
[C---:B------:R-:W-:Y:S01]  /*153b0*/  R2UR UR26, R8.reuse ;  /* 0x00000000081a72ca */ /* 0x040fe200000e0000 */
[C---:B------:R-:W-:Y:S02]  /*153c0*/  VIADD R24, R8.reuse, 0x400 ;  /* 0x0000040008187836 */ /* 0x040fe40000000000 */
[C---:B------:R-:W-:Y:S01]  /*153d0*/  VIADD R20, R8.reuse, 0x2 ;  /* 0x0000000208147836 */ /* 0x040fe20000000000 */
[----:B------:R0:W-:Y:S01]  /*153e0*/  BAR.SYNC.DEFER_BLOCKING R15, 0x100 ;  /* 0x0004000f0000751d */ /* 0x0001e20000010000 */
[----:B------:R-:W-:Y:S01]  /*153f0*/  VIADD R10, R8, 0x200 ;  /* 0x00000200080a7836 */ /* 0x000fe20000000000 */
[----:B------:R-:W-:Y:S02]  /*15400*/  R2UR UR18, R24 ;  /* 0x00000000181272ca */ /* 0x000fe400000e0000 */
[----:B------:R-:W-:Y:S01]  /*15410*/  R2UR UR6, R20 ;  /* 0x00000000140672ca */ /* 0x000fe200000e0000 */
[----:B------:R-:W-:Y:S01]  /*15420*/  VIADD R20, R8, 0x202 ;  /* 0x0000020208147836 */ /* 0x000fe20000000000 */
[----:B------:R-:W-:Y:S01]  /*15430*/  R2UR UR10, R10 ;  /* 0x000000000a0a72ca */ /* 0x000fe200000e0000 */
[----:B------:R-:W-:-:S03]  /*15440*/  VIADD R8, R8, 0x402 ;  /* 0x0000040208087836 */ /* 0x000fc60000000000 */
[----:B------:R-:W-:Y:S02]  /*15450*/  R2UR UR14, R20 ;  /* 0x00000000140e72ca */ /* 0x000fe400000e0000 */
[----:B------:R-:W-:Y:S01]  /*15460*/  R2UR UR22, R8 ;  /* 0x00000000081672ca */ /* 0x000fe200000e0000 */
        /* <DEDUP_REMOVED lines=21> */
.L_x_1734:
[----:B------:R-:W-:Y:S01]  /*155c0*/  SHF.L.U32 R8, R168, 0x1f, RZ ;  /* 0x0000001fa8087819 */ /* 0x000fe200000006ff */
[----:B------:R-:W-:-:S04]  /*155d0*/  IMAD R9, R23, 0x8, R16 ;  /* 0x0000000817097824 */ /* 0x000fc800078e0210 */
[----:B------:R0:W1:Y:S01]  /*155e0*/  SYNCS.PHASECHK.TRANS64.TRYWAIT P1, [R9+URZ+0x22850], R8 ;  /* 0x02285008090075a7 */ /* 0x000062000802017f */
[----:B------:R-:W-:Y:S05]  /*155f0*/  @!P0 BRA `(.L_x_1735) ;  /* 0x0000000000048947 */ /* 0x000fea0003800000 */
[----:B------:R-:W-:Y:S01]  /*15600*/  BPT.TRAP 0x1 ;  /* 0x000000040000795c */ /* 0x000fe20000300000 */
.L_x_1735:
[----:B-1----:R-:W-:Y:S05]  /*15610*/  @P1 BRA `(.L_x_1733) ;  /* 0x0000000000081947 */ /* 0x002fea0003800000 */
[----:B------:R-:W1:Y:S02]  /*15620*/  SYNCS.PHASECHK.TRANS64.TRYWAIT P1, [R9+URZ+0x22850], R8 ;  /* 0x02285008090075a7 */ /* 0x000e64000802017f */
[----:B-1----:R-:W-:Y:S05]  /*15630*/  @!P1 BRA `(.L_x_1736) ;  /* 0x0000015800c09947 */ /* 0x002fea0003800000 */
.L_x_1733:
[----:B01----:R-:W-:Y:S01]  /*15640*/  VIADD R8, R16, 0x400 ;  /* 0x0000040010087836 */ /* 0x003fe20000000000 */
[----:B------:R-:W-:Y:S05]  /*15650*/  WARPSYNC.ALL ;  /* 0x0000000000007948 */ /* 0x000fea0003800000 */
[----:B------:R-:W-:Y:S01]  /*15660*/  SHF.R.U32.HI R8, RZ, 0x4, R8 ;  /* 0x00000004ff087819 */ /* 0x000fe20000011608 */
[----:B------:R-:W-:Y:S01]  /*15670*/  IMAD.MOV.U32 R9, RZ, RZ, 0x40000040 ;  /* 0x40000040ff097424 */ /* 0x000fe200078e00ff */
[----:B------:R-:W-:Y:S01]  /*15680*/  WARPGROUP.ARRIVE ;  /* 0x00000000000079c5 */ /* 0x000fe20000000000 */
[----:B------:R-:W-:Y:S01]  /*15690*/  IMAD.MOV.U32 R11, RZ, RZ, 0x40000040 ;  /* 0x40000040ff0b7424 */ /* 0x000fe200078e00ff */
[----:B------:R-:W-:-:S04]  /*156a0*/  LOP3.LUT R8, R8, 0x3fff, RZ, 0xc0, !PT ;  /* 0x00003fff08087812 */ /* 0x000fc800078ec0ff */
[----:B------:R-:W0:Y:S01]  /*156b0*/  S2R R15, SR_TID.X ;  /* 0x00000000000f7919 */ /* 0x000e220000002100 */
[----:B------:R-:W-:Y:S01]  /*156c0*/  R2UR UR7, R9 ;  /* 0x00000000090772ca */ /* 0x000fe200000e0000 */
[----:B------:R-:W-:Y:S01]  /*156d0*/  IMAD.MOV.U32 R9, RZ, RZ, 0x40000040 ;  /* 0x40000040ff097424 */ /* 0x000fe200078e00ff */
[----:B------:R-:W-:-:S05]  /*156e0*/  LOP3.LUT R8, R8, 0x10000, RZ, 0xfc, !PT ;  /* 0x0001000008087812 */ /* 0x000fca00078efcff */
[----:B------:R-:W-:-:S04]  /*156f0*/  IMAD R8, R23, 0x400, R8 ;  /* 0x0000040017087824 */ /* 0x000fc800078e0208 */
[C---:B------:R-:W-:Y:S01]  /*15700*/  VIADD R10, R8.reuse, 0x2 ;  /* 0x00000002080a7836 */ /* 0x040fe20000000000 */
[----:B------:R-:W-:-:S13]  /*15710*/  R2UR UR6, R8 ;  /* 0x00000000080672ca */ /* 0x000fda00000e0000 */
[----:B------:R-:W-:Y:S01]  /*15720*/  QGMMA.64x128x32.F32.E4M3.E4M3 R88, R164, gdesc[UR4], R88, gsb0 ;  /* 0x01e00004a4587df3 */ /* 0x000fe20008000858 */
[----:B------:R-:W-:Y:S01]  /*15730*/  R2UR UR6, R10 ;  /* 0x000000000a0672ca */ /* 0x000fe200000e0000 */
[C---:B------:R-:W-:Y:S01]  /*15740*/  VIADD R10, R8.reuse, 0x4 ;  /* 0x00000004080a7836 */ /* 0x040fe20000000000 */
[----:B------:R-:W-:Y:S01]  /*15750*/  R2UR UR7, R11 ;  /* 0x000000000b0772ca */ /* 0x000fe200000e0000 */
[----:B------:R-:W-:Y:S02]  /*15760*/  IMAD.MOV.U32 R11, RZ, RZ, 0x40000040 ;  /* 0x40000040ff0b7424 */ /* 0x000fe400078e00ff */
[----:B------:R-:W-:Y:S01]  /*15770*/  VIADD R8, R8, 0x6 ;  /* 0x0000000608087836 */ /* 0x000fe20000000000 */
[----:B0-----:R-:W-:Y:S01]  /*15780*/  SHF.R.U32.HI R15, RZ, 0x7, R15 ;  /* 0x00000007ff0f7819 */ /* 0x001fe2000001160f */
[----:B------:R-:W-:Y:S02]  /*15790*/  WARPGROUP.DEPBAR.LE gsb0, 0x0 ;  /* 0x00008000000079c5 */ /* 0x000fe40000010000 */
[----:B------:R-:W-:-:S06]  /*157a0*/  WARPGROUP.ARRIVE ;  /* 0x00000000000079c5 */ /* 0x000fcc0000000000 */
[----:B------:R-:W-:Y:S01]  /*157b0*/  QGMMA.64x128x32.F32.E4M3.E4M3 R88, R160, gdesc[UR4], R88, gsb0 ;  /* 0x01e00004a0587df3 */ /* 0x000fe20008000858 */
[----:B------:R-:W-:Y:S02]  /*157c0*/  R2UR UR6, R10 ;  /* 0x000000000a0672ca */ /* 0x000fe400000e0000 */
[----:B------:R-:W-:Y:S01]  /*157d0*/  R2UR UR7, R11 ;  /* 0x000000000b0772ca */ /* 0x000fe200000e0000 */
[----:B------:R-:W-:Y:S02]  /*157e0*/  WARPGROUP.DEPBAR.LE gsb0, 0x0 ;  /* 0x00008000000079c5 */ /* 0x000fe40000010000 */
[----:B------:R-:W-:-:S10]  /*157f0*/  WARPGROUP.ARRIVE ;  /* 0x00000000000079c5 */ /* 0x000fd40000000000 */
[----:B------:R-:W-:Y:S01]  /*15800*/  QGMMA.64x128x32.F32.E4M3.E4M3 R88, R156, gdesc[UR4], R88, gsb0 ;  /* 0x01e000049c587df3 */ /* 0x000fe20008000858 */
[----:B------:R-:W-:Y:S02]  /*15810*/  R2UR UR6, R8 ;  /* 0x00000000080672ca */ /* 0x000fe400000e0000 */
[----:B------:R-:W-:Y:S02]  /*15820*/  R2UR UR7, R9 ;  /* 0x00000000090772ca */ /* 0x000fe400000e0000 */
[----:B------:R-:W-:Y:S01]  /*15830*/  IADD3 R8, -R15, 0xb, RZ ;  /* 0x0000000b0f087810 */ /* 0x000fe20007ffe1ff */
[----:B------:R-:W-:Y:S02]  /*15840*/  WARPGROUP.DEPBAR.LE gsb0, 0x0 ;  /* 0x00008000000079c5 */ /* 0x000fe40000010000 */
[----:B------:R-:W-:-:S08]  /*15850*/  WARPGROUP.ARRIVE ;  /* 0x00000000000079c5 */ /* 0x000fd00000000000 */
[----:B------:R-:W-:Y:S03]  /*15860*/  QGMMA.64x128x32.F32.E4M3.E4M3 R88, R152, gdesc[UR4], R88, gsb0 ;  /* 0x01e0000498587df3 */ /* 0x000fe60008000858 */
[----:B------:R-:W-:Y:S02]  /*15870*/  WARPGROUP.DEPBAR.LE gsb0, 0x0 ;  /* 0x00008000000079c5 */ /* 0x000fe40000010000 */
[----:B------:R0:W-:Y:S06]  /*15880*/  BAR.ARV R8, 0x100 ;  /* 0x000400080000751d */ /* 0x0001ec0000002000 */
[----:B------:R-:W-:Y:S05]  /*15890*/  @!P0 BRA `(.L_x_1737) ;  /* 0x0000000000048947 */ /* 0x000fea0003800000 */
[----:B------:R-:W-:Y:S01]  /*158a0*/  BPT.TRAP 0x1 ;  /* 0x000000040000795c */ /* 0x000fe20000300000 */
.L_x_1737:
[----:B------:R-:W-:Y:S01]  /*158b0*/  ISETP.NE.AND P1, PT, R193, 0x1, PT ;  /* 0x00000001c100780c */ /* 0x000fe20003f25270 */
[----:B------:R-:W-:Y:S01]  /*158c0*/  IMAD.IADD R11, R198, 0x1, R178 ;  /* 0x00000001c60b7824 */ /* 0x000fe200078e02b2 */
[----:B------:R-:W-:Y:S01]  /*158d0*/  LOP3.LUT P3, RZ, R17, 0x4, RZ, 0xc0, !PT ;  /* 0x0000000411ff7812 */ /* 0x000fe2000786c0ff */
[----:B------:R-:W-:Y:S01]  /*158e0*/  IMAD.SHL.U32 R10, R6, 0x80, RZ ;  /* 0x00000080060a7824 */ /* 0x000fe200078e00ff */
[----:B------:R-:W-:Y:S02]  /*158f0*/  UMOV UR34, UR30 ;  /* 0x0000001e00227c82 */ /* 0x000fe40008000000 */
[----:B------:R-:W-:Y:S02]  /*15900*/  ULOP3.LUT UR6, URZ, UR34, URZ, 0x33, !UPT ;  /* 0x000000223f067292 */ /* 0x000fe4000f8e333f */
[----:B------:R-:W-:-:S04]  /*15910*/  IADD3 R20, -R171, 0x1, -R10 ;  /* 0x00000001ab147810 */ /* 0x000fc80007ffe90a */
[----:B------:R-:W-:Y:S01]  /*15920*/  IADD3 R20, -R170, R20, R172 ;  /* 0x00000014aa147210 */ /* 0x000fe20007ffe1ac */
[----:B------:R-:W1:Y:S04]  /*15930*/  @P1 LDC R9, c[0x0][0x44c] ;  /* 0x00011300ff091b82 */ /* 0x000e680000000800 */
[C---:B------:R-:W-:Y:S02]  /*15940*/  VIADD R15, R20.reuse, UR33 ;  /* 0x00000021140f7c36 */ /* 0x040fe40008000000 */
[----:B------:R-:W-:Y:S02]  /*15950*/  VIADD R20, R20, UR6 ;  /* 0x0000000614147c36 */ /* 0x000fe40008000000 */
[----:B0-----:R-:W0:Y:S01]  /*15960*/  @P1 LDC R8, c[0x0][0x450] ;  /* 0x00011400ff081b82 */ /* 0x001e220000000800 */
[----:B-1----:R-:W-:-:S05]  /*15970*/  @P1 IMAD.HI.U32 R9, R11, R9, RZ ;  /* 0x000000090b091227 */ /* 0x002fca00078e00ff */
[----:B0-----:R-:W-:Y:S01]  /*15980*/  @P1 SHF.R.U32.HI R11, RZ, R8, R9 ;  /* 0x00000008ff0b1219 */ /* 0x001fe20000011609 */
[----:B------:R-:W-:Y:S02]  /*15990*/  IMAD R8, R13, 0x8, R16 ;  /* 0x000000080d087824 */ /* 0x000fe400078e0210 */
[----:B------:R-:W-:Y:S02]  /*159a0*/  IMAD.U32 R9, RZ, RZ, UR38 ;  /* 0x00000026ff097e24 */ /* 0x000fe4000f8e00ff */
[----:B------:R-:W0:Y:S01]  /*159b0*/  SHFL.IDX PT, R153, R11, RZ, 0x1c1f ;  /* 0x001c1fff0b997589 */ /* 0x000e2200000e0000 */
[----:B------:R-:W-:-:S05]  /*159c0*/  VIADD R8, R8, 0x22840 ;  /* 0x0002284008087836 */ /* 0x000fca0000000000 */
[----:B------:R-:W-:-:S04]  /*159d0*/  PRMT R8, R9, 0x654, R8 ;  /* 0x0000065409087816 */ /* 0x000fc80000000008 */
[----:B------:R1:W-:Y:S01]  /*159e0*/  SYNCS.ARRIVE.TRANS64.RED.A1T0 RZ, [R8+URZ], RZ ;  /* 0x000000ff08ff79a7 */ /* 0x0003e2000810043f */
[--C-:B0-----:R-:W-:Y:S02]  /*159f0*/  IMAD.IADD R21, R15, 0x1, R153.reuse ;  /* 0x000000010f157824 */ /* 0x101fe400078e0299 */
[----:B------:R-:W-:Y:S01]  /*15a00*/  IMAD.IADD R152, R20, 0x1, R153 ;  /* 0x0000000114987824 */ /* 0x000fe200078e0299 */
[----:B-1----:R-:W-:Y:S06]  /*15a10*/  @!P3 BRA `(.L_x_1738) ;  /* 0x000000000058b947 */ /* 0x002fec0003800000 */
[----:B------:R-:W-:Y:S01]  /*15a20*/  IADD3 R153, -R170, R172, R153 ;  /* 0x000000acaa997210 */ /* 0x000fe20007ffe199 */
[----:B------:R-:W-:Y:S03]  /*15a30*/  BSSY B0, `(.L_x_1739) ;  /* 0x0000010000007945 */ /* 0x000fe60003800000 */
        /* <DEDUP_REMOVED lines=10> */
.L_x_1740:
[----:B------:R-:W-:-:S05]  /*15ae0*/  IMAD.U32 R154, RZ, RZ, UR29 ;  /* 0x0000001dff9a7e24 */ /* 0x000fca000f8e00ff */
[----:B------:R-:W-:-:S13]  /*15af0*/  ISETP.NE.AND P1, PT, R154, 0x1, PT ;  /* 0x000000019a00780c */ /* 0x000fda0003f25270 */
[----:B------:R-:W0:Y:S02]  /*15b00*/  @P1 LDC.64 R8, c[0x0][0x9e8] ;  /* 0x00027a00ff081b82 */ /* 0x000e240000000a00 */
[----:B0-----:R-:W-:-:S05]  /*15b10*/  @P1 IMAD.HI.U32 R8, R153, R8, RZ ;  /* 0x0000000899081227 */ /* 0x001fca00078e00ff */
[----:B------:R-:W-:-:S07]  /*15b20*/  @P1 SHF.R.U32.HI R153, RZ, R9, R8 ;  /* 0x00000009ff991219 */ /* 0x000fce0000011608 */
.L_x_1741:
[----:B------:R-:W-:Y:S05]  /*15b30*/  BSYNC B0 ;  /* 0x0000000000007941 */ /* 0x000fea0003800000 */
.L_x_1739:
[----:B------:R-:W-:-:S04]  /*15b40*/  IMAD R153, R153, R154, -R10 ;  /* 0x0000009a99997224 */ /* 0x000fc800078e0a0a */
[----:B------:R-:W-:-:S05]  /*15b50*/  IMAD.IADD R153, R153, 0x1, -R171 ;  /* 0x0000000199997824 */ /* 0x000fca00078e0aab */
[----:B------:R-:W-:Y:S02]  /*15b60*/  VIMNMX R152, R152, R153, !PT ;  /* 0x0000009998987248 */ /* 0x000fe40007fe0100 */
[----:B------:R-:W-:-:S07]  /*15b70*/  VIADDMNMX R21, R153, R154, R21, PT ;  /* 0x0000009a99157246 */ /* 0x000fce0003800115 */
.L_x_1738:
        /* <DEDUP_REMOVED lines=9> */
[----:B------:R-:W-:Y:S02]  /*15c10*/  ISETP.GT.AND P1, PT, R152, 0x9, P5 ;  /* 0x000000099800780c */ /* 0x000fe40002f24270 */
[C---:B------:R-:W-:Y:S02]  /*15c20*/  ISETP.LT.OR P2, PT, R21.reuse, 0x9, P2 ;  /* 0x000000091500780c */ /* 0x040fe40001741670 */
[----:B------:R-:W-:-:S02]  /*15c30*/  ISETP.LT.OR P1, PT, R21, 0xa, P1 ;  /* 0x0000000a1500780c */ /* 0x000fc40000f21670 */
[----:B------:R-:W-:Y:S01]  /*15c40*/  FSEL R28, R28, -INF , !P2 ;  /* 0xff8000001c1c7808 */ /* 0x000fe20005000000 */
[--C-:B0-----:R-:W-:Y:S01]  /*15c50*/  IMAD.IADD R15, R15, 0x1, R11.reuse ;  /* 0x000000010f0f7824 */ /* 0x101fe200078e020b */
[----:B------:R-:W-:Y:S01]  /*15c60*/  FSEL R29, R29, -INF , !P1 ;  /* 0xff8000001d1d7808 */ /* 0x000fe20004800000 */
[----:B------:R-:W-:Y:S01]  /*15c70*/  IMAD.IADD R20, R20, 0x1, R11 ;  /* 0x0000000114147824 */ /* 0x000fe200078e020b */
[C---:B------:R-:W-:Y:S02]  /*15c80*/  ISETP.GT.AND P2, PT, R152.reuse, 0x10, P5 ;  /* 0x000000109800780c */ /* 0x040fe40002f44270 */
        /* <DEDUP_REMOVED lines=82> */
[----:B------:R-:W-:Y:S01]  /*161b0*/  FSEL R85, R85, -INF , !P1 ;  /* 0xff80000055557808 */ /* 0x000fe20004800000 */
[----:B------:R-:W-:Y:S08]  /*161c0*/  @!P3 BRA `(.L_x_1742) ;  /* 0x000000000058b947 */ /* 0x000ff00003800000 */
        /* <DEDUP_REMOVED lines=12> */
.L_x_1744:
[----:B------:R-:W-:-:S05]  /*16290*/  IMAD.U32 R21, RZ, RZ, UR29 ;  /* 0x0000001dff157e24 */ /* 0x000fca000f8e00ff */
[----:B------:R-:W-:-:S13]  /*162a0*/  ISETP.NE.AND P1, PT, R21, 0x1, PT ;  /* 0x000000011500780c */ /* 0x000fda0003f25270 */
[----:B------:R-:W0:Y:S02]  /*162b0*/  @P1 LDC.64 R8, c[0x0][0x9e8] ;  /* 0x00027a00ff081b82 */ /* 0x000e240000000a00 */
[----:B0-----:R-:W-:-:S05]  /*162c0*/  @P1 IMAD.HI.U32 R8, R11, R8, RZ ;  /* 0x000000080b081227 */ /* 0x001fca00078e00ff */
[----:B------:R-:W-:-:S07]  /*162d0*/  @P1 SHF.R.U32.HI R11, RZ, R9, R8 ;  /* 0x00000009ff0b1219 */ /* 0x000fce0000011608 */
.L_x_1745:
[----:B------:R-:W-:Y:S05]  /*162e0*/  BSYNC B0 ;  /* 0x0000000000007941 */ /* 0x000fea0003800000 */
.L_x_1743:
[----:B------:R-:W-:-:S04]  /*162f0*/  IMAD R10, R11, R21, -R10 ;  /* 0x000000150b0a7224 */ /* 0x000fc800078e0a0a */
[----:B------:R-:W-:-:S05]  /*16300*/  IMAD.IADD R10, R10, 0x1, -R171 ;  /* 0x000000010a0a7824 */ /* 0x000fca00078e0aab */
[----:B------:R-:W-:Y:S02]  /*16310*/  VIMNMX R20, R20, R10, !PT ;  /* 0x0000000a14147248 */ /* 0x000fe40007fe0100 */
[----:B------:R-:W-:-:S07]  /*16320*/  VIADDMNMX R15, R10, R21, R15, PT ;  /* 0x000000150a0f7246 */ /* 0x000fce000380010f */
.L_x_1742:
[----:B------:R-:W-:Y:S02]  /*16330*/  FMNMX.FTZ R8, R24, R3, !PT ;  /* 0x0000000318087209 */ /* 0x000fe40007810000 */
[----:B------:R-:W-:Y:S02]  /*16340*/  ISETP.GT.AND P1, PT, R20, 0x1, P5 ;  /* 0x000000011400780c */ /* 0x000fe40002f24270 */
[----:B------:R-:W-:Y:S02]  /*16350*/  FMNMX.FTZ R8, R25, R8, !PT ;  /* 0x0000000819087209 */ /* 0x000fe40007810000 */
[----:B------:R-:W-:Y:S02]  /*16360*/  LOP3.LUT R17, R17, 0xbfffffff, RZ, 0xc0, !PT ;  /* 0xbfffffff11117812 */ /* 0x000fe400078ec0ff */
[----:B------:R-:W-:Y:S02]  /*16370*/  FMNMX.FTZ R8, R28, R8, !PT ;  /* 0x000000081c087209 */ /* 0x000fe40007810000 */
[----:B------:R-:W-:-:S02]  /*16380*/  ISETP.LT.OR P1, PT, R15, 0x2, P1 ;  /* 0x000000020f00780c */ /* 0x000fc40000f21670 */
[----:B------:R-:W-:Y:S02]  /*16390*/  FMNMX.FTZ R8, R29, R8, !PT ;  /* 0x000000081d087209 */ /* 0x000fe40007810000 */
[----:B------:R-:W-:Y:S02]  /*163a0*/  ISETP.GT.AND P2, PT, R20, 0x8, P5 ;  /* 0x000000081400780c */ /* 0x000fe40002f44270 */
[----:B------:R-:W-:Y:S02]  /*163b0*/  FMNMX.FTZ R8, R32, R8, !PT ;  /* 0x0000000820087209 */ /* 0x000fe40007810000 */
[----:B------:R-:W-:Y:S02]  /*163c0*/  @P0 LOP3.LUT R17, R17, 0x40000000, RZ, 0xfc, !PT ;  /* 0x4000000011110812 */ /* 0x000fe400078efcff */
[----:B------:R-:W-:Y:S02]  /*163d0*/  FMNMX.FTZ R8, R33, R8, !PT ;  /* 0x0000000821087209 */ /* 0x000fe40007810000 */
[----:B------:R-:W-:-:S02]  /*163e0*/  FSEL R27, R27, -INF , !P1 ;  /* 0xff8000001b1b7808 */ /* 0x000fc40004800000 */
[----:B------:R-:W-:Y:S02]  /*163f0*/  FMNMX.FTZ R8, R36, R8, !PT ;  /* 0x0000000824087209 */ /* 0x000fe40007810000 */
[C---:B------:R-:W-:Y:S02]  /*16400*/  ISETP.GT.AND P0, PT, R20.reuse, RZ, P5 ;  /* 0x000000ff1400720c */ /* 0x040fe40002f04270 */
[----:B------:R-:W-:Y:S02]  /*16410*/  FMNMX.FTZ R8, R37, R8, !PT ;  /* 0x0000000825087209 */ /* 0x000fe40007810000 */
[----:B------:R-:W-:Y:S02]  /*16420*/  ISETP.GT.AND P1, PT, R20, 0x9, P5 ;  /* 0x000000091400780c */ /* 0x000fe40002f24270 */
[----:B------:R-:W-:Y:S02]  /*16430*/  FMNMX.FTZ R8, R40, R8, !PT ;  /* 0x0000000828087209 */ /* 0x000fe40007810000 */
[----:B------:R-:W-:-:S02]  /*16440*/  ISETP.LT.OR P2, PT, R15, 0x9, P2 ;  /* 0x000000090f00780c */ /* 0x000fc40001741670 */
[----:B------:R-:W-:Y:S02]  /*16450*/  FMNMX.FTZ R8, R41, R8, !PT ;  /* 0x0000000829087209 */ /* 0x000fe40007810000 */
[C---:B------:R-:W-:Y:S02]  /*16460*/  ISETP.LT.OR P0, PT, R15.reuse, 0x1, P0 ;  /* 0x000000010f00780c */ /* 0x040fe40000701670 */
        /* <DEDUP_REMOVED lines=9> */
[----:B------:R-:W-:-:S02]  /*16500*/  FSEL R31, R31, -INF , !P1 ;  /* 0xff8000001f1f7808 */ /* 0x000fc40004800000 */
[----:B------:R-:W-:Y:S02]  /*16510*/  FMNMX.FTZ R8, R53, R8, !PT ;  /* 0x0000000835087209 */ /* 0x000fe40007810000 */
[----:B------:R-:W-:Y:S02]  /*16520*/  ISETP.GT.AND P1, PT, R20, 0x11, P5 ;  /* 0x000000111400780c */ /* 0x000fe40002f24270 */
[----:B------:R-:W-:Y:S02]  /*16530*/  FMNMX.FTZ R8, R56, R8, !PT ;  /* 0x0000000838087209 */ /* 0x000fe40007810000 */
[----:B------:R-:W-:Y:S02]  /*16540*/  ISETP.LT.OR P2, PT, R15, 0x11, P2 ;  /* 0x000000110f00780c */ /* 0x000fe40001741670 */
[----:B------:R-:W-:Y:S02]  /*16550*/  FMNMX.FTZ R8, R57, R8, !PT ;  /* 0x0000000839087209 */ /* 0x000fe40007810000 */
[----:B------:R-:W-:-:S02]  /*16560*/  FMNMX.FTZ R10, R26, R5, !PT ;  /* 0x000000051a0a7209 */ /* 0x000fc40007810000 */
[----:B------:R-:W-:Y:S02]  /*16570*/  FMNMX.FTZ R8, R60, R8, !PT ;  /* 0x000000083c087209 */ /* 0x000fe40007810000 */
[----:B------:R-:W-:Y:S02]  /*16580*/  ISETP.LT.OR P1, PT, R15, 0x12, P1 ;  /* 0x000000120f00780c */ /* 0x000fe40000f21670 */
[----:B------:R-:W-:Y:S02]  /*16590*/  FMNMX.FTZ R8, R61, R8, !PT ;  /* 0x000000083d087209 */ /* 0x000fe40007810000 */
[----:B------:R-:W-:Y:S02]  /*165a0*/  FSEL R34, R34, -INF , !P2 ;  /* 0xff80000022227808 */ /* 0x000fe40005000000 */
[----:B------:R-:W-:Y:S02]  /*165b0*/  FMNMX.FTZ R8, R64, R8, !PT ;  /* 0x0000000840087209 */ /* 0x000fe40007810000 */
[----:B------:R-:W-:-:S02]  /*165c0*/  ISETP.GT.AND P2, PT, R20, 0x18, P5 ;  /* 0x000000181400780c */ /* 0x000fc40002f44270 */
[----:B------:R-:W-:Y:S02]  /*165d0*/  FMNMX.FTZ R8, R65, R8, !PT ;  /* 0x0000000841087209 */ /* 0x000fe40007810000 */
[----:B------:R-:W-:Y:S02]  /*165e0*/  FMNMX.FTZ R10, R27, R10, !PT ;  /* 0x0000000a1b0a7209 */ /* 0x000fe40007810000 */
[----:B------:R-:W-:Y:S02]  /*165f0*/  FMNMX.FTZ R8, R68, R8, !PT ;  /* 0x0000000844087209 */ /* 0x000fe40007810000 */
[----:B------:R-:W-:Y:S02]  /*16600*/  FSEL R35, R35, -INF , !P1 ;  /* 0xff80000023237808 */ /* 0x000fe40004800000 */
[----:B------:R-:W-:Y:S02]  /*16610*/  FMNMX.FTZ R8, R69, R8, !PT ;  /* 0x0000000845087209 */ /* 0x000fe40007810000 */
[----:B------:R-:W-:-:S02]  /*16620*/  ISETP.GT.AND P1, PT, R20, 0x19, P5 ;  /* 0x000000191400780c */ /* 0x000fc40002f24270 */
[----:B------:R-:W-:Y:S02]  /*16630*/  FMNMX.FTZ R8, R72, R8, !PT ;  /* 0x0000000848087209 */ /* 0x000fe40007810000 */
[----:B------:R-:W-:Y:S02]  /*16640*/  ISETP.LT.OR P2, PT, R15, 0x19, P2 ;  /* 0x000000190f00780c */ /* 0x000fe40001741670 */
[----:B------:R-:W-:Y:S02]  /*16650*/  FMNMX.FTZ R8, R73, R8, !PT ;  /* 0x0000000849087209 */ /* 0x000fe40007810000 */
[----:B------:R-:W-:Y:S02]  /*16660*/  FMNMX.FTZ R10, R30, R10, !PT ;  /* 0x0000000a1e0a7209 */ /* 0x000fe40007810000 */
[----:B------:R-:W-:Y:S02]  /*16670*/  FMNMX.FTZ R8, R76, R8, !PT ;  /* 0x000000084c087209 */ /* 0x000fe40007810000 */
[----:B------:R-:W-:-:S02]  /*16680*/  ISETP.LT.OR P1, PT, R15, 0x1a, P1 ;  /* 0x0000001a0f00780c */ /* 0x000fc40000f21670 */
[----:B------:R-:W-:Y:S02]  /*16690*/  FMNMX.FTZ R8, R77, R8, !PT ;  /* 0x000000084d087209 */ /* 0x000fe40007810000 */
[----:B------:R-:W-:Y:S02]  /*166a0*/  FSEL R38, R38, -INF , !P2 ;  /* 0xff80000026267808 */ /* 0x000fe40005000000 */
[----:B------:R-:W-:Y:S02]  /*166b0*/  FMNMX.FTZ R8, R80, R8, !PT ;  /* 0x0000000850087209 */ /* 0x000fe40007810000 */
[----:B------:R-:W-:Y:S02]  /*166c0*/  ISETP.GT.AND P2, PT, R20, 0x20, P5 ;  /* 0x000000201400780c */ /* 0x000fe40002f44270 */
[----:B------:R-:W-:Y:S02]  /*166d0*/  FMNMX.FTZ R8, R81, R8, !PT ;  /* 0x0000000851087209 */ /* 0x000fe40007810000 */
[----:B------:R-:W-:-:S02]  /*166e0*/  FMNMX.FTZ R10, R31, R10, !PT ;  /* 0x0000000a1f0a7209 */ /* 0x000fc40007810000 */
[----:B------:R-:W-:Y:S02]  /*166f0*/  FMNMX.FTZ R8, R84, R8, !PT ;  /* 0x0000000854087209 */ /* 0x000fe40007810000 */
[----:B------:R-:W-:Y:S02]  /*16700*/  FSEL R39, R39, -INF , !P1 ;  /* 0xff80000027277808 */ /* 0x000fe40004800000 */
[----:B------:R-:W-:Y:S02]  /*16710*/  ISETP.GT.AND P1, PT, R20, 0x21, P5 ;  /* 0x000000211400780c */ /* 0x000fe40002f24270 */
[----:B------:R-:W-:Y:S02]  /*16720*/  ISETP.LT.OR P2, PT, R15, 0x21, P2 ;  /* 0x000000210f00780c */ /* 0x000fe40001741670 */
[----:B------:R-:W-:Y:S02]  /*16730*/  FMNMX.FTZ R10, R34, R10, !PT ;  /* 0x0000000a220a7209 */ /* 0x000fe40007810000 */
[----:B------:R-:W-:-:S02]  /*16740*/  FMNMX.FTZ R8, R85, R8, !PT ;  /* 0x0000000855087209 */ /* 0x000fc40007810000 */
[----:B------:R-:W-:Y:S02]  /*16750*/  ISETP.LT.OR P1, PT, R15, 0x22, P1 ;  /* 0x000000220f00780c */ /* 0x000fe40000f21670 */
[----:B------:R-:W-:Y:S01]  /*16760*/  FSEL R42, R42, -INF , !P2 ;  /* 0xff8000002a2a7808 */ /* 0x000fe20005000000 */
[----:B------:R-:W0:Y:S01]  /*16770*/  SHFL.BFLY PT, R9, R8, 0x2, 0x1f ;  /* 0x0c401f0008097f89 */ /* 0x000e2200000e0000 */
[----:B------:R-:W-:Y:S02]  /*16780*/  FMNMX.FTZ R10, R35, R10, !PT ;  /* 0x0000000a230a7209 */ /* 0x000fe40007810000 */
[----:B------:R-:W-:Y:S02]  /*16790*/  ISETP.GT.AND P2, PT, R20, 0x28, P5 ;  /* 0x000000281400780c */ /* 0x000fe40002f44270 */
[----:B------:R-:W-:Y:S02]  /*167a0*/  FSEL R43, R43, -INF , !P1 ;  /* 0xff8000002b2b7808 */ /* 0x000fe40004800000 */
[----:B------:R-:W-:-:S02]  /*167b0*/  FMNMX.FTZ R10, R38, R10, !PT ;  /* 0x0000000a260a7209 */ /* 0x000fc40007810000 */
[----:B------:R-:W-:Y:S02]  /*167c0*/  ISETP.GT.AND P1, PT, R20, 0x29, P5 ;  /* 0x000000291400780c */ /* 0x000fe40002f24270 */
[----:B------:R-:W-:Y:S02]  /*167d0*/  ISETP.LT.OR P2, PT, R15, 0x29, P2 ;  /* 0x000000290f00780c */ /* 0x000fe40001741670 */
[----:B------:R-:W-:Y:S02]  /*167e0*/  FMNMX.FTZ R10, R39, R10, !PT ;  /* 0x0000000a270a7209 */ /* 0x000fe40007810000 */
[----:B------:R-:W-:Y:S02]  /*167f0*/  ISETP.LT.OR P1, PT, R15, 0x2a, P1 ;  /* 0x0000002a0f00780c */ /* 0x000fe40000f21670 */
[----:B------:R-:W-:Y:S02]  /*16800*/  FSEL R46, R46, -INF , !P2 ;  /* 0xff8000002e2e7808 */ /* 0x000fe40005000000 */
[----:B------:R-:W-:-:S02]  /*16810*/  ISETP.GT.AND P2, PT, R20, 0x30, P5 ;  /* 0x000000301400780c */ /* 0x000fc40002f44270 */
[----:B------:R-:W-:Y:S02]  /*16820*/  FMNMX.FTZ R10, R42, R10, !PT ;  /* 0x0000000a2a0a7209 */ /* 0x000fe40007810000 */
[----:B------:R-:W-:Y:S02]  /*16830*/  FSEL R47, R47, -INF , !P1 ;  /* 0xff8000002f2f7808 */ /* 0x000fe40004800000 */
[----:B------:R-:W-:Y:S02]  /*16840*/  ISETP.GT.AND P1, PT, R20, 0x31, P5 ;  /* 0x000000311400780c */ /* 0x000fe40002f24270 */
[----:B------:R-:W-:Y:S02]  /*16850*/  ISETP.LT.OR P2, PT, R15, 0x31, P2 ;  /* 0x000000310f00780c */ /* 0x000fe40001741670 */
[----:B------:R-:W-:Y:S02]  /*16860*/  FMNMX.FTZ R10, R43, R10, !PT ;  /* 0x0000000a2b0a7209 */ /* 0x000fe40007810000 */
[----:B------:R-:W-:-:S02]  /*16870*/  ISETP.LT.OR P1, PT, R15, 0x32, P1 ;  /* 0x000000320f00780c */ /* 0x000fc40000f21670 */
[----:B------:R-:W-:Y:S02]  /*16880*/  FSEL R50, R50, -INF , !P2 ;  /* 0xff80000032327808 */ /* 0x000fe40005000000 */
[----:B------:R-:W-:Y:S02]  /*16890*/  ISETP.GT.AND P2, PT, R20, 0x38, P5 ;  /* 0x000000381400780c */ /* 0x000fe40002f44270 */
[----:B------:R-:W-:Y:S02]  /*168a0*/  FMNMX.FTZ R10, R46, R10, !PT ;  /* 0x0000000a2e0a7209 */ /* 0x000fe40007810000 */
[----:B------:R-:W-:Y:S02]  /*168b0*/  FSEL R51, R51, -INF , !P1 ;  /* 0xff80000033337808 */ /* 0x000fe40004800000 */
[----:B------:R-:W-:Y:S02]  /*168c0*/  ISETP.GT.AND P1, PT, R20, 0x39, P5 ;  /* 0x000000391400780c */ /* 0x000fe40002f24270 */
[----:B------:R-:W-:-:S02]  /*168d0*/  ISETP.LT.OR P2, PT, R15, 0x39, P2 ;  /* 0x000000390f00780c */ /* 0x000fc40001741670 */
[----:B------:R-:W-:Y:S02]  /*168e0*/  FMNMX.FTZ R10, R47, R10, !PT ;  /* 0x0000000a2f0a7209 */ /* 0x000fe40007810000 */
[----:B------:R-:W-:Y:S02]  /*168f0*/  ISETP.LT.OR P1, PT, R15, 0x3a, P1 ;  /* 0x0000003a0f00780c */ /* 0x000fe40000f21670 */
[----:B------:R-:W-:Y:S02]  /*16900*/  FSEL R54, R54, -INF , !P2 ;  /* 0xff80000036367808 */ /* 0x000fe40005000000 */
[----:B0-----:R-:W-:Y:S02]  /*16910*/  FMNMX.FTZ R8, R8, R9, !PT ;  /* 0x0000000908087209 */ /* 0x001fe40007810000 */
[----:B------:R-:W-:Y:S02]  /*16920*/  ISETP.GT.AND P2, PT, R20, 0x40, P5 ;  /* 0x000000401400780c */ /* 0x000fe40002f44270 */
[----:B------:R-:W-:Y:S01]  /*16930*/  FMNMX.FTZ R10, R50, R10, !PT ;  /* 0x0000000a320a7209 */ /* 0x000fe20007810000 */
[----:B------:R-:W0:Y:S01]  /*16940*/  SHFL.BFLY PT, R9, R8, 0x1, 0x1f ;  /* 0x0c201f0008097f89 */ /* 0x000e2200000e0000 */
[----:B------:R-:W-:-:S02]  /*16950*/  FSEL R55, R55, -INF , !P1 ;  /* 0xff80000037377808 */ /* 0x000fc40004800000 */
[----:B------:R-:W-:Y:S02]  /*16960*/  ISETP.GT.AND P1, PT, R20, 0x41, P5 ;  /* 0x000000411400780c */ /* 0x000fe40002f24270 */
[----:B------:R-:W-:Y:S02]  /*16970*/  ISETP.LT.OR P2, PT, R15, 0x41, P2 ;  /* 0x000000410f00780c */ /* 0x000fe40001741670 */
[----:B------:R-:W-:Y:S02]  /*16980*/  FMNMX.FTZ R10, R51, R10, !PT ;  /* 0x0000000a330a7209 */ /* 0x000fe40007810000 */
[----:B------:R-:W-:Y:S02]  /*16990*/  ISETP.LT.OR P1, PT, R15, 0x42, P1 ;  /* 0x000000420f00780c */ /* 0x000fe40000f21670 */
[----:B------:R-:W-:Y:S02]  /*169a0*/  FSEL R58, R58, -INF , !P2 ;  /* 0xff8000003a3a7808 */ /* 0x000fe40005000000 */
[----:B------:R-:W-:-:S02]  /*169b0*/  FMNMX.FTZ R10, R54, R10, !PT ;  /* 0x0000000a360a7209 */ /* 0x000fc40007810000 */
[C---:B------:R-:W-:Y:S02]  /*169c0*/  ISETP.GT.AND P2, PT, R20.reuse, 0x48, P5 ;  /* 0x000000481400780c */ /* 0x040fe40002f44270 */
[----:B------:R-:W-:Y:S02]  /*169d0*/  FSEL R59, R59, -INF , !P1 ;  /* 0xff8000003b3b7808 */ /* 0x000fe40004800000 */
[----:B------:R-:W-:Y:S02]  /*169e0*/  FMNMX.FTZ R10, R55, R10, !PT ;  /* 0x0000000a370a7209 */ /* 0x000fe40007810000 */
[C---:B------:R-:W-:Y:S02]  /*169f0*/  ISETP.GT.AND P1, PT, R20.reuse, 0x49, P5 ;  /* 0x000000491400780c */ /* 0x040fe40002f24270 */
[----:B------:R-:W-:Y:S02]  /*16a00*/  ISETP.LT.OR P2, PT, R15, 0x49, P2 ;  /* 0x000000490f00780c */ /* 0x000fe40001741670 */
[----:B------:R-:W-:-:S02]  /*16a10*/  ISETP.GT.AND P4, PT, R20, 0x68, P5 ;  /* 0x000000681400780c */ /* 0x000fc40002f84270 */
[----:B------:R-:W-:Y:S02]  /*16a20*/  FMNMX.FTZ R10, R58, R10, !PT ;  /* 0x0000000a3a0a7209 */ /* 0x000fe40007810000 */
[C---:B------:R-:W-:Y:S02]  /*16a30*/  ISETP.LT.OR P1, PT, R15.reuse, 0x4a, P1 ;  /* 0x0000004a0f00780c */ /* 0x040fe40000f21670 */
[----:B------:R-:W-:Y:S02]  /*16a40*/  FSEL R62, R62, -INF , !P2 ;  /* 0xff8000003e3e7808 */ /* 0x000fe40005000000 */
[----:B------:R-:W-:Y:S02]  /*16a50*/  ISETP.LT.OR P4, PT, R15, 0x69, P4 ;  /* 0x000000690f00780c */ /* 0x000fe40002781670 */
[----:B------:R-:W-:Y:S02]  /*16a60*/  ISETP.GT.AND P2, PT, R20, 0x50, P5 ;  /* 0x000000501400780c */ /* 0x000fe40002f44270 */
[----:B------:R-:W-:-:S02]  /*16a70*/  FMNMX.FTZ R10, R59, R10, !PT ;  /* 0x0000000a3b0a7209 */ /* 0x000fc40007810000 */
[----:B------:R-:W-:Y:S02]  /*16a80*/  FSEL R63, R63, -INF , !P1 ;  /* 0xff8000003f3f7808 */ /* 0x000fe40004800000 */
[----:B------:R-:W-:Y:S02]  /*16a90*/  ISETP.GT.AND P1, PT, R20, 0x51, P5 ;  /* 0x000000511400780c */ /* 0x000fe40002f24270 */
[C---:B------:R-:W-:Y:S02]  /*16aa0*/  ISETP.LT.OR P2, PT, R15.reuse, 0x51, P2 ;  /* 0x000000510f00780c */ /* 0x040fe40001741670 */
[----:B------:R-:W-:Y:S02]  /*16ab0*/  FMNMX.FTZ R10, R62, R10, !PT ;  /* 0x0000000a3e0a7209 */ /* 0x000fe40007810000 */
[----:B------:R-:W-:Y:S02]  /*16ac0*/  ISETP.LT.OR P1, PT, R15, 0x52, P1 ;  /* 0x000000520f00780c */ /* 0x000fe40000f21670 */
[----:B------:R-:W-:-:S02]  /*16ad0*/  FSEL R66, R66, -INF , !P2 ;  /* 0xff80000042427808 */ /* 0x000fc40005000000 */
[----:B------:R-:W-:Y:S02]  /*16ae0*/  LOP3.LUT R17, R17, 0xfffffffd, RZ, 0xc0, !PT ;  /* 0xfffffffd11117812 */ /* 0x000fe400078ec0ff */
[C---:B------:R-:W-:Y:S02]  /*16af0*/  ISETP.GT.AND P2, PT, R20.reuse, 0x58, P5 ;  /* 0x000000581400780c */ /* 0x040fe40002f44270 */
[----:B------:R-:W-:Y:S02]  /*16b00*/  ISETP.GT.AND P6, PT, R20, 0x69, P5 ;  /* 0x000000691400780c */ /* 0x000fe40002fc4270 */
[----:B0-----:R-:W-:Y:S02]  /*16b10*/  FMNMX.FTZ R8, R8, R9, !PT ;  /* 0x0000000908087209 */ /* 0x001fe40007810000 */
[----:B------:R-:W-:Y:S02]  /*16b20*/  FMNMX.FTZ R10, R63, R10, !PT ;  /* 0x0000000a3f0a7209 */ /* 0x000fe40007810000 */
[----:B------:R-:W-:-:S02]  /*16b30*/  FSEL R67, R67, -INF , !P1 ;  /* 0xff80000043437808 */ /* 0x000fc40004800000 */
[----:B------:R-:W-:Y:S02]  /*16b40*/  @P4 LOP3.LUT R17, R17, 0x2, RZ, 0xfc, !PT ;  /* 0x0000000211114812 */ /* 0x000fe400078efcff */
[----:B------:R-:W-:Y:S02]  /*16b50*/  ISETP.GT.AND P1, PT, R20, 0x59, P5 ;  /* 0x000000591400780c */ /* 0x000fe40002f24270 */
[C---:B------:R-:W-:Y:S02]  /*16b60*/  ISETP.LT.OR P2, PT, R15.reuse, 0x59, P2 ;  /* 0x000000590f00780c */ /* 0x040fe40001741670 */
[----:B------:R-:W-:Y:S02]  /*16b70*/  ISETP.LT.OR P4, PT, R15, 0x6a, P6 ;  /* 0x0000006a0f00780c */ /* 0x000fe40003781670 */
[----:B------:R-:W-:Y:S02]  /*16b80*/  FSETP.NEU.FTZ.AND P6, PT, R8, -INF , PT ;  /* 0xff8000000800780b */ /* 0x000fe40003fdd000 */
[----:B------:R-:W-:-:S02]  /*16b90*/  FMNMX.FTZ R10, R66, R10, !PT ;  /* 0x0000000a420a7209 */ /* 0x000fc40007810000 */
[----:B------:R-:W-:Y:S02]  /*16ba0*/  ISETP.LT.OR P1, PT, R15, 0x5a, P1 ;  /* 0x0000005a0f00780c */ /* 0x000fe40000f21670 */
[----:B------:R-:W-:Y:S02]  /*16bb0*/  FSEL R70, R70, -INF , !P2 ;  /* 0xff80000046467808 */ /* 0x000fe40005000000 */
[----:B------:R-:W-:Y:S02]  /*16bc0*/  ISETP.GT.AND P2, PT, R20, 0x60, P5 ;  /* 0x000000601400780c */ /* 0x000fe40002f44270 */
[----:B------:R-:W-:Y:S02]  /*16bd0*/  FSEL R9, R8, RZ, P6 ;  /* 0x000000ff08097208 */ /* 0x000fe40003000000 */
[----:B------:R-:W-:Y:S02]  /*16be0*/  FMNMX.FTZ R10, R67, R10, !PT ;  /* 0x0000000a430a7209 */ /* 0x000fe40007810000 */
[----:B------:R-:W-:Y:S01]  /*16bf0*/  FSEL R71, R71, -INF , !P1 ;  /* 0xff80000047477808 */ /* 0x000fe20004800000 */
[----:B------:R-:W-:-:S01]  /*16c00*/  FADD.FTZ R3, -R9, R3 ;  /* 0x0000000309037221 */ /* 0x000fc20000010100 */
[----:B------:R-:W-:Y:S01]  /*16c10*/  ISETP.GT.AND P1, PT, R20, 0x61, P5 ;  /* 0x000000611400780c */ /* 0x000fe20002f24270 */
[----:B------:R-:W-:-:S01]  /*16c20*/  FFMA.FTZ R9, R2, R8, -8 ;  /* 0xc100000002097423 */ /* 0x000fc20000010008 */
[----:B------:R-:W-:Y:S01]  /*16c30*/  ISETP.LT.OR P2, PT, R15, 0x61, P2 ;  /* 0x000000610f00780c */ /* 0x000fe20001741670 */
[----:B------:R-:W-:Y:S01]  /*16c40*/  FMUL.FTZ R3, R2, R3 ;  /* 0x0000000302037220 */ /* 0x000fe20000410000 */
[----:B------:R-:W-:-:S02]  /*16c50*/  FMNMX.FTZ R10, R70, R10, !PT ;  /* 0x0000000a460a7209 */ /* 0x000fc40007810000 */
[----:B------:R-:W-:Y:S02]  /*16c60*/  ISETP.LT.OR P1, PT, R15, 0x62, P1 ;  /* 0x000000620f00780c */ /* 0x000fe40000f21670 */
[----:B------:R-:W-:Y:S01]  /*16c70*/  FSEL R74, R74, -INF , !P2 ;  /* 0xff8000004a4a7808 */ /* 0x000fe20005000000 */
[----:B------:R-:W-:Y:S01]  /*16c80*/  MUFU.EX2 R3, R3 ;  /* 0x0000000300037308 */ /* 0x000fe20000000800 */
[----:B------:R-:W-:Y:S02]  /*16c90*/  FMNMX.FTZ R10, R71, R10, !PT ;  /* 0x0000000a470a7209 */ /* 0x000fe40007810000 */
[----:B------:R-:W-:Y:S02]  /*16ca0*/  FSEL R9, R9, RZ, P6 ;  /* 0x000000ff09097208 */ /* 0x000fe40003000000 */
[----:B------:R-:W-:Y:S02]  /*16cb0*/  FSEL R75, R75, -INF , !P1 ;  /* 0xff8000004b4b7808 */ /* 0x000fe40004800000 */
[----:B------:R-:W-:Y:S01]  /*16cc0*/  LOP3.LUT P6, RZ, R17, 0x2, RZ, 0xc0, !PT ;  /* 0x0000000211ff7812 */ /* 0x000fe200078cc0ff */
[----:B------:R-:W-:-:S01]  /*16cd0*/  FFMA.FTZ R24, R2, R24, -R9 ;  /* 0x0000001802187223 */ /* 0x000fc20000010809 */
[----:B------:R-:W-:Y:S01]  /*16ce0*/  FMNMX.FTZ R10, R74, R10, !PT ;  /* 0x0000000a4a0a7209 */ /* 0x000fe20007810000 */
[----:B------:R-:W-:-:S01]  /*16cf0*/  FFMA.FTZ R25, R2, R25, -R9 ;  /* 0x0000001902197223 */ /* 0x000fc20000010809 */
[----:B------:R-:W-:Y:S01]  /*16d00*/  ISETP.GT.AND P3, PT, R20, 0x70, P5 ;  /* 0x000000701400780c */ /* 0x000fe20002f64270 */
[----:B------:R-:W-:-:S01]  /*16d10*/  FFMA.FTZ R28, R2, R28, -R9 ;  /* 0x0000001c021c7223 */ /* 0x000fc20000010809 */
[----:B------:R-:W-:Y:S01]  /*16d20*/  FSEL R78, R78, -INF , !P6 ;  /* 0xff8000004e4e7808 */ /* 0x000fe20007000000 */
[----:B------:R-:W0:Y:S01]  /*16d30*/  MUFU.EX2 R24, R24 ;  /* 0x0000001800187308 */ /* 0x000e220000000800 */
[----:B------:R-:W-:Y:S01]  /*16d40*/  FMNMX.FTZ R10, R75, R10, !PT ;  /* 0x0000000a4b0a7209 */ /* 0x000fe20007810000 */
[--C-:B------:R-:W-:Y:S01]  /*16d50*/  FFMA.FTZ R29, R2, R29, -R9.reuse ;  /* 0x0000001d021d7223 */ /* 0x100fe20000010809 */
[----:B------:R-:W-:Y:S01]  /*16d60*/  ISETP.GT.AND P2, PT, R20, 0x71, P5 ;  /* 0x000000711400780c */ /* 0x000fe20002f44270 */
[C-C-:B------:R-:W-:Y:S01]  /*16d70*/  FFMA.FTZ R32, R2.reuse, R32, -R9.reuse ;  /* 0x0000002002207223 */ /* 0x140fe20000010809 */
[----:B------:R-:W-:Y:S01]  /*16d80*/  ISETP.LT.OR P3, PT, R15, 0x71, P3 ;  /* 0x000000710f00780c */ /* 0x000fe20001f61670 */
[--C-:B------:R-:W-:Y:S01]  /*16d90*/  FFMA.FTZ R33, R2, R33, -R9.reuse ;  /* 0x0000002102217223 */ /* 0x100fe20000010809 */
[----:B------:R-:W-:Y:S01]  /*16da0*/  FSEL R79, R79, -INF , !P4 ;  /* 0xff8000004f4f7808 */ /* 0x000fe20006000000 */
[----:B------:R-:W1:Y:S01]  /*16db0*/  MUFU.EX2 R25, R25 ;  /* 0x0000001900197308 */ /* 0x000e620000000800 */
[----:B------:R-:W-:Y:S01]  /*16dc0*/  FMNMX.FTZ R10, R78, R10, !PT ;  /* 0x0000000a4e0a7209 */ /* 0x000fe20007810000 */
[--C-:B------:R-:W-:Y:S01]  /*16dd0*/  FFMA.FTZ R36, R2, R36, -R9.reuse ;  /* 0x0000002402247223 */ /* 0x100fe20000010809 */
[----:B------:R-:W-:Y:S01]  /*16de0*/  ISETP.GT.AND P1, PT, R20, 0x78, P5 ;  /* 0x000000781400780c */ /* 0x000fe20002f24270 */
[C-C-:B------:R-:W-:Y:S01]  /*16df0*/  FFMA.FTZ R37, R2.reuse, R37, -R9.reuse ;  /* 0x0000002502257223 */ /* 0x140fe20000010809 */
[----:B------:R-:W-:Y:S01]  /*16e00*/  ISETP.LT.OR P2, PT, R15, 0x72, P2 ;  /* 0x000000720f00780c */ /* 0x000fe20001741670 */
[--C-:B------:R-:W-:Y:S01]  /*16e10*/  FFMA.FTZ R40, R2, R40, -R9.reuse ;  /* 0x0000002802287223 */ /* 0x100fe20000010809 */
[----:B------:R-:W-:Y:S01]  /*16e20*/  FSEL R82, R82, -INF , !P3 ;  /* 0xff80000052527808 */ /* 0x000fe20005800000 */
[----:B------:R-:W-:Y:S01]  /*16e30*/  MUFU.EX2 R28, R28 ;  /* 0x0000001c001c7308 */ /* 0x000fe20000000800 */
[----:B------:R-:W-:Y:S01]  /*16e40*/  FMNMX.FTZ R10, R79, R10, !PT ;  /* 0x0000000a4f0a7209 */ /* 0x000fe20007810000 */
[----:B0-----:R-:W-:Y:S01]  /*16e50*/  FFMA.FTZ R4, R3, R4, R24 ;  /* 0x0000000403047223 */ /* 0x001fe20000010018 */
[----:B------:R-:W-:Y:S01]  /*16e60*/  ISETP.GT.AND P5, PT, R20, 0x79, P5 ;  /* 0x000000791400780c */ /* 0x000fe20002fa4270 */
[C-C-:B------:R-:W-:Y:S01]  /*16e70*/  FFMA.FTZ R41, R2.reuse, R41, -R9.reuse ;  /* 0x0000002902297223 */ /* 0x140fe20000010809 */
[----:B------:R-:W-:Y:S01]  /*16e80*/  ISETP.LT.OR P1, PT, R15, 0x79, P1 ;  /* 0x000000790f00780c */ /* 0x000fe20000f21670 */
[--C-:B------:R-:W-:Y:S01]  /*16e90*/  FFMA.FTZ R44, R2, R44, -R9.reuse ;  /* 0x0000002c022c7223 */ /* 0x100fe20000010809 */
[----:B------:R-:W-:Y:S01]  /*16ea0*/  FSEL R83, R83, -INF , !P2 ;  /* 0xff80000053537808 */ /* 0x000fe20005000000 */
[----:B------:R-:W-:Y:S01]  /*16eb0*/  MUFU.EX2 R29, R29 ;  /* 0x0000001d001d7308 */ /* 0x000fe20000000800 */
[----:B------:R-:W-:Y:S01]  /*16ec0*/  FMNMX.FTZ R10, R82, R10, !PT ;  /* 0x0000000a520a7209 */ /* 0x000fe20007810000 */
[----:B-1----:R-:W-:Y:S01]  /*16ed0*/  FADD.FTZ R4, R25, R4 ;  /* 0x0000000419047221 */ /* 0x002fe20000010000 */
[----:B------:R-:W-:Y:S01]  /*16ee0*/  ISETP.LT.OR P5, PT, R15, 0x7a, P5 ;  /* 0x0000007a0f00780c */ /* 0x000fe20002fa1670 */
[--C-:B------:R-:W-:Y:S01]  /*16ef0*/  FFMA.FTZ R45, R2, R45, -R9.reuse ;  /* 0x0000002d022d7223 */ /* 0x100fe20000010809 */
[----:B------:R-:W-:Y:S01]  /*16f00*/  FSEL R86, R86, -INF , !P1 ;  /* 0xff80000056567808 */ /* 0x000fe20004800000 */
[C-C-:B------:R-:W-:Y:S01]  /*16f10*/  FFMA.FTZ R48, R2.reuse, R48, -R9.reuse ;  /* 0x0000003002307223 */ /* 0x140fe20000010809 */
[----:B------:R-:W-:Y:S01]  /*16f20*/  FMNMX.FTZ R10, R83, R10, !PT ;  /* 0x0000000a530a7209 */ /* 0x000fe20007810000 */
[----:B------:R-:W-:Y:S01]  /*16f30*/  MUFU.EX2 R32, R32 ;  /* 0x0000002000207308 */ /* 0x000fe20000000800 */
[----:B------:R-:W-:Y:S01]  /*16f40*/  FSEL R87, R87, -INF , !P5 ;  /* 0xff80000057577808 */ /* 0x000fe20006800000 */
[--C-:B------:R-:W-:Y:S01]  /*16f50*/  FFMA.FTZ R49, R2, R49, -R9.reuse ;  /* 0x0000003102317223 */ /* 0x100fe20000010809 */
[----:B------:R-:W-:Y:S01]  /*16f60*/  FMNMX.FTZ R10, R86, R10, !PT ;  /* 0x0000000a560a7209 */ /* 0x000fe20007810000 */
[C-C-:B------:R-:W-:Y:S01]  /*16f70*/  FFMA.FTZ R52, R2.reuse, R52, -R9.reuse ;  /* 0x0000003402347223 */ /* 0x140fe20000010809 */
[----:B------:R-:W-:-:S01]  /*16f80*/  FFMA.FTZ R53, R2, R53, -R9 ;  /* 0x0000003502357223 */ /* 0x000fc20000010809 */
[C-C-:B------:R-:W-:Y:S01]  /*16f90*/  FFMA.FTZ R56, R2.reuse, R56, -R9.reuse ;  /* 0x0000003802387223 */ /* 0x140fe20000010809 */
[----:B------:R-:W-:Y:S01]  /*16fa0*/  FMNMX.FTZ R10, R87, R10, !PT ;  /* 0x0000000a570a7209 */ /* 0x000fe20007810000 */
[----:B------:R-:W-:Y:S01]  /*16fb0*/  MUFU.EX2 R33, R33 ;  /* 0x0000002100217308 */ /* 0x000fe20000000800 */
[----:B------:R-:W-:-:S01]  /*16fc0*/  FFMA.FTZ R57, R2, R57, -R9 ;  /* 0x0000003902397223 */ /* 0x000fc20000010809 */
[C-C-:B------:R-:W-:Y:S01]  /*16fd0*/  FFMA.FTZ R60, R2.reuse, R60, -R9.reuse ;  /* 0x0000003c023c7223 */ /* 0x140fe20000010809 */
[----:B------:R-:W-:-:S01]  /*16fe0*/  FFMA.FTZ R61, R2, R61, -R9 ;  /* 0x0000003d023d7223 */ /* 0x000fc20000010809 */
[----:B------:R-:W0:Y:S01]  /*16ff0*/  SHFL.BFLY PT, R11, R10, 0x2, 0x1f ;  /* 0x0c401f000a0b7f89 */ /* 0x000e2200000e0000 */
        /* <DEDUP_REMOVED lines=14> */
[----:B------:R-:W-:-:S05]  /*170e0*/  LOP3.LUT P0, RZ, R17, 0x40000000, RZ, 0xc0, !PT ;  /* 0x4000000011ff7812 */ /* 0x000fca000780c0ff */
[----:B------:R-:W-:Y:S01]  /*170f0*/  MUFU.EX2 R40, R40 ;  /* 0x0000002800287308 */ /* 0x000fe20000000800 */
[----:B0-----:R-:W-:-:S07]  /*17100*/  FMNMX.FTZ R10, R10, R11, !PT ;  /* 0x0000000b0a0a7209 */ /* 0x001fce0007810000 */
[----:B------:R-:W-:Y:S01]  /*17110*/  MUFU.EX2 R41, R41 ;  /* 0x0000002900297308 */ /* 0x000fe20000000800 */
[----:B------:R-:W0:Y:S07]  /*17120*/  SHFL.BFLY PT, R11, R10, 0x1, 0x1f ;  /* 0x0c201f000a0b7f89 */ /* 0x000e2e00000e0000 */
[----:B------:R-:W-:Y:S08]  /*17130*/  MUFU.EX2 R44, R44 ;  /* 0x0000002c002c7308 */ /* 0x000ff00000000800 */
[----:B------:R-:W-:Y:S08]  /*17140*/  MUFU.EX2 R45, R45 ;  /* 0x0000002d002d7308 */ /* 0x000ff00000000800 */
[----:B------:R-:W-:Y:S01]  /*17150*/  MUFU.EX2 R48, R48 ;  /* 0x0000003000307308 */ /* 0x000fe20000000800 */
[----:B0-----:R-:W-:-:S04]  /*17160*/  FMNMX.FTZ R10, R10, R11, !PT ;  /* 0x0000000b0a0a7209 */ /* 0x001fc80007810000 */
[----:B------:R-:W-:-:S03]  /*17170*/  FSETP.NEU.FTZ.AND P1, PT, R10, -INF , PT ;  /* 0xff8000000a00780b */ /* 0x000fc60003f3d000 */
[----:B------:R-:W-:Y:S01]  /*17180*/  MUFU.EX2 R49, R49 ;  /* 0x0000003100317308 */ /* 0x000fe20000000800 */
[----:B------:R-:W-:-:S05]  /*17190*/  FSEL R11, R10, RZ, P1 ;  /* 0x000000ff0a0b7208 */ /* 0x000fca0000800000 */
[----:B------:R-:W-:Y:S01]  /*171a0*/  FADD.FTZ R5, -R11, R5 ;  /* 0x000000050b057221 */ /* 0x000fe20000010100 */
[----:B------:R-:W-:-:S01]  /*171b0*/  FFMA.FTZ R11, R2, R10, -8 ;  /* 0xc1000000020b7423 */ /* 0x000fc2000001000a */
[----:B------:R-:W-:Y:S02]  /*171c0*/  MUFU.EX2 R52, R52 ;  /* 0x0000003400347308 */ /* 0x000fe40000000800 */
[----:B------:R-:W-:Y:S02]  /*171d0*/  FMUL.FTZ R5, R2, R5 ;  /* 0x0000000502057220 */ /* 0x000fe40000410000 */
[----:B------:R-:W-:-:S04]  /*171e0*/  FSEL R11, R11, RZ, P1 ;  /* 0x000000ff0b0b7208 */ /* 0x000fc80000800000 */
        /* <DEDUP_REMOVED lines=40> */
[----:B------:R-:W1:Y:S01]  /*17470*/  MUFU.EX2 R34, R34 ;  /* 0x0000002200227308 */ /* 0x000e620000000800 */
[----:B--2---:R-:W-:-:S01]  /*17480*/  FADD.FTZ R4, R30, R15 ;  /* 0x0000000f1e047221 */ /* 0x004fc20000010000 */
[----:B------:R-:W-:Y:S01]  /*17490*/  FADD.FTZ R0, R32, R0 ;  /* 0x0000000020007221 */ /* 0x000fe20000010000 */
[----:B------:R-:W-:-:S03]  /*174a0*/  FFMA.FTZ R11, R2, R87, -R11 ;  /* 0x00000057020b7223 */ /* 0x000fc6000001080b */
        /* <DEDUP_REMOVED lines=102> */
.L_x_1746:
[----:B------:R-:W-:Y:S01]  /*17b10*/  IMAD R15, R23, 0x8, R16 ;  /* 0x00000008170f7824 */ /* 0x000fe200078e0210 */
[----:B------:R-:W-:Y:S01]  /*17b20*/  ISETP.GT.AND P1, PT, R6, R12, PT ;  /* 0x0000000c0600720c */ /* 0x000fe20003f24270 */
[----:B------:R-:W-:Y:S01]  /*17b30*/  IMAD.U32 R20, RZ, RZ, UR38 ;  /* 0x00000026ff147e24 */ /* 0x000fe2000f8e00ff */
[----:B------:R-:W-:Y:S01]  /*17b40*/  F2FP.SATFINITE.E4M3.F32.PACK_AB_MERGE_C R28, R29, R28, RZ ;  /* 0x0000001c1d1c723e */ /* 0x000fe200048070ff */
[----:B------:R-:W-:Y:S01]  /*17b50*/  VIADD R15, R15, 0x22860 ;  /* 0x000228600f0f7836 */ /* 0x000fe20000000000 */
[----:B------:R-:W-:Y:S01]  /*17b60*/  F2FP.SATFINITE.E4M3.F32.PACK_AB_MERGE_C R30, R31, R30, RZ ;  /* 0x0000001e1f1e723e */ /* 0x000fe200048070ff */
[-C--:B------:R-:W-:Y:S01]  /*17b70*/  FMUL.FTZ R88, R88, R3.reuse ;  /* 0x0000000358587220 */ /* 0x080fe20000410000 */
[----:B------:R-:W-:Y:S01]  /*17b80*/  F2FP.SATFINITE.E4M3.F32.PACK_AB_MERGE_C R36, R37, R36, RZ ;  /* 0x000000242524723e */ /* 0x000fe200048070ff */
[-C--:B------:R-:W-:Y:S01]  /*17b90*/  FMUL.FTZ R89, R89, R3.reuse ;  /* 0x0000000359597220 */ /* 0x080fe20000410000 */
[----:B------:R-:W-:Y:S01]  /*17ba0*/  PRMT R15, R20, 0x654, R15 ;  /* 0x00000654140f7816 */ /* 0x000fe2000000000f */
[-C--:B------:R-:W-:Y:S01]  /*17bb0*/  FMUL.FTZ R92, R92, R3.reuse ;  /* 0x000000035c5c7220 */ /* 0x080fe20000410000 */
[----:B------:R-:W-:Y:S01]  /*17bc0*/  F2FP.SATFINITE.E4M3.F32.PACK_AB_MERGE_C R38, R39, R38, RZ ;  /* 0x000000262726723e */ /* 0x000fe200048070ff */
[-C--:B------:R-:W-:Y:S01]  /*17bd0*/  FMUL.FTZ R93, R93, R3.reuse ;  /* 0x000000035d5d7220 */ /* 0x080fe20000410000 */
[----:B------:R-:W-:Y:S01]  /*17be0*/  F2FP.SATFINITE.E4M3.F32.PACK_AB_MERGE_C R44, R45, R44, RZ ;  /* 0x0000002c2d2c723e */ /* 0x000fe200048070ff */
[----:B------:R0:W-:Y:S01]  /*17bf0*/  SYNCS.ARRIVE.TRANS64.RED.A1T0 RZ, [R15+URZ], RZ ;  /* 0x000000ff0fff79a7 */ /* 0x0001e2000810043f */
        /* <DEDUP_REMOVED lines=92> */
[----:B0-----:R-:W-:Y:S06]  /*181c0*/  @P1 BRA `(.L_x_1747) ;  /* 0xffffffcc00ec1947 */ /* 0x001fec000383ffff */
[----:B------:R-:W-:Y:S02]  /*181d0*/  IMAD.MOV.U32 R5, RZ, RZ, R10 ;  /* 0x000000ffff057224 */ /* 0x000fe400078e000a */
[----:B------:R-:W-:Y:S02]  /*181e0*/  IMAD.MOV.U32 R3, RZ, RZ, R8 ;  /* 0x000000ffff037224 */ /* 0x000fe400078e0008 */
[----:B------:R-:W-:Y:S02]  /*181f0*/  IMAD.MOV.U32 R23, RZ, RZ, R13 ;  /* 0x000000ffff177224 */ /* 0x000fe400078e000d */
[----:B------:R-:W-:-:S07]  /*18200*/  IMAD.MOV.U32 R168, RZ, RZ, R14 ;  /* 0x000000ffffa87224 */ /* 0x000fce00078e000e */
.L_x_1727:
[----:B------:R-:W0:Y:S01]  /*18210*/  LDC R8, c[0x0][0x448] ;  /* 0x00011200ff087b82 */ /* 0x000e220000000800 */
[----:B------:R-:W-:Y:S02]  /*18220*/  LOP3.LUT R17, R17, 0xfffffffb, RZ, 0xc0, !PT ;  /* 0xfffffffb11117812 */ /* 0x000fe400078ec0ff */
[----:B------:R-:W-:-:S05]  /*18230*/  IADD3 R11, R172, 0x1, -R170 ;  /* 0x00000001ac0b7810 */ /* 0x000fca0007ffe8aa */
[----:B------:R-:W1:Y:S01]  /*18240*/  LDC R194, c[0x0][0x9e4] ;  /* 0x00027900ffc27b82 */ /* 0x000e620000000800 */
[----:B0-----:R-:W-:Y:S01]  /*18250*/  ISETP.NE.AND P1, PT, R8, 0x1, PT ;  /* 0x000000010800780c */ /* 0x001fe20003f25270 */
[----:B------:R-:W-:-:S12]  /*18260*/  VIADD R8, R178, 0x7f ;  /* 0x0000007fb2087836 */ /* 0x000fd80000000000 */
[----:B------:R-:W0:Y:S01]  /*18270*/  @P1 LDC R9, c[0x0][0x44c] ;  /* 0x00011300ff091b82 */ /* 0x000e220000000800 */
[----:B------:R-:W-:-:S04]  /*18280*/  @P1 LOP3.LUT R17, R17, 0x4, RZ, 0xfc, !PT ;  /* 0x0000000411111812 */ /* 0x000fc800078efcff */
[----:B------:R-:W-:-:S03]  /*18290*/  LOP3.LUT R17, R17, 0xfffffff7, RZ, 0xc0, !PT ;  /* 0xfffffff711117812 */ /* 0x000fc600078ec0ff */
[----:B------:R-:W2:Y:S01]  /*182a0*/  @P1 LDC R10, c[0x0][0x450] ;  /* 0x00011400ff0a1b82 */ /* 0x000ea20000000800 */
[----:B0-----:R-:W-:-:S05]  /*182b0*/  @P1 IMAD.HI.U32 R9, R8, R9, RZ ;  /* 0x0000000908091227 */ /* 0x001fca00078e00ff */
[----:B--2---:R-:W-:Y:S02]  /*182c0*/  @P1 SHF.R.U32.HI R8, RZ, R10, R9 ;  /* 0x0000000aff081219 */ /* 0x004fe40000011609 */
[----:B-1----:R-:W-:-:S03]  /*182d0*/  ISETP.GE.AND P1, PT, R194, 0x1, PT ;  /* 0x00000001c200780c */ /* 0x002fc60003f26270 */
[----:B------:R-:W-:-:S04]  /*182e0*/  IMAD.IADD R8, R11, 0x1, R8 ;  /* 0x000000010b087824 */ /* 0x000fc800078e0208 */
[----:B------:R-:W-:-:S06]  /*182f0*/  VIADD R10, R8, -UR34 ;  /* 0x80000022080a7c36 */ /* 0x000fcc0008000000 */
[----:B------:R-:W-:Y:S01]  /*18300*/  @P1 LOP3.LUT R17, R17, 0x8, RZ, 0xfc, !PT ;  /* 0x0000000811111812 */ /* 0x000fe200078efcff */
[----:B------:R-:W-:Y:S06]  /*18310*/  @!P1 BRA `(.L_x_1748) ;  /* 0x0000000000489947 */ /* 0x000fec0003800000 */
[----:B------:R-:W-:Y:S01]  /*18320*/  IMAD.MOV.U32 R11, RZ, RZ, R8 ;  /* 0x000000ffff0b7224 */ /* 0x000fe200078e0008 */
[----:B------:R-:W-:Y:S04]  /*18330*/  BSSY B0, `(.L_x_1749) ;  /* 0x000000e000007945 */ /* 0x000fe80003800000 */
        /* <DEDUP_REMOVED lines=9> */
.L_x_1750:
[----:B------:R-:W-:-:S13]  /*183d0*/  ISETP.NE.AND P1, PT, R194, 0x1, PT ;  /* 0x00000001c200780c */ /* 0x000fda0003f25270 */
[----:B------:R-:W0:Y:S02]  /*183e0*/  @P1 LDC.64 R8, c[0x0][0x9e8] ;  /* 0x00027a00ff081b82 */ /* 0x000e240000000a00 */
[----:B0-----:R-:W-:-:S05]  /*183f0*/  @P1 IMAD.HI.U32 R8, R11, R8, RZ ;  /* 0x000000080b081227 */ /* 0x001fca00078e00ff */
[----:B------:R-:W-:-:S07]  /*18400*/  @P1 SHF.R.U32.HI R11, RZ, R9, R8 ;  /* 0x00000009ff0b1219 */ /* 0x000fce0000011608 */
.L_x_1751:
[----:B------:R-:W-:Y:S05]  /*18410*/  BSYNC B0 ;  /* 0x0000000000007941 */ /* 0x000fea0003800000 */
.L_x_1749:
[----:B------:R-:W-:-:S05]  /*18420*/  IMAD R11, R11, R194, RZ ;  /* 0x000000c20b0b7224 */ /* 0x000fca00078e02ff */
[----:B------:R-:W-:-:S07]  /*18430*/  VIMNMX R10, R10, R11, !PT ;  /* 0x0000000b0a0a7248 */ /* 0x000fce0007fe0100 */
.L_x_1748:
[----:B------:R-:W-:-:S05]  /*18440*/  VIADD R10, R10, 0x7f ;  /* 0x0000007f0a0a7836 */ /* 0x000fca0000000000 */
[----:B------:R-:W-:-:S04]  /*18450*/  SHF.R.S32.HI R9, RZ, 0x1f, R10 ;  /* 0x0000001fff097819 */ /* 0x000fc8000001140a */
[----:B------:R-:W-:-:S04]  /*18460*/  LEA.HI R9, R9, R10, RZ, 0x7 ;  /* 0x0000000a09097211 */ /* 0x000fc800078f38ff */
[----:B------:R-:W-:-:S04]  /*18470*/  SHF.R.S32.HI R9, RZ, 0x7, R9 ;  /* 0x00000007ff097819 */ /* 0x000fc80000011409 */
[----:B------:R-:W-:-:S04]  /*18480*/  VIMNMX R12, R192, R9, !PT ;  /* 0x00000009c00c7248 */ /* 0x000fc80007fe0100 */
[----:B------:R-:W-:-:S13]  /*18490*/  ISETP.GE.AND P1, PT, R6, R12, PT ;  /* 0x0000000c0600720c */ /* 0x000fda0003f26270 */
[----:B------:R-:W-:Y:S05]  /*184a0*/  @!P1 BRA `(.L_x_1752) ;  /* 0x0000001c00f89947 */ /* 0x000fea0003800000 */
[----:B------:R-:W-:Y:S02]  /*184b0*/  IMAD.MOV.U32 R13, RZ, RZ, R5 ;  /* 0x000000ffff0d7224 */ /* 0x000fe400078e0005 */
[----:B------:R-:W-:Y:S02]  /*184c0*/  IMAD.MOV.U32 R14, RZ, RZ, R3 ;  /* 0x000000ffff0e7224 */ /* 0x000fe400078e0003 */
[----:B------:R-:W-:Y:S02]  /*184d0*/  IMAD.MOV.U32 R193, RZ, RZ, R168 ;  /* 0x000000ffffc17224 */ /* 0x000fe400078e00a8 */
[----:B------:R-:W-:-:S07]  /*184e0*/  IMAD.MOV.U32 R15, RZ, RZ, R23 ;  /* 0x000000ffff0f7224 */ /* 0x000fce00078e0017 */
.L_x_1764:
        /* <DEDUP_REMOVED lines=8> */
.L_x_1754:
[----:B------:R-:W-:Y:S01]  /*18570*/  VIADD R3, R15, 0x1 ;  /* 0x000000010f037836 */ /* 0x000fe20000000000 */
[----:B------:R-:W-:-:S04]  /*18580*/  SHF.L.U32 R8, R168, 0x1f, RZ ;  /* 0x0000001fa8087819 */ /* 0x000fc800000006ff */
[----:B------:R-:W-:-:S04]  /*18590*/  ISETP.NE.AND P2, PT, R3, 0x2, PT ;  /* 0x000000020300780c */ /* 0x000fc80003f45270 */
[----:B------:R-:W-:-:S05]  /*185a0*/  SEL R3, R3, RZ, P2 ;  /* 0x000000ff03037207 */ /* 0x000fca0001000000 */
[----:B------:R-:W-:-:S04]  /*185b0*/  IMAD R3, R3, 0x8, R16 ;  /* 0x0000000803037824 */ /* 0x000fc800078e0210 */
[----:B------:R0:W1:Y:S01]  /*185c0*/  SYNCS.PHASECHK.TRANS64.TRYWAIT P2, [R3+URZ+0x22830], R8 ;  /* 0x02283008030075a7 */ /* 0x000062000804017f */
[----:B------:R-:W-:Y:S05]  /*185d0*/  @!P0 BRA `(.L_x_1755) ;  /* 0x0000000000048947 */ /* 0x000fea0003800000 */
[----:B------:R-:W-:Y:S01]  /*185e0*/  BPT.TRAP 0x1 ;  /* 0x000000040000795c */ /* 0x000fe20000300000 */
.L_x_1755:
[----:B------:R-:W-:Y:S04]  /*185f0*/  BSSY B0, `(.L_x_1753) ;  /* 0x0000004000007945 */ /* 0x000fe80003800000 */
[----:B-1----:R-:W-:Y:S05]  /*18600*/  @P2 BRA `(.L_x_1756) ;  /* 0x0000000000082947 */ /* 0x002fea0003800000 */
[----:B------:R-:W1:Y:S02]  /*18610*/  SYNCS.PHASECHK.TRANS64.TRYWAIT P2, [R3+URZ+0x22830], R8 ;  /* 0x02283008030075a7 */ /* 0x000e64000804017f */
[----:B-1----:R-:W-:Y:S05]  /*18620*/  @!P2 BRA `(.L_x_1757) ;  /* 0x0000012800d8a947 */ /* 0x002fea0003800000 */
.L_x_1756:
[----:B------:R-:W-:Y:S05]  /*18630*/  BSYNC B0 ;  /* 0x0000000000007941 */ /* 0x000fea0003800000 */
.L_x_1753:
[----:B01----:R-:W0:Y:S01]  /*18640*/  S2R R3, SR_TID.X ;  /* 0x0000000000037919 */ /* 0x003e220000002100 */
[----:B------:R-:W-:Y:S01]  /*18650*/  VIADD R23, R15, 0x1 ;  /* 0x000000010f177836 */ /* 0x000fe20000000000 */
[----:B------:R-:W-:Y:S05]  /*18660*/  WARPSYNC.ALL ;  /* 0x0000000000007948 */ /* 0x000fea0003800000 */
[C---:B------:R-:W-:Y:S01]  /*18670*/  ISETP.NE.AND P2, PT, R23.reuse, 0x2, PT ;  /* 0x000000021700780c */ /* 0x040fe20003f45270 */
[----:B------:R-:W-:Y:S02]  /*18680*/  IMAD.MOV.U32 R9, RZ, RZ, -0x7fffffe0 ;  /* 0x80000020ff097424 */ /* 0x000fe400078e00ff */
[----:B------:R-:W-:Y:S01]  /*18690*/  IMAD.MOV.U32 R25, RZ, RZ, -0x7fffffe0 ;  /* 0x80000020ff197424 */ /* 0x000fe200078e00ff */
[----:B------:R-:W-:Y:S01]  /*186a0*/  SEL R23, R23, RZ, P2 ;  /* 0x000000ff17177207 */ /* 0x000fe20001000000 */
[----:B------:R-:W-:Y:S01]  /*186b0*/  IMAD.MOV.U32 R21, RZ, RZ, -0x7fffffe0 ;  /* 0x80000020ff157424 */ /* 0x000fe200078e00ff */
[----:B------:R-:W-:Y:S01]  /*186c0*/  R2UR UR27, R9 ;  /* 0x00000000091b72ca */ /* 0x000fe200000e0000 */
[----:B------:R-:W-:Y:S01]  /*186d0*/  IMAD.MOV.U32 R11, RZ, RZ, -0x7fffffe0 ;  /* 0x80000020ff0b7424 */ /* 0x000fe200078e00ff */
[----:B------:R-:W-:Y:S01]  /*186e0*/  R2UR UR19, R25 ;  /* 0x00000000191372ca */ /* 0x000fe200000e0000 */
[----:B------:R-:W-:Y:S01]  /*186f0*/  IMAD R8, R23, 0x600, R7 ;  /* 0x0000060017087824 */ /* 0x000fe200078e0207 */
[----:B------:R-:W-:-:S02]  /*18700*/  R2UR UR7, R21 ;  /* 0x00000000150772ca */ /* 0x000fc400000e0000 */
[----:B------:R-:W-:Y:S01]  /*18710*/  R2UR UR11, R11 ;  /* 0x000000000b0b72ca */ /* 0x000fe200000e0000 */
[C---:B------:R-:W-:Y:S01]  /*18720*/  VIADD R24, R8.reuse, 0x400 ;  /* 0x0000040008187836 */ /* 0x040fe20000000000 */
[C---:B------:R-:W-:Y:S01]  /*18730*/  R2UR UR26, R8.reuse ;  /* 0x00000000081a72ca */ /* 0x040fe200000e0000 */
[C---:B------:R-:W-:Y:S01]  /*18740*/  VIADD R20, R8.reuse, 0x2 ;  /* 0x0000000208147836 */ /* 0x040fe20000000000 */
[----:B------:R-:W-:Y:S01]  /*18750*/  R2UR UR15, R21 ;  /* 0x00000000150f72ca */ /* 0x000fe200000e0000 */
[----:B------:R-:W-:Y:S01]  /*18760*/  VIADD R10, R8, 0x200 ;  /* 0x00000200080a7836 */ /* 0x000fe20000000000 */
[----:B------:R-:W-:Y:S02]  /*18770*/  R2UR UR18, R24 ;  /* 0x00000000181272ca */ /* 0x000fe400000e0000 */
[----:B------:R-:W-:Y:S01]  /*18780*/  R2UR UR6, R20 ;  /* 0x00000000140672ca */ /* 0x000fe200000e0000 */
[----:B------:R-:W-:Y:S01]  /*18790*/  VIADD R20, R8, 0x202 ;  /* 0x0000020208147836 */ /* 0x000fe20000000000 */
[----:B------:R-:W-:Y:S01]  /*187a0*/  R2UR UR10, R10 ;  /* 0x000000000a0a72ca */ /* 0x000fe200000e0000 */
[----:B------:R-:W-:Y:S01]  /*187b0*/  VIADD R8, R8, 0x402 ;  /* 0x0000040208087836 */ /* 0x000fe20000000000 */
[----:B------:R-:W-:-:S02]  /*187c0*/  R2UR UR23, R9 ;  /* 0x00000000091772ca */ /* 0x000fc400000e0000 */
[----:B0-----:R-:W-:Y:S02]  /*187d0*/  SHF.R.U32.HI R3, RZ, 0x7, R3 ;  /* 0x00000007ff037819 */ /* 0x001fe40000011603 */
[----:B------:R-:W-:Y:S02]  /*187e0*/  R2UR UR14, R20 ;  /* 0x00000000140e72ca */ /* 0x000fe400000e0000 */
[----:B------:R-:W-:Y:S01]  /*187f0*/  R2UR UR22, R8 ;  /* 0x00000000081672ca */ /* 0x000fe200000e0000 */
[----:B------:R-:W-:-:S05]  /*18800*/  VIADD R3, R3, 0x8 ;  /* 0x0000000803037836 */ /* 0x000fca0000000000 */
        /* <DEDUP_REMOVED lines=22> */
.L_x_1759:
[----:B------:R-:W-:Y:S01]  /*18970*/  SHF.L.U32 R3, R193, 0x1f, RZ ;  /* 0x0000001fc1037819 */ /* 0x000fe200000006ff */
[----:B------:R-:W-:-:S04]  /*18980*/  IMAD R5, R15, 0x8, R16 ;  /* 0x000000080f057824 */ /* 0x000fc800078e0210 */
[----:B------:R0:W1:Y:S01]  /*18990*/  SYNCS.PHASECHK.TRANS64.TRYWAIT P1, [R5+URZ+0x22850], R3 ;  /* 0x02285003050075a7 */ /* 0x000062000802017f */
[----:B------:R-:W-:Y:S05]  /*189a0*/  @!P0 BRA `(.L_x_1760) ;  /* 0x0000000000048947 */ /* 0x000fea0003800000 */
[----:B------:R-:W-:Y:S01]  /*189b0*/  BPT.TRAP 0x1 ;  /* 0x000000040000795c */ /* 0x000fe20000300000 */
.L_x_1760:
[----:B-1----:R-:W-:Y:S05]  /*189c0*/  @P1 BRA `(.L_x_1758) ;  /* 0x0000000000081947 */ /* 0x002fea0003800000 */
[----:B------:R-:W1:Y:S02]  /*189d0*/  SYNCS.PHASECHK.TRANS64.TRYWAIT P1, [R5+URZ+0x22850], R3 ;  /* 0x02285003050075a7 */ /* 0x000e64000802017f */
[----:B-1----:R-:W-:Y:S05]  /*189e0*/  @!P1 BRA `(.L_x_1761) ;  /* 0x0000012400fc9947 */ /* 0x002fea0003800000 */
.L_x_1758:
        /* <DEDUP_REMOVED lines=20> */
[----:B0-----:R-:W-:-:S04]  /*18b30*/  SHF.R.U32.HI R20, RZ, 0x7, R20 ;  /* 0x00000007ff147819 */ /* 0x001fc80000011614 */
[----:B------:R-:W-:Y:S01]  /*18b40*/  IADD3 R3, -R20, 0xb, RZ ;  /* 0x0000000b14037810 */ /* 0x000fe20007ffe1ff */
        /* <DEDUP_REMOVED lines=17> */
.L_x_1762:
[----:B0-----:R-:W-:Y:S02]  /*18c60*/  IMAD R3, R23, 0x8, R16 ;  /* 0x0000000817037824 */ /* 0x001fe400078e0210 */
[----:B------:R-:W-:Y:S02]  /*18c70*/  IMAD.U32 R5, RZ, RZ, UR38 ;  /* 0x00000026ff057e24 */ /* 0x000fe4000f8e00ff */
        /* <DEDUP_REMOVED lines=40> */
[----:B------:R-:W-:Y:S01]  /*18f00*/  FFMA.FTZ R9, R2, R3, -8 ;  /* 0xc100000002097423 */ /* 0x000fe20000010003 */
[----:B------:R-:W-:-:S03]  /*18f10*/  FMNMX.FTZ R5, R27, R5, !PT ;  /* 0x000000051b057209 */ /* 0x000fc60007810000 */
        /* <DEDUP_REMOVED lines=50> */
[----:B------:R-:W-:-:S03]  /*19240*/  FFMA.FTZ R9, R2, R85, -R9 ;  /* 0x0000005502097223 */ /* 0x000fc60000010809 */
[----:B------:R-:W-:Y:S01]  /*19250*/  FMNMX.FTZ R5, R55, R5, !PT ;  /* 0x0000000537057209 */ /* 0x000fe20007810000 */
[----:B------:R-:W-:Y:S03]  /*19260*/  MUFU.EX2 R36, R36 ;  /* 0x0000002400247308 */ /* 0x000fe60000000800 */
[----:B------:R-:W-:-:S04]  /*19270*/  FMNMX.FTZ R5, R58, R5, !PT ;  /* 0x000000053a057209 */ /* 0x000fc80007810000 */
        /* <DEDUP_REMOVED lines=22> */
[----:B------:R-:W-:Y:S04]  /*193e0*/  MUFU.EX2 R52, R52 ;  /* 0x0000003400347308 */ /* 0x000fe80000000800 */
[----:B------:R-:W0:Y:S04]  /*193f0*/  SHFL.BFLY PT, R8, R5, 0x2, 0x1f ;  /* 0x0c401f0005087f89 */ /* 0x000e2800000e0000 */
[----:B------:R-:W-:Y:S08]  /*19400*/  MUFU.EX2 R53, R53 ;  /* 0x0000003500357308 */ /* 0x000ff00000000800 */
[----:B------:R-:W-:Y:S08]  /*19410*/  MUFU.EX2 R56, R56 ;  /* 0x0000003800387308 */ /* 0x000ff00000000800 */
[----:B------:R-:W-:Y:S01]  /*19420*/  MUFU.EX2 R57, R57 ;  /* 0x0000003900397308 */ /* 0x000fe20000000800 */
[----:B0-----:R-:W-:-:S07]  /*19430*/  FMNMX.FTZ R5, R5, R8, !PT ;  /* 0x0000000805057209 */ /* 0x001fce0007810000 */
[----:B------:R-:W-:Y:S01]  /*19440*/  MUFU.EX2 R60, R60 ;  /* 0x0000003c003c7308 */ /* 0x000fe20000000800 */
[----:B------:R-:W0:Y:S07]  /*19450*/  SHFL.BFLY PT, R8, R5, 0x1, 0x1f ;  /* 0x0c201f0005087f89 */ /* 0x000e2e00000e0000 */
[----:B------:R-:W-:Y:S08]  /*19460*/  MUFU.EX2 R61, R61 ;  /* 0x0000003d003d7308 */ /* 0x000ff00000000800 */
[----:B------:R-:W-:Y:S08]  /*19470*/  MUFU.EX2 R64, R64 ;  /* 0x0000004000407308 */ /* 0x000ff00000000800 */
[----:B------:R-:W-:Y:S01]  /*19480*/  MUFU.EX2 R65, R65 ;  /* 0x0000004100417308 */ /* 0x000fe20000000800 */
[----:B0-----:R-:W-:Y:S01]  /*19490*/  FMNMX.FTZ R5, R5, R8, !PT ;  /* 0x0000000805057209 */ /* 0x001fe20007810000 */
[----:B------:R-:W-:-:S04]  /*194a0*/  FADD.FTZ R8, -R3, R14 ;  /* 0x0000000e03087221 */ /* 0x000fc80000010100 */
[----:B------:R-:W-:Y:S01]  /*194b0*/  FADD.FTZ R10, -R5, R13 ;  /* 0x0000000d050a7221 */ /* 0x000fe20000010100 */
[----:B------:R-:W-:-:S01]  /*194c0*/  FFMA.FTZ R11, R2, R5, -8 ;  /* 0xc1000000020b7423 */ /* 0x000fc20000010005 */
[C---:B------:R-:W-:Y:S01]  /*194d0*/  FMUL.FTZ R8, R2.reuse, R8 ;  /* 0x0000000802087220 */ /* 0x040fe20000410000 */
[----:B------:R-:W-:Y:S01]  /*194e0*/  MUFU.EX2 R68, R68 ;  /* 0x0000004400447308 */ /* 0x000fe20000000800 */
[C---:B------:R-:W-:Y:S01]  /*194f0*/  FMUL.FTZ R10, R2.reuse, R10 ;  /* 0x0000000a020a7220 */ /* 0x040fe20000410000 */
        /* <DEDUP_REMOVED lines=23> */
[----:B0-----:R-:W-:-:S01]  /*19670*/  FFMA.FTZ R4, R8, R4, R24 ;  /* 0x0000000408047223 */ /* 0x001fc20000010018 */
[C-C-:B------:R-:W-:Y:S01]  /*19680*/  FFMA.FTZ R66, R2.reuse, R66, -R11.reuse ;  /* 0x0000004202427223 */ /* 0x140fe2000001080b */
[----:B------:R-:W-:-:S01]  /*19690*/  FFMA.FTZ R67, R2, R67, -R11 ;  /* 0x0000004302437223 */ /* 0x000fc2000001080b */
[----:B------:R-:W-:Y:S01]  /*196a0*/  FFMA.FTZ R70, R2, R70, -R11 ;  /* 0x0000004602467223 */ /* 0x000fe2000001080b */
[----:B------:R-:W-:-:S01]  /*196b0*/  FADD.FTZ R4, R25, R4 ;  /* 0x0000000419047221 */ /* 0x000fc20000010000 */
        /* <DEDUP_REMOVED lines=11> */
[----:B-1----:R-:W-:-:S07]  /*19770*/  FFMA.FTZ R0, R10, R0, R26 ;  /* 0x000000000a007223 */ /* 0x002fce000001001a */
[----:B------:R-:W1:Y:S01]  /*19780*/  MUFU.EX2 R31, R31 ;  /* 0x0000001f001f7308 */ /* 0x000e620000000800 */
[----:B0-----:R-:W-:-:S01]  /*19790*/  FADD.FTZ R13, R27, R0 ;  /* 0x000000001b0d7221 */ /* 0x001fc20000010000 */
[----:B------:R-:W-:-:S04]  /*197a0*/  FADD.FTZ R0, R28, R4 ;  /* 0x000000041c007221 */ /* 0x000fc80000010000 */
[----:B------:R-:W-:Y:S02]  /*197b0*/  FADD.FTZ R0, R29, R0 ;  /* 0x000000001d007221 */ /* 0x000fe40000010000 */
[----:B------:R-:W0:Y:S01]  /*197c0*/  MUFU.EX2 R34, R34 ;  /* 0x0000002200227308 */ /* 0x000e220000000800 */
[----:B--2---:R-:W-:-:S01]  /*197d0*/  FADD.FTZ R4, R30, R13 ;  /* 0x0000000d1e047221 */ /* 0x004fc20000010000 */
[----:B------:R-:W-:-:S04]  /*197e0*/  FADD.FTZ R0, R32, R0 ;  /* 0x0000000020007221 */ /* 0x000fc80000010000 */
[----:B------:R-:W-:Y:S02]  /*197f0*/  FADD.FTZ R0, R33, R0 ;  /* 0x0000000021007221 */ /* 0x000fe40000010000 */
        /* <DEDUP_REMOVED lines=34> */
[----:B------:R-:W-:-:S06]  /*19a20*/  FADD.FTZ R0, R68, R0 ;  /* 0x0000000044007221 */ /* 0x000fcc0000010000 */
        /* <DEDUP_REMOVED lines=54> */
[----:B-1----:R-:W-:-:S03]  /*19d90*/  FADD.FTZ R4, R9, R0 ;  /* 0x0000000009047221 */ /* 0x002fc60000010000 */
[----:B0-----:R-:W-:Y:S01]  /*19da0*/  FADD.FTZ R0, R11, R13 ;  /* 0x0000000d0b007221 */ /* 0x001fe20000010000 */
[----:B------:R-:W-:Y:S06]  /*19db0*/  @!P0 BRA `(.L_x_1763) ;  /* 0x0000000000048947 */ /* 0x000fec0003800000 */
[----:B------:R-:W-:Y:S01]  /*19dc0*/  BPT.TRAP 0x1 ;  /* 0x000000040000795c */ /* 0x000fe20000300000 */
.L_x_1763:
[----:B------:R-:W-:Y:S01]  /*19dd0*/  IMAD R13, R15, 0x8, R16 ;  /* 0x000000080f0d7824 */ /* 0x000fe200078e0210 */
[----:B------:R-:W-:Y:S01]  /*19de0*/  ISETP.GT.AND P1, PT, R6, R12, PT ;  /* 0x0000000c0600720c */ /* 0x000fe20003f24270 */
[----:B------:R-:W-:Y:S01]  /*19df0*/  IMAD.U32 R14, RZ, RZ, UR38 ;  /* 0x00000026ff0e7e24 */ /* 0x000fe2000f8e00ff */
[----:B------:R-:W-:Y:S01]  /*19e00*/  F2FP.SATFINITE.E4M3.F32.PACK_AB_MERGE_C R28, R29, R28, RZ ;  /* 0x0000001c1d1c723e */ /* 0x000fe200048070ff */
        /* <DEDUP_REMOVED lines=99> */
[----:B0-----:R-:W-:Y:S02]  /*1a440*/  IMAD.MOV.U32 R13, RZ, RZ, R5 ;  /* 0x000000ffff0d7224 */ /* 0x001fe400078e0005 */
[----:B------:R-:W-:Y:S02]  /*1a450*/  IMAD.MOV.U32 R14, RZ, RZ, R3 ;  /* 0x000000ffff0e7224 */ /* 0x000fe400078e0003 */
[----:B------:R-:W-:Y:S02]  /*1a460*/  IMAD.MOV.U32 R193, RZ, RZ, R168 ;  /* 0x000000ffffc17224 */ /* 0x000fe400078e00a8 */
[----:B------:R-:W-:Y:S01]  /*1a470*/  IMAD.MOV.U32 R15, RZ, RZ, R23 ;  /* 0x000000ffff0f7224 */ /* 0x000fe200078e0017 */
[----:B------:R-:W-:Y:S06]  /*1a480*/  @P1 BRA `(.L_x_1764) ;  /* 0xffffffe000181947 */ /* 0x000fec000383ffff */
.L_x_1752:
[----:B------:R-:W-:-:S13]  /*1a490*/  ISETP.GE.AND P1, PT, R6, R192, PT ;  /* 0x000000c00600720c */ /* 0x000fda0003f26270 */
[----:B------:R-:W-:Y:S05]  /*1a4a0*/  @!P1 BRA `(.L_x_1765) ;  /* 0x0000003000349947 */ /* 0x000fea0003800000 */
[----:B------:R-:W-:Y:S02]  /*1a4b0*/  IMAD.MOV.U32 R12, RZ, RZ, R5 ;  /* 0x000000ffff0c7224 */ /* 0x000fe400078e0005 */
[----:B------:R-:W-:Y:S02]  /*1a4c0*/  IMAD.MOV.U32 R13, RZ, RZ, R3 ;  /* 0x000000ffff0d7224 */ /* 0x000fe400078e0003 */
[----:B------:R-:W-:Y:S02]  /*1a4d0*/  IMAD.MOV.U32 R15, RZ, RZ, R168 ;  /* 0x000000ffff0f7224 */ /* 0x000fe400078e00a8 */
[----:B------:R-:W-:-:S07]  /*1a4e0*/  IMAD.MOV.U32 R14, RZ, RZ, R23 ;  /* 0x000000ffff0e7224 */ /* 0x000fce00078e0017 */
.L_x_1785:
        /* <DEDUP_REMOVED lines=8> */
.L_x_1767:
        /* <DEDUP_REMOVED lines=8> */
.L_x_1768:
[----:B------:R-:W-:Y:S04]  /*1a5f0*/  BSSY B0, `(.L_x_1766) ;  /* 0x0000004000007945 */ /* 0x000fe80003800000 */
[----:B-1----:R-:W-:Y:S05]  /*1a600*/  @P2 BRA `(.L_x_1769) ;  /* 0x0000000000082947 */ /* 0x002fea0003800000 */
[----:B------:R-:W1:Y:S02]  /*1a610*/  SYNCS.PHASECHK.TRANS64.TRYWAIT P2, [R3+URZ+0x22830], R8 ;  /* 0x02283008030075a7 */ /* 0x000e64000804017f */
[----:B-1----:R-:W-:Y:S05]  /*1a620*/  @!P2 BRA `(.L_x_1770) ;  /* 0x0000010c0000a947 */ /* 0x002fea0003800000 */
.L_x_1769:
[----:B------:R-:W-:Y:S05]  /*1a630*/  BSYNC B0 ;  /* 0x0000000000007941 */ /* 0x000fea0003800000 */
.L_x_1766:
        /* <DEDUP_REMOVED lines=51> */
.L_x_1772:
[----:B------:R-:W-:Y:S01]  /*1a970*/  SHF.L.U32 R3, R15, 0x1f, RZ ;  /* 0x0000001f0f037819 */ /* 0x000fe200000006ff */
[----:B------:R-:W-:-:S04]  /*1a980*/  IMAD R5, R14, 0x8, R16 ;  /* 0x000000080e057824 */ /* 0x000fc800078e0210 */
[----:B------:R0:W1:Y:S01]  /*1a990*/  SYNCS.PHASECHK.TRANS64.TRYWAIT P1, [R5+URZ+0x22850], R3 ;  /* 0x02285003050075a7 */ /* 0x000062000802017f */
[----:B------:R-:W-:Y:S05]  /*1a9a0*/  @!P0 BRA `(.L_x_1773) ;  /* 0x0000000000048947 */ /* 0x000fea0003800000 */
[----:B------:R-:W-:Y:S01]  /*1a9b0*/  BPT.TRAP 0x1 ;  /* 0x000000040000795c */ /* 0x000fe20000300000 */
.L_x_1773:
[----:B-1----:R-:W-:Y:S05]  /*1a9c0*/  @P1 BRA `(.L_x_1771) ;  /* 0x0000000000081947 */ /* 0x002fea0003800000 */
[----:B------:R-:W1:Y:S02]  /*1a9d0*/  SYNCS.PHASECHK.TRANS64.TRYWAIT P1, [R5+URZ+0x22850], R3 ;  /* 0x02285003050075a7 */ /* 0x000e64000802017f */
[----:B-1----:R-:W-:Y:S05]  /*1a9e0*/  @!P1 BRA `(.L_x_1774) ;  /* 0x0000010800249947 */ /* 0x002fea0003800000 */
.L_x_1771:
        /* <DEDUP_REMOVED lines=39> */
.L_x_1775:
[----:B0-----:R-:W0:Y:S01]  /*1ac60*/  LDC R3, c[0x0][0x448] ;  /* 0x00011200ff037b82 */ /* 0x001e220000000800 */
[----:B------:R-:W-:Y:S01]  /*1ac70*/  IMAD.IADD R5, R198, 0x1, R178 ;  /* 0x00000001c6057824 */ /* 0x000fe200078e02b2 */
[----:B------:R-:W-:Y:S01]  /*1ac80*/  ISETP.GE.AND P3, PT, R194, 0x1, PT ;  /* 0x00000001c200780c */ /* 0x000fe20003f66270 */
[----:B------:R-:W-:Y:S01]  /*1ac90*/  ULOP3.LUT UR6, URZ, UR32, URZ, 0x33, !UPT ;  /* 0x000000203f067292 */ /* 0x000fe2000f8e333f */
[----:B0-----:R-:W-:-:S13]  /*1aca0*/  ISETP.NE.AND P1, PT, R3, 0x1, PT ;  /* 0x000000010300780c */ /* 0x001fda0003f25270 */
[----:B------:R-:W0:Y:S08]  /*1acb0*/  @P1 LDC R8, c[0x0][0x44c] ;  /* 0x00011300ff081b82 */ /* 0x000e300000000800 */
[----:B------:R-:W1:Y:S01]  /*1acc0*/  @P1 LDC R3, c[0x0][0x450] ;  /* 0x00011400ff031b82 */ /* 0x000e620000000800 */
[----:B0-----:R-:W-:-:S05]  /*1acd0*/  @P1 IMAD.HI.U32 R8, R5, R8, RZ ;  /* 0x0000000805081227 */ /* 0x001fca00078e00ff */
[----:B-1----:R-:W-:Y:S01]  /*1ace0*/  @P1 SHF.R.U32.HI R5, RZ, R3, R8 ;  /* 0x00000003ff051219 */ /* 0x002fe20000011608 */
[----:B------:R-:W-:Y:S02]  /*1acf0*/  IMAD R3, R23, 0x8, R16 ;  /* 0x0000000817037824 */ /* 0x000fe400078e0210 */
[----:B------:R-:W-:Y:S02]  /*1ad00*/  IMAD.U32 R8, RZ, RZ, UR38 ;  /* 0x00000026ff087e24 */ /* 0x000fe4000f8e00ff */
[----:B------:R-:W-:Y:S01]  /*1ad10*/  VIADD R3, R3, 0x22840 ;  /* 0x0002284003037836 */ /* 0x000fe20000000000 */
[----:B------:R-:W0:Y:S04]  /*1ad20*/  SHFL.IDX PT, R21, R5, RZ, 0x1c1f ;  /* 0x001c1fff05157589 */ /* 0x000e2800000e0000 */
[----:B------:R-:W-:-:S04]  /*1ad30*/  PRMT R3, R8, 0x654, R3 ;  /* 0x0000065408037816 */ /* 0x000fc80000000003 */
[----:B------:R1:W-:Y:S02]  /*1ad40*/  SYNCS.ARRIVE.TRANS64.RED.A1T0 RZ, [R3+URZ], RZ ;  /* 0x000000ff03ff79a7 */ /* 0x0003e4000810043f */
[----:B-1----:R-:W-:-:S05]  /*1ad50*/  IMAD.SHL.U32 R3, R6, 0x80, RZ ;  /* 0x0000008006037824 */ /* 0x002fca00078e00ff */
[----:B------:R-:W-:-:S04]  /*1ad60*/  IADD3 R11, -R171, 0x1, -R3 ;  /* 0x00000001ab0b7810 */ /* 0x000fc80007ffe903 */
[----:B------:R-:W-:-:S05]  /*1ad70*/  IADD3 R11, -R170, R11, R172 ;  /* 0x0000000baa0b7210 */ /* 0x000fca0007ffe1ac */
[C---:B------:R-:W-:Y:S02]  /*1ad80*/  VIADD R10, R11.reuse, UR31 ;  /* 0x0000001f0b0a7c36 */ /* 0x040fe40008000000 */
[----:B------:R-:W-:Y:S02]  /*1ad90*/  VIADD R11, R11, UR6 ;  /* 0x000000060b0b7c36 */ /* 0x000fe40008000000 */
[--C-:B0-----:R-:W-:Y:S02]  /*1ada0*/  IMAD.IADD R15, R10, 0x1, R21.reuse ;  /* 0x000000010a0f7824 */ /* 0x101fe400078e0215 */
[----:B------:R-:W-:Y:S01]  /*1adb0*/  IMAD.IADD R20, R11, 0x1, R21 ;  /* 0x000000010b147824 */ /* 0x000fe200078e0215 */
[----:B------:R-:W-:Y:S06]  /*1adc0*/  @!P3 BRA `(.L_x_1776) ;  /* 0x000000000058b947 */ /* 0x000fec0003800000 */
        /* <DEDUP_REMOVED lines=12> */
.L_x_1778:
[----:B------:R-:W-:-:S05]  /*1ae90*/  IMAD.U32 R152, RZ, RZ, UR28 ;  /* 0x0000001cff987e24 */ /* 0x000fca000f8e00ff */
[----:B------:R-:W-:-:S13]  /*1aea0*/  ISETP.NE.AND P1, PT, R152, 0x1, PT ;  /* 0x000000019800780c */ /* 0x000fda0003f25270 */
[----:B------:R-:W0:Y:S02]  /*1aeb0*/  @P1 LDC.64 R8, c[0x0][0x9e8] ;  /* 0x00027a00ff081b82 */ /* 0x000e240000000a00 */
[----:B0-----:R-:W-:-:S05]  /*1aec0*/  @P1 IMAD.HI.U32 R8, R21, R8, RZ ;  /* 0x0000000815081227 */ /* 0x001fca00078e00ff */
[----:B------:R-:W-:-:S07]  /*1aed0*/  @P1 SHF.R.U32.HI R21, RZ, R9, R8 ;  /* 0x00000009ff151219 */ /* 0x000fce0000011608 */
.L_x_1779:
[----:B------:R-:W-:Y:S05]  /*1aee0*/  BSYNC B0 ;  /* 0x0000000000007941 */ /* 0x000fea0003800000 */
.L_x_1777:
[----:B------:R-:W-:-:S04]  /*1aef0*/  IMAD R21, R21, R152, -R3 ;  /* 0x0000009815157224 */ /* 0x000fc800078e0a03 */
[----:B------:R-:W-:-:S05]  /*1af00*/  IMAD.IADD R21, R21, 0x1, -R171 ;  /* 0x0000000115157824 */ /* 0x000fca00078e0aab */
[----:B------:R-:W-:Y:S02]  /*1af10*/  VIMNMX R20, R20, R21, !PT ;  /* 0x0000001514147248 */ /* 0x000fe40007fe0100 */
[----:B------:R-:W-:-:S07]  /*1af20*/  VIADDMNMX R15, R21, R152, R15, PT ;  /* 0x00000098150f7246 */ /* 0x000fce000380010f */
.L_x_1776:
        /* <DEDUP_REMOVED lines=113> */
.L_x_1782:
[----:B------:R-:W-:-:S05]  /*1b640*/  IMAD.U32 R15, RZ, RZ, UR28 ;  /* 0x0000001cff0f7e24 */ /* 0x000fca000f8e00ff */
[----:B------:R-:W-:-:S13]  /*1b650*/  ISETP.NE.AND P1, PT, R15, 0x1, PT ;  /* 0x000000010f00780c */ /* 0x000fda0003f25270 */
[----:B------:R-:W0:Y:S02]  /*1b660*/  @P1 LDC.64 R8, c[0x0][0x9e8] ;  /* 0x00027a00ff081b82 */ /* 0x000e240000000a00 */
[----:B0-----:R-:W-:-:S05]  /*1b670*/  @P1 IMAD.HI.U32 R8, R5, R8, RZ ;  /* 0x0000000805081227 */ /* 0x001fca00078e00ff */
[----:B------:R-:W-:-:S07]  /*1b680*/  @P1 SHF.R.U32.HI R5, RZ, R9, R8 ;  /* 0x00000009ff051219 */ /* 0x000fce0000011608 */
.L_x_1783:
[----:B------:R-:W-:Y:S05]  /*1b690*/  BSYNC B0 ;  /* 0x0000000000007941 */ /* 0x000fea0003800000 */
.L_x_1781:
[----:B------:R-:W-:-:S04]  /*1b6a0*/  IMAD R3, R5, R15, -R3 ;  /* 0x0000000f05037224 */ /* 0x000fc800078e0a03 */
[----:B------:R-:W-:-:S05]  /*1b6b0*/  IMAD.IADD R3, R3, 0x1, -R171 ;  /* 0x0000000103037824 */ /* 0x000fca00078e0aab */
[----:B------:R-:W-:Y:S02]  /*1b6c0*/  VIMNMX R11, R11, R3, !PT ;  /* 0x000000030b0b7248 */ /* 0x000fe40007fe0100 */
[----:B------:R-:W-:-:S07]  /*1b6d0*/  VIADDMNMX R10, R3, R15, R10, PT ;  /* 0x0000000f030a7246 */ /* 0x000fce000380010a */
.L_x_1780:
[----:B------:R-:W-:Y:S02]  /*1b6e0*/  FMNMX.FTZ R3, R24, R13, !PT ;  /* 0x0000000d18037209 */ /* 0x000fe40007810000 */
[----:B------:R-:W-:Y:S02]  /*1b6f0*/  ISETP.GT.AND P4, PT, R11, 0x68, P5 ;  /* 0x000000680b00780c */ /* 0x000fe40002f84270 */
[----:B------:R-:W-:Y:S02]  /*1b700*/  FMNMX.FTZ R3, R25, R3, !PT ;  /* 0x0000000319037209 */ /* 0x000fe40007810000 */
[----:B------:R-:W-:Y:S02]  /*1b710*/  ISETP.LT.OR P4, PT, R10, 0x69, P4 ;  /* 0x000000690a00780c */ /* 0x000fe40002781670 */
[----:B------:R-:W-:Y:S02]  /*1b720*/  FMNMX.FTZ R3, R28, R3, !PT ;  /* 0x000000031c037209 */ /* 0x000fe40007810000 */
[----:B------:R-:W-:-:S02]  /*1b730*/  LOP3.LUT R17, R17, 0xbfffffff, RZ, 0xc0, !PT ;  /* 0xbfffffff11117812 */ /* 0x000fc400078ec0ff */
[----:B------:R-:W-:Y:S02]  /*1b740*/  FMNMX.FTZ R3, R29, R3, !PT ;  /* 0x000000031d037209 */ /* 0x000fe40007810000 */
[----:B------:R-:W-:Y:S02]  /*1b750*/  @P0 LOP3.LUT R17, R17, 0x40000000, RZ, 0xfc, !PT ;  /* 0x4000000011110812 */ /* 0x000fe400078efcff */
[----:B------:R-:W-:Y:S02]  /*1b760*/  FMNMX.FTZ R3, R32, R3, !PT ;  /* 0x0000000320037209 */ /* 0x000fe40007810000 */
[----:B------:R-:W-:Y:S02]  /*1b770*/  ISETP.GT.AND P1, PT, R11, 0x1, P5 ;  /* 0x000000010b00780c */ /* 0x000fe40002f24270 */
[----:B------:R-:W-:Y:S02]  /*1b780*/  FMNMX.FTZ R3, R33, R3, !PT ;  /* 0x0000000321037209 */ /* 0x000fe40007810000 */
[----:B------:R-:W-:-:S02]  /*1b790*/  ISETP.LT.OR P1, PT, R10, 0x2, P1 ;  /* 0x000000020a00780c */ /* 0x000fc40000f21670 */
[----:B------:R-:W-:Y:S02]  /*1b7a0*/  FMNMX.FTZ R3, R36, R3, !PT ;  /* 0x0000000324037209 */ /* 0x000fe40007810000 */
[----:B------:R-:W-:Y:S02]  /*1b7b0*/  LOP3.LUT R17, R17, 0xfffffffd, RZ, 0xc0, !PT ;  /* 0xfffffffd11117812 */ /* 0x000fe400078ec0ff */
[----:B------:R-:W-:Y:S02]  /*1b7c0*/  FMNMX.FTZ R3, R37, R3, !PT ;  /* 0x0000000325037209 */ /* 0x000fe40007810000 */
[C---:B------:R-:W-:Y:S02]  /*1b7d0*/  ISETP.GT.AND P2, PT, R11.reuse, 0x8, P5 ;  /* 0x000000080b00780c */ /* 0x040fe40002f44270 */
[----:B------:R-:W-:Y:S02]  /*1b7e0*/  FMNMX.FTZ R3, R40, R3, !PT ;  /* 0x0000000328037209 */ /* 0x000fe40007810000 */
[----:B------:R-:W-:-:S02]  /*1b7f0*/  ISETP.GT.AND P6, PT, R11, 0x69, P5 ;  /* 0x000000690b00780c */ /* 0x000fc40002fc4270 */
[----:B------:R-:W-:Y:S02]  /*1b800*/  FMNMX.FTZ R3, R41, R3, !PT ;  /* 0x0000000329037209 */ /* 0x000fe40007810000 */
[----:B------:R-:W-:Y:S02]  /*1b810*/  FSEL R27, R27, -INF , !P1 ;  /* 0xff8000001b1b7808 */ /* 0x000fe40004800000 */
[----:B------:R-:W-:Y:S02]  /*1b820*/  FMNMX.FTZ R3, R44, R3, !PT ;  /* 0x000000032c037209 */ /* 0x000fe40007810000 */
[----:B------:R-:W-:Y:S02]  /*1b830*/  ISETP.GT.AND P0, PT, R11, RZ, P5 ;  /* 0x000000ff0b00720c */ /* 0x000fe40002f04270 */
[----:B------:R-:W-:Y:S02]  /*1b840*/  FMNMX.FTZ R3, R45, R3, !PT ;  /* 0x000000032d037209 */ /* 0x000fe40007810000 */
[----:B------:R-:W-:-:S02]  /*1b850*/  @P4 LOP3.LUT R17, R17, 0x2, RZ, 0xfc, !PT ;  /* 0x0000000211114812 */ /* 0x000fc400078efcff */
[----:B------:R-:W-:Y:S02]  /*1b860*/  FMNMX.FTZ R3, R48, R3, !PT ;  /* 0x0000000330037209 */ /* 0x000fe40007810000 */
[----:B------:R-:W-:Y:S02]  /*1b870*/  ISETP.GT.AND P1, PT, R11, 0x9, P5 ;  /* 0x000000090b00780c */ /* 0x000fe40002f24270 */
[----:B------:R-:W-:Y:S02]  /*1b880*/  FMNMX.FTZ R3, R49, R3, !PT ;  /* 0x0000000331037209 */ /* 0x000fe40007810000 */
[----:B------:R-:W-:Y:S02]  /*1b890*/  ISETP.LT.OR P2, PT, R10, 0x9, P2 ;  /* 0x000000090a00780c */ /* 0x000fe40001741670 */
[----:B------:R-:W-:Y:S02]  /*1b8a0*/  FMNMX.FTZ R3, R52, R3, !PT ;  /* 0x0000000334037209 */ /* 0x000fe40007810000 */
[----:B------:R-:W-:-:S02]  /*1b8b0*/  ISETP.LT.OR P4, PT, R10, 0x6a, P6 ;  /* 0x0000006a0a00780c */ /* 0x000fc40003781670 */
[----:B------:R-:W-:Y:S02]  /*1b8c0*/  FMNMX.FTZ R3, R53, R3, !PT ;  /* 0x0000000335037209 */ /* 0x000fe40007810000 */
[----:B------:R-:W-:Y:S02]  /*1b8d0*/  ISETP.LT.OR P0, PT, R10, 0x1, P0 ;  /* 0x000000010a00780c */ /* 0x000fe40000701670 */
        /* <DEDUP_REMOVED lines=13> */
[C---:B------:R-:W-:Y:S02]  /*1b9b0*/  ISETP.LT.OR P2, PT, R10.reuse, 0x11, P2 ;  /* 0x000000110a00780c */ /* 0x040fe40001741670 */
[----:B------:R-:W-:Y:S02]  /*1b9c0*/  FMNMX.FTZ R3, R69, R3, !PT ;  /* 0x0000000345037209 */ /* 0x000fe40007810000 */
[----:B------:R-:W-:-:S02]  /*1b9d0*/  ISETP.LT.OR P1, PT, R10, 0x12, P1 ;  /* 0x000000120a00780c */ /* 0x000fc40000f21670 */
[----:B------:R-:W-:Y:S02]  /*1b9e0*/  FMNMX.FTZ R3, R72, R3, !PT ;  /* 0x0000000348037209 */ /* 0x000fe40007810000 */
[----:B------:R-:W-:Y:S02]  /*1b9f0*/  FSEL R34, R34, -INF , !P2 ;  /* 0xff80000022227808 */ /* 0x000fe40005000000 */
[----:B------:R-:W-:Y:S02]  /*1ba00*/  FMNMX.FTZ R3, R73, R3, !PT ;  /* 0x0000000349037209 */ /* 0x000fe40007810000 */
[----:B------:R-:W-:Y:S02]  /*1ba10*/  ISETP.GT.AND P2, PT, R11, 0x18, P5 ;  /* 0x000000180b00780c */ /* 0x000fe40002f44270 */
        /* <DEDUP_REMOVED lines=12> */
[----:B------:R-:W-:Y:S01]  /*1bae0*/  FSEL R39, R39, -INF , !P1 ;  /* 0xff80000027277808 */ /* 0x000fe20004800000 */
[----:B------:R-:W0:Y:S01]  /*1baf0*/  SHFL.BFLY PT, R5, R3, 0x2, 0x1f ;  /* 0x0c401f0003057f89 */ /* 0x000e2200000e0000 */
[----:B------:R-:W-:-:S02]  /*1bb00*/  ISETP.GT.AND P1, PT, R11, 0x21, P5 ;  /* 0x000000210b00780c */ /* 0x000fc40002f24270 */
[C---:B------:R-:W-:Y:S02]  /*1bb10*/  ISETP.LT.OR P2, PT, R10.reuse, 0x21, P2 ;  /* 0x000000210a00780c */ /* 0x040fe40001741670 */
[----:B------:R-:W-:Y:S02]  /*1bb20*/  ISETP.LT.OR P1, PT, R10, 0x22, P1 ;  /* 0x000000220a00780c */ /* 0x000fe40000f21670 */
[----:B------:R-:W-:Y:S02]  /*1bb30*/  FSEL R42, R42, -INF , !P2 ;  /* 0xff8000002a2a7808 */ /* 0x000fe40005000000 */
[----:B------:R-:W-:Y:S02]  /*1bb40*/  ISETP.GT.AND P2, PT, R11, 0x28, P5 ;  /* 0x000000280b00780c */ /* 0x000fe40002f44270 */
[----:B------:R-:W-:Y:S02]  /*1bb50*/  FSEL R43, R43, -INF , !P1 ;  /* 0xff8000002b2b7808 */ /* 0x000fe40004800000 */
[----:B------:R-:W-:-:S02]  /*1bb60*/  ISETP.GT.AND P1, PT, R11, 0x29, P5 ;  /* 0x000000290b00780c */ /* 0x000fc40002f24270 */
[C---:B------:R-:W-:Y:S02]  /*1bb70*/  ISETP.LT.OR P2, PT, R10.reuse, 0x29, P2 ;  /* 0x000000290a00780c */ /* 0x040fe40001741670 */
[----:B------:R-:W-:Y:S02]  /*1bb80*/  ISETP.LT.OR P1, PT, R10, 0x2a, P1 ;  /* 0x0000002a0a00780c */ /* 0x000fe40000f21670 */
[----:B------:R-:W-:Y:S02]  /*1bb90*/  FSEL R46, R46, -INF , !P2 ;  /* 0xff8000002e2e7808 */ /* 0x000fe40005000000 */
[----:B------:R-:W-:Y:S02]  /*1bba0*/  ISETP.GT.AND P2, PT, R11, 0x30, P5 ;  /* 0x000000300b00780c */ /* 0x000fe40002f44270 */
[----:B------:R-:W-:Y:S02]  /*1bbb0*/  FSEL R47, R47, -INF , !P1 ;  /* 0xff8000002f2f7808 */ /* 0x000fe40004800000 */
[----:B0-----:R-:W-:-:S02]  /*1bbc0*/  FMNMX.FTZ R3, R3, R5, !PT ;  /* 0x0000000503037209 */ /* 0x001fc40007810000 */
[C---:B------:R-:W-:Y:S02]  /*1bbd0*/  ISETP.GT.AND P1, PT, R11.reuse, 0x31, P5 ;  /* 0x000000310b00780c */ /* 0x040fe40002f24270 */
[C---:B------:R-:W-:Y:S01]  /*1bbe0*/  ISETP.LT.OR P2, PT, R10.reuse, 0x31, P2 ;  /* 0x000000310a00780c */ /* 0x040fe20001741670 */
[----:B------:R-:W0:Y:S01]  /*1bbf0*/  SHFL.BFLY PT, R5, R3, 0x1, 0x1f ;  /* 0x0c201f0003057f89 */ /* 0x000e2200000e0000 */
[----:B------:R-:W-:Y:S02]  /*1bc00*/  ISETP.LT.OR P1, PT, R10, 0x32, P1 ;  /* 0x000000320a00780c */ /* 0x000fe40000f21670 */
[----:B------:R-:W-:Y:S02]  /*1bc10*/  FSEL R50, R50, -INF , !P2 ;  /* 0xff80000032327808 */ /* 0x000fe40005000000 */
[----:B------:R-:W-:Y:S02]  /*1bc20*/  ISETP.GT.AND P2, PT, R11, 0x38, P5 ;  /* 0x000000380b00780c */ /* 0x000fe40002f44270 */
[----:B------:R-:W-:-:S02]  /*1bc30*/  FSEL R51, R51, -INF , !P1 ;  /* 0xff80000033337808 */ /* 0x000fc40004800000 */
[C---:B------:R-:W-:Y:S02]  /*1bc40*/  ISETP.GT.AND P1, PT, R11.reuse, 0x39, P5 ;  /* 0x000000390b00780c */ /* 0x040fe40002f24270 */
[C---:B------:R-:W-:Y:S02]  /*1bc50*/  ISETP.LT.OR P2, PT, R10.reuse, 0x39, P2 ;  /* 0x000000390a00780c */ /* 0x040fe40001741670 */
[----:B------:R-:W-:Y:S02]  /*1bc60*/  ISETP.LT.OR P1, PT, R10, 0x3a, P1 ;  /* 0x0000003a0a00780c */ /* 0x000fe40000f21670 */
[----:B------:R-:W-:Y:S02]  /*1bc70*/  FSEL R54, R54, -INF , !P2 ;  /* 0xff80000036367808 */ /* 0x000fe40005000000 */
[----:B------:R-:W-:Y:S02]  /*1bc80*/  ISETP.GT.AND P2, PT, R11, 0x40, P5 ;  /* 0x000000400b00780c */ /* 0x000fe40002f44270 */
[----:B------:R-:W-:-:S02]  /*1bc90*/  FSEL R55, R55, -INF , !P1 ;  /* 0xff80000037377808 */ /* 0x000fc40004800000 */
[----:B------:R-:W-:Y:S02]  /*1bca0*/  ISETP.GT.AND P1, PT, R11, 0x41, P5 ;  /* 0x000000410b00780c */ /* 0x000fe40002f24270 */
[C---:B------:R-:W-:Y:S02]  /*1bcb0*/  ISETP.LT.OR P2, PT, R10.reuse, 0x41, P2 ;  /* 0x000000410a00780c */ /* 0x040fe40001741670 */
[----:B0-----:R-:W-:Y:S02]  /*1bcc0*/  FMNMX.FTZ R3, R3, R5, !PT ;  /* 0x0000000503037209 */ /* 0x001fe40007810000 */
[----:B------:R-:W-:Y:S02]  /*1bcd0*/  ISETP.LT.OR P1, PT, R10, 0x42, P1 ;  /* 0x000000420a00780c */ /* 0x000fe40000f21670 */
[----:B------:R-:W-:Y:S01]  /*1bce0*/  FSETP.NEU.FTZ.AND P6, PT, R3, -INF , PT ;  /* 0xff8000000300780b */ /* 0x000fe20003fdd000 */
[----:B------:R-:W-:-:S01]  /*1bcf0*/  FFMA.FTZ R5, R2, R3, -8 ;  /* 0xc100000002057423 */ /* 0x000fc20000010003 */
[----:B------:R-:W-:-:S02]  /*1bd00*/  FSEL R58, R58, -INF , !P2 ;  /* 0xff8000003a3a7808 */ /* 0x000fc40005000000 */
[----:B------:R-:W-:Y:S02]  /*1bd10*/  ISETP.GT.AND P2, PT, R11, 0x48, P5 ;  /* 0x000000480b00780c */ /* 0x000fe40002f44270 */
[----:B------:R-:W-:Y:S02]  /*1bd20*/  FSEL R5, R5, RZ, P6 ;  /* 0x000000ff05057208 */ /* 0x000fe40003000000 */
[----:B------:R-:W-:Y:S02]  /*1bd30*/  FSEL R59, R59, -INF , !P1 ;  /* 0xff8000003b3b7808 */ /* 0x000fe40004800000 */
[----:B------:R-:W-:Y:S01]  /*1bd40*/  ISETP.GT.AND P1, PT, R11, 0x49, P5 ;  /* 0x000000490b00780c */ /* 0x000fe20002f24270 */
        /* <DEDUP_REMOVED lines=31> */
[----:B------:R-:W-:Y:S01]  /*1bf40*/  FFMA.FTZ R85, R2, R85, -R5 ;  /* 0x0000005502557223 */ /* 0x000fe20000010805 */
[----:B------:R-:W-:Y:S01]  /*1bf50*/  FMNMX.FTZ R5, R26, R12, !PT ;  /* 0x0000000c1a057209 */ /* 0x000fe20007810000 */
[----:B------:R-:W-:Y:S01]  /*1bf60*/  MUFU.EX2 R24, R24 ;  /* 0x0000001800187308 */ /* 0x000fe20000000800 */
[----:B------:R-:W-:-:S02]  /*1bf70*/  ISETP.LT.OR P2, PT, R10, 0x49, P2 ;  /* 0x000000490a00780c */ /* 0x000fc40001741670 */
[----:B------:R-:W-:Y:S02]  /*1bf80*/  FMNMX.FTZ R5, R27, R5, !PT ;  /* 0x000000051b057209 */ /* 0x000fe40007810000 */
[----:B------:R-:W-:Y:S02]  /*1bf90*/  ISETP.LT.OR P1, PT, R10, 0x4a, P1 ;  /* 0x0000004a0a00780c */ /* 0x000fe40000f21670 */
[----:B------:R-:W-:Y:S01]  /*1bfa0*/  FMNMX.FTZ R5, R30, R5, !PT ;  /* 0x000000051e057209 */ /* 0x000fe20007810000 */
[----:B------:R-:W-:Y:S01]  /*1bfb0*/  MUFU.EX2 R25, R25 ;  /* 0x0000001900197308 */ /* 0x000fe20000000800 */
[----:B------:R-:W-:Y:S02]  /*1bfc0*/  FSEL R62, R62, -INF , !P2 ;  /* 0xff8000003e3e7808 */ /* 0x000fe40005000000 */
[----:B------:R-:W-:Y:S02]  /*1bfd0*/  FMNMX.FTZ R5, R31, R5, !PT ;  /* 0x000000051f057209 */ /* 0x000fe40007810000 */
[----:B------:R-:W-:-:S02]  /*1bfe0*/  ISETP.GT.AND P2, PT, R11, 0x50, P5 ;  /* 0x000000500b00780c */ /* 0x000fc40002f44270 */
[----:B------:R-:W-:Y:S01]  /*1bff0*/  FMNMX.FTZ R5, R34, R5, !PT ;  /* 0x0000000522057209 */ /* 0x000fe20007810000 */
[----:B------:R-:W-:Y:S01]  /*1c000*/  MUFU.EX2 R28, R28 ;  /* 0x0000001c001c7308 */ /* 0x000fe20000000800 */
[----:B------:R-:W-:Y:S02]  /*1c010*/  FSEL R63, R63, -INF , !P1 ;  /* 0xff8000003f3f7808 */ /* 0x000fe40004800000 */
[----:B------:R-:W-:Y:S02]  /*1c020*/  FMNMX.FTZ R5, R35, R5, !PT ;  /* 0x0000000523057209 */ /* 0x000fe40007810000 */
[----:B------:R-:W-:Y:S02]  /*1c030*/  ISETP.GT.AND P1, PT, R11, 0x51, P5 ;  /* 0x000000510b00780c */ /* 0x000fe40002f24270 */
        /* <DEDUP_REMOVED lines=39> */
[----:B------:R-:W-:-:S02]  /*1c2b0*/  FSEL R8, R3, RZ, P6 ;  /* 0x000000ff03087208 */ /* 0x000fc40003000000 */
[----:B------:R-:W-:Y:S01]  /*1c2c0*/  FMNMX.FTZ R5, R70, R5, !PT ;  /* 0x0000000546057209 */ /* 0x000fe20007810000 */
[----:B------:R-:W-:Y:S01]  /*1c2d0*/  MUFU.EX2 R45, R45 ;  /* 0x0000002d002d7308 */ /* 0x000fe20000000800 */
[----:B------:R-:W-:Y:S01]  /*1c2e0*/  FSEL R75, R75, -INF , !P1 ;  /* 0xff8000004b4b7808 */ /* 0x000fe20004800000 */
[----:B------:R-:W-:Y:S01]  /*1c2f0*/  FADD.FTZ R8, -R8, R13 ;  /* 0x0000000d08087221 */ /* 0x000fe20000010100 */
[----:B------:R-:W-:Y:S02]  /*1c300*/  FMNMX.FTZ R5, R71, R5, !PT ;  /* 0x0000000547057209 */ /* 0x000fe40007810000 */
[----:B------:R-:W-:Y:S01]  /*1c310*/  LOP3.LUT P6, RZ, R17, 0x2, RZ, 0xc0, !PT ;  /* 0x0000000211ff7812 */ /* 0x000fe200078cc0ff */
[----:B------:R-:W-:Y:S01]  /*1c320*/  FMUL.FTZ R8, R2, R8 ;  /* 0x0000000802087220 */ /* 0x000fe20000410000 */
[----:B------:R-:W-:Y:S01]  /*1c330*/  FMNMX.FTZ R5, R74, R5, !PT ;  /* 0x000000054a057209 */ /* 0x000fe20007810000 */
[----:B------:R-:W-:Y:S01]  /*1c340*/  MUFU.EX2 R48, R48 ;  /* 0x0000003000307308 */ /* 0x000fe20000000800 */
[----:B------:R-:W-:-:S02]  /*1c350*/  ISETP.GT.AND P3, PT, R11, 0x70, P5 ;  /* 0x000000700b00780c */ /* 0x000fc40002f64270 */
[----:B------:R-:W-:Y:S02]  /*1c360*/  FSEL R78, R78, -INF , !P6 ;  /* 0xff8000004e4e7808 */ /* 0x000fe40007000000 */
[----:B------:R-:W-:Y:S02]  /*1c370*/  FMNMX.FTZ R5, R75, R5, !PT ;  /* 0x000000054b057209 */ /* 0x000fe40007810000 */
[----:B------:R-:W-:Y:S01]  /*1c380*/  ISETP.GT.AND P2, PT, R11, 0x71, P5 ;  /* 0x000000710b00780c */ /* 0x000fe20002f44270 */
[----:B------:R-:W0:Y:S01]  /*1c390*/  MUFU.EX2 R8, R8 ;  /* 0x0000000800087308 */ /* 0x000e220000000800 */
[----:B------:R-:W-:Y:S02]  /*1c3a0*/  ISETP.LT.OR P3, PT, R10, 0x71, P3 ;  /* 0x000000710a00780c */ /* 0x000fe40001f61670 */
[----:B------:R-:W-:Y:S02]  /*1c3b0*/  FSEL R79, R79, -INF , !P4 ;  /* 0xff8000004f4f7808 */ /* 0x000fe40006000000 */
[----:B------:R-:W-:-:S02]  /*1c3c0*/  FMNMX.FTZ R5, R78, R5, !PT ;  /* 0x000000054e057209 */ /* 0x000fc40007810000 */
[----:B------:R-:W-:Y:S01]  /*1c3d0*/  ISETP.GT.AND P1, PT, R11, 0x78, P5 ;  /* 0x000000780b00780c */ /* 0x000fe20002f24270 */
[----:B------:R-:W-:Y:S01]  /*1c3e0*/  MUFU.EX2 R49, R49 ;  /* 0x0000003100317308 */ /* 0x000fe20000000800 */
[----:B------:R-:W-:Y:S02]  /*1c3f0*/  ISETP.LT.OR P2, PT, R10, 0x72, P2 ;  /* 0x000000720a00780c */ /* 0x000fe40001741670 */
[----:B------:R-:W-:Y:S02]  /*1c400*/  FSEL R82, R82, -INF , !P3 ;  /* 0xff80000052527808 */ /* 0x000fe40005800000 */
[----:B------:R-:W-:Y:S02]  /*1c410*/  FMNMX.FTZ R5, R79, R5, !PT ;  /* 0x000000054f057209 */ /* 0x000fe40007810000 */
[----:B------:R-:W-:Y:S01]  /*1c420*/  ISETP.GT.AND P5, PT, R11, 0x79, P5 ;  /* 0x000000790b00780c */ /* 0x000fe20002fa4270 */
[----:B------:R-:W-:Y:S01]  /*1c430*/  MUFU.EX2 R52, R52 ;  /* 0x0000003400347308 */ /* 0x000fe20000000800 */
[----:B------:R-:W-:Y:S01]  /*1c440*/  ISETP.LT.OR P1, PT, R10, 0x79, P1 ;  /* 0x000000790a00780c */ /* 0x000fe20000f21670 */
[----:B0-----:R-:W-:Y:S01]  /*1c450*/  FFMA.FTZ R4, R8, R4, R24 ;  /* 0x0000000408047223 */ /* 0x001fe20000010018 */
[----:B------:R-:W-:-:S02]  /*1c460*/  FSEL R83, R83, -INF , !P2 ;  /* 0xff80000053537808 */ /* 0x000fc40005000000 */
[----:B------:R-:W-:Y:S01]  /*1c470*/  FMNMX.FTZ R5, R82, R5, !PT ;  /* 0x0000000552057209 */ /* 0x000fe20007810000 */
[----:B------:R-:W-:-:S01]  /*1c480*/  FADD.FTZ R4, R25, R4 ;  /* 0x0000000419047221 */ /* 0x000fc20000010000 */
[----:B------:R-:W-:Y:S01]  /*1c490*/  ISETP.LT.OR P5, PT, R10, 0x7a, P5 ;  /* 0x0000007a0a00780c */ /* 0x000fe20002fa1670 */
[----:B------:R-:W-:Y:S01]  /*1c4a0*/  MUFU.EX2 R53, R53 ;  /* 0x0000003500357308 */ /* 0x000fe20000000800 */
[----:B------:R-:W-:Y:S02]  /*1c4b0*/  FSEL R86, R86, -INF , !P1 ;  /* 0xff80000056567808 */ /* 0x000fe40004800000 */
[----:B------:R-:W-:Y:S02]  /*1c4c0*/  FMNMX.FTZ R5, R83, R5, !PT ;  /* 0x0000000553057209 */ /* 0x000fe40007810000 */
[----:B------:R-:W-:Y:S02]  /*1c4d0*/  FSEL R87, R87, -INF , !P5 ;  /* 0xff80000057577808 */ /* 0x000fe40006800000 */
[----:B------:R-:W-:Y:S01]  /*1c4e0*/  FMNMX.FTZ R5, R86, R5, !PT ;  /* 0x0000000556057209 */ /* 0x000fe20007810000 */
[----:B------:R-:W-:Y:S01]  /*1c4f0*/  MUFU.EX2 R56, R56 ;  /* 0x0000003800387308 */ /* 0x000fe20000000800 */
[----:B------:R-:W-:-:S02]  /*1c500*/  LOP3.LUT P0, RZ, R17, 0x40000000, RZ, 0xc0, !PT ;  /* 0x4000000011ff7812 */ /* 0x000fc4000780c0ff */
[----:B------:R-:W-:-:S05]  /*1c510*/  FMNMX.FTZ R5, R87, R5, !PT ;  /* 0x0000000557057209 */ /* 0x000fca0007810000 */
[----:B------:R-:W0:Y:S01]  /*1c520*/  SHFL.BFLY PT, R9, R5, 0x2, 0x1f ;  /* 0x0c401f0005097f89 */ /* 0x000e2200000e0000 */
        /* <DEDUP_REMOVED lines=10> */
[----:B------:R-:W-:Y:S01]  /*1c5d0*/  FSETP.NEU.FTZ.AND P1, PT, R5, -INF , PT ;  /* 0xff8000000500780b */ /* 0x000fe20003f3d000 */
[----:B------:R-:W-:-:S02]  /*1c5e0*/  FFMA.FTZ R10, R2, R5, -8 ;  /* 0xc1000000020a7423 */ /* 0x000fc40000010005 */
[----:B------:R-:W-:Y:S01]  /*1c5f0*/  MUFU.EX2 R72, R72 ;  /* 0x0000004800487308 */ /* 0x000fe20000000800 */
[----:B------:R-:W-:Y:S02]  /*1c600*/  FSEL R9, R5, RZ, P1 ;  /* 0x000000ff05097208 */ /* 0x000fe40000800000 */
[----:B------:R-:W-:-:S03]  /*1c610*/  FSEL R11, R10, RZ, P1 ;  /* 0x000000ff0a0b7208 */ /* 0x000fc60000800000 */
[----:B------:R-:W-:Y:S02]  /*1c620*/  FADD.FTZ R9, -R9, R12 ;  /* 0x0000000c09097221 */ /* 0x000fe40000010100 */
[----:B------:R-:W-:Y:S01]  /*1c630*/  MUFU.EX2 R73, R73 ;  /* 0x0000004900497308 */ /* 0x000fe20000000800 */
[----:B------:R-:W-:-:S01]  /*1c640*/  FFMA.FTZ R26, R2, R26, -R11 ;  /* 0x0000001a021a7223 */ /* 0x000fc2000001080b */
[C-C-:B------:R-:W-:Y:S01]  /*1c650*/  FFMA.FTZ R27, R2.reuse, R27, -R11.reuse ;  /* 0x0000001b021b7223 */ /* 0x140fe2000001080b */
[C---:B------:R-:W-:Y:S01]  /*1c660*/  FMUL.FTZ R9, R2.reuse, R9 ;  /* 0x0000000902097220 */ /* 0x040fe20000410000 */
        /* <DEDUP_REMOVED lines=34> */
[----:B------:R-:W-:-:S02]  /*1c890*/  FFMA.FTZ R11, R2, R87, -R11 ;  /* 0x00000057020b7223 */ /* 0x000fc4000001080b */
        /* <DEDUP_REMOVED lines=94> */
[----:B0-----:R-:W-:-:S03]  /*1ce80*/  FADD.FTZ R4, R85, R0 ;  /* 0x0000000055047221 */ /* 0x001fc60000010000 */
[----:B-1----:R-:W-:Y:S01]  /*1ce90*/  FADD.FTZ R0, R11, R10 ;  /* 0x0000000a0b007221 */ /* 0x002fe20000010000 */
[----:B------:R-:W-:Y:S06]  /*1cea0*/  @!P0 BRA `(.L_x_1784) ;  /* 0x0000000000048947 */ /* 0x000fec0003800000 */
[----:B------:R-:W-:Y:S01]  /*1ceb0*/  BPT.TRAP 0x1 ;  /* 0x000000040000795c */ /* 0x000fe20000300000 */
.L_x_1784:
        /* <DEDUP_REMOVED lines=105> */
[----:B------:R-:W-:Y:S02]  /*1d550*/  IMAD.MOV.U32 R15, RZ, RZ, R168 ;  /* 0x000000ffff0f7224 */ /* 0x000fe400078e00a8 */
[----:B------:R-:W-:Y:S01]  /*1d560*/  IMAD.MOV.U32 R14, RZ, RZ, R23 ;  /* 0x000000ffff0e7224 */ /* 0x000fe200078e0017 */
[----:B0-----:R-:W-:Y:S06]  /*1d570*/  @P1 BRA `(.L_x_1785) ;  /* 0xffffffcc00dc1947 */ /* 0x001fec000383ffff */
.L_x_1765:
[----:B------:R-:W-:Y:S05]  /*1d580*/  WARPSYNC.ALL ;  /* 0x0000000000007948 */ /* 0x000fea0003800000 */
[----:B------:R-:W-:Y:S06]  /*1d590*/  BAR.ARV 0x8, 0x180 ;  /* 0x0206000000007b1d */ /* 0x000fec0000002000 */
[----:B------:R-:W-:Y:S05]  /*1d5a0*/  @!P0 BRA `(.L_x_1786) ;  /* 0x0000000000048947 */ /* 0x000fea0003800000 */
[----:B------:R-:W-:Y:S01]  /*1d5b0*/  BPT.TRAP 0x1 ;  /* 0x000000040000795c */ /* 0x000fe20000300000 */
.L_x_1786:
[----:B------:R-:W-:Y:S01]  /*1d5c0*/  IMAD R14, R23, 0x8, R16 ;  /* 0x00000008170e7824 */ /* 0x000fe200078e0210 */
[----:B------:R-:W-:-:S04]  /*1d5d0*/  SHF.L.U32 R7, R168, 0x1f, RZ ;  /* 0x0000001fa8077819 */ /* 0x000fc800000006ff */
[----:B------:R0:W1:Y:S01]  /*1d5e0*/  SYNCS.PHASECHK.TRANS64.TRYWAIT P1, [R14+URZ+0x22850], R7 ;  /* 0x022850070e0075a7 */ /* 0x000062000802017f */
[----:B------:R-:W-:Y:S05]  /*1d5f0*/  @!P0 BRA `(.L_x_1787) ;  /* 0x0000000000048947 */ /* 0x000fea0003800000 */
[----:B------:R-:W-:Y:S01]  /*1d600*/  BPT.TRAP 0x1 ;  /* 0x000000040000795c */ /* 0x000fe20000300000 */
.L_x_1787:
[----:B------:R-:W-:-:S05]  /*1d610*/  VIADD R16, R16, 0x400 ;  /* 0x0000040010107836 */ /* 0x000fca0000000000 */
[----:B------:R-:W-:-:S04]  /*1d620*/  SHF.R.U32.HI R16, RZ, 0x4, R16 ;  /* 0x00000004ff107819 */ /* 0x000fc80000011610 */
[----:B------:R-:W-:-:S04]  /*1d630*/  LOP3.LUT R16, R16, 0x3fff, RZ, 0xc0, !PT ;  /* 0x00003fff10107812 */ /* 0x000fc800078ec0ff */
[----:B------:R-:W-:Y:S01]  /*1d640*/  LOP3.LUT R16, R16, 0x10000, RZ, 0xfc, !PT ;  /* 0x0001000010107812 */ /* 0x000fe200078efcff */
[----:B-1----:R-:W-:Y:S06]  /*1d650*/  @P1 BRA `(.L_x_1788) ;  /* 0x0000000000081947 */ /* 0x002fec0003800000 */
[----:B------:R-:W1:Y:S02]  /*1d660*/  SYNCS.PHASECHK.TRANS64.TRYWAIT P1, [R14+URZ+0x22850], R7 ;  /* 0x022850070e0075a7 */ /* 0x000e64000802017f */
[----:B-1----:R-:W-:Y:S05]  /*1d670*/  @!P1 BRA `(.L_x_1789) ;  /* 0x000000dc00149947 */ /* 0x002fea0003800000 */
.L_x_1788:
[----:B------:R-:W-:Y:S01]  /*1d680*/  IMAD R6, R23, 0x400, R16 ;  /* 0x0000040017067824 */ /* 0x000fe200078e0210 */
[----:B------:R-:W-:Y:S05]  /*1d690*/  WARPSYNC.ALL ;  /* 0x0000000000007948 */ /* 0x000fea0003800000 */
[----:B01----:R-:W-:Y:S01]  /*1d6a0*/  IMAD.MOV.U32 R7, RZ, RZ, 0x40000040 ;  /* 0x40000040ff077424 */ /* 0x003fe200078e00ff */
[----:B------:R-:W-:Y:S01]  /*1d6b0*/  R2UR UR6, R6 ;  /* 0x00000000060672ca */ /* 0x000fe200000e0000 */
[----:B------:R-:W-:Y:S01]  /*1d6c0*/  WARPGROUP.ARRIVE ;  /* 0x00000000000079c5 */ /* 0x000fe20000000000 */
[----:B------:R-:W-:Y:S01]  /*1d6d0*/  ULDC.64 UR4, c[0x0][0x9a0] ;  /* 0x0002680000047ab9 */ /* 0x000fe20000000a00 */
[----:B------:R-:W-:Y:S01]  /*1d6e0*/  IMAD.MOV.U32 R13, RZ, RZ, 0x40000040 ;  /* 0x40000040ff0d7424 */ /* 0x000fe200078e00ff */
[----:B------:R-:W-:-:S02]  /*1d6f0*/  R2UR UR7, R7 ;  /* 0x00000000070772ca */ /* 0x000fc400000e0000 */
[----:B------:R-:W-:-:S04]  /*1d700*/  ISETP.NE.U32.AND P1, PT, RZ, UR4, PT ;  /* 0x00000004ff007c0c */ /* 0x000fc8000bf25070 */
[----:B------:R-:W-:-:S07]  /*1d710*/  ISETP.NE.AND.EX P1, PT, RZ, UR5, PT, P1 ;  /* 0x00000005ff007c0c */ /* 0x000fce000bf25310 */
[----:B------:R-:W-:Y:S06]  /*1d720*/  QGMMA.64x128x32.F32.E4M3.E4M3 R88, R164, gdesc[UR4], R88, gsb0 ;  /* 0x01e00004a4587df3 */ /* 0x000fec0008000858 */
[----:B------:R-:W0:Y:S01]  /*1d730*/  @P1 LDC.64 R10, c[0x0][0x9c8] ;  /* 0x00027200ff0a1b82 */ /* 0x000e220000000a00 */
[----:B------:R-:W-:-:S07]  /*1d740*/  @P1 SHF.R.S32.HI R7, RZ, 0x1f, R195 ;  /* 0x0000001fff071819 */ /* 0x000fce00000114c3 */
[----:B------:R-:W1:Y:S01]  /*1d750*/  @P1 LDC.64 R8, c[0x0][0x9d0] ;  /* 0x00027400ff081b82 */ /* 0x000e620000000a00 */
[----:B------:R-:W-:Y:S01]  /*1d760*/  R2UR UR7, R13 ;  /* 0x000000000d0772ca */ /* 0x000fe200000e0000 */
[----:B0-----:R-:W-:-:S04]  /*1d770*/  @P1 IMAD R12, R7, R10, RZ ;  /* 0x0000000a070c1224 */ /* 0x001fc800078e02ff */
[C---:B------:R-:W-:Y:S02]  /*1d780*/  @P1 IMAD R7, R195.reuse, R11, R12 ;  /* 0x0000000bc3071224 */ /* 0x040fe400078e020c */
[----:B------:R-:W-:Y:S02]  /*1d790*/  VIADD R12, R6, 0x2 ;  /* 0x00000002060c7836 */ /* 0x000fe40000000000 */
[----:B------:R-:W-:-:S03]  /*1d7a0*/  @P1 IMAD.WIDE.U32 R10, R195, R10, RZ ;  /* 0x0000000ac30a1225 */ /* 0x000fc600078e00ff */
[----:B------:R-:W-:Y:S01]  /*1d7b0*/  R2UR UR6, R12 ;  /* 0x000000000c0672ca */ /* 0x000fe200000e0000 */
[----:B------:R-:W-:Y:S02]  /*1d7c0*/  @P1 IMAD.IADD R11, R11, 0x1, R7 ;  /* 0x000000010b0b1824 */ /* 0x000fe400078e0207 */
[----:B-1----:R-:W-:-:S04]  /*1d7d0*/  @P1 IMAD.WIDE.U32 R10, R169, R8, R10 ;  /* 0x00000008a90a1225 */ /* 0x002fc800078e000a */
[----:B------:R-:W-:Y:S01]  /*1d7e0*/  @P1 IMAD R9, R169, R9, R11 ;  /* 0x00000009a9091224 */ /* 0x000fe200078e020b */
[----:B------:R-:W-:-:S04]  /*1d7f0*/  @P1 LEA R8, P2, R10, UR4, 0x2 ;  /* 0x000000040a081c11 */ /* 0x000fc8000f8410ff */
[----:B------:R-:W-:Y:S01]  /*1d800*/  @P1 LEA.HI.X R9, R10, UR5, R9, 0x2, P2 ;  /* 0x000000050a091c11 */ /* 0x000fe200090f1409 */
[----:B------:R-:W-:-:S06]  /*1d810*/  IMAD.MOV.U32 R10, RZ, RZ, 0x3f800000 ;  /* 0x3f800000ff0a7424 */ /* 0x000fcc00078e00ff */
[----:B------:R0:W2:Y:S01]  /*1d820*/  @P1 LDG.E R10, desc[UR42][R8.64] ;  /* 0x0000002a080a1981 */ /* 0x0000a2000c1e1900 */
[----:B------:R-:W-:Y:S02]  /*1d830*/  WARPGROUP.DEPBAR.LE gsb0, 0x0 ;  /* 0x00008000000079c5 */ /* 0x000fe40000010000 */
[----:B------:R-:W-:-:S06]  /*1d840*/  WARPGROUP.ARRIVE ;  /* 0x00000000000079c5 */ /* 0x000fcc0000000000 */
[----:B------:R-:W-:Y:S01]  /*1d850*/  QGMMA.64x128x32.F32.E4M3.E4M3 R88, R160, gdesc[UR4], R88, gsb0 ;  /* 0x01e00004a0587df3 */ /* 0x000fe20008000858 */
[----:B0-----:R-:W-:Y:S02]  /*1d860*/  VIADD R8, R6, 0x4 ;  /* 0x0000000406087836 */ /* 0x001fe40000000000 */
[----:B------:R-:W-:-:S03]  /*1d870*/  IMAD.MOV.U32 R9, RZ, RZ, 0x40000040 ;  /* 0x40000040ff097424 */ /* 0x000fc600078e00ff */
[----:B------:R-:W-:Y:S02]  /*1d880*/  R2UR UR6, R8 ;  /* 0x00000000080672ca */ /* 0x000fe400000e0000 */
[----:B------:R-:W-:Y:S01]  /*1d890*/  R2UR UR7, R9 ;  /* 0x00000000090772ca */ /* 0x000fe200000e0000 */
[----:B------:R-:W-:Y:S02]  /*1d8a0*/  VIADD R6, R6, 0x6 ;  /* 0x0000000606067836 */ /* 0x000fe40000000000 */
[----:B------:R-:W-:Y:S01]  /*1d8b0*/  IMAD.MOV.U32 R7, RZ, RZ, 0x40000040 ;  /* 0x40000040ff077424 */ /* 0x000fe200078e00ff */
[----:B------:R-:W0:Y:S01]  /*1d8c0*/  SHFL.BFLY PT, R11, R4, 0x2, 0x1f ;  /* 0x0c401f00040b7f89 */ /* 0x000e2200000e0000 */
[----:B------:R-:W-:Y:S02]  /*1d8d0*/  WARPGROUP.DEPBAR.LE gsb0, 0x0 ;  /* 0x00008000000079c5 */ /* 0x000fe40000010000 */
[----:B------:R-:W-:-:S06]  /*1d8e0*/  WARPGROUP.ARRIVE ;  /* 0x00000000000079c5 */ /* 0x000fcc0000000000 */
[----:B------:R-:W-:Y:S01]  /*1d8f0*/  QGMMA.64x128x32.F32.E4M3.E4M3 R88, R156, gdesc[UR4], R88, gsb0 ;  /* 0x01e000049c587df3 */ /* 0x000fe20008000858 */
[----:B------:R-:W-:Y:S02]  /*1d900*/  R2UR UR6, R6 ;  /* 0x00000000060672ca */ /* 0x000fe400000e0000 */
[----:B------:R-:W-:Y:S02]  /*1d910*/  R2UR UR7, R7 ;  /* 0x00000000070772ca */ /* 0x000fe400000e0000 */
[----:B------:R-:W1:Y:S01]  /*1d920*/  SHFL.BFLY PT, R7, R0, 0x2, 0x1f ;  /* 0x0c401f0000077f89 */ /* 0x000e6200000e0000 */
[----:B0-----:R-:W-:-:S05]  /*1d930*/  FADD.FTZ R11, R11, R4 ;  /* 0x000000040b0b7221 */ /* 0x001fca0000010000 */
[----:B------:R-:W0:Y:S01]  /*1d940*/  SHFL.BFLY PT, R6, R11, 0x1, 0x1f ;  /* 0x0c201f000b067f89 */ /* 0x000e2200000e0000 */
[----:B-1----:R-:W-:-:S05]  /*1d950*/  FADD.FTZ R7, R7, R0 ;  /* 0x0000000007077221 */ /* 0x002fca0000010000 */
[----:B------:R-:W1:Y:S01]  /*1d960*/  SHFL.BFLY PT, R8, R7, 0x1, 0x1f ;  /* 0x0c201f0007087f89 */ /* 0x000e6200000e0000 */
[----:B0-----:R-:W-:-:S05]  /*1d970*/  FADD.FTZ R12, R11, R6 ;  /* 0x000000060b0c7221 */ /* 0x001fca0000010000 */
[C---:B------:R-:W-:Y:S01]  /*1d980*/  FSETP.NE.FTZ.AND P1, PT, R12.reuse, RZ, PT ;  /* 0x000000ff0c00720b */ /* 0x040fe20003f35000 */
[----:B------:R-:W-:Y:S01]  /*1d990*/  FMUL.FTZ R4, R12, 0.00390625 ;  /* 0x3b8000000c047820 */ /* 0x000fe20000410000 */
[----:B------:R-:W-:-:S04]  /*1d9a0*/  IMAD.MOV.U32 R9, RZ, RZ, RZ ;  /* 0x000000ffff097224 */ /* 0x000fc800078e00ff */
[----:B------:R-:W-:Y:S01]  /*1d9b0*/  FSETP.NE.FTZ.AND P2, PT, R4, RZ, PT ;  /* 0x000000ff0400720b */ /* 0x000fe20003f55000 */
[----:B-1----:R-:W-:-:S04]  /*1d9c0*/  FADD.FTZ R8, R7, R8 ;  /* 0x0000000807087221 */ /* 0x002fc80000010000 */
[----:B------:R-:W-:Y:S02]  /*1d9d0*/  FMUL.FTZ R13, R8, 0.00390625 ;  /* 0x3b800000080d7820 */ /* 0x000fe40000410000 */
[----:B------:R-:W-:Y:S03]  /*1d9e0*/  @P1 MUFU.RCP R9, R12 ;  /* 0x0000000c00091308 */ /* 0x000fe60000001000 */
[----:B------:R-:W-:Y:S01]  /*1d9f0*/  FSETP.NE.FTZ.AND P3, PT, R13, RZ, PT ;  /* 0x000000ff0d00720b */ /* 0x000fe20003f75000 */
[----:B------:R-:W-:Y:S02]  /*1da00*/  WARPGROUP.DEPBAR.LE gsb0, 0x0 ;  /* 0x00008000000079c5 */ /* 0x000fe40000010000 */
[----:B------:R-:W-:-:S06]  /*1da10*/  WARPGROUP.ARRIVE ;  /* 0x00000000000079c5 */ /* 0x000fcc0000000000 */
[----:B------:R-:W-:Y:S01]  /*1da20*/  QGMMA.64x128x32.F32.E4M3.E4M3 R88, R152, gdesc[UR4], R88, gsb0 ;  /* 0x01e0000498587df3 */ /* 0x000fe20008000858 */
[----:B------:R-:W-:Y:S01]  /*1da30*/  FSETP.NE.FTZ.AND P1, PT, R8, RZ, PT ;  /* 0x000000ff0800720b */ /* 0x000fe20003f35000 */
[----:B------:R-:W-:Y:S01]  /*1da40*/  IMAD.MOV.U32 R11, RZ, RZ, RZ ;  /* 0x000000ffff0b7224 */ /* 0x000fe200078e00ff */
[----:B------:R-:W0:Y:S08]  /*1da50*/  @P2 MUFU.LG2 R4, R4 ;  /* 0x0000000400042308 */ /* 0x000e300000000c00 */
[----:B------:R-:W1:Y:S08]  /*1da60*/  @P3 MUFU.LG2 R6, R13 ;  /* 0x0000000d00063308 */ /* 0x000e700000000c00 */
[----:B------:R-:W3:Y:S01]  /*1da70*/  @P1 MUFU.RCP R11, R8 ;  /* 0x00000008000b1308 */ /* 0x000ee20000001000 */
[C---:B------:R-:W-:Y:S01]  /*1da80*/  @P2 FMUL.FTZ R0, R2.reuse, 0.69314718246459960938 ;  /* 0x3f31721802002820 */ /* 0x040fe20000410000 */
[----:B------:R-:W-:Y:S01]  /*1da90*/  @P3 FMUL.FTZ R15, R2, 0.69314718246459960938 ;  /* 0x3f317218020f3820 */ /* 0x000fe20000410000 */
[----:B0-----:R-:W-:Y:S01]  /*1daa0*/  @P2 FMUL.FTZ R7, R4, 0.69314718246459960938 ;  /* 0x3f31721804072820 */ /* 0x001fe20000410000 */
        /* <DEDUP_REMOVED lines=10> */
.L_x_1790:
[----:B------:R-:W-:Y:S02]  /*1db50*/  VIADD R14, R14, 0x22860 ;  /* 0x000228600e0e7836 */ /* 0x000fe40000000000 */
[-C--:B------:R-:W-:Y:S01]  /*1db60*/  FMUL.FTZ R0, R88, R9.reuse ;  /* 0x0000000958007220 */ /* 0x080fe20000410000 */
[----:B------:R-:W-:Y:S02]  /*1db70*/  IMAD.U32 R3, RZ, RZ, UR38 ;  /* 0x00000026ff037e24 */ /* 0x000fe4000f8e00ff */
[-C--:B------:R-:W-:Y:S01]  /*1db80*/  FMUL.FTZ R93, R93, R9.reuse ;  /* 0x000000095d5d7220 */ /* 0x080fe20000410000 */
[----:B------:R-:W-:Y:S02]  /*1db90*/  VIADD R23, R23, 0x1 ;  /* 0x0000000117177836 */ /* 0x000fe40000000000 */
[-C--:B------:R-:W-:Y:S01]  /*1dba0*/  FMUL.FTZ R96, R96, R9.reuse ;  /* 0x0000000960607220 */ /* 0x080fe20000410000 */
[-C--:B------:R-:W-:Y:S01]  /*1dbb0*/  FMUL.FTZ R12, R101, R9.reuse ;  /* 0x00000009650c7220 */ /* 0x080fe20000410000 */
[----:B------:R-:W-:Y:S01]  /*1dbc0*/  PRMT R14, R3, 0x654, R14 ;  /* 0x00000654030e7816 */ /* 0x000fe2000000000e */
[-C--:B------:R-:W-:Y:S01]  /*1dbd0*/  FMUL.FTZ R29, R104, R9.reuse ;  /* 0x00000009681d7220 */ /* 0x080fe20000410000 */
[----:B------:R-:W-:Y:S01]  /*1dbe0*/  ISETP.NE.AND P1, PT, R23, 0x2, PT ;  /* 0x000000021700780c */ /* 0x000fe20003f25270 */
[-C--:B------:R-:W-:Y:S01]  /*1dbf0*/  FMUL.FTZ R33, R109, R9.reuse ;  /* 0x000000096d217220 */ /* 0x080fe20000410000 */
[----:B------:R0:W-:Y:S01]  /*1dc00*/  SYNCS.ARRIVE.TRANS64.RED.A1T0 RZ, [R14+URZ], RZ ;  /* 0x000000ff0eff79a7 */ /* 0x0001e2000810043f */
[-C--:B------:R-:W-:Y:S01]  /*1dc10*/  FMUL.FTZ R112, R112, R9.reuse ;  /* 0x0000000970707220 */ /* 0x080fe20000410000 */
        /* <DEDUP_REMOVED lines=62> */
.L_x_1674:
        /* <DEDUP_REMOVED lines=9> */
[----:B------:R0:W2:Y:S01]  /*1e090*/  LDS.128 R192, [R16+0x228d0] ;  /* 0x0228d00010c07984 */ /* 0x0000a20000000c00 */
        /* <DEDUP_REMOVED lines=13> */
[----:B------:R-:W-:Y:S01]  /*1e170*/  ISETP.EQ.OR P0, PT, R2, 0x3, !P0 ;  /* 0x000000030200780c */ /* 0x000fe20004702670 */
[----:B------:R0:W5:Y:S03]  /*1e180*/  LDG.E.CONSTANT R4, desc[UR42][R4.64] ;  /* 0x0000002a04047981 */ /* 0x000166000c1e9900 */
[----:B------:R-:W-:Y:S02]  /*1e190*/  SEL R3, R0, R7, P0 ;  /* 0x0000000700037207 */ /* 0x000fe40000000000 */
[----:B------:R-:W-:Y:S01]  /*1e1a0*/  SEL R0, R7, R0, P0 ;  /* 0x0000000007007207 */ /* 0x000fe20000000000 */
[----:B------:R-:W-:Y:S01]  /*1e1b0*/  UMOV UR4, 0xffffffff ;  /* 0xffffffff00047882 */ /* 0x000fe20000000000 */
[----:B------:R-:W-:Y:S02]  /*1e1c0*/  SEL R13, R92, R93, P0 ;  /* 0x0000005d5c0d7207 */ /* 0x000fe40000000000 */
[----:B------:R-:W-:Y:S01]  /*1e1d0*/  SEL R2, R93, R92, P0 ;  /* 0x0000005c5d027207 */ /* 0x000fe20000000000 */
[----:B---3--:R-:W-:-:S03]  /*1e1e0*/  IMAD.WIDE R26, R6, 0x2, R60 ;  /* 0x00000002061a7825 */ /* 0x008fc600078e023c */
[C---:B------:R-:W-:Y:S02]  /*1e1f0*/  IADD3 R103, P5, R26.reuse, 0x4060, RZ ;  /* 0x000040601a677810 */ /* 0x040fe40007fbe0ff */
[----:B------:R-:W-:Y:S02]  /*1e200*/  IADD3 R25, P1, R26, 0x4040, RZ ;  /* 0x000040401a197810 */ /* 0x000fe40007f3e0ff */
[----:B------:R-:W-:Y:S02]  /*1e210*/  LOP3.LUT R102, R103, 0x380, RZ, 0xc0, !PT ;  /* 0x0000038067667812 */ /* 0x000fe400078ec0ff */
[----:B-----5:R-:W-:Y:S02]  /*1e220*/  LOP3.LUT R24, R25, 0x380, RZ, 0xc0, !PT ;  /* 0x0000038019187812 */ /* 0x020fe400078ec0ff */
[----:B------:R-:W-:Y:S02]  /*1e230*/  SHF.R.U64 R102, R102, 0x3, RZ ;  /* 0x0000000366667819 */ /* 0x000fe400000012ff */
[----:B------:R-:W-:-:S02]  /*1e240*/  SHF.R.U64 R24, R24, 0x3, RZ ;  /* 0x0000000318187819 */ /* 0x000fc400000012ff */
[----:B------:R-:W-:Y:S01]  /*1e250*/  LOP3.LUT R102, R102, R103, RZ, 0x3c, !PT ;  /* 0x0000006766667212 */ /* 0x000fe200078e3cff */
[--C-:B------:R-:W-:Y:S01]  /*1e260*/  IMAD.X R103, RZ, RZ, R27.reuse, P5 ;  /* 0x000000ffff677224 */ /* 0x100fe200028e061b */
[----:B------:R-:W-:Y:S01]  /*1e270*/  LOP3.LUT R24, R24, R25, RZ, 0x3c, !PT ;  /* 0x0000001918187212 */ /* 0x000fe200078e3cff */
[----:B------:R-:W-:Y:S01]  /*1e280*/  IMAD.X R25, RZ, RZ, R27, P1 ;  /* 0x000000ffff197224 */ /* 0x000fe200008e061b */
[C---:B------:R-:W-:Y:S02]  /*1e290*/  IADD3 R21, P2, R26.reuse, 0x4020, RZ ;  /* 0x000040201a157810 */ /* 0x040fe40007f5e0ff */
[C---:B------:R-:W-:Y:S02]  /*1e2a0*/  IADD3 R15, P3, R26.reuse, 0x4000, RZ ;  /* 0x000040001a0f7810 */ /* 0x040fe40007f7e0ff */
[C---:B------:R-:W-:Y:S02]  /*1e2b0*/  IADD3 R11, P4, R26.reuse, 0x60, RZ ;  /* 0x000000601a0b7810 */ /* 0x040fe40007f9e0ff */
[----:B------:R-:W-:-:S02]  /*1e2c0*/  IADD3 R9, P5, R26, 0x40, RZ ;  /* 0x000000401a097810 */ /* 0x000fc40007fbe0ff */
[----:B------:R-:W-:Y:S02]  /*1e2d0*/  IADD3 R7, P1, R26, 0x20, RZ ;  /* 0x000000201a077810 */ /* 0x000fe40007f3e0ff */
[----:B------:R-:W-:Y:S02]  /*1e2e0*/  LOP3.LUT R20, R21, 0x380, RZ, 0xc0, !PT ;  /* 0x0000038015147812 */ /* 0x000fe400078ec0ff */
[----:B------:R-:W-:Y:S02]  /*1e2f0*/  LOP3.LUT R14, R15, 0x380, RZ, 0xc0, !PT ;  /* 0x000003800f0e7812 */ /* 0x000fe400078ec0ff */
[----:B------:R-:W-:Y:S02]  /*1e300*/  LOP3.LUT R10, R11, 0x380, RZ, 0xc0, !PT ;  /* 0x000003800b0a7812 */ /* 0x000fe400078ec0ff */
[----:B------:R-:W-:Y:S02]  /*1e310*/  LOP3.LUT R8, R9, 0x380, RZ, 0xc0, !PT ;  /* 0x0000038009087812 */ /* 0x000fe400078ec0ff */
[----:B------:R-:W-:-:S02]  /*1e320*/  LOP3.LUT R6, R7, 0x380, RZ, 0xc0, !PT ;  /* 0x0000038007067812 */ /* 0x000fc400078ec0ff */
[----:B0-----:R-:W-:Y:S02]  /*1e330*/  LOP3.LUT R5, R26, 0x380, RZ, 0xc0, !PT ;  /* 0x000003801a057812 */ /* 0x001fe400078ec0ff */
[----:B------:R-:W-:Y:S02]  /*1e340*/  SHF.R.U64 R20, R20, 0x3, RZ ;  /* 0x0000000314147819 */ /* 0x000fe400000012ff */
[----:B------:R-:W-:Y:S02]  /*1e350*/  SHF.R.U64 R14, R14, 0x3, RZ ;  /* 0x000000030e0e7819 */ /* 0x000fe400000012ff */
[----:B------:R-:W-:Y:S02]  /*1e360*/  SHF.R.U64 R10, R10, 0x3, RZ ;  /* 0x000000030a0a7819 */ /* 0x000fe400000012ff */
[----:B------:R-:W-:Y:S02]  /*1e370*/  SHF.R.U64 R8, R8, 0x3, RZ ;  /* 0x0000000308087819 */ /* 0x000fe400000012ff */
[----:B------:R-:W-:-:S02]  /*1e380*/  SHF.R.U64 R6, R6, 0x3, RZ ;  /* 0x0000000306067819 */ /* 0x000fc400000012ff */
        /* <DEDUP_REMOVED lines=12> */
[----:B------:R-:W-:Y:S02]  /*1e450*/  MOV R102, R102 ;  /* 0x0000006600667202 */ /* 0x000fe40000000f00 */
[----:B------:R-:W-:Y:S02]  /*1e460*/  MOV R107, R26 ;  /* 0x0000001a006b7202 */ /* 0x000fe40000000f00 */
[----:B------:R-:W-:Y:S02]  /*1e470*/  MOV R101, R24 ;  /* 0x0000001800657202 */ /* 0x000fe40000000f00 */
[----:B------:R-:W-:Y:S02]  /*1e480*/  MOV R100, R20 ;  /* 0x0000001400647202 */ /* 0x000fe40000000f00 */
[----:B------:R-:W-:Y:S02]  /*1e490*/  MOV R103, R14 ;  /* 0x0000000e00677202 */ /* 0x000fe40000000f00 */
[----:B------:R-:W-:-:S02]  /*1e4a0*/  MOV R106, R10 ;  /* 0x0000000a006a7202 */ /* 0x000fc40000000f00 */
[----:B------:R-:W-:Y:S02]  /*1e4b0*/  MOV R105, R8 ;  /* 0x0000000800697202 */ /* 0x000fe40000000f00 */
[----:B------:R-:W-:Y:S01]  /*1e4c0*/  MOV R104, R6 ;  /* 0x0000000600687202 */ /* 0x000fe20000000f00 */
[----:B------:R-:W-:Y:S06]  /*1e4d0*/  BRA.DIV UR4, `(.L_x_1793) ;  /* 0x000000ce04907947 */ /* 0x000fec000b800000 */
[----:B------:R-:W-:Y:S01]  /*1e4e0*/  SEL R76, R108, R33, P0 ;  /* 0x000000216c4c7207 */ /* 0x000fe20000000000 */
[----:B------:R-:W-:Y:S01]  /*1e4f0*/  SHFL.IDX PT, R95, R13, R4, 0x1c1f ;  /* 0x001c1f040d5f7589 */ /* 0x000fe200000e0000 */
[----:B------:R-:W-:Y:S02]  /*1e500*/  SEL R71, R49, R41, P0 ;  /* 0x0000002931477207 */ /* 0x000fe40000000000 */
[----:B------:R-:W-:Y:S02]  /*1e510*/  LOP3.LUT R25, R4, 0x2, RZ, 0x3c, !PT ;  /* 0x0000000204197812 */ /* 0x000fe400078e3cff */
        /* <DEDUP_REMOVED lines=47> */
[----:B------:R-:W3:Y:S01]  /*1e810*/  SHFL.IDX PT, R10, R10, R25, 0x1c1f ;  /* 0x001c1f190a0a7589 */ /* 0x000ee200000e0000 */
        /* <DEDUP_REMOVED lines=8> */
[----:B------:R-:W-:Y:S01]  /*1e8a0*/  SHFL.IDX PT, R47, R76, R4, 0x1c1f ;  /* 0x001c1f044c2f7589 */ /* 0x000fe200000e0000 */
[----:B------:R-:W-:-:S02]  /*1e8b0*/  SEL R53, R114, R115, P0 ;  /* 0x0000007372357207 */ /* 0x000fc40000000000 */
[----:B------:R-:W-:Y:S01]  /*1e8c0*/  SEL R56, R118, R119, P0 ;  /* 0x0000007776387207 */ /* 0x000fe20000000000 */
[----:B------:R-:W5:Y:S01]  /*1e8d0*/  SHFL.IDX PT, R114, R31, R25, 0x1c1f ;  /* 0x001c1f191f727589 */ /* 0x000f6200000e0000 */
        /* <DEDUP_REMOVED lines=30> */
[----:B------:R-:W-:Y:S02]  /*1eac0*/  SEL R98, R95, R2, P0 ;  /* 0x000000025f627207 */ /* 0x000fe40000000000 */
[----:B---3--:R-:W-:Y:S01]  /*1ead0*/  SEL R94, R78, R10, P0 ;  /* 0x0000000a4e5e7207 */ /* 0x008fe20000000000 */
[----:B------:R-:W3:Y:S01]  /*1eae0*/  SHFL.IDX PT, R115, R9, R25, 0x1c1f ;  /* 0x001c1f1909737589 */ /* 0x000ee200000e0000 */
[----:B------:R-:W-:-:S02]  /*1eaf0*/  SEL R95, R2, R95, P0 ;  /* 0x0000005f025f7207 */ /* 0x000fc40000000000 */
[----:B----4-:R-:W-:Y:S01]  /*1eb00*/  SEL R2, R3, R33, P0 ;  /* 0x0000002103027207 */ /* 0x010fe20000000000 */
[----:B------:R-:W-:Y:S01]  /*1eb10*/  SHFL.IDX PT, R43, R30, R25, 0x1c1f ;  /* 0x001c1f191e2b7589 */ /* 0x000fe200000e0000 */
[----:B------:R-:W-:-:S03]  /*1eb20*/  SEL R3, R33, R3, P0 ;  /* 0x0000000321037207 */ /* 0x000fc60000000000 */
[----:B------:R5:W4:Y:S04]  /*1eb30*/  SHFL.IDX PT, R31, R39, R25, 0x1c1f ;  /* 0x001c1f19271f7589 */ /* 0x000b2800000e0000 */
[----:B------:R3:W1:Y:S04]  /*1eb40*/  SHFL.IDX PT, R117, R40, R25, 0x1c1f ;  /* 0x001c1f1928757589 */ /* 0x00066800000e0000 */
[----:B------:R-:W2:Y:S01]  /*1eb50*/  SHFL.IDX PT, R118, R7, R25, 0x1c1f ;  /* 0x001c1f1907767589 */ /* 0x000ea200000e0000 */
[----:B-----5:R-:W-:-:S03]  /*1eb60*/  SEL R39, R114, R112, P0 ;  /* 0x0000007072277207 */ /* 0x020fc60000000000 */
[----:B------:R-:W5:Y:S01]  /*1eb70*/  SHFL.IDX PT, R28, R28, R25, 0x1c1f ;  /* 0x001c1f191c1c7589 */ /* 0x000f6200000e0000 */
[----:B0-----:R-:W-:Y:S02]  /*1eb80*/  SEL R93, R108, R20, P0 ;  /* 0x000000146c5d7207 */ /* 0x001fe40000000000 */
[----:B------:R-:W-:Y:S01]  /*1eb90*/  SEL R76, R20, R108, P0 ;  /* 0x0000006c144c7207 */ /* 0x000fe20000000000 */
[----:B------:R-:W-:Y:S01]  /*1eba0*/  SHFL.IDX PT, R27, R27, R25, 0x1c1f ;  /* 0x001c1f191b1b7589 */ /* 0x000fe200000e0000 */
[----:B---3--:R-:W-:-:S03]  /*1ebb0*/  SEL R40, R44, R115, P0 ;  /* 0x000000732c287207 */ /* 0x008fc60000000000 */
[----:B------:R-:W-:Y:S04]  /*1ebc0*/  SHFL.IDX PT, R26, R26, R25, 0x1c1f ;  /* 0x001c1f191a1a7589 */ /* 0x000fe800000e0000 */
[----:B------:R0:W3:Y:S01]  /*1ebd0*/  SHFL.IDX PT, R96, R77, R4, 0x1c1f ;  /* 0x001c1f044d607589 */ /* 0x0000e200000e0000 */
[----:B----4-:R-:W-:-:S03]  /*1ebe0*/  SEL R80, R84, R31, P0 ;  /* 0x0000001f54507207 */ /* 0x010fc60000000000 */
[----:B------:R4:W-:Y:S01]  /*1ebf0*/  SHFL.IDX PT, R85, R81, R4, 0x1c1f ;  /* 0x001c1f0451557589 */ /* 0x0009e200000e0000 */
[----:B-1----:R-:W-:Y:S02]  /*1ec00*/  SEL R49, R91, R117, P0 ;  /* 0x000000755b317207 */ /* 0x002fe40000000000 */
[----:B------:R-:W-:Y:S01]  /*1ec10*/  SEL R50, R117, R91, P0 ;  /* 0x0000005b75327207 */ /* 0x000fe20000000000 */
[----:B------:R1:W-:Y:S01]  /*1ec20*/  SHFL.IDX PT, R72, R55, R4, 0x1c1f ;  /* 0x001c1f0437487589 */ /* 0x0003e200000e0000 */
[----:B--2---:R-:W-:Y:S02]  /*1ec30*/  SEL R53, R89, R118, P0 ;  /* 0x0000007659357207 */ /* 0x004fe40000000000 */
[----:B0-----:R-:W-:Y:S01]  /*1ec40*/  SEL R77, R10, R78, P0 ;  /* 0x0000004e0a4d7207 */ /* 0x001fe20000000000 */
[----:B------:R0:W-:Y:S01]  /*1ec50*/  SHFL.IDX PT, R70, R58, R4, 0x1c1f ;  /* 0x001c1f043a467589 */ /* 0x0001e200000e0000 */
[----:B------:R-:W-:Y:S02]  /*1ec60*/  SEL R78, R47, R0, P0 ;  /* 0x000000002f4e7207 */ /* 0x000fe40000000000 */
[----:B----4-:R-:W-:Y:S01]  /*1ec70*/  SEL R81, R31, R84, P0 ;  /* 0x000000541f517207 */ /* 0x010fe20000000000 */
[----:B------:R2:W-:Y:S01]  /*1ec80*/  SHFL.IDX PT, R88, R57, R4, 0x1c1f ;  /* 0x001c1f0439587589 */ /* 0x0005e200000e0000 */
[----:B-----5:R-:W-:-:S02]  /*1ec90*/  SEL R56, R28, R87, P0 ;  /* 0x000000571c387207 */ /* 0x020fc40000000000 */
[----:B-1----:R-:W-:Y:S01]  /*1eca0*/  SEL R55, R87, R28, P0 ;  /* 0x0000001c57377207 */ /* 0x002fe20000000000 */
[----:B------:R1:W-:Y:S01]  /*1ecb0*/  SHFL.IDX PT, R86, R66, R4, 0x1c1f ;  /* 0x001c1f0442567589 */ /* 0x0003e200000e0000 */
[----:B------:R-:W-:Y:S02]  /*1ecc0*/  SEL R0, R0, R47, P0 ;  /* 0x0000002f00007207 */ /* 0x000fe40000000000 */
[----:B0-----:R-:W-:Y:S01]  /*1ecd0*/  SEL R58, R24, R73, P0 ;  /* 0x00000049183a7207 */ /* 0x001fe20000000000 */
[----:B------:R-:W-:Y:S01]  /*1ece0*/  SHFL.IDX PT, R92, R65, R4, 0x1c1f ;  /* 0x001c1f04415c7589 */ /* 0x000fe200000e0000 */
[----:B---3--:R-:W-:Y:S02]  /*1ecf0*/  SEL R20, R96, R29, P0 ;  /* 0x0000001d60147207 */ /* 0x008fe40000000000 */
[----:B--2---:R-:W-:Y:S01]  /*1ed00*/  SEL R57, R73, R24, P0 ;  /* 0x0000001849397207 */ /* 0x004fe20000000000 */
[----:B------:R0:W-:Y:S01]  /*1ed10*/  SHFL.IDX PT, R90, R67, R4, 0x1c1f ;  /* 0x001c1f04435a7589 */ /* 0x0001e200000e0000 */
[----:B-1----:R-:W-:-:S03]  /*1ed20*/  SEL R66, R27, R69, P0 ;  /* 0x000000451b427207 */ /* 0x002fc60000000000 */
[----:B------:R1:W2:Y:S04]  /*1ed30*/  SHFL.IDX PT, R45, R21, R25, 0x1c1f ;  /* 0x001c1f19152d7589 */ /* 0x0002a800000e0000 */
[----:B------:R3:W-:Y:S01]  /*1ed40*/  SHFL.IDX PT, R116, R38, R25, 0x1c1f ;  /* 0x001c1f1926747589 */ /* 0x0007e200000e0000 */
[----:B0-----:R-:W-:-:S03]  /*1ed50*/  SEL R67, R71, R26, P0 ;  /* 0x0000001a47437207 */ /* 0x001fc60000000000 */
[----:B------:R0:W4:Y:S01]  /*1ed60*/  SHFL.IDX PT, R30, R42, R25, 0x1c1f ;  /* 0x001c1f192a1e7589 */ /* 0x00012200000e0000 */
[----:B-1----:R-:W-:Y:S01]  /*1ed70*/  SEL R21, R29, R96, P0 ;  /* 0x000000601d157207 */ /* 0x002fe20000000000 */
[----:B------:R-:W-:Y:S02]  /*1ed80*/  IMAD.MOV.U32 R96, RZ, RZ, RZ ;  /* 0x000000ffff607224 */ /* 0x000fe400078e00ff */
[----:B------:R1:W5:Y:S01]  /*1ed90*/  SHFL.IDX PT, R9, R41, R25, 0x1c1f ;  /* 0x001c1f1929097589 */ /* 0x00036200000e0000 */
[----:B---3--:R-:W-:-:S03]  /*1eda0*/  SEL R38, R112, R114, P0 ;  /* 0x0000007270267207 */ /* 0x008fc60000000000 */
[----:B------:R-:W3:Y:S01]  /*1edb0*/  SHFL.IDX PT, R35, R35, R25, 0x1c1f ;  /* 0x001c1f1923237589 */ /* 0x000ee200000e0000 */
[----:B0-----:R-:W-:-:S03]  /*1edc0*/  SEL R42, R46, R43, P0 ;  /* 0x0000002b2e2a7207 */ /* 0x001fc60000000000 */
[----:B------:R-:W0:Y:S01]  /*1edd0*/  SHFL.IDX PT, R32, R32, R25, 0x1c1f ;  /* 0x001c1f1920207589 */ /* 0x000e2200000e0000 */
[----:B------:R-:W-:Y:S02]  /*1ede0*/  SEL R43, R43, R46, P0 ;  /* 0x0000002e2b2b7207 */ /* 0x000fe40000000000 */
[----:B-1----:R-:W-:Y:S01]  /*1edf0*/  SEL R41, R115, R44, P0 ;  /* 0x0000002c73297207 */ /* 0x002fe20000000000 */
[----:B------:R1:W0:Y:S01]  /*1ee00*/  SHFL.IDX PT, R8, R59, R25, 0x1c1f ;  /* 0x001c1f193b087589 */ /* 0x00022200000e0000 */
[----:B--2---:R-:W-:Y:S02]  /*1ee10*/  SEL R44, R111, R45, P0 ;  /* 0x0000002d6f2c7207 */ /* 0x004fe40000000000 */
[----:B------:R-:W-:Y:S01]  /*1ee20*/  SEL R45, R45, R111, P0 ;  /* 0x0000006f2d2d7207 */ /* 0x000fe20000000000 */
[----:B------:R2:W0:Y:S04]  /*1ee30*/  SHFL.IDX PT, R119, R54, R25, 0x1c1f ;  /* 0x001c1f1936777589 */ /* 0x00042800000e0000 */
[----:B------:R3:W-:Y:S01]  /*1ee40*/  SHFL.IDX PT, R7, R68, R25, 0x1c1f ;  /* 0x001c1f1944077589 */ /* 0x0007e200000e0000 */
[----:B----4-:R-:W-:-:S02]  /*1ee50*/  SEL R84, R85, R30, P0 ;  /* 0x0000001e55547207 */ /* 0x010fc40000000000 */
[----:B-1----:R-:W-:Y:S01]  /*1ee60*/  SEL R59, R69, R27, P0 ;  /* 0x0000001b453b7207 */ /* 0x002fe20000000000 */
[----:B------:R-:W1:Y:S01]  /*1ee70*/  SHFL.IDX PT, R62, R62, R25, 0x1c1f ;  /* 0x001c1f193e3e7589 */ /* 0x000e6200000e0000 */
[----:B-----5:R-:W-:Y:S02]  /*1ee80*/  SEL R51, R52, R9, P0 ;  /* 0x0000000934337207 */ /* 0x020fe40000000000 */
[----:B--2---:R-:W-:Y:S01]  /*1ee90*/  SEL R54, R118, R89, P0 ;  /* 0x0000005976367207 */ /* 0x004fe20000000000 */
[----:B------:R-:W-:Y:S01]  /*1eea0*/  SHFL.IDX PT, R109, R48, R4, 0x1c1f ;  /* 0x001c1f04306d7589 */ /* 0x000fe200000e0000 */
[----:B---3--:R-:W-:Y:S02]  /*1eeb0*/  SEL R69, R70, R35, P0 ;  /* 0x0000002346457207 */ /* 0x008fe40000000000 */
[----:B------:R-:W-:Y:S01]  /*1eec0*/  SEL R68, R26, R71, P0 ;  /* 0x000000471a447207 */ /* 0x000fe20000000000 */
[----:B------:R2:W3:Y:S01]  /*1eed0*/  SHFL.IDX PT, R113, R36, R25, 0x1c1f ;  /* 0x001c1f1924717589 */ /* 0x0004e200000e0000 */
[----:B0-----:R-:W-:-:S02]  /*1eee0*/  SEL R71, R72, R32, P0 ;  /* 0x0000002048477207 */ /* 0x001fc40000000000 */
[----:B------:R-:W-:Y:S01]  /*1eef0*/  SEL R85, R30, R85, P0 ;  /* 0x000000551e557207 */ /* 0x000fe20000000000 */
[----:B------:R-:W0:Y:S01]  /*1ef00*/  SHFL.IDX PT, R34, R34, R25, 0x1c1f ;  /* 0x001c1f1922227589 */ /* 0x000e2200000e0000 */
[----:B------:R-:W-:Y:S02]  /*1ef10*/  SEL R73, R86, R8, P0 ;  /* 0x0000000856497207 */ /* 0x000fe40000000000 */
[----:B------:R-:W-:Y:S01]  /*1ef20*/  SEL R52, R9, R52, P0 ;  /* 0x0000003409347207 */ /* 0x000fe20000000000 */
[----:B------:R4:W4:Y:S01]  /*1ef30*/  SHFL.IDX PT, R5, R5, R4, 0x1c1f ;  /* 0x001c1f0405057589 */ /* 0x00092200000e0000 */
[----:B------:R-:W-:Y:S02]  /*1ef40*/  SEL R87, R88, R119, P0 ;  /* 0x0000007758577207 */ /* 0x000fe40000000000 */
[----:B--2---:R-:W-:Y:S01]  /*1ef50*/  SEL R36, R82, R37, P0 ;  /* 0x0000002552247207 */ /* 0x004fe20000000000 */
[----:B------:R2:W2:Y:S01]  /*1ef60*/  SHFL.IDX PT, R65, R63, R4, 0x1c1f ;  /* 0x001c1f043f417589 */ /* 0x0004a200000e0000 */
[----:B------:R-:W-:-:S02]  /*1ef70*/  SEL R37, R37, R82, P0 ;  /* 0x0000005225257207 */ /* 0x000fc40000000000 */
[----:B------:R-:W-:Y:S01]  /*1ef80*/  SEL R82, R83, R116, P0 ;  /* 0x0000007453527207 */ /* 0x000fe20000000000 */
[----:B------:R0:W2:Y:S01]  /*1ef90*/  SHFL.IDX PT, R4, R64, R25, 0x1c1f ;  /* 0x001c1f1940047589 */ /* 0x0000a200000e0000 */
[----:B-1----:R-:W-:Y:S02]  /*1efa0*/  SEL R91, R92, R62, P0 ;  /* 0x0000003e5c5b7207 */ /* 0x002fe40000000000 */
[----:B------:R-:W-:Y:S01]  /*1efb0*/  SEL R89, R90, R7, P0 ;  /* 0x000000075a597207 */ /* 0x000fe20000000000 */
[----:B------:R1:W1:Y:S01]  /*1efc0*/  SHFL.IDX PT, R14, R6, R25, 0x1c1f ;  /* 0x001c1f19060e7589 */ /* 0x00026200000e0000 */
[----:B------:R-:W-:Y:S02]  /*1efd0*/  SEL R83, R116, R83, P0 ;  /* 0x0000005374537207 */ /* 0x000fe40000000000 */
[----:B------:R-:W-:Y:S02]  /*1efe0*/  SEL R72, R32, R72, P0 ;  /* 0x0000004820487207 */ /* 0x000fe40000000000 */
[----:B---3--:R-:W-:-:S02]  /*1eff0*/  SEL R46, R110, R113, P0 ;  /* 0x000000716e2e7207 */ /* 0x008fc40000000000 */
[----:B------:R-:W-:Y:S02]  /*1f000*/  SEL R47, R113, R110, P0 ;  /* 0x0000006e712f7207 */ /* 0x000fe40000000000 */
[----:B0-----:R-:W-:Y:S02]  /*1f010*/  SEL R48, R109, R34, P0 ;  /* 0x000000226d307207 */ /* 0x001fe40000000000 */
[----:B------:R-:W-:Y:S02]  /*1f020*/  SEL R79, R34, R109, P0 ;  /* 0x0000006d224f7207 */ /* 0x000fe40000000000 */
[----:B------:R-:W-:Y:S02]  /*1f030*/  SEL R70, R35, R70, P0 ;  /* 0x0000004623467207 */ /* 0x000fe40000000000 */
[----:B------:R-:W-:Y:S02]  /*1f040*/  SEL R88, R119, R88, P0 ;  /* 0x0000005877587207 */ /* 0x000fe40000000000 */
[----:B------:R-:W-:-:S02]  /*1f050*/  SEL R86, R8, R86, P0 ;  /* 0x0000005608567207 */ /* 0x000fc40000000000 */
[----:B------:R-:W-:Y:S02]  /*1f060*/  SEL R92, R62, R92, P0 ;  /* 0x0000005c3e5c7207 */ /* 0x000fe40000000000 */
[----:B--2-4-:R-:W-:-:S07]  /*1f070*/  SEL R90, R7, R90, P0 ;  /* 0x0000005a075a7207 */ /* 0x014fce0000000000 */
.L_x_2080:
[----:B------:R-:W-:Y:S05]  /*1f080*/  WARPSYNC.ALL ;  /* 0x0000000000007948 */ /* 0x000fea0003800000 */
[----:B------:R-:W-:Y:S01]  /*1f090*/  BAR.SYNC.DEFER_BLOCKING 0x1, 0x100 ;  /* 0x0044000000007b1d */ /* 0x000fe20000010000 */
[----:B------:R-:W-:Y:S02]  /*1f0a0*/  SEL R63, R65, R4, P0 ;  /* 0x00000004413f7207 */ /* 0x000fe40000000000 */
[----:B-1----:R-:W-:Y:S02]  /*1f0b0*/  SEL R62, R5, R14, P0 ;  /* 0x0000000e053e7207 */ /* 0x002fe40000000000 */
[----:B------:R-:W-:-:S03]  /*1f0c0*/  SEL R64, R14, R5, P0 ;  /* 0x000000050e407207 */ /* 0x000fc60000000000 */
[----:B------:R-:W0:Y:S01]  /*1f0d0*/  LDC.64 R108, c[0x0][0xc00] ;  /* 0x00030000ff6c7b82 */ /* 0x000e220000000a00 */
[----:B------:R-:W-:Y:S01]  /*1f0e0*/  SEL R65, R4, R65, P0 ;  /* 0x0000004104417207 */ /* 0x000fe20000000000 */
[----:B------:R-:W-:Y:S01]  /*1f0f0*/  ULDC.64 UR4, c[0x0][0xc00] ;  /* 0x0003000000047ab9 */ /* 0x000fe20000000a00 */
[----:B------:R-:W-:Y:S01]  /*1f100*/  F2FP.BF16.F32.PACK_AB R4, R98, R99 ;  /* 0x000000636204723e */ /* 0x000fe200000010ff */
[----:B------:R-:W-:Y:S01]  /*1f110*/  ULDC.64 UR6, c[0x0][0xc08] ;  /* 0x0003020000067ab9 */ /* 0x000fe20000000a00 */
[----:B------:R-:W-:Y:S02]  /*1f120*/  F2FP.BF16.F32.PACK_AB R5, R84, R49 ;  /* 0x000000315405723e */ /* 0x000fe400000010ff */
[----:B------:R-:W-:Y:S02]  /*1f130*/  F2FP.BF16.F32.PACK_AB R6, R95, R97 ;  /* 0x000000615f06723e */ /* 0x000fe400000010ff */
[----:B------:R-:W-:Y:S02]  /*1f140*/  F2FP.BF16.F32.PACK_AB R7, R85, R50 ;  /* 0x000000325507723e */ /* 0x000fe400000010ff */
[----:B------:R-:W-:-:S02]  /*1f150*/  F2FP.BF16.F32.PACK_AB R8, R93, R94 ;  /* 0x0000005e5d08723e */ /* 0x000fc400000010ff */
[----:B------:R-:W-:Y:S02]  /*1f160*/  F2FP.BF16.F32.PACK_AB R9, R51, R53 ;  /* 0x000000353309723e */ /* 0x000fe400000010ff */
[----:B------:R-:W-:Y:S02]  /*1f170*/  F2FP.BF16.F32.PACK_AB R10, R76, R77 ;  /* 0x0000004d4c0a723e */ /* 0x000fe400000010ff */
[----:B------:R-:W-:Y:S01]  /*1f180*/  F2FP.BF16.F32.PACK_AB R11, R52, R54 ;  /* 0x00000036340b723e */ /* 0x000fe200000010ff */
[----:B------:R-:W-:Y:S01]  /*1f190*/  STSM.16.M88.4 [R107], R4 ;  /* 0x000000046b007844 */ /* 0x000fe20000000200 */
[----:B------:R-:W-:Y:S02]  /*1f1a0*/  F2FP.BF16.F32.PACK_AB R12, R78, R2 ;  /* 0x000000024e0c723e */ /* 0x000fe400000010ff */
[----:B------:R-:W-:Y:S01]  /*1f1b0*/  F2FP.BF16.F32.PACK_AB R13, R55, R57 ;  /* 0x00000039370d723e */ /* 0x000fe200000010ff */
[----:B------:R-:W-:Y:S01]  /*1f1c0*/  STSM.16.M88.4 [R104], R8 ;  /* 0x0000000868007844 */ /* 0x000fe20000000200 */
[----:B------:R-:W-:-:S02]  /*1f1d0*/  F2FP.BF16.F32.PACK_AB R14, R0, R3 ;  /* 0x00000003000e723e */ /* 0x000fc400000010ff */
[----:B------:R-:W-:Y:S02]  /*1f1e0*/  F2FP.BF16.F32.PACK_AB R15, R56, R58 ;  /* 0x0000003a380f723e */ /* 0x000fe400000010ff */
[----:B------:R-:W-:Y:S02]  /*1f1f0*/  F2FP.BF16.F32.PACK_AB R24, R20, R36 ;  /* 0x000000241418723e */ /* 0x000fe400000010ff */
[----:B------:R-:W-:Y:S01]  /*1f200*/  F2FP.BF16.F32.PACK_AB R25, R59, R67 ;  /* 0x000000433b19723e */ /* 0x000fe200000010ff */
[----:B------:R0:W-:Y:S01]  /*1f210*/  STSM.16.M88.4 [R105], R12 ;  /* 0x0000000c69007844 */ /* 0x0001e20000000200 */
[----:B------:R-:W-:Y:S02]  /*1f220*/  F2FP.BF16.F32.PACK_AB R26, R21, R37 ;  /* 0x00000025151a723e */ /* 0x000fe400000010ff */
[----:B------:R-:W-:Y:S02]  /*1f230*/  F2FP.BF16.F32.PACK_AB R27, R66, R68 ;  /* 0x00000044421b723e */ /* 0x000fe400000010ff */
[----:B------:R-:W-:-:S02]  /*1f240*/  F2FP.BF16.F32.PACK_AB R28, R38, R40 ;  /* 0x00000028261c723e */ /* 0x000fc400000010ff */
[----:B------:R-:W-:Y:S01]  /*1f250*/  F2FP.BF16.F32.PACK_AB R29, R69, R71 ;  /* 0x00000047451d723e */ /* 0x000fe200000010ff */
[----:B------:R-:W-:Y:S01]  /*1f260*/  STSM.16.M88.4 [R106], R24 ;  /* 0x000000186a007844 */ /* 0x000fe20000000200 */
[----:B------:R-:W-:Y:S02]  /*1f270*/  F2FP.BF16.F32.PACK_AB R30, R39, R41 ;  /* 0x00000029271e723e */ /* 0x000fe400000010ff */
[----:B------:R-:W-:Y:S02]  /*1f280*/  F2FP.BF16.F32.PACK_AB R31, R70, R72 ;  /* 0x00000048461f723e */ /* 0x000fe400000010ff */
[----:B------:R-:W-:Y:S02]  /*1f290*/  F2FP.BF16.F32.PACK_AB R32, R42, R44 ;  /* 0x0000002c2a20723e */ /* 0x000fe400000010ff */
[----:B------:R-:W-:Y:S01]  /*1f2a0*/  F2FP.BF16.F32.PACK_AB R33, R73, R87 ;  /* 0x000000574921723e */ /* 0x000fe200000010ff */
[----:B------:R-:W-:Y:S01]  /*1f2b0*/  STSM.16.M88.4 [R103], R28 ;  /* 0x0000001c67007844 */ /* 0x000fe20000000200 */
[----:B------:R-:W-:Y:S01]  /*1f2c0*/  F2FP.BF16.F32.PACK_AB R34, R43, R45 ;  /* 0x0000002d2b22723e */ /* 0x000fe200000010ff */
[----:B0-----:R-:W-:Y:S01]  /*1f2d0*/  IMAD.WIDE R12, R208, 0x4, R108 ;  /* 0x00000004d00c7825 */ /* 0x001fe200078e026c */
[----:B------:R-:W-:Y:S01]  /*1f2e0*/  F2FP.BF16.F32.PACK_AB R35, R86, R88 ;  /* 0x000000585623723e */ /* 0x000fe200000010ff */
[----:B------:R-:W0:Y:S01]  /*1f2f0*/  LDC R14, c[0x0][0xbe8] ;  /* 0x0002fa00ff0e7b82 */ /* 0x000e220000000800 */
        /* <DEDUP_REMOVED lines=8> */
[----:B------:R-:W-:-:S02]  /*1f380*/  F2FP.BF16.F32.PACK_AB R9, R63, R62 ;  /* 0x0000003e3f09723e */ /* 0x000fc400000010ff */
[----:B------:R-:W-:Y:S02]  /*1f390*/  F2FP.BF16.F32.PACK_AB R11, R65, R64 ;  /* 0x00000040410b723e */ /* 0x000fe400000010ff */
[----:B------:R-:W-:-:S03]  /*1f3a0*/  ISETP.NE.U32.AND P3, PT, RZ, UR4, PT ;  /* 0x00000004ff007c0c */ /* 0x000fc6000bf65070 */
[----:B------:R1:W-:Y:S01]  /*1f3b0*/  STSM.16.M88.4 [R102], R8 ;  /* 0x0000000866007844 */ /* 0x0003e20000000200 */
[----:B------:R-:W-:Y:S01]  /*1f3c0*/  BAR.SYNC.DEFER_BLOCKING 0x1, 0x100 ;  /* 0x0044000000007b1d */ /* 0x000fe20000010000 */
[----:B------:R-:W-:-:S13]  /*1f3d0*/  ISETP.NE.AND.EX P3, PT, RZ, UR5, PT, P3 ;  /* 0x00000005ff007c0c */ /* 0x000fda000bf65330 */
[----:B------:R-:W5:Y:S01]  /*1f3e0*/  @P3 LDG.E R96, desc[UR42][R12.64] ;  /* 0x0000002a0c603981 */ /* 0x000f62000c1e1900 */
[----:B------:R-:W-:Y:S01]  /*1f3f0*/  ISETP.NE.U32.AND P0, PT, RZ, UR6, PT ;  /* 0x00000006ff007c0c */ /* 0x000fe2000bf05070 */
[----:B------:R-:W-:Y:S01]  /*1f400*/  ULDC UR6, c[0x0][0xa88] ;  /* 0x0002a20000067ab9 */ /* 0x000fe20000000800 */
[----:B-1----:R-:W-:Y:S02]  /*1f410*/  IMAD.MOV.U32 R10, RZ, RZ, 0x9b8 ;  /* 0x000009b8ff0a7424 */ /* 0x002fe400078e00ff */
[----:B------:R-:W-:Y:S01]  /*1f420*/  ISETP.NE.AND.EX P0, PT, RZ, UR7, PT, P0 ;  /* 0x00000007ff007c0c */ /* 0x000fe2000bf05300 */
[----:B------:R-:W-:-:S12]  /*1f430*/  IMAD.U32 R27, RZ, RZ, UR6 ;  /* 0x00000006ff1b7e24 */ /* 0x000fd8000f8e00ff */
[----:B------:R-:W1:Y:S01]  /*1f440*/  @P0 LDC.64 R4, c[0x0][0xc08] ;  /* 0x00030200ff040b82 */ /* 0x000e620000000a00 */
[----:B------:R-:W-:-:S04]  /*1f450*/  ISETP.GT.AND P1, PT, R207, 0x1, PT ;  /* 0x00000001cf00780c */ /* 0x000fc80003f24270 */
[----:B------:R-:W-:-:S04]  /*1f460*/  SEL R10, R10, 0x978, P1 ;  /* 0x000009780a0a7807 */ /* 0x000fc80000800000 */
[----:B------:R2:W3:Y:S08]  /*1f470*/  LDC.64 R6, c[0x0][R10+0x218] ;  /* 0x000086000a067b82 */ /* 0x0004f00000000a00 */
[----:B------:R2:W4:Y:S01]  /*1f480*/  LDC.64 R8, c[0x0][R10+0x228] ;  /* 0x00008a000a087b82 */ /* 0x0005220000000a00 */
[----:B-1----:R-:W-:-:S05]  /*1f490*/  @P0 IMAD.WIDE R4, R208, 0x4, R4 ;  /* 0x00000004d0040825 */ /* 0x002fca00078e0204 */
[----:B------:R1:W5:Y:S01]  /*1f4a0*/  @P0 LDG.E R27, desc[UR42][R4.64] ;  /* 0x0000002a041b0981 */ /* 0x000362000c1e1900 */
[----:B0-----:R-:W-:Y:S01]  /*1f4b0*/  ISETP.NE.AND P2, PT, R14, 0x1, PT ;  /* 0x000000010e00780c */ /* 0x001fe20003f45270 */
[----:B-1----:R2:W0:Y:S01]  /*1f4c0*/  LDC.64 R4, c[0x0][R10+0x220] ;  /* 0x000088000a047b82 */ /* 0x0024220000000a00 */
[----:B---3--:R-:W-:Y:S11]  /*1f4d0*/  @P0 BRA `(.L_x_1794) ;  /* 0x0000000000100947 */ /* 0x008ff60003800000 */
[----:B------:R-:W-:Y:S05]  /*1f4e0*/  @!P3 BRA `(.L_x_1794) ;  /* 0x00000000000cb947 */ /* 0x000fea0003800000 */
[----:B------:R-:W3:Y:S04]  /*1f4f0*/  LDG.E R24, desc[UR42][R12.64] ;  /* 0x0000002a0c187981 */ /* 0x000ee8000c1e1900 */
[----:B-----5:R-:W3:Y:S02]  /*1f500*/  LDG.E R27, desc[UR42][R12.64+0x4] ;  /* 0x0000042a0c1b7981 */ /* 0x020ee4000c1e1900 */
[----:B---3--:R-:W-:-:S07]  /*1f510*/  IMAD.IADD R27, R27, 0x1, -R24 ;  /* 0x000000011b1b7824 */ /* 0x008fce00078e0a18 */
.L_x_1794:
[----:B------:R-:W3:Y:S01]  /*1f520*/  LDL R26, [R1+0x54] ;  /* 0x00005400011a7983 */ /* 0x000ee20000100800 */
[----:B--2---:R-:W1:Y:S01]  /*1f530*/  LDC.64 R10, c[0x0][R10+0x210] ;  /* 0x000084000a0a7b82 */ /* 0x004e620000000a00 */
[----:B------:R-:W-:Y:S01]  /*1f540*/  ISETP.NE.U32.AND P0, PT, RZ, UR4, PT ;  /* 0x00000004ff007c0c */ /* 0x000fe2000bf05070 */
[-C--:B------:R-:W-:Y:S01]  /*1f550*/  IMAD R31, R7, R169.reuse, RZ ;  /* 0x000000a9071f7224 */ /* 0x080fe200078e02ff */
[----:B------:R-:W-:Y:S01]  /*1f560*/  SHF.R.S32.HI R25, RZ, 0x1f, R208 ;  /* 0x0000001fff197819 */ /* 0x000fe200000114d0 */
[----:B------:R-:W-:Y:S01]  /*1f570*/  IMAD.WIDE.U32 R6, R6, R169, RZ ;  /* 0x000000a906067225 */ /* 0x000fe200078e00ff */
[----:B------:R-:W-:Y:S02]  /*1f580*/  ISETP.NE.AND.EX P0, PT, RZ, UR5, PT, P0 ;  /* 0x00000005ff007c0c */ /* 0x000fe4000bf05300 */
[----:B------:R-:W-:Y:S01]  /*1f590*/  SEL R29, R209, RZ, P1 ;  /* 0x000000ffd11d7207 */ /* 0x000fe20000800000 */
[----:B------:R-:W2:Y:S01]  /*1f5a0*/  @P2 LDC R24, c[0x0][0xbec] ;  /* 0x0002fb00ff182b82 */ /* 0x000ea20000000800 */
[----:B------:R-:W-:Y:S01]  /*1f5b0*/  SEL R15, R208, RZ, !P0 ;  /* 0x000000ffd00f7207 */ /* 0x000fe20004000000 */
[----:B------:R-:W-:Y:S01]  /*1f5c0*/  IMAD.IADD R7, R7, 0x1, R31 ;  /* 0x0000000107077824 */ /* 0x000fe200078e021f */
[----:B------:R-:W-:Y:S01]  /*1f5d0*/  SEL R25, R25, RZ, !P0 ;  /* 0x000000ff19197207 */ /* 0x000fe20004000000 */
[----:B----4-:R-:W-:Y:S01]  /*1f5e0*/  IMAD R31, R9, R29, RZ ;  /* 0x0000001d091f7224 */ /* 0x010fe200078e02ff */
[----:B-----5:R-:W-:Y:S01]  /*1f5f0*/  SHF.R.S32.HI R100, RZ, 0x1f, R96 ;  /* 0x0000001fff647819 */ /* 0x020fe20000011460 */
[----:B0-----:R-:W-:-:S02]  /*1f600*/  IMAD R5, R5, R15, RZ ;  /* 0x0000000f05057224 */ /* 0x001fc400078e02ff */
[----:B------:R-:W0:Y:S01]  /*1f610*/  @P2 LDC R35, c[0x0][0xbf0] ;  /* 0x0002fc00ff232b82 */ /* 0x000e220000000800 */
[----:B------:R-:W-:-:S04]  /*1f620*/  IMAD.WIDE.U32 R8, R8, R29, RZ ;  /* 0x0000001d08087225 */ /* 0x000fc800078e00ff */
[C---:B------:R-:W-:Y:S02]  /*1f630*/  IMAD R33, R4.reuse, R25, R5 ;  /* 0x0000001904217224 */ /* 0x040fe400078e0205 */
[----:B------:R-:W-:Y:S01]  /*1f640*/  IMAD.WIDE.U32 R4, R4, R15, RZ ;  /* 0x0000000f04047225 */ /* 0x000fe200078e00ff */
[----:B------:R-:W4:Y:S03]  /*1f650*/  LDC.64 R12, c[0x0][0xba8] ;  /* 0x0002ea00ff0c7b82 */ /* 0x000f260000000a00 */
[----:B------:R-:W-:Y:S01]  /*1f660*/  IMAD.IADD R25, R198, 0x1, R178 ;  /* 0x00000001c6197824 */ /* 0x000fe200078e02b2 */
[----:B------:R-:W-:Y:S01]  /*1f670*/  IADD3 R6, P0, P3, R4, R6, R96 ;  /* 0x0000000604067210 */ /* 0x000fe20007b1e060 */
[----:B------:R-:W-:Y:S02]  /*1f680*/  IMAD.IADD R33, R5, 0x1, R33 ;  /* 0x0000000105217824 */ /* 0x000fe400078e0221 */
[----:B------:R-:W-:-:S02]  /*1f690*/  IMAD.MOV.U32 R5, RZ, RZ, R25 ;  /* 0x000000ffff057224 */ /* 0x000fc400078e0019 */
[----:B--2---:R-:W-:Y:S01]  /*1f6a0*/  @P2 IMAD.HI.U32 R4, R25, R24, RZ ;  /* 0x0000001819042227 */ /* 0x004fe200078e00ff */
[----:B------:R-:W-:-:S03]  /*1f6b0*/  IADD3.X R7, R33, R7, R100, P0, P3 ;  /* 0x0000000721077210 */ /* 0x000fc600007e6464 */
[----:B------:R-:W-:Y:S01]  /*1f6c0*/  IMAD.IADD R31, R9, 0x1, R31 ;  /* 0x00000001091f7824 */ /* 0x000fe200078e021f */
[----:B0-----:R-:W-:-:S04]  /*1f6d0*/  @P2 SHF.R.U32.HI R5, RZ, R35, R4 ;  /* 0x00000023ff052219 */ /* 0x001fc80000011604 */
[----:B------:R-:W-:Y:S01]  /*1f6e0*/  IADD3 R8, P0, P3, R5, R6, R8 ;  /* 0x0000000605087210 */ /* 0x000fe20007b1e008 */
[--C-:B------:R-:W-:Y:S01]  /*1f6f0*/  IMAD.MOV R24, RZ, RZ, -R5.reuse ;  /* 0x000000ffff187224 */ /* 0x100fe200078e0a05 */
[----:B------:R-:W-:Y:S01]  /*1f700*/  SHF.R.S32.HI R4, RZ, 0x1f, R5 ;  /* 0x0000001fff047819 */ /* 0x000fe20000011405 */
[----:B----4-:R-:W0:Y:S02]  /*1f710*/  @!P1 LDC R12, c[0x0][0xb50] ;  /* 0x0002d400ff0c9b82 */ /* 0x010e240000000800 */
[----:B------:R-:W-:Y:S01]  /*1f720*/  IMAD R5, R14, R24, R25 ;  /* 0x000000180e057224 */ /* 0x000fe200078e0219 */
[----:B------:R-:W-:-:S03]  /*1f730*/  IADD3.X R9, R4, R7, R31, P0, P3 ;  /* 0x0000000704097210 */ /* 0x000fc600007e641f */
[-C--:B-1----:R-:W-:Y:S01]  /*1f740*/  IMAD R4, R11, R5.reuse, RZ ;  /* 0x000000050b047224 */ /* 0x082fe200078e02ff */
[----:B------:R-:W-:Y:S01]  /*1f750*/  SHF.R.S32.HI R7, RZ, 0x1f, R5 ;  /* 0x0000001fff077819 */ /* 0x000fe20000011405 */
[C---:B------:R-:W-:Y:S01]  /*1f760*/  IMAD.WIDE.U32 R8, R10.reuse, R5, R8 ;  /* 0x000000050a087225 */ /* 0x040fe200078e0008 */
[----:B------:R-:W1:Y:S03]  /*1f770*/  @!P1 LDC R13, c[0x0][0xb54] ;  /* 0x0002d500ff0d9b82 */ /* 0x000e660000000800 */
[----:B------:R-:W-:Y:S02]  /*1f780*/  IMAD R7, R10, R7, R4 ;  /* 0x000000070a077224 */ /* 0x000fe400078e0204 */
[----:B------:R-:W-:Y:S02]  /*1f790*/  IMAD R10, R27, R14, RZ ;  /* 0x0000000e1b0a7224 */ /* 0x000fe400078e02ff */
[----:B------:R-:W-:Y:S01]  /*1f7a0*/  IMAD.IADD R4, R9, 0x1, R7 ;  /* 0x0000000109047824 */ /* 0x000fe200078e0207 */
[----:B0-----:R-:W-:-:S05]  /*1f7b0*/  LEA R12, P0, R8, R12, 0x2 ;  /* 0x0000000c080c7211 */ /* 0x001fca00078010ff */
[----:B------:R-:W-:Y:S01]  /*1f7c0*/  SHFL.IDX PT, R6, R12, 0x1, 0x1c1f ;  /* 0x003c1f000c067f89 */ /* 0x000fe200000e0000 */
[----:B-1----:R-:W-:-:S03]  /*1f7d0*/  LEA.HI.X R13, R8, R13, R4, 0x2, P0 ;  /* 0x0000000d080d7211 */ /* 0x002fc600000f1404 */
[----:B------:R-:W-:Y:S01]  /*1f7e0*/  SHFL.IDX PT, R4, R12, RZ, 0x1c1f ;  /* 0x001c1fff0c047589 */ /* 0x000fe200000e0000 */
[----:B------:R-:W-:-:S03]  /*1f7f0*/  LOP3.LUT P0, RZ, R228, 0x3, RZ, 0xc0, !PT ;  /* 0x00000003e4ff7812 */ /* 0x000fc6000780c0ff */
[----:B------:R-:W0:Y:S04]  /*1f800*/  SHFL.IDX PT, R5, R13, RZ, 0x1c1f ;  /* 0x001c1fff0d057589 */ /* 0x000e2800000e0000 */
[----:B------:R-:W1:Y:S01]  /*1f810*/  SHFL.IDX PT, R7, R13, 0x1, 0x1c1f ;  /* 0x003c1f000d077f89 */ /* 0x000e6200000e0000 */
[----:B---3--:R-:W-:-:S04]  /*1f820*/  IMAD.IADD R29, R26, 0x1, R178 ;  /* 0x000000011a1d7824 */ /* 0x008fc800078e02b2 */
[C---:B------:R-:W-:Y:S01]  /*1f830*/  VIADD R24, R29.reuse, 0x8 ;  /* 0x000000081d187836 */ /* 0x040fe20000000000 */
[----:B------:R-:W-:-:S04]  /*1f840*/  ISETP.GE.OR P3, PT, R29, R10, P0 ;  /* 0x0000000a1d00720c */ /* 0x000fc80000766670 */
[----:B------:R-:W-:-:S09]  /*1f850*/  ISETP.GE.OR P0, PT, R24, R10, P0 ;  /* 0x0000000a1800720c */ /* 0x000fd20000706670 */
[----:B0-----:R0:W-:Y:S04]  /*1f860*/  @!P3 ST.E desc[UR42][R4.64], R74 ;  /* 0x0000004a0400b985 */ /* 0x0011e8000c10192a */
[----:B-1----:R0:W-:Y:S01]  /*1f870*/  @!P0 ST.E desc[UR42][R6.64], R75 ;  /* 0x0000004b06008985 */ /* 0x0021e2000c10192a */
[----:B------:R-:W-:Y:S05]  /*1f880*/  @P1 BRA `(.L_x_1795) ;  /* 0x0000000800bc1947 */ /* 0x000fea0003800000 */
[----:B------:R-:W-:Y:S01]  /*1f890*/  IMAD R3, R226, 0x40, R201 ;  /* 0x00000040e2037824 */ /* 0x000fe200078e02c9 */
[----:B------:R-:W1:Y:S01]  /*1f8a0*/  @P2 LDC R11, c[0x0][0xbec] ;  /* 0x0002fb00ff0b2b82 */ /* 0x000e620000000800 */
[----:B------:R-:W-:Y:S02]  /*1f8b0*/  ULDC.64 UR4, c[0x0][0xaa0] ;  /* 0x0002a80000047ab9 */ /* 0x000fe40000000a00 */
[----:B------:R-:W-:-:S03]  /*1f8c0*/  IMAD.WIDE R60, R3, 0x2, R60 ;  /* 0x00000002033c7825 */ /* 0x000fc600078e023c */
[C---:B------:R-:W-:Y:S02]  /*1f8d0*/  IADD3 R29, P0, R60.reuse, 0x2000, RZ ;  /* 0x000020003c1d7810 */ /* 0x040fe40007f1e0ff */
[----:B------:R-:W2:Y:S01]  /*1f8e0*/  @P2 LDC R13, c[0x0][0xbf0] ;  /* 0x0002fc00ff0d2b82 */ /* 0x000ea20000000800 */
[----:B------:R-:W-:Y:S02]  /*1f8f0*/  IADD3 R25, P5, R60, 0x1000, RZ ;  /* 0x000010003c197810 */ /* 0x000fe40007fbe0ff */
[----:B------:R-:W-:Y:S02]  /*1f900*/  LOP3.LUT R28, R29, 0x380, RZ, 0xc0, !PT ;  /* 0x000003801d1c7812 */ /* 0x000fe400078ec0ff */
[----:B------:R-:W-:Y:S02]  /*1f910*/  LOP3.LUT R24, R25, 0x380, RZ, 0xc0, !PT ;  /* 0x0000038019187812 */ /* 0x000fe400078ec0ff */
[----:B------:R-:W-:Y:S02]  /*1f920*/  SHF.R.U64 R28, R28, 0x3, RZ ;  /* 0x000000031c1c7819 */ /* 0x000fe400000012ff */
[----:B------:R-:W-:-:S02]  /*1f930*/  SHF.R.U64 R24, R24, 0x3, RZ ;  /* 0x0000000318187819 */ /* 0x000fc400000012ff */
[----:B------:R-:W-:Y:S01]  /*1f940*/  LOP3.LUT R28, R28, R29, RZ, 0x3c, !PT ;  /* 0x0000001d1c1c7212 */ /* 0x000fe200078e3cff */
[--C-:B------:R-:W-:Y:S01]  /*1f950*/  IMAD.X R29, RZ, RZ, R61.reuse, P0 ;  /* 0x000000ffff1d7224 */ /* 0x100fe200000e063d */
[----:B------:R-:W-:Y:S02]  /*1f960*/  IADD3 R3, P0, R60, 0x7000, RZ ;  /* 0x000070003c037810 */ /* 0x000fe40007f1e0ff */
[----:B------:R-:W-:Y:S01]  /*1f970*/  LOP3.LUT R24, R24, R25, RZ, 0x3c, !PT ;  /* 0x0000001918187212 */ /* 0x000fe200078e3cff */
[--C-:B------:R-:W-:Y:S01]  /*1f980*/  IMAD.X R25, RZ, RZ, R61.reuse, P5 ;  /* 0x000000ffff197224 */ /* 0x100fe200028e063d */
[----:B------:R-:W-:Y:S01]  /*1f990*/  LOP3.LUT R0, R3, 0x380, RZ, 0xc0, !PT ;  /* 0x0000038003007812 */ /* 0x000fe200078ec0ff */
[----:B------:R-:W-:Y:S01]  /*1f9a0*/  IMAD.X R49, RZ, RZ, R61, P0 ;  /* 0x000000ffff317224 */ /* 0x000fe200000e063d */
[C---:B------:R-:W-:Y:S01]  /*1f9b0*/  IADD3 R33, P1, R60.reuse, 0x3000, RZ ;  /* 0x000030003c217810 */ /* 0x040fe20007f3e0ff */
[----:B------:R-:W5:Y:S01]  /*1f9c0*/  LD.E.128 R28, desc[UR42][R28.64] ;  /* 0x0000002a1c1c7980 */ /* 0x000f62000c101d00 */
[----:B------:R-:W-:-:S02]  /*1f9d0*/  IADD3 R37, P3, R60, 0x4000, RZ ;  /* 0x000040003c257810 */ /* 0x000fc40007f7e0ff */
[C---:B------:R-:W-:Y:S01]  /*1f9e0*/  IADD3 R41, P4, R60.reuse, 0x5000, RZ ;  /* 0x000050003c297810 */ /* 0x040fe20007f9e0ff */
[----:B------:R-:W5:Y:S01]  /*1f9f0*/  LD.E.128 R24, desc[UR42][R24.64] ;  /* 0x0000002a18187980 */ /* 0x000f62000c101d00 */
[----:B------:R-:W-:Y:S02]  /*1fa00*/  IADD3 R45, P5, R60, 0x6000, RZ ;  /* 0x000060003c2d7810 */ /* 0x000fe40007fbe0ff */
[----:B------:R-:W-:Y:S02]  /*1fa10*/  SHF.R.U64 R0, R0, 0x3, RZ ;  /* 0x0000000300007819 */ /* 0x000fe400000012ff */
[----:B------:R-:W-:Y:S02]  /*1fa20*/  LOP3.LUT R32, R33, 0x380, RZ, 0xc0, !PT ;  /* 0x0000038021207812 */ /* 0x000fe400078ec0ff */
[----:B------:R-:W-:Y:S02]  /*1fa30*/  LOP3.LUT R36, R37, 0x380, RZ, 0xc0, !PT ;  /* 0x0000038025247812 */ /* 0x000fe400078ec0ff */
[----:B------:R-:W-:-:S02]  /*1fa40*/  LOP3.LUT R40, R41, 0x380, RZ, 0xc0, !PT ;  /* 0x0000038029287812 */ /* 0x000fc400078ec0ff */
[----:B------:R-:W-:Y:S02]  /*1fa50*/  LOP3.LUT R44, R45, 0x380, RZ, 0xc0, !PT ;  /* 0x000003802d2c7812 */ /* 0x000fe400078ec0ff */
[----:B0-----:R-:W-:Y:S02]  /*1fa60*/  LOP3.LUT R5, R60, 0x380, RZ, 0xc0, !PT ;  /* 0x000003803c057812 */ /* 0x001fe400078ec0ff */
[----:B------:R-:W-:Y:S01]  /*1fa70*/  LOP3.LUT R48, R0, R3, RZ, 0x3c, !PT ;  /* 0x0000000300307212 */ /* 0x000fe200078e3cff */
[----:B------:R-:W-:Y:S01]  /*1fa80*/  IMAD R3, R100, UR4, RZ ;  /* 0x0000000464037c24 */ /* 0x000fe2000f8e02ff */
[----:B------:R-:W-:Y:S02]  /*1fa90*/  SHF.R.U64 R32, R32, 0x3, RZ ;  /* 0x0000000320207819 */ /* 0x000fe400000012ff */
[----:B------:R-:W-:Y:S02]  /*1faa0*/  SHF.R.U64 R36, R36, 0x3, RZ ;  /* 0x0000000324247819 */ /* 0x000fe400000012ff */
[----:B------:R-:W-:-:S02]  /*1fab0*/  SHF.R.U64 R40, R40, 0x3, RZ ;  /* 0x0000000328287819 */ /* 0x000fc400000012ff */
[----:B------:R-:W-:Y:S01]  /*1fac0*/  SHF.R.U64 R44, R44, 0x3, RZ ;  /* 0x000000032c2c7819 */ /* 0x000fe200000012ff */
[C---:B------:R-:W-:Y:S01]  /*1fad0*/  IMAD R9, R96.reuse, UR5, R3 ;  /* 0x0000000560097c24 */ /* 0x040fe2000f8e0203 */
[----:B------:R-:W-:Y:S01]  /*1fae0*/  SHF.R.U64 R5, R5, 0x3, RZ ;  /* 0x0000000305057819 */ /* 0x000fe200000012ff */
[----:B------:R-:W-:Y:S01]  /*1faf0*/  IMAD.WIDE.U32 R2, R96, UR4, RZ ;  /* 0x0000000460027c25 */ /* 0x000fe2000f8e00ff */
[----:B------:R-:W-:Y:S01]  /*1fb00*/  LOP3.LUT R32, R32, R33, RZ, 0x3c, !PT ;  /* 0x0000002120207212 */ /* 0x000fe200078e3cff */
[----:B------:R-:W-:Y:S01]  /*1fb10*/  ULDC.64 UR4, c[0x0][0xae8] ;  /* 0x0002ba0000047ab9 */ /* 0x000fe20000000a00 */
        /* <DEDUP_REMOVED lines=8> */
[----:B------:R-:W5:Y:S01]  /*1fba0*/  LD.E.128 R32, desc[UR42][R32.64] ;  /* 0x0000002a20207980 */ /* 0x000f62000c101d00 */
[----:B------:R-:W-:-:S02]  /*1fbb0*/  IMAD.IADD R3, R3, 0x1, R9 ;  /* 0x0000000103037824 */ /* 0x000fc400078e0209 */
[----:B------:R-:W-:Y:S01]  /*1fbc0*/  IMAD R9, R206, 0x20, R226 ;  /* 0x00000020ce097824 */ /* 0x000fe200078e02e2 */
[----:B------:R0:W5:Y:S01]  /*1fbd0*/  LD.E.128 R4, desc[UR42][R60.64] ;  /* 0x0000002a3c047980 */ /* 0x000162000c101d00 */
[----:B------:R-:W-:-:S03]  /*1fbe0*/  IMAD.WIDE.U32 R2, R169, UR4, R2 ;  /* 0x00000004a9027c25 */ /* 0x000fc6000f8e0002 */
[----:B------:R-:W5:Y:S01]  /*1fbf0*/  LD.E.128 R36, desc[UR42][R36.64] ;  /* 0x0000002a24247980 */ /* 0x000f62000c101d00 */
[----:B------:R-:W-:-:S03]  /*1fc00*/  SHF.R.S32.HI R8, RZ, 0x1f, R15 ;  /* 0x0000001fff087819 */ /* 0x000fc6000001140f */
[----:B------:R-:W5:Y:S01]  /*1fc10*/  LD.E.128 R40, desc[UR42][R40.64] ;  /* 0x0000002a28287980 */ /* 0x000f62000c101d00 */
[----:B------:R-:W-:-:S03]  /*1fc20*/  IMAD.IADD R12, R178, 0x1, R9 ;  /* 0x00000001b20c7824 */ /* 0x000fc600078e0209 */
[----:B------:R-:W5:Y:S04]  /*1fc30*/  LD.E.128 R44, desc[UR42][R44.64] ;  /* 0x0000002a2c2c7980 */ /* 0x000f68000c101d00 */
[----:B------:R-:W5:Y:S01]  /*1fc40*/  LD.E.128 R48, desc[UR42][R48.64] ;  /* 0x0000002a30307980 */ /* 0x000f62000c101d00 */
[----:B------:R-:W-:Y:S01]  /*1fc50*/  @!PT LDS RZ, [RZ] ;  /* 0x00000000fffff984 */ /* 0x000fe20000000800 */
[----:B------:R-:W-:Y:S01]  /*1fc60*/  @!PT LDS RZ, [RZ] ;  /* 0x00000000fffff984 */ /* 0x000fe20000000800 */
[----:B------:R-:W-:Y:S01]  /*1fc70*/  @!PT LDS RZ, [RZ] ;  /* 0x00000000fffff984 */ /* 0x000fe20000000800 */
[----:B------:R-:W-:Y:S01]  /*1fc80*/  @!PT LDS RZ, [RZ] ;  /* 0x00000000fffff984 */ /* 0x000fe20000000800 */
[----:B------:R3:W-:Y:S06]  /*1fc90*/  MEMBAR.ALL.CTA ;  /* 0x0000000000007992 */ /* 0x0007ec0000008000 */
[----:B---3--:R-:W3:Y:S01]  /*1fca0*/  FENCE.VIEW.ASYNC.S ;  /* 0x00000000000073c6 */ /* 0x008ee20000000000 */
[----:B------:R-:W-:Y:S01]  /*1fcb0*/  IMAD R3, R169, UR5, R3 ;  /* 0x00000005a9037c24 */ /* 0x000fe2000f8e0203 */
[----:B------:R-:W-:Y:S01]  /*1fcc0*/  ULDC.64 UR4, c[0x0][0xaf0] ;  /* 0x0002bc0000047ab9 */ /* 0x000fe20000000a00 */
[----:B-1----:R-:W-:-:S04]  /*1fcd0*/  @P2 IMAD.HI.U32 R0, R12, R11, RZ ;  /* 0x0000000b0c002227 */ /* 0x002fc800078e00ff */
[----:B------:R-:W-:Y:S02]  /*1fce0*/  IMAD R8, R8, UR4, RZ ;  /* 0x0000000408087c24 */ /* 0x000fe4000f8e02ff */
[----:B------:R-:W-:Y:S01]  /*1fcf0*/  IMAD.MOV.U32 R9, RZ, RZ, R12 ;  /* 0x000000ffff097224 */ /* 0x000fe200078e000c */
[----:B--2---:R-:W-:Y:S01]  /*1fd00*/  @P2 SHF.R.U32.HI R9, RZ, R13, R0 ;  /* 0x0000000dff092219 */ /* 0x004fe20000011600 */
[C---:B------:R-:W-:Y:S02]  /*1fd10*/  IMAD R11, R15.reuse, UR5, R8 ;  /* 0x000000050f0b7c24 */ /* 0x040fe4000f8e0208 */
[----:B------:R-:W-:Y:S01]  /*1fd20*/  IMAD.WIDE.U32 R2, R15, UR4, R2 ;  /* 0x000000040f027c25 */ /* 0x000fe2000f8e0002 */
[----:B------:R-:W-:Y:S01]  /*1fd30*/  SHF.R.S32.HI R8, RZ, 0x1f, R9 ;  /* 0x0000001fff087819 */ /* 0x000fe20000011409 */
[----:B------:R-:W-:Y:S02]  /*1fd40*/  ULDC.64 UR4, c[0x0][0xae0] ;  /* 0x0002b80000047ab9 */ /* 0x000fe40000000a00 */
[----:B------:R-:W-:-:S02]  /*1fd50*/  IMAD.IADD R3, R3, 0x1, R11 ;  /* 0x0000000103037824 */ /* 0x000fc400078e020b */
[----:B------:R-:W-:Y:S02]  /*1fd60*/  VIADD R0, R16, 0x22820 ;  /* 0x0002282010007836 */ /* 0x000fe40000000000 */
[----:B------:R-:W-:Y:S02]  /*1fd70*/  IMAD.MOV R11, RZ, RZ, -R9 ;  /* 0x000000ffff0b7224 */ /* 0x000fe400078e0a09 */
[----:B------:R-:W-:Y:S01]  /*1fd80*/  IMAD R8, R8, UR4, RZ ;  /* 0x0000000408087c24 */ /* 0x000fe2000f8e02ff */
[----:B------:R-:W-:Y:S01]  /*1fd90*/  PRMT R0, RZ, 0x654, R0 ;  /* 0x00000654ff007816 */ /* 0x000fe20000000000 */
[----:B------:R-:W-:Y:S02]  /*1fda0*/  IMAD R11, R14, R11, R12 ;  /* 0x0000000b0e0b7224 */ /* 0x000fe400078e020c */
[C---:B------:R-:W-:Y:S01]  /*1fdb0*/  IMAD R13, R9.reuse, UR5, R8 ;  /* 0x00000005090d7c24 */ /* 0x040fe2000f8e0208 */
[----:B---3--:R1:W-:Y:S01]  /*1fdc0*/  SYNCS.ARRIVE.TRANS64.RED.A1T0 RZ, [R0+URZ], RZ ;  /* 0x000000ff00ff79a7 */ /* 0x0083e2000810043f */
[----:B------:R-:W-:Y:S01]  /*1fdd0*/  IMAD.WIDE.U32 R2, R9, UR4, R2 ;  /* 0x0000000409027c25 */ /* 0x000fe2000f8e0002 */
[----:B------:R-:W-:Y:S01]  /*1fde0*/  ULDC.64 UR4, c[0x0][0xad8] ;  /* 0x0002b60000047ab9 */ /* 0x000fe20000000a00 */
[----:B-1----:R-:W-:-:S02]  /*1fdf0*/  SHF.R.S32.HI R0, RZ, 0x1f, R11 ;  /* 0x0000001fff007819 */ /* 0x002fc4000001140b */
[----:B------:R-:W-:-:S03]  /*1fe00*/  IMAD.IADD R3, R3, 0x1, R13 ;  /* 0x0000000103037824 */ /* 0x000fc600078e020d */
[----:B------:R-:W-:Y:S02]  /*1fe10*/  IMAD R0, R0, UR4, RZ ;  /* 0x0000000400007c24 */ /* 0x000fe4000f8e02ff */
        /* <DEDUP_REMOVED lines=8> */
[----:B------:R0:W1:Y:S04]  /*1fea0*/  SHFL.IDX PT, R0, R3, RZ, 0x181f ;  /* 0x00181fff03007589 */ /* 0x00006800000e0000 */
[----:B------:R0:W2:Y:S02]  /*1feb0*/  SHFL.IDX PT, R14, R2, RZ, 0x181f ;  /* 0x00181fff020e7589 */ /* 0x0000a400000e0000 */
.L_x_2083:
[----:B------:R-:W-:Y:S01]  /*1fec0*/  IMAD.IADD R21, R226, 0x1, R178 ;  /* 0x00000001e2157824 */ /* 0x000fe200078e02b2 */
[----:B------:R-:W-:Y:S04]  /*1fed0*/  BSSY B1, `(.L_x_1797) ;  /* 0x000000e000017945 */ /* 0x000fe80003800000 */
[----:B------:R-:W-:-:S13]  /*1fee0*/  ISETP.GE.AND P0, PT, R21, R10, PT ;  /* 0x0000000a1500720c */ /* 0x000fda0003f06270 */
[----:B------:R-:W-:Y:S05]  /*1fef0*/  @P0 BRA `(.L_x_1798) ;  /* 0x00000000002c0947 */ /* 0x000fea0003800000 */
[----:B------:R-:W-:Y:S01]  /*1ff00*/  ULDC UR4, c[0x0][0xac8] ;  /* 0x0002b20000047ab9 */ /* 0x000fe20000000800 */
[----:B------:R-:W-:Y:S02]  /*1ff10*/  SHF.R.S32.HI R12, RZ, 0x1f, R201 ;  /* 0x0000001fff0c7819 */ /* 0x000fe400000114c9 */
[----:B------:R-:W-:Y:S02]  /*1ff20*/  ISETP.GE.AND P0, PT, R201, UR4, PT ;  /* 0x00000004c9007c0c */ /* 0x000fe4000bf06270 */
[----:B------:R-:W-:Y:S02]  /*1ff30*/  ISETP.GE.AND P1, PT, R205, UR4, PT ;  /* 0x00000004cd007c0c */ /* 0x000fe4000bf26270 */
[----:B------:R-:W-:-:S09]  /*1ff40*/  SHF.R.S32.HI R11, RZ, 0x1f, R205 ;  /* 0x0000001fff0b7819 */ /* 0x000fd200000114cd */
[-C--:B--2---:R-:W-:Y:S02]  /*1ff50*/  @!P0 LEA R8, P2, R201, R14.reuse, 0x1 ;  /* 0x0000000ec9088211 */ /* 0x084fe400078408ff */
[----:B------:R-:W-:Y:S02]  /*1ff60*/  @!P1 LEA R14, P3, R205, R14, 0x1 ;  /* 0x0000000ecd0e9211 */ /* 0x000fe400078608ff */
[-C--:B-1----:R-:W-:Y:S02]  /*1ff70*/  @!P0 LEA.HI.X R9, R201, R0.reuse, R12, 0x1, P2 ;  /* 0x00000000c9098211 */ /* 0x082fe400010f0c0c */
[----:B------:R-:W-:-:S03]  /*1ff80*/  @!P1 LEA.HI.X R15, R205, R0, R11, 0x1, P3 ;  /* 0x00000000cd0f9211 */ /* 0x000fc600018f0c0b */
[----:B-----5:R3:W-:Y:S04]  /*1ff90*/  @!P0 ST.E.128 desc[UR42][R8.64], R4 ;  /* 0x0000000408008985 */ /* 0x0207e8000c101d2a */
[----:B------:R3:W-:Y:S02]  /*1ffa0*/  @!P1 ST.E.128 desc[UR42][R14.64], R36 ;  /* 0x000000240e009985 */ /* 0x0007e4000c101d2a */
.L_x_1798:
[----:B------:R-:W-:Y:S05]  /*1ffb0*/  BSYNC B1 ;  /* 0x0000000000017941 */ /* 0x000fea0003800000 */
.L_x_1797:
[----:B------:R-:W-:-:S03]  /*1ffc0*/  UMOV UR4, 0xffffffff ;  /* 0xffffffff00047882 */ /* 0x000fc60000000000 */
[----:B------:R-:W-:Y:S05]  /*1ffd0*/  BRA.DIV UR4, `(.L_x_1799) ;  /* 0x000000d204707947 */ /* 0x000fea000b800000 */
[----:B-1----:R1:W4:Y:S04]  /*1ffe0*/  SHFL.IDX PT, R0, R3, 0x1, 0x181f ;  /* 0x00381f0003007f89 */ /* 0x00232800000e0000 */
[----:B--23--:R1:W2:Y:S02]  /*1fff0*/  SHFL.IDX PT, R14, R2, 0x1, 0x181f ;  /* 0x00381f00020e7f89 */ /* 0x00c2a400000e0000 */
.L_x_2087:
[----:B-----5:R-:W-:Y:S01]  /*20000*/  VIADD R5, R21, 0x20 ;  /* 0x0000002015057836 */ /* 0x020fe20000000000 */
        /* <DEDUP_REMOVED lines=10> */
[-C--:B----4-:R-:W-:Y:S02]  /*200b0*/  @!P2 LEA.HI.X R5, R201, R0.reuse, R7, 0x1, P0 ;  /* 0x00000000c905a211 */ /* 0x090fe400000f0c07 */
[----:B------:R-:W-:-:S03]  /*200c0*/  @!P3 LEA.HI.X R15, R205, R0, R6, 0x1, P1 ;  /* 0x00000000cd0fb211 */ /* 0x000fc600008f0c06 */
[----:B------:R3:W-:Y:S04]  /*200d0*/  @!P2 ST.E.128 desc[UR42][R4.64], R24 ;  /* 0x000000180400a985 */ /* 0x0007e8000c101d2a */
[----:B------:R3:W-:Y:S02]  /*200e0*/  @!P3 ST.E.128 desc[UR42][R14.64], R40 ;  /* 0x000000280e00b985 */ /* 0x0007e4000c101d2a */
.L_x_1801:
[----:B------:R-:W-:Y:S05]  /*200f0*/  BSYNC B1 ;  /* 0x0000000000017941 */ /* 0x000fea0003800000 */
.L_x_1800:
[----:B------:R-:W-:-:S03]  /*20100*/  UMOV UR4, 0xffffffff ;  /* 0xffffffff00047882 */ /* 0x000fc60000000000 */
[----:B------:R-:W-:Y:S05]  /*20110*/  BRA.DIV UR4, `(.L_x_1802) ;  /* 0x000000d204687947 */ /* 0x000fea000b800000 */
[----:B----4-:R4:W0:Y:S04]  /*20120*/  SHFL.IDX PT, R0, R3, 0x2, 0x181f ;  /* 0x00581f0003007f89 */ /* 0x01082800000e0000 */
[----:B--23--:R4:W2:Y:S02]  /*20130*/  SHFL.IDX PT, R14, R2, 0x2, 0x181f ;  /* 0x00581f00020e7f89 */ /* 0x00c8a400000e0000 */
.L_x_2091:
[----:B------:R-:W-:Y:S01]  /*20140*/  VIADD R5, R21, 0x40 ;  /* 0x0000004015057836 */ /* 0x000fe20000000000 */
        /* <DEDUP_REMOVED lines=10> */
[-C--:B0-----:R-:W-:Y:S02]  /*201f0*/  @!P2 LEA.HI.X R5, R201, R0.reuse, R7, 0x1, P0 ;  /* 0x00000000c905a211 */ /* 0x081fe400000f0c07 */
[----:B------:R-:W-:-:S03]  /*20200*/  @!P3 LEA.HI.X R15, R205, R0, R6, 0x1, P1 ;  /* 0x00000000cd0fb211 */ /* 0x000fc600008f0c06 */
[----:B------:R3:W-:Y:S04]  /*20210*/  @!P2 ST.E.128 desc[UR42][R4.64], R28 ;  /* 0x0000001c0400a985 */ /* 0x0007e8000c101d2a */
[----:B------:R3:W-:Y:S02]  /*20220*/  @!P3 ST.E.128 desc[UR42][R14.64], R44 ;  /* 0x0000002c0e00b985 */ /* 0x0007e4000c101d2a */
.L_x_1804:
[----:B------:R-:W-:Y:S05]  /*20230*/  BSYNC B1 ;  /* 0x0000000000017941 */ /* 0x000fea0003800000 */
.L_x_1803:
[----:B------:R-:W-:-:S03]  /*20240*/  UMOV UR4, 0xffffffff ;  /* 0xffffffff00047882 */ /* 0x000fc60000000000 */
[----:B------:R-:W-:Y:S05]  /*20250*/  BRA.DIV UR4, `(.L_x_1805) ;  /* 0x000000d204607947 */ /* 0x000fea000b800000 */
[----:B0-----:R0:W0:Y:S04]  /*20260*/  SHFL.IDX PT, R0, R3, 0x3, 0x181f ;  /* 0x00781f0003007f89 */ /* 0x00102800000e0000 */
[----:B--23--:R2:W3:Y:S02]  /*20270*/  SHFL.IDX PT, R14, R2, 0x3, 0x181f ;  /* 0x00781f00020e7f89 */ /* 0x00c4e400000e0000 */
.L_x_2095:
[----:B01--4-:R-:W-:-:S05]  /*20280*/  VIADD R3, R21, 0x60 ;  /* 0x0000006015037836 */ /* 0x013fca0000000000 */
[----:B------:R-:W-:-:S13]  /*20290*/  ISETP.GE.AND P0, PT, R3, R10, PT ;  /* 0x0000000a0300720c */ /* 0x000fda0003f06270 */
[----:B------:R-:W-:Y:S05]  /*202a0*/  @P0 BRA `(.L_x_1806) ;  /* 0x0000001c00900947 */ /* 0x000fea0003800000 */
[----:B------:R-:W-:Y:S01]  /*202b0*/  ULDC UR4, c[0x0][0xac8] ;  /* 0x0002b20000047ab9 */ /* 0x000fe20000000800 */
[----:B------:R-:W-:Y:S02]  /*202c0*/  SHF.R.S32.HI R4, RZ, 0x1f, R201 ;  /* 0x0000001fff047819 */ /* 0x000fe400000114c9 */
[----:B------:R-:W-:-:S13]  /*202d0*/  ISETP.GE.AND P1, PT, R201, UR4, PT ;  /* 0x00000004c9007c0c */ /* 0x000fda000bf26270 */
[----:B--23--:R-:W-:-:S04]  /*202e0*/  @!P1 LEA R2, P0, R201, R14, 0x1 ;  /* 0x0000000ec9029211 */ /* 0x00cfc800078008ff */
[----:B------:R-:W-:Y:S02]  /*202f0*/  @!P1 LEA.HI.X R3, R201, R0, R4, 0x1, P0 ;  /* 0x00000000c9039211 */ /* 0x000fe400000f0c04 */
[----:B------:R-:W-:-:S03]  /*20300*/  ISETP.GE.AND P0, PT, R205, UR4, PT ;  /* 0x00000004cd007c0c */ /* 0x000fc6000bf06270 */
[----:B------:R0:W-:Y:S10]  /*20310*/  @!P1 ST.E.128 desc[UR42][R2.64], R32 ;  /* 0x0000002002009985 */ /* 0x0001f4000c101d2a */
[----:B------:R-:W-:Y:S05]  /*20320*/  @P0 BRA `(.L_x_1806) ;  /* 0x0000001c00700947 */ /* 0x000fea0003800000 */
[----:B------:R-:W-:Y:S02]  /*20330*/  SHF.R.S32.HI R4, RZ, 0x1f, R205 ;  /* 0x0000001fff047819 */ /* 0x000fe400000114cd */
[----:B------:R-:W-:-:S04]  /*20340*/  LEA R14, P0, R205, R14, 0x1 ;  /* 0x0000000ecd0e7211 */ /* 0x000fc800078008ff */
[----:B------:R-:W-:-:S05]  /*20350*/  LEA.HI.X R15, R205, R0, R4, 0x1, P0 ;  /* 0x00000000cd0f7211 */ /* 0x000fca00000f0c04 */
[----:B------:R1:W-:Y:S01]  /*20360*/  ST.E.128 desc[UR42][R14.64], R48 ;  /* 0x000000300e007985 */ /* 0x0003e2000c101d2a */
[----:B------:R-:W-:Y:S05]  /*20370*/  BRA `(.L_x_1806) ;  /* 0x0000001c005c7947 */ /* 0x000fea0003800000 */
.L_x_1795:
[----:B------:R-:W-:Y:S01]  /*20380*/  ULDC.64 UR4, c[0x0][0xb08] ;  /* 0x0002c20000047ab9 */ /* 0x000fe20000000a00 */
[----:B------:R-:W1:Y:S01]  /*20390*/  @P2 LDC R8, c[0x0][0xbec] ;  /* 0x0002fb00ff082b82 */ /* 0x000e620000000800 */
[----:B0-----:R-:W-:Y:S01]  /*203a0*/  IMAD R7, R100, UR4, RZ ;  /* 0x0000000464077c24 */ /* 0x001fe2000f8e02ff */
[----:B------:R-:W-:Y:S01]  /*203b0*/  SHF.R.S32.HI R6, RZ, 0x1f, R15 ;  /* 0x0000001fff067819 */ /* 0x000fe2000001140f */
[----:B------:R-:W-:-:S04]  /*203c0*/  IMAD.WIDE.U32 R4, R96, UR4, RZ ;  /* 0x0000000460047c25 */ /* 0x000fc8000f8e00ff */
[----:B------:R-:W-:Y:S01]  /*203d0*/  IMAD R7, R96, UR5, R7 ;  /* 0x0000000560077c24 */ /* 0x000fe2000f8e0207 */
[----:B------:R-:W0:Y:S01]  /*203e0*/  @P2 LDC R11, c[0x0][0xbf0] ;  /* 0x0002fc00ff0b2b82 */ /* 0x000e220000000800 */
[----:B------:R-:W-:Y:S02]  /*203f0*/  ULDC.64 UR4, c[0x0][0xb38] ;  /* 0x0002ce0000047ab9 */ /* 0x000fe40000000a00 */
[----:B------:R-:W-:Y:S02]  /*20400*/  IMAD.IADD R5, R5, 0x1, R7 ;  /* 0x0000000105057824 */ /* 0x000fe400078e0207 */
[----:B------:R-:W-:Y:S02]  /*20410*/  IMAD.MOV.U32 R7, RZ, RZ, R25 ;  /* 0x000000ffff077224 */ /* 0x000fe400078e0019 */
        /* <DEDUP_REMOVED lines=11> */
[C---:B------:R-:W-:Y:S01]  /*204d0*/  IMAD.WIDE.U32 R4, R209.reuse, UR4, R4 ;  /* 0x00000004d1047c25 */ /* 0x040fe2000f8e0004 */
[--C-:B------:R-:W-:Y:S02]  /*204e0*/  SHF.R.S32.HI R6, RZ, 0x1f, R7.reuse ;  /* 0x0000001fff067819 */ /* 0x100fe40000011407 */
[----:B------:R-:W-:Y:S01]  /*204f0*/  PRMT R8, RZ, 0x654, R8 ;  /* 0x00000654ff087816 */ /* 0x000fe20000000008 */
[----:B------:R-:W-:Y:S02]  /*20500*/  IMAD.MOV R9, RZ, RZ, -R7 ;  /* 0x000000ffff097224 */ /* 0x000fe400078e0a07 */
[----:B------:R-:W-:Y:S01]  /*20510*/  IMAD R5, R209, UR5, R5 ;  /* 0x00000005d1057c24 */ /* 0x000fe2000f8e0205 */
[----:B------:R-:W-:Y:S01]  /*20520*/  ULDC.64 UR4, c[0x0][0xb30] ;  /* 0x0002cc0000047ab9 */ /* 0x000fe20000000a00 */
[----:B------:R-:W-:Y:S01]  /*20530*/  IMAD R9, R14, R9, R25 ;  /* 0x000000090e097224 */ /* 0x000fe200078e0219 */
[----:B------:R0:W-:Y:S01]  /*20540*/  SYNCS.ARRIVE.TRANS64.RED.A1T0 RZ, [R8+URZ], RZ ;  /* 0x000000ff08ff79a7 */ /* 0x0001e2000810043f */
[----:B------:R-:W-:-:S02]  /*20550*/  IMAD R6, R6, UR4, RZ ;  /* 0x0000000406067c24 */ /* 0x000fc4000f8e02ff */
        /* <DEDUP_REMOVED lines=16> */
.L_x_2098:
[----:B------:R-:W-:Y:S01]  /*20660*/  ISETP.GE.AND P0, PT, R29, R10, PT ;  /* 0x0000000a1d00720c */ /* 0x000fe20003f06270 */
[----:B------:R-:W-:-:S12]  /*20670*/  BSSY B1, `(.L_x_1808) ;  /* 0x0000073000017945 */ /* 0x000fd80003800000 */
[----:B------:R-:W-:Y:S05]  /*20680*/  @P0 BRA `(.L_x_1809) ;  /* 0x0000000400c40947 */ /* 0x000fea0003800000 */
[----:B------:R-:W-:Y:S01]  /*20690*/  ULDC UR4, c[0x0][0xac8] ;  /* 0x0002b20000047ab9 */ /* 0x000fe20000000800 */
[----:B------:R-:W-:Y:S02]  /*206a0*/  SHF.R.S32.HI R8, RZ, 0x1f, R171 ;  /* 0x0000001fff087819 */ /* 0x000fe400000114ab */
[----:B------:R-:W-:Y:S02]  /*206b0*/  ISETP.GE.AND P0, PT, R171, UR4, PT ;  /* 0x00000004ab007c0c */ /* 0x000fe4000bf06270 */
[----:B------:R-:W-:Y:S02]  /*206c0*/  ISETP.GE.AND P3, PT, R224, UR4, PT ;  /* 0x00000004e0007c0c */ /* 0x000fe4000bf66270 */
[----:B------:R-:W-:Y:S02]  /*206d0*/  ISETP.GE.AND P2, PT, R223, UR4, PT ;  /* 0x00000004df007c0c */ /* 0x000fe4000bf46270 */
[----:B------:R-:W-:Y:S02]  /*206e0*/  ISETP.GE.AND P1, PT, R222, UR4, PT ;  /* 0x00000004de007c0c */ /* 0x000fe4000bf26270 */
[----:B------:R-:W-:-:S02]  /*206f0*/  SHF.R.S32.HI R11, RZ, 0x1f, R224 ;  /* 0x0000001fff0b7819 */ /* 0x000fc400000114e0 */
[----:B------:R-:W-:-:S03]  /*20700*/  SHF.R.S32.HI R12, RZ, 0x1f, R223 ;  /* 0x0000001fff0c7819 */ /* 0x000fc600000114df */
[CC--:B--2---:R-:W-:Y:S01]  /*20710*/  @!P0 LEA R6, P4, R171.reuse, R14.reuse, 0x2 ;  /* 0x0000000eab068211 */ /* 0x0c4fe200078810ff */
[----:B------:R-:W-:Y:S01]  /*20720*/  @!P0 IMAD.MOV.U32 R9, RZ, RZ, R98 ;  /* 0x000000ffff098224 */ /* 0x000fe200078e0062 */
[C---:B------:R-:W-:Y:S02]  /*20730*/  @!P3 LEA R4, P5, R224.reuse, R14, 0x2 ;  /* 0x0000000ee004b211 */ /* 0x040fe400078a10ff */
[-C--:B-1----:R-:W-:Y:S01]  /*20740*/  @!P0 LEA.HI.X R7, R171, R28.reuse, R8, 0x2, P4 ;  /* 0x0000001cab078211 */ /* 0x082fe200020f1408 */
[----:B------:R-:W-:Y:S01]  /*20750*/  @!P0 IMAD.MOV.U32 R8, RZ, RZ, R99 ;  /* 0x000000ffff088224 */ /* 0x000fe200078e0063 */
[----:B------:R-:W-:Y:S02]  /*20760*/  @!P3 LEA.HI.X R5, R224, R28, R11, 0x2, P5 ;  /* 0x0000001ce005b211 */ /* 0x000fe400028f140b */
[----:B------:R-:W-:Y:S02]  /*20770*/  @!P1 LOP3.LUT R77, R77, R76, RZ, 0x3c, !PT ;  /* 0x0000004c4d4d9212 */ /* 0x000fe400078e3cff */
[----:B------:R1:W-:Y:S01]  /*20780*/  @!P0 ST.E.64 desc[UR42][R6.64], R8 ;  /* 0x0000000806008985 */ /* 0x0003e2000c101b2a */
[----:B------:R-:W-:-:S02]  /*20790*/  ISETP.GE.AND P0, PT, R221, UR4, PT ;  /* 0x00000004dd007c0c */ /* 0x000fc4000bf06270 */
[----:B------:R-:W-:Y:S02]  /*207a0*/  SHF.R.S32.HI R11, RZ, 0x1f, R222 ;  /* 0x0000001fff0b7819 */ /* 0x000fe400000114de */
[----:B------:R-:W-:-:S04]  /*207b0*/  @!P1 LOP3.LUT R76, R77, R76, RZ, 0x3c, !PT ;  /* 0x0000004c4d4c9212 */ /* 0x000fc800078e3cff */
[----:B------:R-:W-:Y:S01]  /*207c0*/  @!P1 LOP3.LUT R77, R77, R76, RZ, 0x3c, !PT ;  /* 0x0000004c4d4d9212 */ /* 0x000fe200078e3cff */
[----:B-1----:R-:W-:Y:S01]  /*207d0*/  @!P3 IMAD.MOV.U32 R8, RZ, RZ, R97 ;  /* 0x000000ffff08b224 */ /* 0x002fe200078e0061 */
[----:B------:R-:W-:Y:S01]  /*207e0*/  @!P2 LEA R6, P4, R223, R14, 0x2 ;  /* 0x0000000edf06a211 */ /* 0x000fe200078810ff */
[----:B------:R-:W-:-:S03]  /*207f0*/  @!P3 IMAD.MOV.U32 R9, RZ, RZ, R95 ;  /* 0x000000ffff09b224 */ /* 0x000fc600078e005f */
[----:B------:R-:W-:Y:S02]  /*20800*/  @!P2 LEA.HI.X R7, R223, R28, R12, 0x2, P4 ;  /* 0x0000001cdf07a211 */ /* 0x000fe400020f140c */
[----:B------:R1:W-:Y:S01]  /*20810*/  @!P3 ST.E.64 desc[UR42][R4.64], R8 ;  /* 0x000000080400b985 */ /* 0x0003e2000c101b2a */
[----:B------:R-:W-:Y:S02]  /*20820*/  ISETP.GE.AND P3, PT, R220, UR4, PT ;  /* 0x00000004dc007c0c */ /* 0x000fe4000bf66270 */
[----:B------:R-:W-:Y:S01]  /*20830*/  SHF.R.S32.HI R12, RZ, 0x1f, R221 ;  /* 0x0000001fff0c7819 */ /* 0x000fe200000114dd */
[----:B-1----:R-:W-:Y:S01]  /*20840*/  @!P2 IMAD.MOV.U32 R8, RZ, RZ, R94 ;  /* 0x000000ffff08a224 */ /* 0x002fe200078e005e */
[----:B------:R-:W-:Y:S01]  /*20850*/  @!P1 LEA R4, P5, R222, R14, 0x2 ;  /* 0x0000000ede049211 */ /* 0x000fe200078a10ff */
[----:B------:R-:W-:-:S03]  /*20860*/  @!P2 IMAD.MOV.U32 R9, RZ, RZ, R93 ;  /* 0x000000ffff09a224 */ /* 0x000fc600078e005d */
[----:B------:R-:W-:Y:S02]  /*20870*/  @!P1 LEA.HI.X R5, R222, R28, R11, 0x2, P5 ;  /* 0x0000001cde059211 */ /* 0x000fe400028f140b */
[----:B------:R1:W-:Y:S01]  /*20880*/  @!P2 ST.E.64 desc[UR42][R6.64], R8 ;  /* 0x000000080600a985 */ /* 0x0003e2000c101b2a */
[----:B------:R-:W-:Y:S02]  /*20890*/  ISETP.GE.AND P2, PT, R219, UR4, PT ;  /* 0x00000004db007c0c */ /* 0x000fe4000bf46270 */
[----:B------:R-:W-:Y:S01]  /*208a0*/  SHF.R.S32.HI R11, RZ, 0x1f, R220 ;  /* 0x0000001fff0b7819 */ /* 0x000fe200000114dc */
[----:B------:R2:W-:Y:S01]  /*208b0*/  @!P1 ST.E.64 desc[UR42][R4.64], R76 ;  /* 0x0000004c04009985 */ /* 0x0005e2000c101b2a */
[----:B------:R-:W-:Y:S02]  /*208c0*/  ISETP.GE.AND P1, PT, R218, UR4, PT ;  /* 0x00000004da007c0c */ /* 0x000fe4000bf26270 */
[----:B-1----:R-:W-:Y:S01]  /*208d0*/  @!P0 LEA R6, P4, R221, R14, 0x2 ;  /* 0x0000000edd068211 */ /* 0x002fe200078810ff */
[----:B------:R-:W-:-:S02]  /*208e0*/  @!P0 IMAD.MOV.U32 R8, RZ, RZ, R2 ;  /* 0x000000ffff088224 */ /* 0x000fc400078e0002 */
[----:B------:R-:W-:Y:S01]  /*208f0*/  @!P0 IMAD.MOV.U32 R9, RZ, RZ, R78 ;  /* 0x000000ffff098224 */ /* 0x000fe200078e004e */
[----:B------:R-:W-:Y:S01]  /*20900*/  @!P0 LEA.HI.X R7, R221, R28, R12, 0x2, P4 ;  /* 0x0000001cdd078211 */ /* 0x000fe200020f140c */
[----:B------:R-:W-:Y:S01]  /*20910*/  @!P3 IMAD.MOV.U32 R2, RZ, RZ, R3 ;  /* 0x000000ffff02b224 */ /* 0x000fe200078e0003 */
[C---:B--2---:R-:W-:Y:S01]  /*20920*/  @!P3 LEA R4, P5, R220.reuse, R14, 0x2 ;  /* 0x0000000edc04b211 */ /* 0x044fe200078a10ff */
[----:B------:R-:W-:Y:S01]  /*20930*/  @!P3 IMAD.MOV.U32 R3, RZ, RZ, R0 ;  /* 0x000000ffff03b224 */ /* 0x000fe200078e0000 */
[----:B------:R-:W-:Y:S01]  /*20940*/  SHF.R.S32.HI R12, RZ, 0x1f, R219 ;  /* 0x0000001fff0c7819 */ /* 0x000fe200000114db */
[----:B------:R1:W-:Y:S01]  /*20950*/  @!P0 ST.E.64 desc[UR42][R6.64], R8 ;  /* 0x0000000806008985 */ /* 0x0003e2000c101b2a */
[----:B------:R-:W-:Y:S02]  /*20960*/  @!P3 LEA.HI.X R5, R220, R28, R11, 0x2, P5 ;  /* 0x0000001cdc05b211 */ /* 0x000fe400028f140b */
[----:B------:R-:W-:Y:S02]  /*20970*/  ISETP.GE.AND P0, PT, R217, UR4, PT ;  /* 0x00000004d9007c0c */ /* 0x000fe4000bf06270 */
[----:B------:R-:W-:Y:S01]  /*20980*/  SHF.R.S32.HI R11, RZ, 0x1f, R218 ;  /* 0x0000001fff0b7819 */ /* 0x000fe200000114da */
[----:B------:R2:W-:Y:S01]  /*20990*/  @!P3 ST.E.64 desc[UR42][R4.64], R2 ;  /* 0x000000020400b985 */ /* 0x0005e2000c101b2a */
[----:B------:R-:W-:-:S02]  /*209a0*/  ISETP.GE.AND P3, PT, R216, UR4, PT ;  /* 0x00000004d8007c0c */ /* 0x000fc4000bf66270 */
[----:B------:R-:W-:Y:S02]  /*209b0*/  SHF.R.S32.HI R0, RZ, 0x1f, R211 ;  /* 0x0000001fff007819 */ /* 0x000fe400000114d3 */
[----:B-1----:R-:W-:-:S04]  /*209c0*/  @!P2 LEA R6, P5, R219, R14, 0x2 ;  /* 0x0000000edb06a211 */ /* 0x002fc800078a10ff */
[----:B------:R-:W-:Y:S01]  /*209d0*/  @!P2 LEA.HI.X R7, R219, R28, R12, 0x2, P5 ;  /* 0x0000001cdb07a211 */ /* 0x000fe200028f140c */
[----:B--2---:R-:W-:Y:S01]  /*209e0*/  @!P2 IMAD.MOV.U32 R4, RZ, RZ, R36 ;  /* 0x000000ffff04a224 */ /* 0x004fe200078e0024 */
[C---:B------:R-:W-:Y:S01]  /*209f0*/  @!P1 LEA R2, P4, R218.reuse, R14, 0x2 ;  /* 0x0000000eda029211 */ /* 0x040fe200078810ff */
[----:B------:R-:W-:Y:S01]  /*20a00*/  @!P2 IMAD.MOV.U32 R5, RZ, RZ, R20 ;  /* 0x000000ffff05a224 */ /* 0x000fe200078e0014 */
[----:B------:R-:W-:Y:S02]  /*20a10*/  ISETP.GE.AND P5, PT, R215, UR4, PT ;  /* 0x00000004d7007c0c */ /* 0x000fe4000bfa6270 */
[----:B------:R-:W-:Y:S02]  /*20a20*/  @!P1 LEA.HI.X R3, R218, R28, R11, 0x2, P4 ;  /* 0x0000001cda039211 */ /* 0x000fe400020f140b */
[----:B------:R1:W-:Y:S01]  /*20a30*/  @!P2 ST.E.64 desc[UR42][R6.64], R4 ;  /* 0x000000040600a985 */ /* 0x0003e2000c101b2a */
[----:B------:R-:W-:Y:S02]  /*20a40*/  SHF.R.S32.HI R11, RZ, 0x1f, R217 ;  /* 0x0000001fff0b7819 */ /* 0x000fe400000114d9 */
[----:B------:R-:W-:Y:S01]  /*20a50*/  SHF.R.S32.HI R12, RZ, 0x1f, R214 ;  /* 0x0000001fff0c7819 */ /* 0x000fe200000114d6 */
[----:B-1----:R-:W-:Y:S01]  /*20a60*/  @!P1 IMAD.MOV.U32 R4, RZ, RZ, R37 ;  /* 0x000000ffff049224 */ /* 0x002fe200078e0025 */
[----:B------:R-:W-:Y:S01]  /*20a70*/  @!P0 LEA R6, P2, R217, R14, 0x2 ;  /* 0x0000000ed9068211 */ /* 0x000fe200078410ff */
[----:B------:R-:W-:-:S03]  /*20a80*/  @!P1 IMAD.MOV.U32 R5, RZ, RZ, R21 ;  /* 0x000000ffff059224 */ /* 0x000fc600078e0015 */
[----:B------:R-:W-:Y:S02]  /*20a90*/  @!P0 LEA.HI.X R7, R217, R28, R11, 0x2, P2 ;  /* 0x0000001cd9078211 */ /* 0x000fe400010f140b */
[----:B------:R1:W-:Y:S01]  /*20aa0*/  @!P1 ST.E.64 desc[UR42][R2.64], R4 ;  /* 0x0000000402009985 */ /* 0x0003e2000c101b2a */
[----:B------:R-:W-:Y:S02]  /*20ab0*/  SHF.R.S32.HI R11, RZ, 0x1f, R216 ;  /* 0x0000001fff0b7819 */ /* 0x000fe400000114d8 */
[----:B------:R-:W-:Y:S02]  /*20ac0*/  ISETP.GE.AND P1, PT, R214, UR4, PT ;  /* 0x00000004d6007c0c */ /* 0x000fe4000bf26270 */
[-C--:B------:R-:W-:Y:S01]  /*20ad0*/  @!P5 LEA R8, P2, R215, R14.reuse, 0x2 ;  /* 0x0000000ed708d211 */ /* 0x080fe200078410ff */
[----:B-1----:R-:W-:Y:S01]  /*20ae0*/  @!P0 IMAD.MOV.U32 R4, RZ, RZ, R40 ;  /* 0x000000ffff048224 */ /* 0x002fe200078e0028 */
[----:B------:R-:W-:Y:S01]  /*20af0*/  @!P3 LEA R2, P4, R216, R14, 0x2 ;  /* 0x0000000ed802b211 */ /* 0x000fe200078810ff */
[----:B------:R-:W-:-:S03]  /*20b00*/  @!P0 IMAD.MOV.U32 R5, RZ, RZ, R38 ;  /* 0x000000ffff058224 */ /* 0x000fc600078e0026 */
[-C--:B------:R-:W-:Y:S02]  /*20b10*/  @!P3 LEA.HI.X R3, R216, R28.reuse, R11, 0x2, P4 ;  /* 0x0000001cd803b211 */ /* 0x080fe400020f140b */
[----:B------:R1:W-:Y:S01]  /*20b20*/  @!P0 ST.E.64 desc[UR42][R6.64], R4 ;  /* 0x0000000406008985 */ /* 0x0003e2000c101b2a */
[----:B------:R-:W-:Y:S02]  /*20b30*/  ISETP.GE.AND P0, PT, R213, UR4, PT ;  /* 0x00000004d5007c0c */ /* 0x000fe4000bf06270 */
[----:B------:R-:W-:Y:S02]  /*20b40*/  SHF.R.S32.HI R11, RZ, 0x1f, R215 ;  /* 0x0000001fff0b7819 */ /* 0x000fe400000114d7 */
[----:B------:R-:W-:Y:S02]  /*20b50*/  ISETP.GE.AND P4, PT, R210, UR4, PT ;  /* 0x00000004d2007c0c */ /* 0x000fe4000bf86270 */
[----:B------:R-:W-:Y:S02]  /*20b60*/  @!P5 LEA.HI.X R9, R215, R28, R11, 0x2, P2 ;  /* 0x0000001cd709d211 */ /* 0x000fe400010f140b */
[----:B------:R-:W-:Y:S01]  /*20b70*/  SHF.R.S32.HI R11, RZ, 0x1f, R213 ;  /* 0x0000001fff0b7819 */ /* 0x000fe200000114d5 */
[----:B-1----:R-:W-:-:S02]  /*20b80*/  @!P3 IMAD.MOV.U32 R4, RZ, RZ, R41 ;  /* 0x000000ffff04b224 */ /* 0x002fc400078e0029 */
[----:B------:R-:W-:Y:S02]  /*20b90*/  @!P3 IMAD.MOV.U32 R5, RZ, RZ, R39 ;  /* 0x000000ffff05b224 */ /* 0x000fe400078e0027 */
[----:B------:R-:W-:Y:S02]  /*20ba0*/  @!P1 IMAD.MOV.U32 R6, RZ, RZ, R45 ;  /* 0x000000ffff069224 */ /* 0x000fe400078e002d */
[----:B------:R-:W-:Y:S01]  /*20bb0*/  @!P1 IMAD.MOV.U32 R7, RZ, RZ, R43 ;  /* 0x000000ffff079224 */ /* 0x000fe200078e002b */
[----:B------:R1:W-:Y:S01]  /*20bc0*/  @!P3 ST.E.64 desc[UR42][R2.64], R4 ;  /* 0x000000040200b985 */ /* 0x0003e2000c101b2a */
[----:B------:R-:W-:Y:S01]  /*20bd0*/  ISETP.GE.AND P3, PT, R212, UR4, PT ;  /* 0x00000004d4007c0c */ /* 0x000fe2000bf66270 */
[----:B-1----:R-:W-:Y:S01]  /*20be0*/  @!P5 IMAD.MOV.U32 R2, RZ, RZ, R44 ;  /* 0x000000ffff02d224 */ /* 0x002fe200078e002c */
[----:B------:R-:W-:Y:S01]  /*20bf0*/  @!P1 LEA R4, P2, R214, R14, 0x2 ;  /* 0x0000000ed6049211 */ /* 0x000fe200078410ff */
[----:B------:R-:W-:-:S03]  /*20c00*/  @!P5 IMAD.MOV.U32 R3, RZ, RZ, R42 ;  /* 0x000000ffff03d224 */ /* 0x000fc600078e002a */
[----:B------:R-:W-:Y:S02]  /*20c10*/  @!P1 LEA.HI.X R5, R214, R28, R12, 0x2, P2 ;  /* 0x0000001cd6059211 */ /* 0x000fe400010f140c */
[----:B------:R1:W-:Y:S01]  /*20c20*/  @!P5 ST.E.64 desc[UR42][R8.64], R2 ;  /* 0x000000020800d985 */ /* 0x0003e2000c101b2a */
[----:B------:R-:W-:-:S03]  /*20c30*/  ISETP.GE.AND P5, PT, R211, UR4, PT ;  /* 0x00000004d3007c0c */ /* 0x000fc6000bfa6270 */
[----:B------:R2:W-:Y:S01]  /*20c40*/  @!P1 ST.E.64 desc[UR42][R4.64], R6 ;  /* 0x0000000604009985 */ /* 0x0005e2000c101b2a */
[C---:B-1----:R-:W-:Y:S01]  /*20c50*/  @!P0 LEA R2, P2, R213.reuse, R14, 0x2 ;  /* 0x0000000ed5028211 */ /* 0x042fe200078410ff */
[----:B------:R-:W-:Y:S02]  /*20c60*/  @!P3 IMAD.MOV.U32 R8, RZ, RZ, R79 ;  /* 0x000000ffff08b224 */ /* 0x000fe400078e004f */
[----:B------:R-:W-:Y:S01]  /*20c70*/  @!P3 IMAD.MOV.U32 R9, RZ, RZ, R47 ;  /* 0x000000ffff09b224 */ /* 0x000fe200078e002f */
[----:B------:R-:W-:Y:S01]  /*20c80*/  @!P0 LEA.HI.X R3, R213, R28, R11, 0x2, P2 ;  /* 0x0000001cd5038211 */ /* 0x000fe200010f140b */
[----:B--2---:R-:W-:Y:S01]  /*20c90*/  @!P0 IMAD.MOV.U32 R6, RZ, RZ, R48 ;  /* 0x000000ffff068224 */ /* 0x004fe200078e0030 */
[----:B------:R-:W-:Y:S01]  /*20ca0*/  @!P3 LEA R4, P1, R212, R14, 0x2 ;  /* 0x0000000ed404b211 */ /* 0x000fe200078210ff */
[----:B------:R-:W-:Y:S01]  /*20cb0*/  @!P0 IMAD.MOV.U32 R7, RZ, RZ, R46 ;  /* 0x000000ffff078224 */ /* 0x000fe200078e002e */
[----:B------:R-:W-:-:S04]  /*20cc0*/  SHF.R.S32.HI R11, RZ, 0x1f, R212 ;  /* 0x0000001fff0b7819 */ /* 0x000fc800000114d4 */
[----:B------:R-:W-:Y:S01]  /*20cd0*/  @!P3 LEA.HI.X R5, R212, R28, R11, 0x2, P1 ;  /* 0x0000001cd405b211 */ /* 0x000fe200008f140b */
[----:B------:R1:W-:Y:S04]  /*20ce0*/  @!P0 ST.E.64 desc[UR42][R2.64], R6 ;  /* 0x0000000602008985 */ /* 0x0003e8000c101b2a */
[----:B------:R2:W-:Y:S01]  /*20cf0*/  @!P3 ST.E.64 desc[UR42][R4.64], R8 ;  /* 0x000000080400b985 */ /* 0x0005e2000c101b2a */
[CC--:B-1----:R-:W-:Y:S02]  /*20d00*/  @!P5 LEA R2, P0, R211.reuse, R14.reuse, 0x2 ;  /* 0x0000000ed302d211 */ /* 0x0c2fe400078010ff */
[C---:B------:R-:W-:Y:S02]  /*20d10*/  @!P4 LEA R6, P2, R210.reuse, R14, 0x2 ;  /* 0x0000000ed206c211 */ /* 0x040fe400078410ff */
[-C--:B------:R-:W-:Y:S01]  /*20d20*/  @!P5 LEA.HI.X R3, R211, R28.reuse, R0, 0x2, P0 ;  /* 0x0000001cd303d211 */ /* 0x080fe200000f1400 */
[----:B--2---:R-:W-:Y:S01]  /*20d30*/  @!P5 IMAD.MOV.U32 R4, RZ, RZ, R82 ;  /* 0x000000ffff04d224 */ /* 0x004fe200078e0052 */
[----:B------:R-:W-:Y:S01]  /*20d40*/  @!P4 LEA.HI.X R7, R210, R28, R229, 0x2, P2 ;  /* 0x0000001cd207c211 */ /* 0x000fe200010f14e5 */
[----:B------:R-:W-:-:S02]  /*20d50*/  @!P5 IMAD.MOV.U32 R5, RZ, RZ, R80 ;  /* 0x000000ffff05d224 */ /* 0x000fc400078e0050 */
[----:B------:R-:W-:Y:S02]  /*20d60*/  @!P4 IMAD.MOV.U32 R8, RZ, RZ, R83 ;  /* 0x000000ffff08c224 */ /* 0x000fe400078e0053 */
[----:B------:R-:W-:Y:S01]  /*20d70*/  @!P4 IMAD.MOV.U32 R9, RZ, RZ, R81 ;  /* 0x000000ffff09c224 */ /* 0x000fe200078e0051 */
[----:B------:R3:W-:Y:S04]  /*20d80*/  @!P5 ST.E.64 desc[UR42][R2.64], R4 ;  /* 0x000000040200d985 */ /* 0x0007e8000c101b2a */
[----:B------:R3:W-:Y:S02]  /*20d90*/  @!P4 ST.E.64 desc[UR42][R6.64], R8 ;  /* 0x000000080600c985 */ /* 0x0007e4000c101b2a */
.L_x_1809:
[----:B------:R-:W-:Y:S05]  /*20da0*/  BSYNC B1 ;  /* 0x0000000000017941 */ /* 0x000fea0003800000 */
.L_x_1808:
[----:B------:R-:W-:-:S03]  /*20db0*/  UMOV UR4, 0xffffffff ;  /* 0xffffffff00047882 */ /* 0x000fc60000000000 */
[----:B------:R-:W-:Y:S05]  /*20dc0*/  BRA.DIV UR4, `(.L_x_1810) ;  /* 0x000000ca04007947 */ /* 0x000fea000b800000 */
[----:B0-----:R-:W0:Y:S04]  /*20dd0*/  SHFL.IDX PT, R26, R26, 0x1, 0x1c1f ;  /* 0x003c1f001a1a7f89 */ /* 0x001e2800000e0000 */
[----:B--2---:R2:W4:Y:S02]  /*20de0*/  SHFL.IDX PT, R14, R25, 0x1, 0x1c1f ;  /* 0x003c1f00190e7f89 */ /* 0x00452400000e0000 */
.L_x_2102:
[----:B------:R-:W-:-:S13]  /*20df0*/  ISETP.GE.AND P0, PT, R24, R10, PT ;  /* 0x0000000a1800720c */ /* 0x000fda0003f06270 */
[----:B------:R-:W-:Y:S05]  /*20e00*/  @P0 BRA `(.L_x_1806) ;  /* 0x0000001000b80947 */ /* 0x000fea0003800000 */
[----:B------:R-:W-:Y:S01]  /*20e10*/  ULDC UR4, c[0x0][0xac8] ;  /* 0x0002b20000047ab9 */ /* 0x000fe20000000800 */
[----:B------:R-:W-:Y:S02]  /*20e20*/  SHF.R.S32.HI R0, RZ, 0x1f, R171 ;  /* 0x0000001fff007819 */ /* 0x000fe400000114ab */
[----:B------:R-:W-:Y:S02]  /*20e30*/  ISETP.GE.AND P1, PT, R171, UR4, PT ;  /* 0x00000004ab007c0c */ /* 0x000fe4000bf26270 */
[----:B------:R-:W-:Y:S02]  /*20e40*/  ISETP.GE.AND P3, PT, R224, UR4, PT ;  /* 0x00000004e0007c0c */ /* 0x000fe4000bf66270 */
[----:B------:R-:W-:Y:S02]  /*20e50*/  ISETP.GE.AND P2, PT, R223, UR4, PT ;  /* 0x00000004df007c0c */ /* 0x000fe4000bf46270 */
[----:B---3--:R-:W-:Y:S02]  /*20e60*/  SHF.R.S32.HI R8, RZ, 0x1f, R224 ;  /* 0x0000001fff087819 */ /* 0x008fe400000114e0 */
[----:B------:R-:W-:-:S02]  /*20e70*/  SHF.R.S32.HI R12, RZ, 0x1f, R222 ;  /* 0x0000001fff0c7819 */ /* 0x000fc400000114de */
[----:B------:R-:W-:-:S03]  /*20e80*/  SHF.R.S32.HI R13, RZ, 0x1f, R213 ;  /* 0x0000001fff0d7819 */ /* 0x000fc600000114d5 */
[CC--:B----4-:R-:W-:Y:S01]  /*20e90*/  @!P1 LEA R2, P0, R171.reuse, R14.reuse, 0x2 ;  /* 0x0000000eab029211 */ /* 0x0d0fe200078010ff */
[----:B------:R-:W-:Y:S01]  /*20ea0*/  @!P1 IMAD.MOV.U32 R4, RZ, RZ, R49 ;  /* 0x000000ffff049224 */ /* 0x000fe200078e0031 */
[----:B------:R-:W-:Y:S01]  /*20eb0*/  @!P3 LEA R6, P4, R224, R14, 0x2 ;  /* 0x0000000ee006b211 */ /* 0x000fe200078810ff */
[----:B------:R-:W-:Y:S01]  /*20ec0*/  @!P1 IMAD.MOV.U32 R5, RZ, RZ, R84 ;  /* 0x000000ffff059224 */ /* 0x000fe200078e0054 */
[----:B0-----:R-:W-:Y:S02]  /*20ed0*/  @!P1 LEA.HI.X R3, R171, R26, R0, 0x2, P0 ;  /* 0x0000001aab039211 */ /* 0x001fe400000f1400 */
[----:B------:R-:W-:Y:S02]  /*20ee0*/  ISETP.GE.AND P0, PT, R222, UR4, PT ;  /* 0x00000004de007c0c */ /* 0x000fe4000bf06270 */
[----:B------:R-:W-:Y:S01]  /*20ef0*/  SHF.R.S32.HI R0, RZ, 0x1f, R223 ;  /* 0x0000001fff007819 */ /* 0x000fe200000114df */
[----:B------:R0:W-:Y:S01]  /*20f00*/  @!P1 ST.E.64 desc[UR42][R2.64], R4 ;  /* 0x0000000402009985 */ /* 0x0001e2000c101b2a */
[----:B------:R-:W-:-:S02]  /*20f10*/  ISETP.GE.AND P1, PT, R221, UR4, PT ;  /* 0x00000004dd007c0c */ /* 0x000fc4000bf26270 */
[----:B------:R-:W-:Y:S02]  /*20f20*/  @!P3 LEA.HI.X R7, R224, R26, R8, 0x2, P4 ;  /* 0x0000001ae007b211 */ /* 0x000fe400020f1408 */
[----:B------:R-:W-:Y:S02]  /*20f30*/  ISETP.GE.AND P4, PT, R220, UR4, PT ;  /* 0x00000004dc007c0c */ /* 0x000fe4000bf86270 */
[C---:B0-----:R-:W-:Y:S01]  /*20f40*/  @!P2 LEA R2, P5, R223.reuse, R14, 0x2 ;  /* 0x0000000edf02a211 */ /* 0x041fe200078a10ff */
[----:B------:R-:W-:Y:S02]  /*20f50*/  @!P3 IMAD.MOV.U32 R4, RZ, RZ, R50 ;  /* 0x000000ffff04b224 */ /* 0x000fe400078e0032 */
[----:B------:R-:W-:Y:S01]  /*20f60*/  @!P3 IMAD.MOV.U32 R5, RZ, RZ, R85 ;  /* 0x000000ffff05b224 */ /* 0x000fe200078e0055 */
[----:B------:R-:W-:Y:S01]  /*20f70*/  @!P2 LEA.HI.X R3, R223, R26, R0, 0x2, P5 ;  /* 0x0000001adf03a211 */ /* 0x000fe200028f1400 */
[----:B------:R-:W-:Y:S01]  /*20f80*/  @!P2 IMAD.MOV.U32 R50, RZ, RZ, R53 ;  /* 0x000000ffff32a224 */ /* 0x000fe200078e0035 */
[CC--:B------:R-:W-:Y:S01]  /*20f90*/  @!P0 LEA R8, P5, R222.reuse, R14.reuse, 0x2 ;  /* 0x0000000ede088211 */ /* 0x0c0fe200078a10ff */
[----:B------:R-:W-:Y:S01]  /*20fa0*/  @!P0 IMAD.MOV.U32 R53, RZ, RZ, R52 ;  /* 0x000000ffff358224 */ /* 0x000fe200078e0034 */
[----:B------:R0:W-:Y:S01]  /*20fb0*/  @!P3 ST.E.64 desc[UR42][R6.64], R4 ;  /* 0x000000040600b985 */ /* 0x0001e2000c101b2a */
[----:B------:R-:W-:Y:S01]  /*20fc0*/  ISETP.GE.AND P3, PT, R219, UR4, PT ;  /* 0x00000004db007c0c */ /* 0x000fe2000bf66270 */
[----:B------:R-:W-:Y:S01]  /*20fd0*/  @!P0 IMAD.MOV.U32 R52, RZ, RZ, R54 ;  /* 0x000000ffff348224 */ /* 0x000fe200078e0036 */
[----:B------:R-:W-:Y:S01]  /*20fe0*/  SHF.R.S32.HI R0, RZ, 0x1f, R221 ;  /* 0x0000001fff007819 */ /* 0x000fe200000114dd */
[----:B------:R3:W-:Y:S01]  /*20ff0*/  @!P2 ST.E.64 desc[UR42][R2.64], R50 ;  /* 0x000000320200a985 */ /* 0x0007e2000c101b2a */
[C---:B------:R-:W-:Y:S01]  /*21000*/  @!P1 LEA R10, P2, R221.reuse, R14, 0x2 ;  /* 0x0000000edd0a9211 */ /* 0x040fe200078410ff */
[----:B------:R-:W-:Y:S01]  /*21010*/  @!P1 IMAD.MOV.U32 R54, RZ, RZ, R57 ;  /* 0x000000ffff369224 */ /* 0x000fe200078e0039 */
[-C--:B------:R-:W-:Y:S01]  /*21020*/  @!P0 LEA.HI.X R9, R222, R26.reuse, R12, 0x2, P5 ;  /* 0x0000001ade098211 */ /* 0x080fe200028f140c */
[----:B------:R-:W-:Y:S01]  /*21030*/  @!P4 IMAD.MOV.U32 R57, RZ, RZ, R56 ;  /* 0x000000ffff39c224 */ /* 0x000fe200078e0038 */
[----:B------:R-:W-:Y:S01]  /*21040*/  @!P1 LEA.HI.X R11, R221, R26, R0, 0x2, P2 ;  /* 0x0000001add0b9211 */ /* 0x000fe200010f1400 */
[----:B------:R-:W-:Y:S01]  /*21050*/  @!P4 IMAD.MOV.U32 R56, RZ, RZ, R58 ;  /* 0x000000ffff38c224 */ /* 0x000fe200078e003a */
[----:B------:R-:W-:Y:S01]  /*21060*/  ISETP.GE.AND P2, PT, R218, UR4, PT ;  /* 0x00000004da007c0c */ /* 0x000fe2000bf46270 */
[----:B------:R4:W-:Y:S01]  /*21070*/  @!P0 ST.E.64 desc[UR42][R8.64], R52 ;  /* 0x0000003408008985 */ /* 0x0009e2000c101b2a */
[----:B------:R-:W-:Y:S01]  /*21080*/  SHF.R.S32.HI R12, RZ, 0x1f, R220 ;  /* 0x0000001fff0c7819 */ /* 0x000fe200000114dc */
[----:B------:R-:W-:Y:S01]  /*21090*/  @!P3 IMAD.MOV.U32 R58, RZ, RZ, R67 ;  /* 0x000000ffff3ab224 */ /* 0x000fe200078e0043 */
[----:B0-----:R-:W-:Y:S01]  /*210a0*/  @!P4 LEA R4, P0, R220, R14, 0x2 ;  /* 0x0000000edc04c211 */ /* 0x001fe200078010ff */
[----:B------:R0:W-:Y:S01]  /*210b0*/  @!P1 ST.E.64 desc[UR42][R10.64], R54 ;  /* 0x000000360a009985 */ /* 0x0001e2000c101b2a */
[----:B------:R-:W-:-:S02]  /*210c0*/  ISETP.GE.AND P1, PT, R217, UR4, PT ;  /* 0x00000004d9007c0c */ /* 0x000fc4000bf26270 */
[----:B------:R-:W-:Y:S02]  /*210d0*/  @!P4 LEA.HI.X R5, R220, R26, R12, 0x2, P0 ;  /* 0x0000001adc05c211 */ /* 0x000fe400000f140c */
[C---:B---3--:R-:W-:Y:S02]  /*210e0*/  @!P3 LEA R2, P5, R219.reuse, R14, 0x2 ;  /* 0x0000000edb02b211 */ /* 0x048fe400078a10ff */
[----:B------:R-:W-:Y:S01]  /*210f0*/  SHF.R.S32.HI R0, RZ, 0x1f, R219 ;  /* 0x0000001fff007819 */ /* 0x000fe200000114db */
[----:B------:R-:W-:Y:S01]  /*21100*/  @!P4 ST.E.64 desc[UR42][R4.64], R56 ;  /* 0x000000380400c985 */ /* 0x000fe2000c101b2a */
[----:B------:R-:W-:Y:S01]  /*21110*/  ISETP.GE.AND P0, PT, R216, UR4, PT ;  /* 0x00000004d8007c0c */ /* 0x000fe2000bf06270 */
[----:B------:R-:W-:Y:S01]  /*21120*/  @!P2 IMAD.MOV.U32 R67, RZ, RZ, R66 ;  /* 0x000000ffff43a224 */ /* 0x000fe200078e0042 */
[----:B------:R-:W-:Y:S01]  /*21130*/  @!P3 LEA.HI.X R3, R219, R26, R0, 0x2, P5 ;  /* 0x0000001adb03b211 */ /* 0x000fe200028f1400 */
[----:B------:R-:W-:Y:S01]  /*21140*/  @!P2 IMAD.MOV.U32 R66, RZ, RZ, R68 ;  /* 0x000000ffff42a224 */ /* 0x000fe200078e0044 */
[----:B------:R-:W-:Y:S01]  /*21150*/  SHF.R.S32.HI R0, RZ, 0x1f, R218 ;  /* 0x0000001fff007819 */ /* 0x000fe200000114da */
[----:B------:R-:W-:Y:S01]  /*21160*/  @!P1 IMAD.MOV.U32 R68, RZ, RZ, R71 ;  /* 0x000000ffff449224 */ /* 0x000fe200078e0047 */
[----:B------:R-:W-:Y:S01]  /*21170*/  @!P2 LEA R6, P4, R218, R14, 0x2 ;  /* 0x0000000eda06a211 */ /* 0x000fe200078810ff */
[----:B------:R3:W-:Y:S01]  /*21180*/  @!P3 ST.E.64 desc[UR42][R2.64], R58 ;  /* 0x0000003a0200b985 */ /* 0x0007e2000c101b2a */
[----:B------:R-:W-:-:S02]  /*21190*/  ISETP.GE.AND P3, PT, R215, UR4, PT ;  /* 0x00000004d7007c0c */ /* 0x000fc4000bf66270 */
[----:B------:R-:W-:Y:S02]  /*211a0*/  @!P2 LEA.HI.X R7, R218, R26, R0, 0x2, P4 ;  /* 0x0000001ada07a211 */ /* 0x000fe400020f1400 */
[C---:B----4-:R-:W-:Y:S01]  /*211b0*/  @!P1 LEA R8, P5, R217.reuse, R14, 0x2 ;  /* 0x0000000ed9089211 */ /* 0x050fe200078a10ff */
[----:B------:R-:W-:Y:S01]  /*211c0*/  @!P0 IMAD.MOV.U32 R71, RZ, RZ, R70 ;  /* 0x000000ffff478224 */ /* 0x000fe200078e0046 */
[----:B------:R-:W-:Y:S01]  /*211d0*/  SHF.R.S32.HI R0, RZ, 0x1f, R217 ;  /* 0x0000001fff007819 */ /* 0x000fe200000114d9 */
[----:B------:R4:W-:Y:S01]  /*211e0*/  @!P2 ST.E.64 desc[UR42][R6.64], R66 ;  /* 0x000000420600a985 */ /* 0x0009e2000c101b2a */
[----:B------:R-:W-:Y:S01]  /*211f0*/  ISETP.GE.AND P2, PT, R214, UR4, PT ;  /* 0x00000004d6007c0c */ /* 0x000fe2000bf46270 */
[----:B------:R-:W-:Y:S01]  /*21200*/  @!P0 IMAD.MOV.U32 R70, RZ, RZ, R72 ;  /* 0x000000ffff468224 */ /* 0x000fe200078e0048 */
[----:B------:R-:W-:Y:S02]  /*21210*/  @!P1 LEA.HI.X R9, R217, R26, R0, 0x2, P5 ;  /* 0x0000001ad9099211 */ /* 0x000fe400028f1400 */
[-C--:B0-----:R-:W-:Y:S01]  /*21220*/  @!P0 LEA R10, P4, R216, R14.reuse, 0x2 ;  /* 0x0000000ed80a8211 */ /* 0x081fe200078810ff */
[----:B------:R-:W-:Y:S01]  /*21230*/  @!P3 IMAD.MOV.U32 R72, RZ, RZ, R87 ;  /* 0x000000ffff48b224 */ /* 0x000fe200078e0057 */
[----:B------:R-:W-:Y:S01]  /*21240*/  SHF.R.S32.HI R0, RZ, 0x1f, R216 ;  /* 0x0000001fff007819 */ /* 0x000fe200000114d8 */
[----:B------:R-:W-:Y:S01]  /*21250*/  @!P1 ST.E.64 desc[UR42][R8.64], R68 ;  /* 0x0000004408009985 */ /* 0x000fe2000c101b2a */
[----:B---3--:R-:W-:-:S02]  /*21260*/  @!P3 LEA R2, P1, R215, R14, 0x2 ;  /* 0x0000000ed702b211 */ /* 0x008fc400078210ff */
[-C--:B------:R-:W-:Y:S02]  /*21270*/  @!P0 LEA.HI.X R11, R216, R26.reuse, R0, 0x2, P4 ;  /* 0x0000001ad80b8211 */ /* 0x080fe400020f1400 */
[----:B------:R-:W-:Y:S01]  /*21280*/  SHF.R.S32.HI R12, RZ, 0x1f, R215 ;  /* 0x0000001fff0c7819 */ /* 0x000fe200000114d7 */
[----:B------:R-:W-:Y:S01]  /*21290*/  @!P2 IMAD.MOV.U32 R87, RZ, RZ, R86 ;  /* 0x000000ffff57a224 */ /* 0x000fe200078e0056 */
[----:B------:R-:W-:Y:S01]  /*212a0*/  ISETP.GE.AND P4, PT, R213, UR4, PT ;  /* 0x00000004d5007c0c */ /* 0x000fe2000bf86270 */
[----:B------:R0:W-:Y:S01]  /*212b0*/  @!P0 ST.E.64 desc[UR42][R10.64], R70 ;  /* 0x000000460a008985 */ /* 0x0001e2000c101b2a */
[----:B------:R-:W-:Y:S01]  /*212c0*/  ISETP.GE.AND P5, PT, R212, UR4, PT ;  /* 0x00000004d4007c0c */ /* 0x000fe2000bfa6270 */
[----:B------:R-:W-:Y:S01]  /*212d0*/  @!P2 IMAD.MOV.U32 R86, RZ, RZ, R88 ;  /* 0x000000ffff56a224 */ /* 0x000fe200078e0058 */
[----:B------:R-:W-:Y:S02]  /*212e0*/  ISETP.GE.AND P0, PT, R211, UR4, PT ;  /* 0x00000004d3007c0c */ /* 0x000fe4000bf06270 */
[----:B------:R-:W-:-:S02]  /*212f0*/  @!P3 LEA.HI.X R3, R215, R26, R12, 0x2, P1 ;  /* 0x0000001ad703b211 */ /* 0x000fc400008f140c */
[----:B------:R-:W-:Y:S02]  /*21300*/  SHF.R.S32.HI R0, RZ, 0x1f, R214 ;  /* 0x0000001fff007819 */ /* 0x000fe400000114d6 */
[C---:B------:R-:W-:Y:S01]  /*21310*/  @!P2 LEA R4, P1, R214.reuse, R14, 0x2 ;  /* 0x0000000ed604a211 */ /* 0x040fe200078210ff */
[----:B------:R3:W-:Y:S01]  /*21320*/  @!P3 ST.E.64 desc[UR42][R2.64], R72 ;  /* 0x000000480200b985 */ /* 0x0007e2000c101b2a */
[----:B------:R-:W-:Y:S01]  /*21330*/  SHF.R.S32.HI R12, RZ, 0x1f, R212 ;  /* 0x0000001fff0c7819 */ /* 0x000fe200000114d4 */
[----:B------:R-:W-:Y:S01]  /*21340*/  @!P4 IMAD.MOV.U32 R88, RZ, RZ, R91 ;  /* 0x000000ffff58c224 */ /* 0x000fe200078e005b */
[----:B------:R-:W-:Y:S01]  /*21350*/  @!P2 LEA.HI.X R5, R214, R26, R0, 0x2, P1 ;  /* 0x0000001ad605a211 */ /* 0x000fe200008f1400 */
[----:B------:R-:W-:Y:S01]  /*21360*/  @!P5 IMAD.MOV.U32 R93, RZ, RZ, R90 ;  /* 0x000000ffff5dd224 */ /* 0x000fe200078e005a */
[-C--:B----4-:R-:W-:Y:S02]  /*21370*/  @!P4 LEA R6, P1, R213, R14.reuse, 0x2 ;  /* 0x0000000ed506c211 */ /* 0x090fe400078210ff */
[-C--:B0-----:R-:W-:Y:S01]  /*21380*/  @!P0 LEA R10, P3, R211, R14.reuse, 0x2 ;  /* 0x0000000ed30a8211 */ /* 0x081fe200078610ff */
[----:B------:R3:W-:Y:S01]  /*21390*/  @!P2 ST.E.64 desc[UR42][R4.64], R86 ;  /* 0x000000560400a985 */ /* 0x0007e2000c101b2a */
[----:B------:R-:W-:-:S02]  /*213a0*/  @!P5 LEA R8, P2, R212, R14, 0x2 ;  /* 0x0000000ed408d211 */ /* 0x000fc400078410ff */
[----:B------:R-:W-:Y:S02]  /*213b0*/  SHF.R.S32.HI R0, RZ, 0x1f, R211 ;  /* 0x0000001fff007819 */ /* 0x000fe400000114d3 */
[-C--:B------:R-:W-:Y:S02]  /*213c0*/  @!P4 LEA.HI.X R7, R213, R26.reuse, R13, 0x2, P1 ;  /* 0x0000001ad507c211 */ /* 0x080fe400008f140d */
[-C--:B------:R-:W-:Y:S02]  /*213d0*/  @!P5 LEA.HI.X R9, R212, R26.reuse, R12, 0x2, P2 ;  /* 0x0000001ad409d211 */ /* 0x080fe400010f140c */
[----:B------:R-:W-:Y:S01]  /*213e0*/  @!P0 LEA.HI.X R11, R211, R26, R0, 0x2, P3 ;  /* 0x0000001ad30b8211 */ /* 0x000fe200018f1400 */
[----:B------:R3:W-:Y:S04]  /*213f0*/  @!P4 ST.E.64 desc[UR42][R6.64], R88 ;  /* 0x000000580600c985 */ /* 0x0007e8000c101b2a */
[----:B------:R3:W-:Y:S04]  /*21400*/  @!P5 ST.E.64 desc[UR42][R8.64], R92 ;  /* 0x0000005c0800d985 */ /* 0x0007e8000c101b2a */
[----:B------:R3:W-:Y:S01]  /*21410*/  @!P0 ST.E.64 desc[UR42][R10.64], R62 ;  /* 0x0000003e0a008985 */ /* 0x0007e2000c101b2a */
[----:B------:R-:W-:-:S13]  /*21420*/  ISETP.GE.AND P0, PT, R210, UR4, PT ;  /* 0x00000004d2007c0c */ /* 0x000fda000bf06270 */
[----:B---3--:R-:W-:Y:S05]  /*21430*/  @P0 BRA `(.L_x_1806) ;  /* 0x0000000c002c0947 */ /* 0x008fea0003800000 */
[----:B------:R-:W-:-:S04]  /*21440*/  LEA R14, P0, R210, R14, 0x2 ;  /* 0x0000000ed20e7211 */ /* 0x000fc800078010ff */
[----:B------:R-:W-:-:S05]  /*21450*/  LEA.HI.X R15, R210, R26, R229, 0x2, P0 ;  /* 0x0000001ad20f7211 */ /* 0x000fca00000f14e5 */
[----:B------:R0:W-:Y:S01]  /*21460*/  ST.E.64 desc[UR42][R14.64], R64 ;  /* 0x000000400e007985 */ /* 0x0001e2000c101b2a */
[----:B------:R-:W-:Y:S05]  /*21470*/  BRA `(.L_x_1806) ;  /* 0x0000000c001c7947 */ /* 0x000fea0003800000 */
.L_x_1792:
[----:B------:R-:W-:Y:S01]  /*21480*/  ULDC.64 UR4, c[0x0][0xc08] ;  /* 0x0003020000047ab9 */ /* 0x000fe20000000a00 */
[----:B------:R-:W3:Y:S01]  /*21490*/  LDC.64 R2, c[0x0][0xc00] ;  /* 0x00030000ff027b82 */ /* 0x000ee20000000a00 */
[----:B------:R-:W-:Y:S01]  /*214a0*/  ISETP.NE.U32.AND P0, PT, RZ, UR4, PT ;  /* 0x00000004ff007c0c */ /* 0x000fe2000bf05070 */
[----:B------:R-:W-:Y:S01]  /*214b0*/  IMAD.MOV.U32 R15, RZ, RZ, RZ ;  /* 0x000000ffff0f7224 */ /* 0x000fe200078e00ff */
[----:B------:R-:W4:Y:S02]  /*214c0*/  S2R R0, SR_TID.X ;  /* 0x0000000000007919 */ /* 0x000f240000002100 */
[----:B------:R-:W-:Y:S01]  /*214d0*/  ISETP.NE.AND.EX P1, PT, RZ, UR5, PT, P0 ;  /* 0x00000005ff007c0c */ /* 0x000fe2000bf25300 */
[----:B------:R-:W-:Y:S02]  /*214e0*/  ULDC.64 UR4, c[0x0][0xc00] ;  /* 0x0003000000047ab9 */ /* 0x000fe40000000a00 */
[----:B------:R-:W-:-:S04]  /*214f0*/  ISETP.NE.U32.AND P0, PT, RZ, UR4, PT ;  /* 0x00000004ff007c0c */ /* 0x000fc8000bf05070 */
[----:B------:R-:W-:-:S06]  /*21500*/  ISETP.NE.AND.EX P0, PT, RZ, UR5, PT, P0 ;  /* 0x00000005ff007c0c */ /* 0x000fcc000bf05300 */
[----:B------:R-:W0:Y:S01]  /*21510*/  @P1 LDC.64 R4, c[0x0][0xc08] ;  /* 0x00030200ff041b82 */ /* 0x000e220000000a00 */
[----:B------:R-:W-:Y:S02]  /*21520*/  ULDC UR4, c[0x0][0xa88] ;  /* 0x0002a20000047ab9 */ /* 0x000fe40000000800 */
[----:B------:R-:W-:Y:S02]  /*21530*/  IMAD.U32 R20, RZ, RZ, UR4 ;  /* 0x00000004ff147e24 */ /* 0x000fe4000f8e00ff */
[----:B---3--:R-:W-:-:S05]  /*21540*/  IMAD.WIDE R2, R208, 0x4, R2 ;  /* 0x00000004d0027825 */ /* 0x008fca00078e0202 */
[----:B------:R3:W5:Y:S01]  /*21550*/  @P0 LDG.E R15, desc[UR42][R2.64] ;  /* 0x0000002a020f0981 */ /* 0x000762000c1e1900 */
[----:B-1----:R-:W-:Y:S01]  /*21560*/  ISETP.GT.AND P2, PT, R207, 0x1, PT ;  /* 0x00000001cf00780c */ /* 0x002fe20003f44270 */
[----:B----4-:R-:W-:Y:S02]  /*21570*/  VIADD R0, R0, 0xffffff80 ;  /* 0xffffff8000007836 */ /* 0x010fe40000000000 */
[----:B0-----:R-:W-:-:S05]  /*21580*/  @P1 IMAD.WIDE R4, R208, 0x4, R4 ;  /* 0x00000004d0041825 */ /* 0x001fca00078e0204 */
[----:B------:R3:W5:Y:S01]  /*21590*/  @P1 LDG.E R20, desc[UR42][R4.64] ;  /* 0x0000002a04141981 */ /* 0x000762000c1e1900 */
[----:B------:R-:W-:Y:S02]  /*215a0*/  ISETP.GT.AND P3, PT, R0, 0x7f, PT ;  /* 0x0000007f0000780c */ /* 0x000fe40003f64270 */
[----:B-----5:R-:W-:Y:S01]  /*215b0*/  SHF.R.S32.HI R24, RZ, 0x1f, R208 ;  /* 0x0000001fff187819 */ /* 0x020fe200000114d0 */
[----:B------:R-:W-:Y:S10]  /*215c0*/  @P1 BRA `(.L_x_1811) ;  /* 0x0000000000101947 */ /* 0x000ff40003800000 */
[----:B------:R-:W-:Y:S05]  /*215d0*/  @!P0 BRA `(.L_x_1811) ;  /* 0x00000000000c8947 */ /* 0x000fea0003800000 */
[----:B---3--:R-:W3:Y:S04]  /*215e0*/  LDG.E R5, desc[UR42][R2.64] ;  /* 0x0000002a02057981 */ /* 0x008ee8000c1e1900 */
[----:B------:R-:W3:Y:S02]  /*215f0*/  LDG.E R20, desc[UR42][R2.64+0x4] ;  /* 0x0000042a02147981 */ /* 0x000ee4000c1e1900 */
[----:B---3--:R-:W-:-:S07]  /*21600*/  IMAD.IADD R20, R20, 0x1, -R5 ;  /* 0x0000000114147824 */ /* 0x008fce00078e0a05 */
.L_x_1811:
[----:B------:R-:W-:Y:S01]  /*21610*/  BSSY B1, `(.L_x_1812) ;  /* 0x0000036000017945 */ /* 0x000fe20003800000 */
[----:B------:R-:W-:Y:S02]  /*21620*/  SEL R25, R208, RZ, !P0 ;  /* 0x000000ffd0197207 */ /* 0x000fe40004000000 */
[----:B------:R-:W-:Y:S02]  /*21630*/  SEL R24, R24, RZ, !P0 ;  /* 0x000000ff18187207 */ /* 0x000fe40004000000 */
[----:B------:R-:W-:Y:S01]  /*21640*/  SHF.R.S32.HI R14, RZ, 0x1f, R15 ;  /* 0x0000001fff0e7819 */ /* 0x000fe2000001140f */
[----:B------:R-:W-:Y:S06]  /*21650*/  @P3 BRA `(.L_x_1813) ;  /* 0x0000000000c43947 */ /* 0x000fec0003800000 */
[----:B---3--:R-:W0:Y:S01]  /*21660*/  S2R R2, SR_TID.X ;  /* 0x0000000000027919 */ /* 0x008e220000002100 */
[----:B------:R-:W1:Y:S02]  /*21670*/  LDC R29, c[0x0][0xbe8] ;  /* 0x0002fa00ff1d7b82 */ /* 0x000e640000000800 */
[----:B-1----:R-:W-:Y:S01]  /*21680*/  IMAD R0, R20, R29, RZ ;  /* 0x0000001d14007224 */ /* 0x002fe200078e02ff */
[----:B0-----:R-:W-:-:S04]  /*21690*/  IADD3 R27, R178, -0x80, R2 ;  /* 0xffffff80b21b7810 */ /* 0x001fc80007ffe002 */
[----:B------:R-:W-:-:S13]  /*216a0*/  ISETP.GE.AND P0, PT, R27, R0, PT ;  /* 0x000000001b00720c */ /* 0x000fda0003f06270 */
[----:B------:R-:W-:Y:S05]  /*216b0*/  @P0 BRA `(.L_x_1813) ;  /* 0x0000000000ac0947 */ /* 0x000fea0003800000 */
[----:B------:R-:W-:Y:S01]  /*216c0*/  IMAD.MOV.U32 R0, RZ, RZ, 0x9b8 ;  /* 0x000009b8ff007424 */ /* 0x000fe200078e00ff */
[----:B------:R-:W-:Y:S01]  /*216d0*/  ISETP.GT.AND P3, PT, R207, 0x1, PT ;  /* 0x00000001cf00780c */ /* 0x000fe20003f64270 */
[----:B------:R-:W0:Y:S01]  /*216e0*/  LDC.64 R2, c[0x0][0xba8] ;  /* 0x0002ea00ff027b82 */ /* 0x000e220000000a00 */
[----:B------:R-:W-:Y:S01]  /*216f0*/  ISETP.NE.AND P0, PT, R29, 0x1, PT ;  /* 0x000000011d00780c */ /* 0x000fe20003f05270 */
[----:B------:R-:W-:Y:S01]  /*21700*/  IMAD.MOV.U32 R21, RZ, RZ, R27 ;  /* 0x000000ffff157224 */ /* 0x000fe200078e001b */
[----:B------:R-:W-:Y:S02]  /*21710*/  SEL R26, R0, 0x978, P3 ;  /* 0x00000978001a7807 */ /* 0x000fe40001800000 */
[----:B------:R-:W-:-:S03]  /*21720*/  SEL R209, R209, RZ, P3 ;  /* 0x000000ffd1d17207 */ /* 0x000fc60001800000 */
[----:B------:R-:W1:Y:S08]  /*21730*/  LDC.64 R10, c[0x0][R26+0x220] ;  /* 0x000088001a0a7b82 */ /* 0x000e700000000a00 */
[----:B------:R-:W3:Y:S08]  /*21740*/  LDC.64 R8, c[0x0][R26+0x218] ;  /* 0x000086001a087b82 */ /* 0x000ef00000000a00 */
[----:B------:R-:W4:Y:S08]  /*21750*/  LDC.64 R6, c[0x0][R26+0x228] ;  /* 0x00008a001a067b82 */ /* 0x000f300000000a00 */
[----:B------:R-:W5:Y:S08]  /*21760*/  LDC.64 R4, c[0x0][R26+0x210] ;  /* 0x000084001a047b82 */ /* 0x000f700000000a00 */
[----:B------:R-:W2:Y:S08]  /*21770*/  @P0 LDC R0, c[0x0][0xbec] ;  /* 0x0002fb00ff000b82 */ /* 0x000eb00000000800 */
[----:B------:R-:W4:Y:S01]  /*21780*/  @P0 LDC R33, c[0x0][0xbf0] ;  /* 0x0002fc00ff210b82 */ /* 0x000f220000000800 */
[----:B-1----:R-:W-:-:S07]  /*21790*/  IMAD R11, R11, R25, RZ ;  /* 0x000000190b0b7224 */ /* 0x002fce00078e02ff */
[----:B0-----:R-:W0:Y:S01]  /*217a0*/  @!P3 LDC R2, c[0x0][0xb50] ;  /* 0x0002d400ff02bb82 */ /* 0x001e220000000800 */
[----:B------:R-:W-:Y:S02]  /*217b0*/  IMAD R11, R10, R24, R11 ;  /* 0x000000180a0b7224 */ /* 0x000fe400078e020b */
[----:B--2---:R-:W-:-:S05]  /*217c0*/  @P0 IMAD.HI.U32 R0, R27, R0, RZ ;  /* 0x000000001b000227 */ /* 0x004fca00078e00ff */
[----:B------:R-:W1:Y:S01]  /*217d0*/  @!P3 LDC R3, c[0x0][0xb54] ;  /* 0x0002d500ff03bb82 */ /* 0x000e620000000800 */
[-C--:B---3--:R-:W-:Y:S02]  /*217e0*/  IMAD R31, R9, R169.reuse, RZ ;  /* 0x000000a9091f7224 */ /* 0x088fe400078e02ff */
[----:B------:R-:W-:Y:S01]  /*217f0*/  IMAD.WIDE.U32 R12, R8, R169, RZ ;  /* 0x000000a9080c7225 */ /* 0x000fe200078e00ff */
[----:B----4-:R-:W-:-:S03]  /*21800*/  @P0 SHF.R.U32.HI R21, RZ, R33, R0 ;  /* 0x00000021ff150219 */ /* 0x010fc60000011600 */
[----:B------:R-:W-:-:S04]  /*21810*/  IMAD.WIDE.U32 R8, R10, R25, RZ ;  /* 0x000000190a087225 */ /* 0x000fc800078e00ff */
[----:B------:R-:W-:Y:S01]  /*21820*/  IMAD.IADD R13, R31, 0x1, R13 ;  /* 0x000000011f0d7824 */ /* 0x000fe200078e020d */
[----:B------:R-:W-:Y:S01]  /*21830*/  IADD3 R12, P0, P1, R8, R12, R15 ;  /* 0x0000000c080c7210 */ /* 0x000fe2000791e00f */
[----:B------:R-:W-:Y:S02]  /*21840*/  IMAD.MOV R0, RZ, RZ, -R21 ;  /* 0x000000ffff007224 */ /* 0x000fe400078e0a15 */
[----:B------:R-:W-:Y:S02]  /*21850*/  IMAD.IADD R11, R9, 0x1, R11 ;  /* 0x00000001090b7824 */ /* 0x000fe400078e020b */
[-C--:B------:R-:W-:Y:S02]  /*21860*/  IMAD R31, R7, R209.reuse, RZ ;  /* 0x000000d1071f7224 */ /* 0x080fe400078e02ff */
[----:B------:R-:W-:-:S04]  /*21870*/  IMAD.WIDE.U32 R6, R6, R209, RZ ;  /* 0x000000d106067225 */ /* 0x000fc800078e00ff */
[----:B------:R-:W-:Y:S01]  /*21880*/  IMAD R9, R29, R0, R27 ;  /* 0x000000001d097224 */ /* 0x000fe200078e021b */
[----:B------:R-:W-:Y:S01]  /*21890*/  IADD3.X R0, R11, R13, R14, P0, P1 ;  /* 0x0000000d0b007210 */ /* 0x000fe200007e240e */
[----:B------:R-:W-:Y:S01]  /*218a0*/  IMAD.IADD R7, R31, 0x1, R7 ;  /* 0x000000011f077824 */ /* 0x000fe200078e0207 */
[----:B------:R-:W-:Y:S02]  /*218b0*/  IADD3 R6, P0, P1, R21, R12, R6 ;  /* 0x0000000c15067210 */ /* 0x000fe4000791e006 */
[----:B------:R-:W-:Y:S02]  /*218c0*/  SHF.R.S32.HI R21, RZ, 0x1f, R21 ;  /* 0x0000001fff157819 */ /* 0x000fe40000011415 */
[----:B------:R-:W-:Y:S02]  /*218d0*/  SHF.R.S32.HI R11, RZ, 0x1f, R9 ;  /* 0x0000001fff0b7819 */ /* 0x000fe40000011409 */
[----:B------:R-:W-:Y:S01]  /*218e0*/  IADD3.X R7, R21, R0, R7, P0, P1 ;  /* 0x0000000015077210 */ /* 0x000fe200007e2407 */
[----:B-----5:R-:W-:-:S04]  /*218f0*/  IMAD R0, R5, R9, RZ ;  /* 0x0000000905007224 */ /* 0x020fc800078e02ff */
[C---:B------:R-:W-:Y:S02]  /*21900*/  IMAD R11, R4.reuse, R11, R0 ;  /* 0x0000000b040b7224 */ /* 0x040fe400078e0200 */
[----:B------:R-:W-:-:S04]  /*21910*/  IMAD.WIDE.U32 R4, R4, R9, R6 ;  /* 0x0000000904047225 */ /* 0x000fc800078e0006 */
[----:B------:R-:W-:Y:S01]  /*21920*/  IMAD.IADD R0, R5, 0x1, R11 ;  /* 0x0000000105007824 */ /* 0x000fe200078e020b */
[----:B0-----:R-:W-:Y:S01]  /*21930*/  LEA R2, P0, R4, R2, 0x2 ;  /* 0x0000000204027211 */ /* 0x001fe200078010ff */
[----:B------:R-:W-:-:S03]  /*21940*/  IMAD.MOV.U32 R5, RZ, RZ, -0x800000 ;  /* 0xff800000ff057424 */ /* 0x000fc600078e00ff */
[----:B-1----:R-:W-:-:S05]  /*21950*/  LEA.HI.X R3, R4, R3, R0, 0x2, P0 ;  /* 0x0000000304037211 */ /* 0x002fca00000f1400 */
[----:B------:R0:W-:Y:S04]  /*21960*/  STG.E desc[UR42][R2.64], R5 ;  /* 0x0000000502007986 */ /* 0x0001e8000c10192a */
.L_x_1813:
[----:B------:R-:W-:Y:S05]  /*21970*/  BSYNC B1 ;  /* 0x0000000000017941 */ /* 0x000fea0003800000 */
.L_x_1812:
[----:B------:R-:W-:Y:S05]  /*21980*/  @P2 BRA `(.L_x_1806) ;  /* 0x0000000400d82947 */ /* 0x000fea0003800000 */
[----:B------:R-:W1:Y:S01]  /*21990*/  LDC R21, c[0x0][0xbe8] ;  /* 0x0002fa00ff157b82 */ /* 0x000e620000000800 */
[----:B------:R-:W-:Y:S01]  /*219a0*/  ULDC.64 UR4, c[0x0][0xaa0] ;  /* 0x0002a80000047ab9 */ /* 0x000fe20000000a00 */
[----:B------:R-:W-:Y:S01]  /*219b0*/  IMAD R7, R206, 0x20, R226 ;  /* 0x00000020ce077824 */ /* 0x000fe200078e02e2 */
[----:B------:R-:W-:Y:S01]  /*219c0*/  ULDC.64 UR6, c[0x0][0xaf0] ;  /* 0x0002bc0000067ab9 */ /* 0x000fe20000000a00 */
[----:B------:R-:W-:Y:S02]  /*219d0*/  IMAD R0, R14, UR4, RZ ;  /* 0x000000040e007c24 */ /* 0x000fe4000f8e02ff */
[----:B0--3--:R-:W-:-:S04]  /*219e0*/  IMAD.WIDE.U32 R2, R15, UR4, RZ ;  /* 0x000000040f027c25 */ /* 0x009fc8000f8e00ff */
[----:B------:R-:W-:Y:S01]  /*219f0*/  IMAD R5, R15, UR5, R0 ;  /* 0x000000050f057c24 */ /* 0x000fe2000f8e0200 */
[----:B------:R-:W-:Y:S01]  /*21a00*/  ULDC.64 UR4, c[0x0][0xae8] ;  /* 0x0002ba0000047ab9 */ /* 0x000fe20000000a00 */
[----:B------:R-:W-:Y:S02]  /*21a10*/  IMAD.IADD R9, R178, 0x1, R7 ;  /* 0x00000001b2097824 */ /* 0x000fe400078e0207 */
[----:B------:R-:W-:Y:S02]  /*21a20*/  IMAD.IADD R3, R3, 0x1, R5 ;  /* 0x0000000103037824 */ /* 0x000fe400078e0205 */
[----:B------:R-:W-:Y:S02]  /*21a30*/  IMAD.MOV.U32 R5, RZ, RZ, R9 ;  /* 0x000000ffff057224 */ /* 0x000fe400078e0009 */
[----:B------:R-:W-:-:S04]  /*21a40*/  IMAD.WIDE.U32 R2, R169, UR4, R2 ;  /* 0x00000004a9027c25 */ /* 0x000fc8000f8e0002 */
[----:B------:R-:W-:Y:S01]  /*21a50*/  IMAD R3, R169, UR5, R3 ;  /* 0x00000005a9037c24 */ /* 0x000fe2000f8e0203 */
[----:B------:R-:W-:Y:S01]  /*21a60*/  ULDC.64 UR4, c[0x0][0xae0] ;  /* 0x0002b80000047ab9 */ /* 0x000fe20000000a00 */
[----:B-1----:R-:W-:Y:S01]  /*21a70*/  ISETP.NE.AND P0, PT, R21, 0x1, PT ;  /* 0x000000011500780c */ /* 0x002fe20003f05270 */
[----:B------:R-:W-:-:S12]  /*21a80*/  IMAD.WIDE.U32 R2, R25, UR6, R2 ;  /* 0x0000000619027c25 */ /* 0x000fd8000f8e0002 */
[----:B------:R-:W0:Y:S08]  /*21a90*/  @P0 LDC R4, c[0x0][0xbec] ;  /* 0x0002fb00ff040b82 */ /* 0x000e300000000800 */
[----:B------:R-:W1:Y:S01]  /*21aa0*/  @P0 LDC R11, c[0x0][0xbf0] ;  /* 0x0002fc00ff0b0b82 */ /* 0x000e620000000800 */
[----:B0-----:R-:W-:-:S04]  /*21ab0*/  @P0 IMAD.HI.U32 R0, R9, R4, RZ ;  /* 0x0000000409000227 */ /* 0x001fc800078e00ff */
[----:B------:R-:W-:Y:S01]  /*21ac0*/  IMAD R4, R24, UR6, RZ ;  /* 0x0000000618047c24 */ /* 0x000fe2000f8e02ff */
[----:B-1----:R-:W-:-:S03]  /*21ad0*/  @P0 SHF.R.U32.HI R5, RZ, R11, R0 ;  /* 0x0000000bff050219 */ /* 0x002fc60000011600 */
        /* <DEDUP_REMOVED lines=19> */
[----:B------:R-:W-:Y:S06]  /*21c10*/  BRA.DIV UR4, `(.L_x_1814) ;  /* 0x000000ba04b47947 */ /* 0x000fec000b800000 */
[----:B------:R0:W1:Y:S04]  /*21c20*/  SHFL.IDX PT, R0, R3, RZ, 0x181f ;  /* 0x00181fff03007589 */ /* 0x00006800000e0000 */
[----:B------:R0:W3:Y:S02]  /*21c30*/  SHFL.IDX PT, R14, R2, RZ, 0x181f ;  /* 0x00181fff020e7589 */ /* 0x0000e400000e0000 */
.L_x_2105:
[----:B------:R-:W-:Y:S01]  /*21c40*/  IMAD R21, R20, R21, RZ ;  /* 0x0000001514157224 */ /* 0x000fe200078e02ff */
[----:B------:R-:W-:Y:S01]  /*21c50*/  BSSY B1, `(.L_x_1815) ;  /* 0x000000f000017945 */ /* 0x000fe20003800000 */
[----:B------:R-:W-:-:S05]  /*21c60*/  IMAD.IADD R178, R226, 0x1, R178 ;  /* 0x00000001e2b27824 */ /* 0x000fca00078e02b2 */
[----:B------:R-:W-:-:S13]  /*21c70*/  ISETP.GE.AND P0, PT, R178, R21, PT ;  /* 0x00000015b200720c */ /* 0x000fda0003f06270 */
[----:B------:R-:W-:Y:S05]  /*21c80*/  @P0 BRA `(.L_x_1816) ;  /* 0x00000000002c0947 */ /* 0x000fea0003800000 */
[----:B------:R-:W-:Y:S01]  /*21c90*/  ULDC UR4, c[0x0][0xac8] ;  /* 0x0002b20000047ab9 */ /* 0x000fe20000000800 */
[----:B------:R-:W-:Y:S02]  /*21ca0*/  SHF.R.S32.HI R7, RZ, 0x1f, R201 ;  /* 0x0000001fff077819 */ /* 0x000fe400000114c9 */
[----:B------:R-:W-:Y:S02]  /*21cb0*/  ISETP.GE.AND P2, PT, R201, UR4, PT ;  /* 0x00000004c9007c0c */ /* 0x000fe4000bf46270 */
[----:B------:R-:W-:Y:S02]  /*21cc0*/  ISETP.GE.AND P3, PT, R205, UR4, PT ;  /* 0x00000004cd007c0c */ /* 0x000fe4000bf66270 */
[----:B------:R-:W-:-:S09]  /*21cd0*/  SHF.R.S32.HI R6, RZ, 0x1f, R205 ;  /* 0x0000001fff067819 */ /* 0x000fd200000114cd */
[-C--:B---3--:R-:W-:Y:S02]  /*21ce0*/  @!P2 LEA R4, P0, R201, R14.reuse, 0x1 ;  /* 0x0000000ec904a211 */ /* 0x088fe400078008ff */
[----:B------:R-:W-:Y:S02]  /*21cf0*/  @!P3 LEA R14, P1, R205, R14, 0x1 ;  /* 0x0000000ecd0eb211 */ /* 0x000fe400078208ff */
[-C--:B-1----:R-:W-:Y:S02]  /*21d00*/  @!P2 LEA.HI.X R5, R201, R0.reuse, R7, 0x1, P0 ;  /* 0x00000000c905a211 */ /* 0x082fe400000f0c07 */
[----:B------:R-:W-:-:S03]  /*21d10*/  @!P3 LEA.HI.X R15, R205, R0, R6, 0x1, P1 ;  /* 0x00000000cd0fb211 */ /* 0x000fc600008f0c06 */
[----:B------:R4:W-:Y:S04]  /*21d20*/  @!P2 ST.E.128 desc[UR42][R4.64], RZ ;  /* 0x000000ff0400a985 */ /* 0x0009e8000c101d2a */
[----:B------:R4:W-:Y:S02]  /*21d30*/  @!P3 ST.E.128 desc[UR42][R14.64], RZ ;  /* 0x000000ff0e00b985 */ /* 0x0009e4000c101d2a */
.L_x_1816:
[----:B------:R-:W-:Y:S05]  /*21d40*/  BSYNC B1 ;  /* 0x0000000000017941 */ /* 0x000fea0003800000 */
.L_x_1815:
[----:B------:R-:W-:-:S03]  /*21d50*/  UMOV UR4, 0xffffffff ;  /* 0xffffffff00047882 */ /* 0x000fc60000000000 */
[----:B------:R-:W-:Y:S05]  /*21d60*/  BRA.DIV UR4, `(.L_x_1817) ;  /* 0x000000ba04947947 */ /* 0x000fea000b800000 */
[----:B-1----:R1:W0:Y:S04]  /*21d70*/  SHFL.IDX PT, R0, R3, 0x1, 0x181f ;  /* 0x00381f0003007f89 */ /* 0x00222800000e0000 */
[----:B---34-:R1:W3:Y:S02]  /*21d80*/  SHFL.IDX PT, R14, R2, 0x1, 0x181f ;  /* 0x00381f00020e7f89 */ /* 0x0182e400000e0000 */
.L_x_2109:
        /* <DEDUP_REMOVED lines=11> */
[-C--:B0-----:R-:W-:Y:S02]  /*21e40*/  @!P2 LEA.HI.X R5, R201, R0.reuse, R7, 0x1, P0 ;  /* 0x00000000c905a211 */ /* 0x081fe400000f0c07 */
[----:B------:R-:W-:-:S03]  /*21e50*/  @!P3 LEA.HI.X R15, R205, R0, R6, 0x1, P1 ;  /* 0x00000000cd0fb211 */ /* 0x000fc600008f0c06 */
[----:B------:R4:W-:Y:S04]  /*21e60*/  @!P2 ST.E.128 desc[UR42][R4.64], RZ ;  /* 0x000000ff0400a985 */ /* 0x0009e8000c101d2a */
[----:B------:R4:W-:Y:S02]  /*21e70*/  @!P3 ST.E.128 desc[UR42][R14.64], RZ ;  /* 0x000000ff0e00b985 */ /* 0x0009e4000c101d2a */
.L_x_1819:
[----:B------:R-:W-:Y:S05]  /*21e80*/  BSYNC B1 ;  /* 0x0000000000017941 */ /* 0x000fea0003800000 */
.L_x_1818:
[----:B------:R-:W-:-:S03]  /*21e90*/  UMOV UR4, 0xffffffff ;  /* 0xffffffff00047882 */ /* 0x000fc60000000000 */
[----:B------:R-:W-:Y:S05]  /*21ea0*/  BRA.DIV UR4, `(.L_x_1820) ;  /* 0x000000ba048c7947 */ /* 0x000fea000b800000 */
[----:B0-----:R0:W0:Y:S04]  /*21eb0*/  SHFL.IDX PT, R0, R3, 0x2, 0x181f ;  /* 0x00581f0003007f89 */ /* 0x00102800000e0000 */
[----:B---34-:R3:W4:Y:S02]  /*21ec0*/  SHFL.IDX PT, R14, R2, 0x2, 0x181f ;  /* 0x00581f00020e7f89 */ /* 0x01872400000e0000 */
.L_x_2113:
        /* <DEDUP_REMOVED lines=9> */
[-C--:B----4-:R-:W-:Y:S02]  /*21f60*/  @!P2 LEA R4, P0, R201, R14.reuse, 0x1 ;  /* 0x0000000ec904a211 */ /* 0x090fe400078008ff */
[----:B------:R-:W-:Y:S02]  /*21f70*/  @!P3 LEA R14, P1, R205, R14, 0x1 ;  /* 0x0000000ecd0eb211 */ /* 0x000fe400078208ff */
[-C--:B0-----:R-:W-:Y:S02]  /*21f80*/  @!P2 LEA.HI.X R5, R201, R0.reuse, R7, 0x1, P0 ;  /* 0x00000000c905a211 */ /* 0x081fe400000f0c07 */
[----:B------:R-:W-:-:S03]  /*21f90*/  @!P3 LEA.HI.X R15, R205, R0, R6, 0x1, P1 ;  /* 0x00000000cd0fb211 */ /* 0x000fc600008f0c06 */
[----:B------:R0:W-:Y:S04]  /*21fa0*/  @!P2 ST.E.128 desc[UR42][R4.64], RZ ;  /* 0x000000ff0400a985 */ /* 0x0001e8000c101d2a */
[----:B------:R0:W-:Y:S02]  /*21fb0*/  @!P3 ST.E.128 desc[UR42][R14.64], RZ ;  /* 0x000000ff0e00b985 */ /* 0x0001e4000c101d2a */
.L_x_1822:
[----:B------:R-:W-:Y:S05]  /*21fc0*/  BSYNC B1 ;  /* 0x0000000000017941 */ /* 0x000fea0003800000 */
.L_x_1821:
[----:B------:R-:W-:-:S03]  /*21fd0*/  UMOV UR4, 0xffffffff ;  /* 0xffffffff00047882 */ /* 0x000fc60000000000 */
[----:B------:R-:W-:Y:S05]  /*21fe0*/  BRA.DIV UR4, `(.L_x_1823) ;  /* 0x000000ba04847947 */ /* 0x000fea000b800000 */
[----:B0-----:R0:W0:Y:S04]  /*21ff0*/  SHFL.IDX PT, R0, R3, 0x3, 0x181f ;  /* 0x00781f0003007f89 */ /* 0x00102800000e0000 */
[----:B----4-:R4:W0:Y:S02]  /*22000*/  SHFL.IDX PT, R14, R2, 0x3, 0x181f ;  /* 0x00781f00020e7f89 */ /* 0x01082400000e0000 */
.L_x_2117:
[----:B-1-34-:R-:W-:-:S05]  /*22010*/  VIADD R2, R178, 0x60 ;  /* 0x00000060b2027836 */ /* 0x01afca0000000000 */
[----:B------:R-:W-:-:S13]  /*22020*/  ISETP.GE.AND P0, PT, R2, R21, PT ;  /* 0x000000150200720c */ /* 0x000fda0003f06270 */
[----:B------:R-:W-:Y:S05]  /*22030*/  @P0 BRA `(.L_x_1806) ;  /* 0x00000000002c0947 */ /* 0x000fea0003800000 */
[----:B------:R-:W-:Y:S01]  /*22040*/  ULDC UR4, c[0x0][0xac8] ;  /* 0x0002b20000047ab9 */ /* 0x000fe20000000800 */
[----:B------:R-:W-:Y:S02]  /*22050*/  SHF.R.S32.HI R5, RZ, 0x1f, R201 ;  /* 0x0000001fff057819 */ /* 0x000fe400000114c9 */
[----:B------:R-:W-:Y:S02]  /*22060*/  ISETP.GE.AND P2, PT, R201, UR4, PT ;  /* 0x00000004c9007c0c */ /* 0x000fe4000bf46270 */
[----:B------:R-:W-:Y:S02]  /*22070*/  ISETP.GE.AND P3, PT, R205, UR4, PT ;  /* 0x00000004cd007c0c */ /* 0x000fe4000bf66270 */
[----:B------:R-:W-:-:S09]  /*22080*/  SHF.R.S32.HI R4, RZ, 0x1f, R205 ;  /* 0x0000001fff047819 */ /* 0x000fd200000114cd */
[-C--:B0-----:R-:W-:Y:S02]  /*22090*/  @!P2 LEA R2, P0, R201, R14.reuse, 0x1 ;  /* 0x0000000ec902a211 */ /* 0x081fe400078008ff */
[----:B------:R-:W-:Y:S02]  /*220a0*/  @!P3 LEA R14, P1, R205, R14, 0x1 ;  /* 0x0000000ecd0eb211 */ /* 0x000fe400078208ff */
[-C--:B------:R-:W-:Y:S02]  /*220b0*/  @!P2 LEA.HI.X R3, R201, R0.reuse, R5, 0x1, P0 ;  /* 0x00000000c903a211 */ /* 0x080fe400000f0c05 */
[----:B------:R-:W-:-:S03]  /*220c0*/  @!P3 LEA.HI.X R15, R205, R0, R4, 0x1, P1 ;  /* 0x00000000cd0fb211 */ /* 0x000fc600008f0c04 */
[----:B------:R0:W-:Y:S04]  /*220d0*/  @!P2 ST.E.128 desc[UR42][R2.64], RZ ;  /* 0x000000ff0200a985 */ /* 0x0001e8000c101d2a */
[----:B------:R0:W-:Y:S02]  /*220e0*/  @!P3 ST.E.128 desc[UR42][R14.64], RZ ;  /* 0x000000ff0e00b985 */ /* 0x0001e4000c101d2a */
.L_x_1806:
[----:B------:R-:W-:Y:S05]  /*220f0*/  BSYNC B0 ;  /* 0x0000000000007941 */ /* 0x000fea0003800000 */
.L_x_1791:
[----:B------:R-:W-:Y:S02]  /*22100*/  ULDC UR4, c[0x0][0xc3c] ;  /* 0x00030f0000047ab9 */ /* 0x000fe40000000800 */
[----:B--2---:R-:W-:-:S13]  /*22110*/  ISETP.GE.AND P0, PT, R195, UR4, PT ;  /* 0x00000004c3007c0c */ /* 0x004fda000bf06270 */
[----:B------:R-:W-:Y:S05]  /*22120*/  @!P0 BRA `(.L_x_1824) ;  /* 0xfffffdf400308947 */ /* 0x000fea000383ffff */
[----:B------:R-:W-:Y:S05]  /*22130*/  BRA `(.L_x_1581) ;  /* 0x00000084005c7947 */ /* 0x000fea0003800000 */
.L_x_1579:
        /* <DEDUP_REMOVED lines=58> */
.L_x_1828:
[----:B------:R-:W0:Y:S01]  /*224e0*/  LDC R0, c[0x0][0xc3c] ;  /* 0x00030f00ff007b82 */ /* 0x000e220000000800 */
[----:B------:R-:W-:Y:S01]  /*224f0*/  UIADD3 UR4, UR4, 0x1f, URZ ;  /* 0x0000001f04047890 */ /* 0x000fe2000fffe03f */
[----:B------:R-:W-:Y:S02]  /*22500*/  ULDC UR7, c[0x0][0xc3c] ;  /* 0x00030f0000077ab9 */ /* 0x000fe40000000800 */
[----:B-1----:R-:W-:-:S03]  /*22510*/  IMAD.U32 R27, RZ, RZ, UR7 ;  /* 0x00000007ff1b7e24 */ /* 0x002fc6000f8e00ff */
        /* <DEDUP_REMOVED lines=33> */
.L_x_1826:
[----:B------:R-:W-:Y:S02]  /*22730*/  IMAD.IADD R3, R6, 0x1, -R3 ;  /* 0x0000000106037824 */ /* 0x000fe400078e0a03 */
[----:B-1----:R-:W-:Y:S02]  /*22740*/  IMAD.MOV.U32 R24, RZ, RZ, RZ ;  /* 0x000000ffff187224 */ /* 0x002fe400078e00ff */
[----:B------:R-:W-:-:S05]  /*22750*/  IMAD R2, R5, UR5, R3 ;  /* 0x0000000505027c24 */ /* 0x000fca000f8e0203 */
[----:B------:R-:W-:-:S13]  /*22760*/  ISETP.GT.AND P0, PT, R2, UR6, PT ;  /* 0x0000000602007c0c */ /* 0x000fda000bf04270 */
[----:B------:R-:W-:-:S04]  /*22770*/  VOTE.ANY R2, PT, !P0 ;  /* 0x0000000000027806 */ /* 0x000fc800040e0100 */
[----:B------:R-:W0:Y:S01]  /*22780*/  POPC R27, R2 ;  /* 0x00000002001b7309 */ /* 0x000e220000000000 */
[----:B------:R-:W-:Y:S01]  /*22790*/  ISETP.NE.AND P0, PT, R2, RZ, PT ;  /* 0x000000ff0200720c */ /* 0x000fe20003f05270 */
[----:B0-----:R-:W0:Y:S04]  /*227a0*/  SHFL.IDX PT, R9, R9, R27, 0x1f ;  /* 0x00001f1b09097589 */ /* 0x001e2800000e0000 */
[----:B------:R1:W2:Y:S01]  /*227b0*/  SHFL.IDX PT, R0, R0, R27, 0x1f ;  /* 0x00001f1b00007589 */ /* 0x0002a200000e0000 */
[----:B0-----:R-:W-:-:S07]  /*227c0*/  ISETP.NE.AND P1, PT, R9, 0x1, PT ;  /* 0x000000010900780c */ /* 0x001fce0003f25270 */
[----:B-1----:R-:W-:Y:S06]  /*227d0*/  @!P0 BRA `(.L_x_1829) ;  /* 0x0000000000088947 */ /* 0x002fec0003800000 */
[----:B------:R-:W-:-:S06]  /*227e0*/  VIADD R24, R27, 0xffffffff ;  /* 0xffffffff1b187836 */ /* 0x000fcc0000000000 */
[----:B------:R0:W1:Y:S02]  /*227f0*/  SHFL.IDX PT, R24, R5, R24, 0x1f ;  /* 0x00001f1805187589 */ /* 0x00006400000e0000 */
.L_x_1829:
[----:B-1----:R-:W-:Y:S02]  /*22800*/  IMAD R24, R24, UR5, R3 ;  /* 0x0000000518187c24 */ /* 0x002fe4000f8e0203 */
[----:B------:R-:W-:-:S03]  /*22810*/  VIADD R27, R27, UR4 ;  /* 0x000000041b1b7c36 */ /* 0x000fc60008000000 */
[----:B0-----:R-:W-:Y:S01]  /*22820*/  IADD3 R5, -R24, UR6, RZ ;  /* 0x0000000618057c10 */ /* 0x001fe2000fffe1ff */
[----:B------:R-:W-:Y:S06]  /*22830*/  @!P1 BRA `(.L_x_1830) ;  /* 0x0000000000e89947 */ /* 0x000fec0003800000 */
[-C--:B--2---:R-:W-:Y:S02]  /*22840*/  IABS R12, R0.reuse ;  /* 0x00000000000c7213 */ /* 0x084fe40000000000 */
[----:B------:R-:W-:Y:S02]  /*22850*/  IABS R4, R9 ;  /* 0x0000000900047213 */ /* 0x000fe40000000000 */
[----:B------:R-:W0:Y:S01]  /*22860*/  I2F.RP R6, R12 ;  /* 0x0000000c00067306 */ /* 0x000e220000209400 */
[----:B------:R-:W-:-:S07]  /*22870*/  IABS R10, R0 ;  /* 0x00000000000a7213 */ /* 0x000fce0000000000 */
[----:B------:R-:W1:Y:S08]  /*22880*/  I2F.RP R8, R4 ;  /* 0x0000000400087306 */ /* 0x000e700000209400 */
[----:B0-----:R-:W0:Y:S08]  /*22890*/  MUFU.RCP R6, R6 ;  /* 0x0000000600067308 */ /* 0x001e300000001000 */
[----:B-1----:R-:W-:Y:S01]  /*228a0*/  MUFU.RCP R8, R8 ;  /* 0x0000000800087308 */ /* 0x002fe20000001000 */
        /* <DEDUP_REMOVED lines=51> */
.L_x_1830:
[----:B------:R-:W0:Y:S02]  /*22be0*/  LDC.64 R2, c[0x0][0xc90] ;  /* 0x00032400ff027b82 */ /* 0x000e240000000a00 */
[----:B0-----:R-:W-:-:S05]  /*22bf0*/  IMAD.WIDE R2, R27, 0x4, R2 ;  /* 0x000000041b027825 */ /* 0x001fca00078e0202 */
        /* <DEDUP_REMOVED lines=31> */
[----:B------:R-:W-:-:S04]  /*22df0*/  VIADDMNMX R11, R3, UR5, R11, PT ;  /* 0x00000005030b7c46 */ /* 0x000fc8000b80010b */
        /* <DEDUP_REMOVED lines=27> */
.L_x_1831:
[----:B------:R-:W-:-:S05]  /*22fb0*/  LOP3.LUT R25, RZ, R2, RZ, 0x33, !PT ;  /* 0x00000002ff197212 */ /* 0x000fca00078e33ff */
[----:B------:R-:W-:Y:S01]  /*22fc0*/  IMAD.IADD R25, R0, 0x1, R25 ;  /* 0x0000000100197824 */ /* 0x000fe200078e0219 */
[----:B------:R-:W-:Y:S06]  /*22fd0*/  BRA `(.L_x_1832) ;  /* 0x00000000000c7947 */ /* 0x000fec0003800000 */
.L_x_1827:
[----:B------:R-:W-:Y:S02]  /*22fe0*/  IMAD.MOV.U32 R25, RZ, RZ, RZ ;  /* 0x000000ffff197224 */ /* 0x000fe400078e00ff */
[----:B------:R-:W-:Y:S02]  /*22ff0*/  IMAD.U32 R24, RZ, RZ, UR6 ;  /* 0x00000006ff187e24 */ /* 0x000fe4000f8e00ff */
[----:B------:R-:W-:-:S07]  /*23000*/  IMAD.MOV.U32 R26, RZ, RZ, RZ ;  /* 0x000000ffff1a7224 */ /* 0x000fce00078e00ff */
.L_x_1832:
[----:B------:R-:W-:-:S13]  /*23010*/  ISETP.NE.AND P0, PT, R7, RZ, PT ;  /* 0x000000ff0700720c */ /* 0x000fda0003f05270 */
[----:B------:R-:W0:Y:S01]  /*23020*/  @!P0 S2R R3, SR_CgaCtaId ;  /* 0x0000000000038919 */ /* 0x000e220000008800 */
[----:B------:R-:W-:-:S04]  /*23030*/  @!P0 MOV R0, 0x400 ;  /* 0x0000040000008802 */ /* 0x000fc80000000f00 */
[----:B0-----:R-:W-:-:S05]  /*23040*/  @!P0 LEA R0, R3, R0, 0x18 ;  /* 0x0000000003008211 */ /* 0x001fca00078ec0ff */
[----:B------:R2:W-:Y:S01]  /*23050*/  @!P0 STS.128 [R0+0x228d0], R24 ;  /* 0x0228d01800008388 */ /* 0x0005e20000000c00 */
[----:B------:R-:W-:Y:S06]  /*23060*/  BAR.ARV 0x5, 0x180 ;  /* 0x0146000000007b1d */ /* 0x000fec0000002000 */
.L_x_1825:
        /* <DEDUP_REMOVED lines=9> */
[----:B------:R-:W-:Y:S01]  /*23100*/  IMAD.MOV.U32 R33, RZ, RZ, 0x40 ;  /* 0x00000040ff217424 */ /* 0x000fe200078e00ff */
[----:B------:R-:W-:Y:S01]  /*23110*/  BSSY B7, `(.L_x_1833) ;  /* 0x000071a000077945 */ /* 0x000fe20003800000 */
[----:B------:R-:W-:Y:S01]  /*23120*/  IMAD.MOV.U32 R31, RZ, RZ, 0x20 ;  /* 0x00000020ff1f7424 */ /* 0x000fe200078e00ff */
[----:B------:R-:W-:Y:S01]  /*23130*/  ULDC.64 UR40, c[0x0][0x198] ;  /* 0x0000660000287ab9 */ /* 0x000fe20000000a00 */
[----:B------:R-:W-:Y:S01]  /*23140*/  IMAD.MOV.U32 R29, RZ, RZ, 0x1 ;  /* 0x00000001ff1d7424 */ /* 0x000fe200078e00ff */
[----:B------:R-:W-:Y:S01]  /*23150*/  ULOP3.LUT UR39, UR36, 0x2, URZ, 0xfc, !UPT ;  /* 0x0000000224277892 */ /* 0x000fe2000f8efc3f */
[----:B------:R-:W-:Y:S01]  /*23160*/  IMAD.MOV.U32 R22, RZ, RZ, RZ ;  /* 0x000000ffff167224 */ /* 0x000fe200078e00ff */
[----:B------:R-:W-:Y:S01]  /*23170*/  ULOP3.LUT UR37, UR36, 0x1, URZ, 0xfc, !UPT ;  /* 0x0000000124257892 */ /* 0x000fe2000f8efc3f */
[----:B------:R-:W-:Y:S01]  /*23180*/  IMAD.MOV.U32 R19, RZ, RZ, RZ ;  /* 0x000000ffff137224 */ /* 0x000fe200078e00ff */
[----:B------:R-:W-:Y:S01]  /*23190*/  ULDC UR38, c[0x0][0xc] ;  /* 0x0000030000267ab9 */ /* 0x000fe20000000800 */
[----:B------:R-:W-:-:S02]  /*231a0*/  IMAD.MOV.U32 R28, RZ, RZ, 0x1 ;  /* 0x00000001ff1c7424 */ /* 0x000fc400078e00ff */
[C---:B-1----:R-:W-:Y:S01]  /*231b0*/  IMAD.SHL.U32 R35, R12.reuse, 0x10, RZ ;  /* 0x000000100c237824 */ /* 0x042fe200078e00ff */
[C---:B------:R-:W-:Y:S01]  /*231c0*/  LOP3.LUT R11, R12.reuse, 0x7f, RZ, 0xc0, !PT ;  /* 0x0000007f0c0b7812 */ /* 0x040fe200078ec0ff */
[C---:B------:R-:W-:Y:S01]  /*231d0*/  IMAD.SHL.U32 R5, R12.reuse, 0x2, RZ ;  /* 0x000000020c057824 */ /* 0x040fe200078e00ff */
[----:B------:R-:W-:Y:S01]  /*231e0*/  SHF.R.U32.HI R4, RZ, 0x1, R12 ;  /* 0x00000001ff047819 */ /* 0x000fe2000001160c */
[C---:B0-----:R-:W-:Y:S01]  /*231f0*/  IMAD.SHL.U32 R2, R12.reuse, 0x80, RZ ;  /* 0x000000800c027824 */ /* 0x041fe200078e00ff */
[----:B------:R-:W-:Y:S01]  /*23200*/  SHF.R.U32.HI R8, RZ, 0x5, R11 ;  /* 0x00000005ff087819 */ /* 0x000fe2000001160b */
[----:B------:R-:W-:Y:S01]  /*23210*/  IMAD.SHL.U32 R7, R12, 0x4, RZ ;  /* 0x000000040c077824 */ /* 0x000fe200078e00ff */
[C---:B--2---:R-:W-:Y:S02]  /*23220*/  LOP3.LUT R0, R35.reuse, 0x1b0, RZ, 0xc0, !PT ;  /* 0x000001b023007812 */ /* 0x044fe400078ec0ff */
[----:B------:R-:W-:Y:S02]  /*23230*/  LOP3.LUT R3, R35, 0x40, RZ, 0xc0, !PT ;  /* 0x0000004023037812 */ /* 0x000fe400078ec0ff */
[----:B------:R-:W-:-:S02]  /*23240*/  LOP3.LUT R0, R0, 0x30, R5, 0x78, !PT ;  /* 0x0000003000007812 */ /* 0x000fc400078e7805 */
[----:B------:R-:W-:Y:S01]  /*23250*/  LOP3.LUT R5, R2, 0x400, RZ, 0xc0, !PT ;  /* 0x0000040002057812 */ /* 0x000fe200078ec0ff */
[----:B------:R-:W-:Y:S01]  /*23260*/  IMAD R3, R8, 0x200, R3 ;  /* 0x0000020008037824 */ /* 0x000fe200078e0203 */
[----:B------:R-:W-:-:S03]  /*23270*/  R2P PR, R12, 0x16 ;  /* 0x000000160c007804 */ /* 0x000fc60000000000 */
[----:B------:R-:W-:Y:S01]  /*23280*/  IMAD.IADD R9, R0, 0x1, R3 ;  /* 0x0000000100097824 */ /* 0x000fe200078e0203 */
[----:B------:R-:W-:Y:S01]  /*23290*/  LOP3.LUT R3, R2, 0x380, RZ, 0xc0, !PT ;  /* 0x0000038002037812 */ /* 0x000fe200078ec0ff */
[----:B------:R-:W-:Y:S01]  /*232a0*/  IMAD R5, R8, 0x800, R5 ;  /* 0x0000080008057824 */ /* 0x000fe200078e0205 */
[----:B------:R-:W-:Y:S01]  /*232b0*/  SEL R34, R33, 0xffffffc0, !P2 ;  /* 0xffffffc021227807 */ /* 0x000fe20005000000 */
[----:B------:R-:W-:Y:S01]  /*232c0*/  IMAD.SHL.U32 R0, R12, 0x20, RZ ;  /* 0x000000200c007824 */ /* 0x000fe200078e00ff */
[C---:B------:R-:W-:Y:S01]  /*232d0*/  LOP3.LUT R4, R3.reuse, 0x30, R4, 0xf8, !PT ;  /* 0x0000003003047812 */ /* 0x040fe200078ef804 */
[----:B------:R-:W-:Y:S01]  /*232e0*/  STL [R1+0x8], R9 ;  /* 0x0000080901007387 */ /* 0x000fe20000100800 */
[----:B------:R-:W-:Y:S02]  /*232f0*/  LOP3.LUT R6, R3, 0x10, R12, 0xf8, !PT ;  /* 0x0000001003067812 */ /* 0x000fe400078ef80c */
[--C-:B------:R-:W-:Y:S02]  /*23300*/  LOP3.LUT R3, R4, 0x70, R35.reuse, 0x78, !PT ;  /* 0x0000007004037812 */ /* 0x100fe400078e7823 */
[----:B------:R-:W-:-:S02]  /*23310*/  LOP3.LUT R6, R6, 0x70, R35, 0x78, !PT ;  /* 0x0000007006067812 */ /* 0x000fc400078e7823 */
[----:B------:R-:W-:Y:S02]  /*23320*/  LOP3.LUT R3, R3, 0xc00, R2, 0xf8, !PT ;  /* 0x00000c0003037812 */ /* 0x000fe400078ef802 */
[----:B------:R-:W-:Y:S01]  /*23330*/  LOP3.LUT R10, R0, 0x380, RZ, 0xc0, !PT ;  /* 0x00000380000a7812 */ /* 0x000fe200078ec0ff */
[----:B------:R-:W-:Y:S01]  /*23340*/  IMAD.IADD R2, R5, 0x1, R6 ;  /* 0x0000000105027824 */ /* 0x000fe200078e0206 */
[----:B------:R-:W-:Y:S01]  /*23350*/  SEL R33, R33, 0xffffffc0, !P4 ;  /* 0xffffffc021217807 */ /* 0x000fe20006000000 */
[----:B------:R0:W-:Y:S01]  /*23360*/  STL [R1+0x10], R3 ;  /* 0x0000100301007387 */ /* 0x0001e20000100800 */
[----:B------:R-:W-:Y:S02]  /*23370*/  LOP3.LUT R10, R10, 0x30, R35, 0xf8, !PT ;  /* 0x000000300a0a7812 */ /* 0x000fe400078ef823 */
[----:B------:R-:W-:Y:S01]  /*23380*/  LOP3.LUT R35, R35, 0x30, RZ, 0xc0, !PT ;  /* 0x0000003023237812 */ /* 0x000fe200078ec0ff */
[----:B------:R1:W-:Y:S01]  /*23390*/  STL [R1+0xc], R2 ;  /* 0x00000c0201007387 */ /* 0x0003e20000100800 */
[----:B------:R-:W-:-:S02]  /*233a0*/  LOP3.LUT R32, R10, 0x70, R7, 0x78, !PT ;  /* 0x000000700a207812 */ /* 0x000fc400078e7807 */
[----:B------:R-:W-:Y:S02]  /*233b0*/  SEL R31, R31, 0xffffffe0, !P1 ;  /* 0xffffffe01f1f7807 */ /* 0x000fe40004800000 */
[----:B0-----:R-:W-:Y:S01]  /*233c0*/  SHF.R.U32.HI R3, RZ, 0x2, R11 ;  /* 0x00000002ff037819 */ /* 0x001fe2000001160b */
[----:B-1----:R-:W-:-:S03]  /*233d0*/  IMAD.SHL.U32 R2, R8, 0x400, RZ ;  /* 0x0000040008027824 */ /* 0x002fc600078e00ff */
[----:B------:R-:W-:Y:S01]  /*233e0*/  LOP3.LUT R0, R3, 0x60, R0, 0xf8, !PT ;  /* 0x0000006003007812 */ /* 0x000fe200078ef800 */
[----:B---3--:R-:W-:Y:S01]  /*233f0*/  IMAD.U32 R2, RZ, RZ, UR4 ;  /* 0x00000004ff027e24 */ /* 0x008fe2000f8e00ff */
[----:B------:R-:W-:-:S04]  /*23400*/  LOP3.LUT R3, R35, 0x40, RZ, 0xfc, !PT ;  /* 0x0000004023037812 */ /* 0x000fc800078efcff */
[----:B------:R-:W-:Y:S01]  /*23410*/  LEA R16, R2, R16, 0x18 ;  /* 0x0000001002107211 */ /* 0x000fe200078ec0ff */
[----:B------:R0:W-:Y:S04]  /*23420*/  STL [R1+0x4], R2 ;  /* 0x0000040201007387 */ /* 0x0001e80000100800 */
[----:B------:R-:W-:Y:S01]  /*23430*/  IMAD.IADD R0, R16, 0x1, R9 ;  /* 0x0000000110007824 */ /* 0x000fe200078e0209 */
[----:B------:R1:W-:Y:S04]  /*23440*/  STL [R1+0x30], RZ ;  /* 0x000030ff01007387 */ /* 0x0003e80000100800 */
[----:B------:R1:W-:Y:S01]  /*23450*/  STL [R1+0x14], R0 ;  /* 0x0000140001007387 */ /* 0x0003e20000100800 */
[----:B0-----:R-:W-:-:S07]  /*23460*/  LOP3.LUT R2, R35, 0x80, RZ, 0xfc, !PT ;  /* 0x0000008023027812 */ /* 0x001fce00078efcff */
.L_x_1967:
[----:B------:R-:W-:Y:S05]  /*23470*/  YIELD ;  /* 0x0000000000007946 */ /* 0x000fea0003800000 */
[----:B------:R-:W-:Y:S01]  /*23480*/  ULDC.64 UR4, c[0x0][0xa28] ;  /* 0x00028a0000047ab9 */ /* 0x000fe20000000a00 */
[----:B------:R-:W-:Y:S01]  /*23490*/  IMAD.MOV.U32 R37, RZ, RZ, RZ ;  /* 0x000000ffff257224 */ /* 0x000fe200078e00ff */
[----:B------:R-:W-:Y:S01]  /*234a0*/  ISETP.NE.U32.AND P0, PT, RZ, UR4, PT ;  /* 0x00000004ff007c0c */ /* 0x000fe2000bf05070 */
[----:B0-----:R-:W0:Y:S01]  /*234b0*/  LDC.64 R4, c[0x0][0xa00] ;  /* 0x00028000ff047b82 */ /* 0x001e220000000a00 */
[----:B-12---:R-:W-:Y:S01]  /*234c0*/  IMAD.MOV.U32 R0, RZ, RZ, RZ ;  /* 0x000000ffff007224 */ /* 0x006fe200078e00ff */
[----:B------:R-:W-:Y:S01]  /*234d0*/  ULDC.64 UR6, c[0x0][0xa10] ;  /* 0x0002840000067ab9 */ /* 0x000fe20000000a00 */
[----:B------:R-:W-:Y:S01]  /*234e0*/  ISETP.NE.AND.EX P0, PT, RZ, UR5, PT, P0 ;  /* 0x00000005ff007c0c */ /* 0x000fe2000bf05300 */
[----:B------:R-:W-:-:S12]  /*234f0*/  ULDC.64 UR4, c[0x0][0xa18] ;  /* 0x0002860000047ab9 */ /* 0x000fd80000000a00 */
[----:B------:R-:W1:Y:S02]  /*23500*/  @P0 LDC.64 R2, c[0x0][0xa28] ;  /* 0x00028a00ff020b82 */ /* 0x000e640000000a00 */
[----:B-1----:R-:W-:-:S05]  /*23510*/  @P0 IMAD.WIDE R2, R27, 0x4, R2 ;  /* 0x000000041b020825 */ /* 0x002fca00078e0202 */
[----:B------:R1:W5:Y:S01]  /*23520*/  @P0 LDG.E R37, desc[UR42][R2.64] ;  /* 0x0000002a02250981 */ /* 0x000362000c1e1900 */
[----:B------:R-:W-:Y:S01]  /*23530*/  ISETP.NE.U32.AND P0, PT, RZ, UR4, PT ;  /* 0x00000004ff007c0c */ /* 0x000fe2000bf05070 */
[----:B0-----:R-:W-:Y:S01]  /*23540*/  IMAD.WIDE R4, R27, 0x4, R4 ;  /* 0x000000041b047825 */ /* 0x001fe200078e0204 */
[----:B------:R-:W-:Y:S02]  /*23550*/  ISETP.NE.U32.AND P1, PT, RZ, UR6, PT ;  /* 0x00000006ff007c0c */ /* 0x000fe4000bf25070 */
[----:B------:R-:W-:Y:S01]  /*23560*/  ISETP.NE.AND.EX P2, PT, RZ, UR5, PT, P0 ;  /* 0x00000005ff007c0c */ /* 0x000fe2000bf45300 */
[----:B------:R-:W-:Y:S01]  /*23570*/  ULDC.64 UR4, c[0x0][0xa00] ;  /* 0x0002800000047ab9 */ /* 0x000fe20000000a00 */
[----:B------:R-:W-:Y:S01]  /*23580*/  ISETP.NE.AND.EX P1, PT, RZ, UR7, PT, P1 ;  /* 0x00000007ff007c0c */ /* 0x000fe2000bf25310 */
[----:B------:R-:W-:Y:S01]  /*23590*/  IMAD.MOV.U32 R6, RZ, RZ, RZ ;  /* 0x000000ffff067224 */ /* 0x000fe200078e00ff */
[----:B------:R-:W-:Y:S01]  /*235a0*/  ISETP.NE.U32.AND P0, PT, RZ, UR4, PT ;  /* 0x00000004ff007c0c */ /* 0x000fe2000bf05070 */
[----:B-1----:R-:W0:Y:S03]  /*235b0*/  LDC.64 R2, c[0x0][0xa10] ;  /* 0x00028400ff027b82 */ /* 0x002e260000000a00 */
[----:B------:R-:W-:-:S05]  /*235c0*/  ISETP.NE.AND.EX P0, PT, RZ, UR5, PT, P0 ;  /* 0x00000005ff007c0c */ /* 0x000fca000bf05300 */
[----:B------:R-:W1:Y:S08]  /*235d0*/  @P2 LDC.64 R8, c[0x0][0xa18] ;  /* 0x00028600ff082b82 */ /* 0x000e700000000a00 */
[----:B------:R-:W2:Y:S01]  /*235e0*/  @P0 LDG.E R0, desc[UR42][R4.64] ;  /* 0x0000002a04000981 */ /* 0x000ea2000c1e1900 */
[----:B0-----:R-:W-:-:S05]  /*235f0*/  IMAD.WIDE R2, R27, 0x4, R2 ;  /* 0x000000041b027825 */ /* 0x001fca00078e0202 */
[----:B------:R-:W5:Y:S01]  /*23600*/  @P1 LDG.E R6, desc[UR42][R2.64] ;  /* 0x0000002a02061981 */ /* 0x000f62000c1e1900 */
[----:B------:R-:W-:Y:S02]  /*23610*/  ULDC UR4, c[0x0][0x288] ;  /* 0x0000a20000047ab9 */ /* 0x000fe40000000800 */
[----:B------:R-:W-:Y:S01]  /*23620*/  IMAD.U32 R23, RZ, RZ, UR4 ;  /* 0x00000004ff177e24 */ /* 0x000fe2000f8e00ff */
[----:B------:R-:W-:Y:S02]  /*23630*/  ULDC.64 UR4, c[0x0][0x418] ;  /* 0x0001060000047ab9 */ /* 0x000fe40000000a00 */
[----:B------:R-:W-:-:S03]  /*23640*/  UISETP.NE.U32.AND UP0, UPT, UR4, URZ, UPT ;  /* 0x0000003f0400728c */ /* 0x000fc6000bf05070 */
[----:B------:R-:W-:Y:S01]  /*23650*/  ULDC UR4, c[0x0][0x424] ;  /* 0x0001090000047ab9 */ /* 0x000fe20000000800 */
[----:B------:R-:W-:Y:S01]  /*23660*/  UISETP.NE.AND.EX UP0, UPT, UR5, URZ, UPT, UP0 ;  /* 0x0000003f0500728c */ /* 0x000fe2000bf05300 */
[----:B-1----:R-:W-:Y:S02]  /*23670*/  @P2 IMAD.WIDE R8, R27, 0x4, R8 ;  /* 0x000000041b082825 */ /* 0x002fe400078e0208 */
[----:B------:R-:W-:Y:S01]  /*23680*/  ULDC UR5, c[0x0][0x2f0] ;  /* 0x0000bc0000057ab9 */ /* 0x000fe20000000800 */
[----:B------:R-:W-:Y:S02]  /*23690*/  USEL UR4, UR4, 0x1, UP0 ;  /* 0x0000000104047887 */ /* 0x000fe40008000000 */
[----:B------:R0:W5:Y:S02]  /*236a0*/  @P2 LDG.E R23, desc[UR42][R8.64] ;  /* 0x0000002a08172981 */ /* 0x000164000c1e1900 */
[----:B------:R-:W-:-:S03]  /*236b0*/  UIMAD UR4, UR4, UR5, URZ ;  /* 0x00000005040472a4 */ /* 0x000fc6000f8e023f */
[----:B------:R-:W-:-:S03]  /*236c0*/  ULDC UR5, c[0x0][0x348] ;  /* 0x0000d20000057ab9 */ /* 0x000fc60000000800 */
[----:B------:R-:W-:Y:S02]  /*236d0*/  IMAD.U32 R7, RZ, RZ, UR4 ;  /* 0x00000004ff077e24 */ /* 0x000fe4000f8e00ff */
[----:B0-----:R-:W-:Y:S01]  /*236e0*/  IMAD.U32 R8, RZ, RZ, UR5 ;  /* 0x00000005ff087e24 */ /* 0x001fe2000f8e00ff */
[----:B--2---:R0:W-:Y:S01]  /*236f0*/  STL [R1+0x18], R0 ;  /* 0x0000180001007387 */ /* 0x0041e20000100800 */
[----:B------:R-:W-:Y:S05]  /*23700*/  @P2 BRA `(.L_x_1834) ;  /* 0x0000000000102947 */ /* 0x000fea0003800000 */
[----:B------:R-:W-:Y:S05]  /*23710*/  @!P0 BRA `(.L_x_1834) ;  /* 0x00000000000c8947 */ /* 0x000fea0003800000 */
[----:B-----5:R-:W2:Y:S04]  /*23720*/  LDG.E R23, desc[UR42][R4.64] ;  /* 0x0000002a04177981 */ /* 0x020ea8000c1e1900 */
[----:B------:R-:W2:Y:S02]  /*23730*/  LDG.E R4, desc[UR42][R4.64+0x4] ;  /* 0x0000042a04047981 */ /* 0x000ea4000c1e1900 */
[----:B--2---:R-:W-:-:S07]  /*23740*/  IMAD.IADD R23, R4, 0x1, -R23 ;  /* 0x0000000104177824 */ /* 0x004fce00078e0a17 */
.L_x_1834:
[----:B------:R-:W-:Y:S01]  /*23750*/  ULDC.64 UR4, c[0x0][0xa20] ;  /* 0x0002880000047ab9 */ /* 0x000fe20000000a00 */
[C---:B0-----:R-:W-:Y:S02]  /*23760*/  LOP3.LUT R0, R26.reuse, 0xff000000, RZ, 0xc0, !PT ;  /* 0xff0000001a007812 */ /* 0x041fe400078ec0ff */
[----:B------:R-:W-:Y:S02]  /*23770*/  ISETP.NE.U32.AND P0, PT, RZ, UR4, PT ;  /* 0x00000004ff007c0c */ /* 0x000fe4000bf05070 */
[----:B------:R-:W-:Y:S02]  /*23780*/  SHF.R.U32.HI R0, RZ, 0x8, R0 ;  /* 0x00000008ff007819 */ /* 0x000fe40000011600 */
[----:B------:R-:W-:Y:S02]  /*23790*/  ISETP.NE.AND.EX P0, PT, RZ, UR5, PT, P0 ;  /* 0x00000005ff007c0c */ /* 0x000fe4000bf05300 */
[C---:B------:R-:W-:Y:S02]  /*237a0*/  LOP3.LUT R4, R26.reuse, 0xff0000, RZ, 0xc0, !PT ;  /* 0x00ff00001a047812 */ /* 0x040fe400078ec0ff */
[----:B------:R-:W-:-:S02]  /*237b0*/  LOP3.LUT R26, R26, 0xffff, RZ, 0xc0, !PT ;  /* 0x0000ffff1a1a7812 */ /* 0x000fc400078ec0ff */
[----:B------:R-:W-:-:S07]  /*237c0*/  LEA.HI R0, R4, R0, RZ, 0x10 ;  /* 0x0000000004007211 */ /* 0x000fce00078f80ff */
[----:B------:R-:W-:Y:S05]  /*237d0*/  @!P0 BRA `(.L_x_1835) ;  /* 0x0000000000108947 */ /* 0x000fea0003800000 */
[----:B------:R-:W0:Y:S02]  /*237e0*/  LDC.64 R4, c[0x0][0xa20] ;  /* 0x00028800ff047b82 */ /* 0x000e240000000a00 */
[----:B0-----:R-:W-:-:S05]  /*237f0*/  IMAD.WIDE R4, R27, 0x4, R4 ;  /* 0x000000041b047825 */ /* 0x001fca00078e0204 */
[----:B------:R0:W5:Y:S01]  /*23800*/  LDG.E R7, desc[UR42][R4.64] ;  /* 0x0000002a04077981 */ /* 0x000162000c1e1900 */
[----:B------:R-:W-:Y:S05]  /*23810*/  BRA `(.L_x_1836) ;  /* 0x0000000000247947 */ /* 0x000fea0003800000 */
.L_x_1835:
        /* <DEDUP_REMOVED lines=9> */
.L_x_1836:
[----:B0-----:R-:W2:Y:S04]  /*238b0*/  @P1 LDG.E R4, desc[UR42][R2.64] ;  /* 0x0000002a02041981 */ /* 0x001ea8000c1e1900 */
[----:B------:R0:W2:Y:S01]  /*238c0*/  @P1 LDG.E R5, desc[UR42][R2.64+0x4] ;  /* 0x0000042a02051981 */ /* 0x0000a2000c1e1900 */
[----:B------:R-:W-:Y:S02]  /*238d0*/  IMAD.SHL.U32 R25, R25, 0x80, RZ ;  /* 0x0000008019197824 */ /* 0x000fe400078e00ff */
[----:B-----5:R-:W-:Y:S02]  /*238e0*/  IMAD.IADD R7, R7, 0x1, -R37 ;  /* 0x0000000107077824 */ /* 0x020fe400078e0a25 */
[----:B------:R-:W-:Y:S01]  /*238f0*/  VIADD R9, R25, 0x7f ;  /* 0x0000007f19097836 */ /* 0x000fe20000000000 */
[----:B0-----:R-:W0:Y:S02]  /*23900*/  LDC R2, c[0x0][0x448] ;  /* 0x00011200ff027b82 */ /* 0x001e240000000800 */
[----:B0-----:R-:W-:-:S13]  /*23910*/  ISETP.NE.AND P2, PT, R2, 0x1, PT ;  /* 0x000000010200780c */ /* 0x001fda0003f45270 */
[----:B------:R-:W0:Y:S08]  /*23920*/  @P2 LDC R3, c[0x0][0x44c] ;  /* 0x00011300ff032b82 */ /* 0x000e300000000800 */
[----:B------:R-:W1:Y:S01]  /*23930*/  @P2 LDC R2, c[0x0][0x450] ;  /* 0x00011400ff022b82 */ /* 0x000e620000000800 */
[----:B0-----:R-:W-:-:S05]  /*23940*/  @P2 IMAD.HI.U32 R3, R9, R3, RZ ;  /* 0x0000000309032227 */ /* 0x001fca00078e00ff */
[----:B-1----:R-:W-:Y:S01]  /*23950*/  @P2 SHF.R.U32.HI R9, RZ, R2, R3 ;  /* 0x00000002ff092219 */ /* 0x002fe20000011603 */
[----:B--2---:R-:W-:-:S04]  /*23960*/  @P1 IMAD.IADD R8, R5, 0x1, -R4 ;  /* 0x0000000105081824 */ /* 0x004fc800078e0a04 */
[----:B------:R-:W-:-:S04]  /*23970*/  IMAD.IADD R18, R7, 0x1, R8 ;  /* 0x0000000107127824 */ /* 0x000fc800078e0208 */
[C---:B------:R-:W-:Y:S01]  /*23980*/  VIADD R30, R18.reuse, 0x7f ;  /* 0x0000007f121e7836 */ /* 0x040fe20000000000 */
[----:B------:R-:W-:-:S04]  /*23990*/  IADD3 R20, R18, 0x1, -R23 ;  /* 0x0000000112147810 */ /* 0x000fc80007ffe817 */
[----:B------:R-:W-:Y:S01]  /*239a0*/  SHF.R.S32.HI R2, RZ, 0x1f, R30 ;  /* 0x0000001fff027819 */ /* 0x000fe2000001141e */
[----:B------:R-:W-:-:S03]  /*239b0*/  IMAD.IADD R9, R20, 0x1, R9 ;  /* 0x0000000114097824 */ /* 0x000fc600078e0209 */
[----:B------:R-:W-:Y:S02]  /*239c0*/  LEA.HI R30, R2, R30, RZ, 0x7 ;  /* 0x0000001e021e7211 */ /* 0x000fe400078f38ff */
[----:B------:R-:W0:Y:S02]  /*239d0*/  LDC.64 R2, c[0x0][0x9e0] ;  /* 0x00027800ff027b82 */ /* 0x000e240000000a00 */
[----:B------:R-:W-:Y:S02]  /*239e0*/  SHF.R.S32.HI R30, RZ, 0x7, R30 ;  /* 0x00000007ff1e7819 */ /* 0x000fe4000001141e */
[----:B0-----:R-:W-:Y:S01]  /*239f0*/  ISETP.GE.AND P3, PT, R3, 0x1, PT ;  /* 0x000000010300780c */ /* 0x001fe20003f66270 */
[----:B------:R-:W-:-:S12]  /*23a00*/  IMAD.IADD R2, R9, 0x1, R2 ;  /* 0x0000000109027824 */ /* 0x000fd800078e0202 */
[----:B------:R-:W-:Y:S05]  /*23a10*/  @!P3 BRA `(.L_x_1837) ;  /* 0x000000000048b947 */ /* 0x000fea0003800000 */
        /* <DEDUP_REMOVED lines=11> */
.L_x_1839:
[----:B------:R-:W-:-:S13]  /*23ad0*/  ISETP.NE.AND P0, PT, R3, 0x1, PT ;  /* 0x000000010300780c */ /* 0x000fda0003f05270 */
[----:B------:R-:W0:Y:S02]  /*23ae0*/  @P0 LDC.64 R4, c[0x0][0x9e8] ;  /* 0x00027a00ff040b82 */ /* 0x000e240000000a00 */
[----:B0-----:R-:W-:-:S05]  /*23af0*/  @P0 IMAD.HI.U32 R4, R10, R4, RZ ;  /* 0x000000040a040227 */ /* 0x001fca00078e00ff */
[----:B------:R-:W-:-:S07]  /*23b00*/  @P0 SHF.R.U32.HI R10, RZ, R5, R4 ;  /* 0x00000005ff0a0219 */ /* 0x000fce0000011604 */
.L_x_1840:
[----:B------:R-:W-:Y:S05]  /*23b10*/  BSYNC B0 ;  /* 0x0000000000007941 */ /* 0x000fea0003800000 */
.L_x_1838:
[----:B------:R-:W-:-:S05]  /*23b20*/  IMAD R10, R10, R3, R3 ;  /* 0x000000030a0a7224 */ /* 0x000fca00078e0203 */
[----:B------:R-:W-:-:S07]  /*23b30*/  VIMNMX R2, R2, R10, PT ;  /* 0x0000000a02027248 */ /* 0x000fce0003fe0100 */
.L_x_1837:
[----:B------:R-:W0:Y:S01]  /*23b40*/  @P2 LDC R5, c[0x0][0x44c] ;  /* 0x00011300ff052b82 */ /* 0x000e220000000800 */
[----:B------:R-:W-:Y:S01]  /*23b50*/  VIADD R2, R2, 0x7f ;  /* 0x0000007f02027836 */ /* 0x000fe20000000000 */
[----:B------:R-:W-:Y:S01]  /*23b60*/  ULDC UR4, c[0x0][0x9dc] ;  /* 0x0002770000047ab9 */ /* 0x000fe20000000800 */
[----:B------:R-:W-:Y:S02]  /*23b70*/  IMAD.MOV.U32 R4, RZ, RZ, R25 ;  /* 0x000000ffff047224 */ /* 0x000fe400078e0019 */
[----:B------:R-:W-:-:S03]  /*23b80*/  IMAD.IADD R21, R18, 0x1, -R23 ;  /* 0x0000000112157824 */ /* 0x000fc600078e0a17 */
[----:B------:R-:W1:Y:S01]  /*23b90*/  @P2 LDC R9, c[0x0][0x450] ;  /* 0x00011400ff092b82 */ /* 0x000e620000000800 */
[----:B0-----:R-:W-:-:S05]  /*23ba0*/  @P2 IMAD.HI.U32 R5, R25, R5, RZ ;  /* 0x0000000519052227 */ /* 0x001fca00078e00ff */
[----:B-1----:R-:W-:Y:S02]  /*23bb0*/  @P2 SHF.R.U32.HI R4, RZ, R9, R5 ;  /* 0x00000009ff042219 */ /* 0x002fe40000011605 */
[----:B------:R-:W-:-:S03]  /*23bc0*/  SHF.R.S32.HI R5, RZ, 0x1f, R2 ;  /* 0x0000001fff057819 */ /* 0x000fc60000011402 */
[----:B------:R-:W-:Y:S01]  /*23bd0*/  IMAD.IADD R10, R21, 0x1, R4 ;  /* 0x00000001150a7824 */ /* 0x000fe200078e0204 */
[----:B------:R-:W-:-:S03]  /*23be0*/  LEA.HI R5, R5, R2, RZ, 0x7 ;  /* 0x0000000205057211 */ /* 0x000fc600078f38ff */
[----:B------:R-:W-:Y:S01]  /*23bf0*/  VIADD R2, R10, -UR4 ;  /* 0x800000040a027c36 */ /* 0x000fe20008000000 */
[----:B------:R-:W-:-:S04]  /*23c00*/  SHF.R.S32.HI R9, RZ, 0x7, R5 ;  /* 0x00000007ff097819 */ /* 0x000fc80000011405 */
[----:B------:R-:W-:Y:S01]  /*23c10*/  VIMNMX R9, R30, R9, PT ;  /* 0x000000091e097248 */ /* 0x000fe20003fe0100 */
        /* <DEDUP_REMOVED lines=11> */
.L_x_1843:
[----:B------:R-:W-:-:S13]  /*23cd0*/  ISETP.NE.AND P0, PT, R3, 0x1, PT ;  /* 0x000000010300780c */ /* 0x000fda0003f05270 */
[----:B------:R-:W0:Y:S02]  /*23ce0*/  @P0 LDC.64 R4, c[0x0][0x9e8] ;  /* 0x00027a00ff040b82 */ /* 0x000e240000000a00 */
[----:B0-----:R-:W-:-:S05]  /*23cf0*/  @P0 IMAD.HI.U32 R4, R10, R4, RZ ;  /* 0x000000040a040227 */ /* 0x001fca00078e00ff */
[----:B------:R-:W-:-:S07]  /*23d00*/  @P0 SHF.R.U32.HI R10, RZ, R5, R4 ;  /* 0x00000005ff0a0219 */ /* 0x000fce0000011604 */
.L_x_1844:
[----:B------:R-:W-:Y:S05]  /*23d10*/  BSYNC B0 ;  /* 0x0000000000007941 */ /* 0x000fea0003800000 */
.L_x_1842:
[----:B------:R-:W-:-:S05]  /*23d20*/  IMAD R3, R10, R3, RZ ;  /* 0x000000030a037224 */ /* 0x000fca00078e02ff */
[----:B------:R-:W-:-:S07]  /*23d30*/  VIMNMX R2, R2, R3, !PT ;  /* 0x0000000302027248 */ /* 0x000fce0007fe0100 */
.L_x_1841:
        /* <DEDUP_REMOVED lines=13> */
[----:B------:R-:W-:Y:S02]  /*23e10*/  IABS R10, R5 ;  /* 0x00000005000a7213 */ /* 0x000fe40000000000 */
[----:B------:R-:W-:Y:S02]  /*23e20*/  IADD3 R11, R5, -0x1, R9 ;  /* 0xffffffff050b7810 */ /* 0x000fe40007ffe009 */
[----:B------:R-:W0:Y:S03]  /*23e30*/  I2F.RP R2, R10 ;  /* 0x0000000a00027306 */ /* 0x000e260000209400 */
[----:B------:R-:W-:-:S05]  /*23e40*/  IMAD.IADD R11, R11, 0x1, -R4 ;  /* 0x000000010b0b7824 */ /* 0x000fca00078e0a04 */
[----:B0-----:R-:W0:Y:S02]  /*23e50*/  MUFU.RCP R2, R2 ;  /* 0x0000000200027308 */ /* 0x001e240000001000 */
[----:B0-----:R-:W-:-:S06]  /*23e60*/  VIADD R2, R2, 0xffffffe ;  /* 0x0ffffffe02027836 */ /* 0x001fcc0000000000 */
[----:B------:R0:W1:Y:S02]  /*23e70*/  F2I.FTZ.U32.TRUNC.NTZ R3, R2 ;  /* 0x0000000200037305 */ /* 0x000064000021f000 */
[----:B0-----:R-:W-:-:S04]  /*23e80*/  LOP3.LUT R2, R11, R5, RZ, 0x3c, !PT ;  /* 0x000000050b027212 */ /* 0x001fc800078e3cff */
[----:B------:R-:W-:Y:S01]  /*23e90*/  ISETP.GE.AND P3, PT, R2, RZ, PT ;  /* 0x000000ff0200720c */ /* 0x000fe20003f66270 */
[----:B-1----:R-:W-:-:S04]  /*23ea0*/  IMAD.MOV R2, RZ, RZ, -R3 ;  /* 0x000000ffff027224 */ /* 0x002fc800078e0a03 */
[----:B------:R-:W-:Y:S02]  /*23eb0*/  IMAD R12, R2, R10, RZ ;  /* 0x0000000a020c7224 */ /* 0x000fe400078e02ff */
[----:B------:R-:W-:-:S04]  /*23ec0*/  IMAD.MOV.U32 R2, RZ, RZ, RZ ;  /* 0x000000ffff027224 */ /* 0x000fc800078e00ff */
        /* <DEDUP_REMOVED lines=14> */
[----:B------:R-:W-:-:S07]  /*23fb0*/  @!P2 LOP3.LUT R2, RZ, R5, RZ, 0x33, !PT ;  /* 0x00000005ff02a212 */ /* 0x000fce00078e33ff */
.L_x_1846:
[----:B------:R-:W-:Y:S05]  /*23fc0*/  BSYNC B0 ;  /* 0x0000000000007941 */ /* 0x000fea0003800000 */
.L_x_1845:
[-C--:B------:R-:W-:Y:S01]  /*23fd0*/  IMAD R4, R36, R2.reuse, R4 ;  /* 0x0000000224047224 */ /* 0x080fe200078e0204 */
[----:B------:R-:W-:Y:S04]  /*23fe0*/  BSSY B0, `(.L_x_1847) ;  /* 0x0000112000007945 */ /* 0x000fe80003800000 */
[C---:B------:R-:W-:Y:S01]  /*23ff0*/  VIADDMNMX R2, R4.reuse, R2, R9, PT ;  /* 0x0000000204027246 */ /* 0x040fe20003800109 */
[----:B------:R-:W-:-:S04]  /*24000*/  IMAD R4, R4, 0x80, -R7 ;  /* 0x0000008004047824 */ /* 0x000fc800078e0a07 */
[----:B------:R-:W-:Y:S01]  /*24010*/  IMAD R2, R2, 0x80, -R7 ;  /* 0x0000008002027824 */ /* 0x000fe200078e0a07 */
[----:B------:R-:W-:-:S04]  /*24020*/  VIMNMX R4, RZ, R4, !PT ;  /* 0x00000004ff047248 */ /* 0x000fc80007fe0100 */
[----:B------:R-:W-:-:S04]  /*24030*/  VIMNMX R2, R2, R8, PT ;  /* 0x0000000802027248 */ /* 0x000fc80003fe0100 */
[----:B------:R-:W-:Y:S02]  /*24040*/  ISETP.GT.AND P0, PT, R2, R4, PT ;  /* 0x000000040200720c */ /* 0x000fe40003f04270 */
[----:B------:R-:W-:-:S11]  /*24050*/  SHF.R.U32.HI R4, RZ, 0x7, R4 ;  /* 0x00000007ff047819 */ /* 0x000fd60000011604 */
[----:B------:R-:W-:-:S05]  /*24060*/  @P0 VIADD R2, R2, 0x7f ;  /* 0x0000007f02020836 */ /* 0x000fca0000000000 */
[----:B------:R-:W-:-:S04]  /*24070*/  @P0 SHF.R.S32.HI R3, RZ, 0x1f, R2 ;  /* 0x0000001fff030819 */ /* 0x000fc80000011402 */
[----:B------:R-:W-:Y:S01]  /*24080*/  @P0 LEA.HI R2, R3, R2, RZ, 0x7 ;  /* 0x0000000203020211 */ /* 0x000fe200078f38ff */
[----:B------:R-:W-:-:S03]  /*24090*/  IMAD.MOV.U32 R3, RZ, RZ, R4 ;  /* 0x000000ffff037224 */ /* 0x000fc600078e0004 */
[----:B------:R-:W-:Y:S02]  /*240a0*/  @P0 SHF.R.S32.HI R3, RZ, 0x7, R2 ;  /* 0x00000007ff030819 */ /* 0x000fe40000011402 */
        /* <DEDUP_REMOVED lines=10> */
.L_x_2120:
[----:B-1----:R-:W-:Y:S02]  /*24150*/  ISETP.NE.AND P0, PT, R14, RZ, PT ;  /* 0x000000ff0e00720c */ /* 0x002fe40003f05270 */
[----:B------:R-:W-:-:S11]  /*24160*/  PLOP3.LUT P6, PT, PT, PT, PT, 0x8, 0x0 ;  /* 0x000000000000781c */ /* 0x000fd60003fce170 */
[----:B------:R-:W-:Y:S05]  /*24170*/  @P0 BRA `(.L_x_1850) ;  /* 0x00000000000c0947 */ /* 0x000fea0003800000 */
[----:B------:R-:W-:-:S03]  /*24180*/  UMOV UR4, 0xffffffff ;  /* 0xffffffff00047882 */ /* 0x000fc60000000000 */
[----:B------:R-:W-:Y:S05]  /*24190*/  BRA.DIV UR4, `(.L_x_1851) ;  /* 0x0000009a04947947 */ /* 0x000fea000b800000 */
[----:B------:R-:W-:-:S13]  /*241a0*/  ELECT P6, URZ, PT ;  /* 0x00000000003f782f */ /* 0x000fda00038c0000 */
.L_x_1850:
[----:B0-----:R-:W2:Y:S01]  /*241b0*/  LDL R5, [R1+0x30] ;  /* 0x0000300001057983 */ /* 0x001ea20000100800 */
[----:B------:R-:W-:Y:S01]  /*241c0*/  BSSY B1, `(.L_x_1852) ;  /* 0x0000008000017945 */ /* 0x000fe20003800000 */
[----:B--2---:R-:W-:-:S05]  /*241d0*/  VIADD R5, R5, 0x1 ;  /* 0x0000000105057836 */ /* 0x004fca0000000000 */
[----:B------:R-:W-:-:S04]  /*241e0*/  LEA.HI R7, R5, R5, RZ, 0x1 ;  /* 0x0000000505077211 */ /* 0x000fc800078f08ff */
[----:B------:R-:W-:-:S05]  /*241f0*/  LOP3.LUT R7, R7, 0xfffffffe, RZ, 0xc0, !PT ;  /* 0xfffffffe07077812 */ /* 0x000fca00078ec0ff */
[----:B------:R-:W-:-:S05]  /*24200*/  IMAD.IADD R5, R5, 0x1, -R7 ;  /* 0x0000000105057824 */ /* 0x000fca00078e0a07 */
[----:B------:R-:W-:-:S04]  /*24210*/  SHF.L.U32 R5, R5, 0x1f, RZ ;  /* 0x0000001f05057819 */ /* 0x000fc800000006ff */
[----:B------:R-:W0:Y:S02]  /*24220*/  SYNCS.PHASECHK.TRANS64.TRYWAIT P0, [R16+URZ+0x22820], R5 ;  /* 0x02282005100075a7 */ /* 0x000e24000800017f */
[----:B0-----:R-:W-:Y:S05]  /*24230*/  @!P0 BRA `(.L_x_1853) ;  /* 0x00000098008c8947 */ /* 0x001fea0003800000 */
.L_x_2123:
[----:B------:R-:W-:Y:S05]  /*24240*/  BSYNC B1 ;  /* 0x0000000000017941 */ /* 0x000fea0003800000 */
.L_x_1852:
        /* <DEDUP_REMOVED lines=10> */
.L_x_2124:
[----:B------:R-:W-:Y:S05]  /*242f0*/  BSYNC B2 ;  /* 0x0000000000027941 */ /* 0x000fea0003800000 */
.L_x_1856:
        /* <DEDUP_REMOVED lines=9> */
.L_x_1859:
[----:B------:R-:W-:Y:S05]  /*24390*/  BSYNC B2 ;  /* 0x0000000000027941 */ /* 0x000fea0003800000 */
.L_x_1858:
[----:B------:R-:W-:Y:S01]  /*243a0*/  IMAD.MOV.U32 R12, RZ, RZ, RZ ;  /* 0x000000ffff0c7224 */ /* 0x000fe200078e00ff */
[----:B------:R-:W-:Y:S01]  /*243b0*/  UIADD3 UR4, UP0, UR40, 0x570, URZ ;  /* 0x0000057028047890 */ /* 0x000fe2000ff1e03f */
[----:B------:R-:W-:Y:S01]  /*243c0*/  IMAD R7, R3, 0x80, R6 ;  /* 0x0000008003077824 */ /* 0x000fe200078e0206 */
[----:B------:R-:W-:Y:S01]  /*243d0*/  PLOP3.LUT P0, PT, PT, PT, PT, 0x80, 0x0 ;  /* 0x000000000000781c */ /* 0x000fe20003f0f070 */
[----:B------:R-:W-:Y:S01]  /*243e0*/  IMAD R8, R22, 0x6000, R16 ;  /* 0x0000600016087824 */ /* 0x000fe200078e0210 */
[----:B------:R-:W-:Y:S01]  /*243f0*/  R2UR UR10, R12 ;  /* 0x000000000c0a72ca */ /* 0x000fe200000e0000 */
[----:B------:R-:W-:Y:S01]  /*24400*/  VIADD R7, R7, 0xffffff80 ;  /* 0xffffff8007077836 */ /* 0x000fe20000000000 */
[----:B------:R-:W-:Y:S01]  /*24410*/  UIADD3.X UR5, URZ, UR41, URZ, UP0, !UPT ;  /* 0x000000293f057290 */ /* 0x000fe200087fe43f */
[----:B0-----:R-:W-:Y:S01]  /*24420*/  VIADD R5, R10, 0x22890 ;  /* 0x000228900a057836 */ /* 0x001fe20000000000 */
[----:B------:R-:W-:Y:S01]  /*24430*/  UMOV UR6, 0x0 ;  /* 0x0000000000067882 */ /* 0x000fe20000000000 */
[----:B------:R-:W-:Y:S01]  /*24440*/  VIADD R11, R8, 0x16400 ;  /* 0x00016400080b7836 */ /* 0x000fe20000000000 */
[----:B------:R-:W-:-:S09]  /*24450*/  UMOV UR7, 0x12f00000 ;  /* 0x12f0000000077882 */ /* 0x000fd20000000000 */
.L_x_1860:
        /* <DEDUP_REMOVED lines=15> */
.L_x_1861:
        /* <DEDUP_REMOVED lines=15> */
.L_x_1862:
        /* <DEDUP_REMOVED lines=13> */
.L_x_2125:
[----:B------:R-:W-:Y:S05]  /*24710*/  BSYNC B2 ;  /* 0x0000000000027941 */ /* 0x000fea0003800000 */
.L_x_1863:
[----:B------:R-:W-:Y:S01]  /*24720*/  BSSY B2, `(.L_x_1865) ;  /* 0x000000b000027945 */ /* 0x000fe20003800000 */
[----:B------:R-:W-:Y:S02]  /*24730*/  IMAD.MOV.U32 R8, RZ, RZ, 0x0 ;  /* 0x00000000ff087424 */ /* 0x000fe400078e00ff */
[----:B01----:R-:W-:Y:S01]  /*24740*/  IMAD.MOV.U32 R9, RZ, RZ, 0x12f00000 ;  /* 0x12f00000ff097424 */ /* 0x003fe200078e00ff */
[----:B------:R-:W-:Y:S06]  /*24750*/  @P1 BRA `(.L_x_1866) ;  /* 0x00000000001c1947 */ /* 0x000fec0003800000 */
[----:B------:R-:W0:Y:S02]  /*24760*/  S2R R5, SR_TID.X ;  /* 0x0000000000057919 */ /* 0x000e240000002100 */
[----:B0-----:R-:W-:Y:S01]  /*24770*/  LOP3.LUT R11, R5, 0x1f, RZ, 0xc0, !PT ;  /* 0x0000001f050b7812 */ /* 0x001fe200078ec0ff */
[----:B------:R-:W-:-:S03]  /*24780*/  IMAD.MOV.U32 R5, RZ, RZ, 0x4000 ;  /* 0x00004000ff057424 */ /* 0x000fc600078e00ff */
[----:B------:R-:W-:Y:S01]  /*24790*/  ISETP.NE.AND P0, PT, R11, RZ, PT ;  /* 0x000000ff0b00720c */ /* 0x000fe20003f05270 */
[----:B------:R0:W-:-:S12]  /*247a0*/  SYNCS.ARRIVE.TRANS64 RZ, [R10+URZ+0x228b0], R5 ;  /* 0x0228b0050aff79a7 */ /* 0x0001d8000800003f */
[----:B0-----:R-:W-:Y:S05]  /*247b0*/  @!P0 BRA `(.L_x_1866) ;  /* 0x0000000000048947 */ /* 0x001fea0003800000 */
[----:B------:R-:W-:Y:S01]  /*247c0*/  BPT.TRAP 0x1 ;  /* 0x000000040000795c */ /* 0x000fe20000300000 */
.L_x_1866:
[----:B------:R-:W-:Y:S05]  /*247d0*/  BSYNC B2 ;  /* 0x0000000000027941 */ /* 0x000fea0003800000 */
.L_x_1865:
        /* <DEDUP_REMOVED lines=9> */
.L_x_1867:
        /* <DEDUP_REMOVED lines=10> */
.L_x_1855:
[----:B------:R-:W-:Y:S05]  /*24910*/  BSYNC B1 ;  /* 0x0000000000017941 */ /* 0x000fea0003800000 */
.L_x_1854:
[----:B------:R-:W-:Y:S01]  /*24920*/  VIADD R10, R3, 0xfffffffe ;  /* 0xfffffffe030a7836 */ /* 0x000fe20000000000 */
[----:B------:R-:W-:Y:S01]  /*24930*/  PLOP3.LUT P0, PT, PT, PT, PT, 0x8, 0x0 ;  /* 0x000000000000781c */ /* 0x000fe20003f0e170 */
[----:B------:R-:W-:-:S03]  /*24940*/  VIADD R22, R22, 0x1 ;  /* 0x0000000116167836 */ /* 0x000fc60000000000 */
[----:B------:R-:W-:Y:S02]  /*24950*/  ISETP.GE.AND P2, PT, R10, R4, PT ;  /* 0x000000040a00720c */ /* 0x000fe40003f46270 */
[----:B------:R-:W-:-:S04]  /*24960*/  ISETP.NE.AND P1, PT, R22, 0x2, PT ;  /* 0x000000021600780c */ /* 0x000fc80003f25270 */
[----:B------:R-:W-:Y:S02]  /*24970*/  SEL R3, RZ, 0x1, P1 ;  /* 0x00000001ff037807 */ /* 0x000fe40000800000 */
[----:B------:R-:W-:Y:S02]  /*24980*/  SEL R22, R22, RZ, P1 ;  /* 0x000000ff16167207 */ /* 0x000fe40000800000 */
[----:B------:R-:W-:-:S03]  /*24990*/  LOP3.LUT R29, R29, R3, RZ, 0x3c, !PT ;  /* 0x000000031d1d7212 */ /* 0x000fc600078e3cff */
[----:B------:R-:W-:Y:S05]  /*249a0*/  @!P2 BRA `(.L_x_1848) ;  /* 0x0000000400d4a947 */ /* 0x000fea0003800000 */
.L_x_1882:
        /* <DEDUP_REMOVED lines=11> */
.L_x_2126:
[----:B------:R-:W-:Y:S05]  /*24a60*/  BSYNC B2 ;  /* 0x0000000000027941 */ /* 0x000fea0003800000 */
.L_x_1870:
        /* <DEDUP_REMOVED lines=9> */
.L_x_1873:
[----:B------:R-:W-:Y:S05]  /*24b00*/  BSYNC B2 ;  /* 0x0000000000027941 */ /* 0x000fea0003800000 */
.L_x_1872:
[----:B------:R-:W-:Y:S01]  /*24b10*/  IMAD.MOV.U32 R12, RZ, RZ, RZ ;  /* 0x000000ffff0c7224 */ /* 0x000fe200078e00ff */
[----:B------:R-:W-:Y:S01]  /*24b20*/  UIADD3 UR4, UP0, UR40, 0x570, URZ ;  /* 0x0000057028047890 */ /* 0x000fe2000ff1e03f */
[----:B------:R-:W-:Y:S01]  /*24b30*/  IMAD R7, R22, 0x6000, R16 ;  /* 0x0000600016077824 */ /* 0x000fe200078e0210 */
[----:B------:R-:W-:Y:S01]  /*24b40*/  PLOP3.LUT P1, PT, PT, PT, PT, 0x80, 0x0 ;  /* 0x000000000000781c */ /* 0x000fe20003f2f070 */
[----:B0-----:R-:W-:Y:S01]  /*24b50*/  IMAD R5, R10, 0x80, R6 ;  /* 0x000000800a057824 */ /* 0x001fe200078e0206 */
[----:B------:R-:W-:Y:S01]  /*24b60*/  R2UR UR10, R12 ;  /* 0x000000000c0a72ca */ /* 0x000fe200000e0000 */
[----:B------:R-:W-:Y:S01]  /*24b70*/  VIADD R3, R9, 0x22890 ;  /* 0x0002289009037836 */ /* 0x000fe20000000000 */
[----:B------:R-:W-:Y:S01]  /*24b80*/  UIADD3.X UR5, URZ, UR41, URZ, UP0, !UPT ;  /* 0x000000293f057290 */ /* 0x000fe200087fe43f */
[----:B------:R-:W-:Y:S01]  /*24b90*/  VIADD R11, R7, 0x16400 ;  /* 0x00016400070b7836 */ /* 0x000fe20000000000 */
[----:B------:R-:W-:Y:S01]  /*24ba0*/  UMOV UR6, 0x0 ;  /* 0x0000000000067882 */ /* 0x000fe20000000000 */
[----:B------:R-:W-:-:S10]  /*24bb0*/  UMOV UR7, 0x12f00000 ;  /* 0x12f0000000077882 */ /* 0x000fd40000000000 */
.L_x_1874:
        /* <DEDUP_REMOVED lines=15> */
.L_x_1875:
        /* <DEDUP_REMOVED lines=15> */
.L_x_1876:
        /* <DEDUP_REMOVED lines=13> */
.L_x_2127:
[----:B------:R-:W-:Y:S05]  /*24e70*/  BSYNC B2 ;  /* 0x0000000000027941 */ /* 0x000fea0003800000 */
.L_x_1877:
[----:B------:R-:W-:Y:S01]  /*24e80*/  BSSY B2, `(.L_x_1879) ;  /* 0x000000b000027945 */ /* 0x000fe20003800000 */
[----:B------:R-:W-:Y:S02]  /*24e90*/  IMAD.MOV.U32 R14, RZ, RZ, 0x0 ;  /* 0x00000000ff0e7424 */ /* 0x000fe400078e00ff */
[----:B------:R-:W-:Y:S01]  /*24ea0*/  IMAD.MOV.U32 R15, RZ, RZ, 0x12f00000 ;  /* 0x12f00000ff0f7424 */ /* 0x000fe200078e00ff */
[----:B------:R-:W-:Y:S06]  /*24eb0*/  @P2 BRA `(.L_x_1880) ;  /* 0x00000000001c2947 */ /* 0x000fec0003800000 */
[----:B------:R-:W2:Y:S02]  /*24ec0*/  S2R R3, SR_TID.X ;  /* 0x0000000000037919 */ /* 0x000ea40000002100 */
[----:B--2---:R-:W-:Y:S01]  /*24ed0*/  LOP3.LUT R7, R3, 0x1f, RZ, 0xc0, !PT ;  /* 0x0000001f03077812 */ /* 0x004fe200078ec0ff */
[----:B------:R-:W-:-:S03]  /*24ee0*/  IMAD.MOV.U32 R3, RZ, RZ, 0x4000 ;  /* 0x00004000ff037424 */ /* 0x000fc600078e00ff */
[----:B------:R-:W-:Y:S01]  /*24ef0*/  ISETP.NE.AND P1, PT, R7, RZ, PT ;  /* 0x000000ff0700720c */ /* 0x000fe20003f25270 */
[----:B------:R2:W-:-:S12]  /*24f00*/  SYNCS.ARRIVE.TRANS64 RZ, [R9+URZ+0x228b0], R3 ;  /* 0x0228b00309ff79a7 */ /* 0x0005d8000800003f */
[----:B--2---:R-:W-:Y:S05]  /*24f10*/  @!P1 BRA `(.L_x_1880) ;  /* 0x0000000000049947 */ /* 0x004fea0003800000 */
[----:B------:R-:W-:Y:S01]  /*24f20*/  BPT.TRAP 0x1 ;  /* 0x000000040000795c */ /* 0x000fe20000300000 */
.L_x_1880:
[----:B------:R-:W-:Y:S05]  /*24f30*/  BSYNC B2 ;  /* 0x0000000000027941 */ /* 0x000fea0003800000 */
.L_x_1879:
        /* <DEDUP_REMOVED lines=9> */
.L_x_1881:
        /* <DEDUP_REMOVED lines=10> */
.L_x_1869:
[----:B------:R-:W-:Y:S05]  /*25070*/  BSYNC B1 ;  /* 0x0000000000017941 */ /* 0x000fea0003800000 */
.L_x_1868:
[----:B------:R-:W-:Y:S01]  /*25080*/  ISETP.GT.AND P2, PT, R10, R4, PT ;  /* 0x000000040a00720c */ /* 0x000fe20003f44270 */
[----:B------:R-:W-:Y:S02]  /*25090*/  VIADD R22, R22, 0x1 ;  /* 0x0000000116167836 */ /* 0x000fe40000000000 */
[----:B------:R-:W-:-:S03]  /*250a0*/  VIADD R10, R10, 0xffffffff ;  /* 0xffffffff0a0a7836 */ /* 0x000fc60000000000 */
[----:B------:R-:W-:-:S04]  /*250b0*/  ISETP.NE.AND P1, PT, R22, 0x2, PT ;  /* 0x000000021600780c */ /* 0x000fc80003f25270 */
[----:B------:R-:W-:Y:S02]  /*250c0*/  SEL R3, RZ, 0x1, P1 ;  /* 0x00000001ff037807 */ /* 0x000fe40000800000 */
[----:B------:R-:W-:Y:S02]  /*250d0*/  SEL R22, R22, RZ, P1 ;  /* 0x000000ff16167207 */ /* 0x000fe40000800000 */
[----:B------:R-:W-:Y:S01]  /*250e0*/  LOP3.LUT R29, R29, R3, RZ, 0x3c, !PT ;  /* 0x000000031d1d7212 */ /* 0x000fe200078e3cff */
[----:B------:R-:W-:Y:S06]  /*250f0*/  @P2 BRA `(.L_x_1882) ;  /* 0xfffffff8002c2947 */ /* 0x000fec000383ffff */
.L_x_1848:
[----:B------:R-:W-:Y:S05]  /*25100*/  BSYNC B0 ;  /* 0x0000000000007941 */ /* 0x000fea0003800000 */
.L_x_1847:
[----:B------:R-:W1:Y:S01]  /*25110*/  LDC R2, c[0x0][0x448] ;  /* 0x00011200ff027b82 */ /* 0x000e620000000800 */
[----:B------:R-:W-:Y:S01]  /*25120*/  VIADD R3, R25, 0x7f ;  /* 0x0000007f19037836 */ /* 0x000fe20000000000 */
[----:B------:R-:W-:Y:S06]  /*25130*/  @!P0 WARPSYNC.ALL ;  /* 0x0000000000008948 */ /* 0x000fec0003800000 */
[----:B------:R-:W-:Y:S01]  /*25140*/  @!P0 BAR.SYNC.DEFER_BLOCKING 0xc, 0x180 ;  /* 0x0306000000008b1d */ /* 0x000fe20000010000 */
[----:B-1----:R-:W-:-:S13]  /*25150*/  ISETP.NE.AND P1, PT, R2, 0x1, PT ;  /* 0x000000010200780c */ /* 0x002fda0003f25270 */
[----:B------:R-:W1:Y:S08]  /*25160*/  @P1 LDC R4, c[0x0][0x44c] ;  /* 0x00011300ff041b82 */ /* 0x000e700000000800 */
[----:B------:R-:W2:Y:S01]  /*25170*/  @P1 LDC R2, c[0x0][0x450] ;  /* 0x00011400ff021b82 */ /* 0x000ea20000000800 */
[----:B-1----:R-:W-:-:S05]  /*25180*/  @P1 IMAD.HI.U32 R4, R3, R4, RZ ;  /* 0x0000000403041227 */ /* 0x002fca00078e00ff */
[----:B--2---:R-:W-:-:S05]  /*25190*/  @P1 SHF.R.U32.HI R3, RZ, R2, R4 ;  /* 0x00000002ff031219 */ /* 0x004fca0000011604 */
[----:B------:R-:W-:Y:S02]  /*251a0*/  IMAD.IADD R20, R20, 0x1, R3 ;  /* 0x0000000114147824 */ /* 0x000fe400078e0203 */
[----:B------:R-:W1:Y:S02]  /*251b0*/  LDC.64 R2, c[0x0][0x9e0] ;  /* 0x00027800ff027b82 */ /* 0x000e640000000a00 */
[----:B-1----:R-:W-:Y:S01]  /*251c0*/  ISETP.GE.AND P2, PT, R3, 0x1, PT ;  /* 0x000000010300780c */ /* 0x002fe20003f46270 */
        /* <DEDUP_REMOVED lines=8> */
[----:B0-----:R-:W0:Y:S02]  /*25250*/  @P0 LDC.64 R4, c[0x0][0x9e8] ;  /* 0x00027a00ff040b82 */ /* 0x001e240000000a00 */
[----:B0-----:R-:W-:-:S05]  /*25260*/  @P0 IMAD.HI.U32 R4, R6, R4, RZ ;  /* 0x0000000406040227 */ /* 0x001fca00078e00ff */
[----:B------:R-:W-:-:S04]  /*25270*/  @P0 SHF.R.U32.HI R6, RZ, R5, R4 ;  /* 0x00000005ff060219 */ /* 0x000fc80000011604 */
[----:B------:R-:W-:Y:S01]  /*25280*/  LOP3.LUT R6, RZ, R6, RZ, 0x33, !PT ;  /* 0x00000006ff067212 */ /* 0x000fe200078e33ff */
[----:B------:R-:W-:Y:S06]  /*25290*/  BRA `(.L_x_1886) ;  /* 0x0000000000107947 */ /* 0x000fec0003800000 */
.L_x_1885:
[----:B------:R-:W-:-:S13]  /*252a0*/  ISETP.NE.AND P0, PT, R3, 0x1, PT ;  /* 0x000000010300780c */ /* 0x000fda0003f05270 */
[----:B0-----:R-:W0:Y:S02]  /*252b0*/  @P0 LDC.64 R4, c[0x0][0x9e8] ;  /* 0x00027a00ff040b82 */ /* 0x001e240000000a00 */
[----:B0-----:R-:W-:-:S05]  /*252c0*/  @P0 IMAD.HI.U32 R4, R6, R4, RZ ;  /* 0x0000000406040227 */ /* 0x001fca00078e00ff */
[----:B------:R-:W-:-:S07]  /*252d0*/  @P0 SHF.R.U32.HI R6, RZ, R5, R4 ;  /* 0x00000005ff060219 */ /* 0x000fce0000011604 */
.L_x_1886:
[----:B------:R-:W-:Y:S05]  /*252e0*/  BSYNC B0 ;  /* 0x0000000000007941 */ /* 0x000fea0003800000 */
.L_x_1884:
[----:B------:R-:W-:-:S05]  /*252f0*/  IMAD R6, R6, R3, R3 ;  /* 0x0000000306067224 */ /* 0x000fca00078e0203 */
[----:B------:R-:W-:-:S07]  /*25300*/  VIMNMX R2, R2, R6, PT ;  /* 0x0000000602027248 */ /* 0x000fce0003fe0100 */
.L_x_1883:
[----:B------:R-:W-:Y:S01]  /*25310*/  VIADD R2, R2, 0x7f ;  /* 0x0000007f02027836 */ /* 0x000fe20000000000 */
[----:B------:R-:W-:Y:S01]  /*25320*/  ULDC UR4, c[0x0][0x9dc] ;  /* 0x0002770000047ab9 */ /* 0x000fe20000000800 */
[----:B0-----:R-:W-:-:S03]  /*25330*/  IMAD.MOV.U32 R5, RZ, RZ, R25 ;  /* 0x000000ffff057224 */ /* 0x001fc600078e0019 */
[----:B------:R-:W-:-:S04]  /*25340*/  SHF.R.S32.HI R4, RZ, 0x1f, R2 ;  /* 0x0000001fff047819 */ /* 0x000fc80000011402 */
[----:B------:R-:W-:Y:S02]  /*25350*/  LEA.HI R4, R4, R2, RZ, 0x7 ;  /* 0x0000000204047211 */ /* 0x000fe400078f38ff */
[----:B------:R-:W0:Y:S02]  /*25360*/  @P1 LDC R2, c[0x0][0x450] ;  /* 0x00011400ff021b82 */ /* 0x000e240000000800 */
[----:B------:R-:W-:-:S04]  /*25370*/  SHF.R.S32.HI R4, RZ, 0x7, R4 ;  /* 0x00000007ff047819 */ /* 0x000fc80000011404 */
[----:B------:R-:W-:Y:S02]  /*25380*/  VIMNMX R30, R30, R4, PT ;  /* 0x000000041e1e7248 */ /* 0x000fe40003fe0100 */
[----:B------:R-:W1:Y:S02]  /*25390*/  @P1 LDC R4, c[0x0][0x44c] ;  /* 0x00011300ff041b82 */ /* 0x000e640000000800 */
[----:B-1----:R-:W-:-:S05]  /*253a0*/  @P1 IMAD.HI.U32 R4, R25, R4, RZ ;  /* 0x0000000419041227 */ /* 0x002fca00078e00ff */
[----:B0-----:R-:W-:-:S05]  /*253b0*/  @P1 SHF.R.U32.HI R5, RZ, R2, R4 ;  /* 0x00000002ff051219 */ /* 0x001fca0000011604 */
[----:B------:R-:W-:-:S04]  /*253c0*/  IMAD.IADD R6, R21, 0x1, R5 ;  /* 0x0000000115067824 */ /* 0x000fc800078e0205 */
        /* <DEDUP_REMOVED lines=12> */
.L_x_1889:
[----:B------:R-:W-:-:S13]  /*25490*/  ISETP.NE.AND P0, PT, R3, 0x1, PT ;  /* 0x000000010300780c */ /* 0x000fda0003f05270 */
[----:B------:R-:W0:Y:S02]  /*254a0*/  @P0 LDC.64 R4, c[0x0][0x9e8] ;  /* 0x00027a00ff040b82 */ /* 0x000e240000000a00 */
[----:B0-----:R-:W-:-:S05]  /*254b0*/  @P0 IMAD.HI.U32 R4, R6, R4, RZ ;  /* 0x0000000406040227 */ /* 0x001fca00078e00ff */
[----:B------:R-:W-:-:S07]  /*254c0*/  @P0 SHF.R.U32.HI R6, RZ, R5, R4 ;  /* 0x00000005ff060219 */ /* 0x000fce0000011604 */
.L_x_1890:
[----:B------:R-:W-:Y:S05]  /*254d0*/  BSYNC B0 ;  /* 0x0000000000007941 */ /* 0x000fea0003800000 */
.L_x_1888:
[----:B------:R-:W-:-:S05]  /*254e0*/  IMAD R3, R6, R3, RZ ;  /* 0x0000000306037224 */ /* 0x000fca00078e02ff */
[----:B------:R-:W-:-:S07]  /*254f0*/  VIMNMX R2, R2, R3, !PT ;  /* 0x0000000302027248 */ /* 0x000fce0007fe0100 */
.L_x_1887:
[----:B------:R-:W-:Y:S01]  /*25500*/  ISETP.NE.AND P1, PT, R0, RZ, PT ;  /* 0x000000ff0000720c */ /* 0x000fe20003f25270 */
[----:B------:R-:W-:Y:S01]  /*25510*/  BSSY B0, `(.L_x_1891) ;  /* 0x0000024000007945 */ /* 0x000fe20003800000 */
[----:B------:R-:W-:-:S04]  /*25520*/  SHF.R.S32.HI R3, RZ, 0x1f, R2 ;  /* 0x0000001fff037819 */ /* 0x000fc80000011402 */
[----:B------:R-:W-:Y:S01]  /*25530*/  LEA.HI R3, R3, R2, RZ, 0x7 ;  /* 0x0000000203037211 */ /* 0x000fe200078f38ff */
[----:B------:R-:W-:-:S03]  /*25540*/  IMAD.MOV.U32 R2, RZ, RZ, RZ ;  /* 0x000000ffff027224 */ /* 0x000fc600078e00ff */
[----:B------:R-:W-:-:S03]  /*25550*/  SHF.R.S32.HI R3, RZ, 0x7, R3 ;  /* 0x00000007ff037819 */ /* 0x000fc60000011403 */
[----:B------:R-:W0:Y:S01]  /*25560*/  @!P1 LDC R0, c[0x0][0x9f0] ;  /* 0x00027c00ff009b82 */ /* 0x000e220000000800 */
[----:B------:R-:W-:-:S04]  /*25570*/  VIMNMX R4, RZ, R3, !PT ;  /* 0x00000003ff047248 */ /* 0x000fc80007fe0100 */
[----:B------:R-:W-:-:S13]  /*25580*/  ISETP.GT.AND P0, PT, R30, R4, PT ;  /* 0x000000041e00720c */ /* 0x000fda0003f04270 */
[----:B------:R-:W-:Y:S05]  /*25590*/  @!P0 BRA `(.L_x_1892) ;  /* 0x00000000006c8947 */ /* 0x000fea0003800000 */
[-C--:B0-----:R-:W-:Y:S02]  /*255a0*/  IABS R5, R0.reuse ;  /* 0x0000000000057213 */ /* 0x081fe40000000000 */
[----:B------:R-:W-:Y:S02]  /*255b0*/  IABS R7, R0 ;  /* 0x0000000000077213 */ /* 0x000fe40000000000 */
[----:B------:R-:W0:Y:S03]  /*255c0*/  I2F.RP R2, R5 ;  /* 0x0000000500027306 */ /* 0x000e260000209400 */
[----:B------:R-:W-:-:S05]  /*255d0*/  IMAD.MOV R7, RZ, RZ, -R7 ;  /* 0x000000ffff077224 */ /* 0x000fca00078e0a07 */
[----:B0-----:R-:W0:Y:S02]  /*255e0*/  MUFU.RCP R2, R2 ;  /* 0x0000000200027308 */ /* 0x001e240000001000 */
[----:B0-----:R-:W-:-:S06]  /*255f0*/  VIADD R2, R2, 0xffffffe ;  /* 0x0ffffffe02027836 */ /* 0x001fcc0000000000 */
[----:B------:R-:W0:Y:S02]  /*25600*/  F2I.FTZ.U32.TRUNC.NTZ R3, R2 ;  /* 0x0000000200037305 */ /* 0x000e24000021f000 */
[----:B0-----:R-:W-:-:S04]  /*25610*/  IMAD.MOV R2, RZ, RZ, -R3 ;  /* 0x000000ffff027224 */ /* 0x001fc800078e0a03 */
[----:B------:R-:W-:Y:S02]  /*25620*/  IMAD R6, R2, R5, RZ ;  /* 0x0000000502067224 */ /* 0x000fe400078e02ff */
[----:B------:R-:W-:-:S04]  /*25630*/  IMAD.MOV.U32 R2, RZ, RZ, RZ ;  /* 0x000000ffff027224 */ /* 0x000fc800078e00ff */
[----:B------:R-:W-:Y:S01]  /*25640*/  IMAD.HI.U32 R6, R3, R6, R2 ;  /* 0x0000000603067227 */ /* 0x000fe200078e0002 */
[----:B------:R-:W-:-:S05]  /*25650*/  IADD3 R3, R0, -0x1, R30 ;  /* 0xffffffff00037810 */ /* 0x000fca0007ffe01e */
[----:B------:R-:W-:-:S05]  /*25660*/  IMAD.IADD R3, R3, 0x1, -R4 ;  /* 0x0000000103037824 */ /* 0x000fca00078e0a04 */
        /* <DEDUP_REMOVED lines=14> */
.L_x_1892:
[----:B------:R-:W-:Y:S05]  /*25750*/  BSYNC B0 ;  /* 0x0000000000007941 */ /* 0x000fea0003800000 */
.L_x_1891:
[----:B------:R-:W-:-:S05]  /*25760*/  IMAD R36, R36, R2, R4 ;  /* 0x0000000224247224 */ /* 0x000fca00078e0204 */
[----:B------:R-:W-:-:S04]  /*25770*/  VIADDMNMX R30, R36, R2, R30, PT ;  /* 0x00000002241e7246 */ /* 0x000fc8000380011e */
[----:B------:R-:W-:Y:S01]  /*25780*/  ISETP.GT.AND P0, PT, R30, R36, PT ;  /* 0x000000241e00720c */ /* 0x000fe20003f04270 */
[----:B------:R1:W-:-:S12]  /*25790*/  STL [R1+0x28], R30 ;  /* 0x0000281e01007387 */ /* 0x0003d80000100800 */
[----:B-1----:R-:W-:Y:S05]  /*257a0*/  @P0 BRA `(.L_x_1893) ;  /* 0x0000000000440947 */ /* 0x002fea0003800000 */
[----:B0-----:R-:W0:Y:S02]  /*257b0*/  S2R R0, SR_TID.X ;  /* 0x0000000000007919 */ /* 0x001e240000002100 */
        /* <DEDUP_REMOVED lines=16> */
.L_x_1893:
[----:B0-----:R-:W-:Y:S01]  /*258c0*/  VIADD R0, R16, 0x16400 ;  /* 0x0001640010007836 */ /* 0x001fe20000000000 */
        /* <DEDUP_REMOVED lines=19> */
.L_x_1896:
[----:B------:R-:W-:Y:S05]  /*25a00*/  BSYNC B6 ;  /* 0x0000000000067941 */ /* 0x000fea0003800000 */
.L_x_1895:
        /* <DEDUP_REMOVED lines=22> */
.L_x_1898:
[----:B------:R-:W-:Y:S05]  /*25b70*/  BSYNC B6 ;  /* 0x0000000000067941 */ /* 0x000fea0003800000 */
.L_x_1897:
        /* <DEDUP_REMOVED lines=20> */
.L_x_1900:
[----:B------:R-:W-:Y:S05]  /*25cc0*/  BSYNC B6 ;  /* 0x0000000000067941 */ /* 0x000fea0003800000 */
.L_x_1899:
        /* <DEDUP_REMOVED lines=19> */
.L_x_1902:
[----:B------:R-:W-:Y:S05]  /*25e00*/  BSYNC B6 ;  /* 0x0000000000067941 */ /* 0x000fea0003800000 */
.L_x_1901:
[----:B------:R-:W0:Y:S01]  /*25e10*/  S2R R2, SR_TID.X ;  /* 0x0000000000027919 */ /* 0x000e220000002100 */
[----:B------:R-:W-:Y:S01]  /*25e20*/  ULDC.64 UR4, c[0x0][0x9f8] ;  /* 0x00027e0000047ab9 */ /* 0x000fe20000000a00 */
[----:B------:R-:W-:Y:S01]  /*25e30*/  IMAD.MOV.U32 R21, RZ, RZ, R30 ;  /* 0x000000ffff157224 */ /* 0x000fe200078e001e */
[----:B------:R-:W-:Y:S01]  /*25e40*/  ISETP.NE.U32.AND P0, PT, RZ, UR4, PT ;  /* 0x00000004ff007c0c */ /* 0x000fe2000bf05070 */
[----:B------:R-:W1:Y:S01]  /*25e50*/  S2R R20, SR_TID.X ;  /* 0x0000000000147919 */ /* 0x000e620000002100 */
[----:B------:R-:W2:Y:S01]  /*25e60*/  LDC R9, c[0x0][0x430] ;  /* 0x00010c00ff097b82 */ /* 0x000ea20000000800 */
[----:B------:R-:W-:Y:S01]  /*25e70*/  IMAD.U32 R10, RZ, RZ, UR39 ;  /* 0x00000027ff0a7e24 */ /* 0x000fe2000f8e00ff */
[----:B------:R-:W-:Y:S01]  /*25e80*/  ISETP.NE.AND.EX P0, PT, RZ, UR5, PT, P0 ;  /* 0x00000005ff007c0c */ /* 0x000fe2000bf05300 */
[----:B------:R-:W-:Y:S01]  /*25e90*/  ULDC UR4, c[0x0][0x2f4] ;  /* 0x0000bd0000047ab9 */ /* 0x000fe20000000800 */
[----:B0-----:R-:W-:Y:S01]  /*25ea0*/  LOP3.LUT R30, R2, 0x7f, RZ, 0xc0, !PT ;  /* 0x0000007f021e7812 */ /* 0x001fe200078ec0ff */
[----:B------:R-:W-:-:S10]  /*25eb0*/  ULDC UR5, c[0x0][0x320] ;  /* 0x0000c80000057ab9 */ /* 0x000fd40000000800 */
[----:B------:R-:W0:Y:S01]  /*25ec0*/  @P0 LDC.64 R2, c[0x0][0x9f8] ;  /* 0x00027e00ff020b82 */ /* 0x000e220000000a00 */
[----:B------:R-:W-:Y:S01]  /*25ed0*/  SHF.R.U32.HI R0, RZ, 0x2, R30 ;  /* 0x00000002ff007819 */ /* 0x000fe2000001161e */
[----:B------:R-:W-:Y:S02]  /*25ee0*/  IMAD.MOV.U32 R30, RZ, RZ, R27 ;  /* 0x000000ffff1e7224 */ /* 0x000fe400078e001b */
[----:B0-----:R-:W-:-:S05]  /*25ef0*/  @P0 IMAD.WIDE R2, R27, 0x4, R2 ;  /* 0x000000041b020825 */ /* 0x001fca00078e0202 */
[----:B------:R0:W3:Y:S01]  /*25f00*/  @P0 LDG.E R30, desc[UR42][R2.64] ;  /* 0x0000002a021e0981 */ /* 0x0000e2000c1e1900 */
[----:B-1----:R-:W-:Y:S01]  /*25f10*/  IMAD.SHL.U32 R20, R20, 0x20, RZ ;  /* 0x0000002014147824 */ /* 0x002fe200078e00ff */
[----:B--2---:R-:W-:Y:S02]  /*25f20*/  ISETP.NE.AND P1, PT, R9, 0x1, PT ;  /* 0x000000010900780c */ /* 0x004fe40003f25270 */
[----:B------:R-:W-:Y:S02]  /*25f30*/  LEA R8, R21, 0xffffff80, 0x7 ;  /* 0xffffff8015087811 */ /* 0x000fe400078e38ff */
[----:B------:R-:W-:-:S04]  /*25f40*/  LOP3.LUT R20, R0, 0x60, R20, 0xf8, !PT ;  /* 0x0000006000147812 */ /* 0x000fc800078ef814 */
[----:B------:R-:W-:-:S04]  /*25f50*/  LOP3.LUT R7, R20, R8, RZ, 0xfc, !PT ;  /* 0x0000000814077212 */ /* 0x000fc800078efcff */
[C---:B------:R-:W-:Y:S01]  /*25f60*/  ISETP.GE.AND P0, PT, R7.reuse, R18, PT ;  /* 0x000000120700720c */ /* 0x040fe20003f06270 */
[----:B------:R-:W1:Y:S01]  /*25f70*/  @P1 LDC R5, c[0x0][0x434] ;  /* 0x00010d00ff051b82 */ /* 0x000e620000000800 */
[----:B------:R-:W-:-:S04]  /*25f80*/  IMAD.IADD R7, R7, 0x1, R37 ;  /* 0x0000000107077824 */ /* 0x000fc800078e0225 */
[----:B------:R-:W-:-:S03]  /*25f90*/  IMAD.MOV.U32 R0, RZ, RZ, R7 ;  /* 0x000000ffff007224 */ /* 0x000fc600078e0007 */
[----:B------:R-:W2:Y:S08]  /*25fa0*/  @P1 LDC R4, c[0x0][0x438] ;  /* 0x00010e00ff041b82 */ /* 0x000eb00000000800 */
[----:B0-----:R-:W0:Y:S01]  /*25fb0*/  @!P0 LDC.64 R2, c[0x0][0x428] ;  /* 0x00010a00ff028b82 */ /* 0x001e220000000a00 */
[----:B-1----:R-:W-:-:S05]  /*25fc0*/  @P1 IMAD.HI.U32 R5, R7, R5, RZ ;  /* 0x0000000507051227 */ /* 0x002fca00078e00ff */
[----:B--2---:R-:W-:-:S04]  /*25fd0*/  @P1 SHF.R.U32.HI R0, RZ, R4, R5 ;  /* 0x00000004ff001219 */ /* 0x004fc80000011605 */
[--C-:B------:R-:W-:Y:S01]  /*25fe0*/  @!P0 SHF.R.S32.HI R5, RZ, 0x1f, R0.reuse ;  /* 0x0000001fff058819 */ /* 0x100fe20000011400 */
[----:B------:R-:W-:Y:S01]  /*25ff0*/  @!P0 IMAD.MOV.U32 R4, RZ, RZ, R0 ;  /* 0x000000ffff048224 */ /* 0x000fe200078e0000 */
[----:B------:R-:W-:Y:S02]  /*26000*/  ISETP.NE.AND P2, PT, R10, 0x3, PT ;  /* 0x000000030a00780c */ /* 0x000fe40003f45270 */
[----:B------:R-:W-:Y:S02]  /*26010*/  LOP3.LUT R17, R17, 0xffffffdf, RZ, 0xc0, !PT ;  /* 0xffffffdf11117812 */ /* 0x000fe400078ec0ff */
[C---:B------:R-:W-:Y:S02]  /*26020*/  LOP3.LUT R10, R35.reuse, 0x40, RZ, 0xfc, !PT ;  /* 0x00000040230a7812 */ /* 0x040fe400078efcff */
[----:B------:R-:W-:-:S07]  /*26030*/  LOP3.LUT R11, R35, 0x80, RZ, 0xfc, !PT ;  /* 0x00000080230b7812 */ /* 0x000fce00078efcff */
[----:B------:R-:W-:-:S04]  /*26040*/  @P2 LOP3.LUT R17, R17, 0x20, RZ, 0xfc, !PT ;  /* 0x0000002011112812 */ /* 0x000fc800078efcff */
[----:B------:R-:W-:Y:S02]  /*26050*/  LOP3.LUT R17, R17, 0xffffffef, RZ, 0xc0, !PT ;  /* 0xffffffef11117812 */ /* 0x000fe400078ec0ff */
[----:B------:R-:W-:Y:S01]  /*26060*/  ISETP.GE.AND P3, PT, R11, UR4, PT ;  /* 0x000000040b007c0c */ /* 0x000fe2000bf66270 */
[----:B------:R-:W-:Y:S01]  /*26070*/  UMOV UR6, 0xffffffff ;  /* 0xffffffff00067882 */ /* 0x000fe20000000000 */
[----:B------:R-:W-:-:S04]  /*26080*/  IMAD.MOV R0, RZ, RZ, -R0 ;  /* 0x000000ffff007224 */ /* 0x000fc800078e0a00 */
[----:B------:R-:W-:Y:S01]  /*26090*/  IMAD R7, R9, R0, R7 ;  /* 0x0000000009077224 */ /* 0x000fe200078e0207 */
[----:B---3--:R-:W-:Y:S01]  /*260a0*/  SHF.R.S32.HI R6, RZ, 0x1f, R30 ;  /* 0x0000001fff067819 */ /* 0x008fe2000001141e */
[----:B0-----:R-:W-:-:S04]  /*260b0*/  @!P0 IMAD.WIDE.U32 R4, R30, R2, R4 ;  /* 0x000000021e048225 */ /* 0x001fc800078e0004 */
[----:B------:R0:W-:Y:S02]  /*260c0*/  STL [R1], R6 ;  /* 0x0000000601007387 */ /* 0x0001e40000100800 */
[----:B0-----:R-:W-:-:S04]  /*260d0*/  @!P0 IMAD R6, R6, R2, RZ ;  /* 0x0000000206068224 */ /* 0x001fc800078e02ff */
[----:B------:R-:W-:Y:S02]  /*260e0*/  @!P0 IMAD R6, R30, R3, R6 ;  /* 0x000000031e068224 */ /* 0x000fe400078e0206 */
[----:B------:R-:W0:Y:S02]  /*260f0*/  @!P0 LDC.64 R2, c[0x0][0x418] ;  /* 0x00010600ff028b82 */ /* 0x000e240000000a00 */
[----:B------:R-:W-:Y:S02]  /*26100*/  @!P0 IMAD.IADD R5, R5, 0x1, R6 ;  /* 0x0000000105058824 */ /* 0x000fe400078e0206 */
[----:B------:R-:W-:Y:S01]  /*26110*/  IMAD.MOV.U32 R6, RZ, RZ, RZ ;  /* 0x000000ffff067224 */ /* 0x000fe200078e00ff */
[----:B0-----:R-:W-:-:S04]  /*26120*/  @!P0 LEA R2, P1, R4, R2, 0x2 ;  /* 0x0000000204028211 */ /* 0x001fc800078210ff */
[----:B------:R-:W-:Y:S02]  /*26130*/  @!P0 LEA.HI.X R3, R4, R3, R5, 0x2, P1 ;  /* 0x0000000304038211 */ /* 0x000fe400008f1405 */
[----:B------:R-:W-:-:S03]  /*26140*/  ISETP.GE.AND P1, PT, R35, UR4, PT ;  /* 0x0000000423007c0c */ /* 0x000fc6000bf26270 */
[----:B------:R0:W5:Y:S01]  /*26150*/  @!P0 LDG.E R6, desc[UR42][R2.64] ;  /* 0x0000002a02068981 */ /* 0x000162000c1e1900 */
[----:B------:R-:W-:-:S09]  /*26160*/  ISETP.GE.AND P0, PT, R10, UR4, PT ;  /* 0x000000040a007c0c */ /* 0x000fd2000bf06270 */
[----:B------:R-:W-:Y:S02]  /*26170*/  @P1 LOP3.LUT R17, R17, 0x10, RZ, 0xfc, !PT ;  /* 0x0000001011111812 */ /* 0x000fe400078efcff */
[----:B------:R-:W-:Y:S02]  /*26180*/  ISETP.GE.AND P1, PT, R35, UR5, PT ;  /* 0x0000000523007c0c */ /* 0x000fe4000bf26270 */
        /* <DEDUP_REMOVED lines=10> */
.L_x_2130:
[----:B------:R-:W-:Y:S05]  /*26230*/  @!P2 BRA `(.L_x_1904) ;  /* 0x000000000004a947 */ /* 0x000fea0003800000 */
[----:B------:R-:W-:Y:S01]  /*26240*/  BPT.TRAP 0x1 ;  /* 0x000000040000795c */ /* 0x000fe20000300000 */
.L_x_1904:
[----:B------:R-:W0:Y:S01]  /*26250*/  S2R R0, SR_TID.X ;  /* 0x0000000000007919 */ /* 0x000e220000002100 */
[----:B------:R-:W-:Y:S01]  /*26260*/  IMAD R4, R19, 0x8, R16 ;  /* 0x0000000813047824 */ /* 0x000fe200078e0210 */
[----:B------:R-:W-:Y:S01]  /*26270*/  BSSY B0, `(.L_x_1905) ;  /* 0x0000009000007945 */ /* 0x000fe20003800000 */
[----:B0-----:R-:W-:-:S04]  /*26280*/  LOP3.LUT R0, R0, 0x7f, RZ, 0xc0, !PT ;  /* 0x0000007f00007812 */ /* 0x001fc800078ec0ff */
[----:B------:R-:W-:-:S04]  /*26290*/  SHF.R.U32.HI R0, RZ, 0x2, R0 ;  /* 0x00000002ff007819 */ /* 0x000fc80000011600 */
[----:B------:R-:W-:Y:S02]  /*262a0*/  IADD3 R8, -R0, R18, -R8 ;  /* 0x0000001200087210 */ /* 0x000fe40007ffe908 */
[----:B------:R-:W-:Y:S02]  /*262b0*/  SHF.L.U32 R0, R28, 0x1f, RZ ;  /* 0x0000001f1c007819 */ /* 0x000fe400000006ff */
[----:B------:R-:W-:Y:S02]  /*262c0*/  SHF.R.S32.HI R18, RZ, 0x1f, R7 ;  /* 0x0000001fff127819 */ /* 0x000fe40000011407 */
[----:B------:R-:W0:Y:S01]  /*262d0*/  SYNCS.PHASECHK.TRANS64.TRYWAIT P0, [R4+URZ+0x22880], R0 ;  /* 0x02288000040075a7 */ /* 0x000e22000800017f */
[----:B------:R1:W-:Y:S02]  /*262e0*/  STL [R1+0x24], R0 ;  /* 0x0000240001007387 */ /* 0x0003e40000100800 */
[----:B01----:R-:W-:Y:S05]  /*262f0*/  @!P0 BRA `(.L_x_1906) ;  /* 0x0000007800f48947 */ /* 0x003fea0003800000 */
.L_x_2131:
[----:B------:R-:W-:Y:S05]  /*26300*/  BSYNC B0 ;  /* 0x0000000000007941 */ /* 0x000fea0003800000 */
.L_x_1905:
[----:B------:R-:W-:Y:S01]  /*26310*/  ULDC.64 UR4, c[0x0][0x328] ;  /* 0x0000ca0000047ab9 */ /* 0x000fe20000000a00 */
[----:B-----5:R-:W-:Y:S01]  /*26320*/  SHF.R.S32.HI R5, RZ, 0x1f, R6 ;  /* 0x0000001fff057819 */ /* 0x020fe20000011406 */
[----:B0-----:R-:W-:Y:S01]  /*26330*/  IMAD R0, R18, UR4, RZ ;  /* 0x0000000412007c24 */ /* 0x001fe2000f8e02ff */
[----:B------:R-:W-:Y:S01]  /*26340*/  ULDC.64 UR6, c[0x0][0x318] ;  /* 0x0000c60000067ab9 */ /* 0x000fe20000000a00 */
[----:B------:R-:W-:Y:S01]  /*26350*/  IMAD.WIDE.U32 R2, R7, UR4, RZ ;  /* 0x0000000407027c25 */ /* 0x000fe2000f8e00ff */
[----:B------:R-:W-:Y:S01]  /*26360*/  LOP3.LUT P1, RZ, R17, 0x1, RZ, 0xc0, !PT ;  /* 0x0000000111ff7812 */ /* 0x000fe2000782c0ff */
[----:B------:R0:W-:Y:S01]  /*26370*/  STL [R1+0x20], R5 ;  /* 0x0000200501007387 */ /* 0x0001e20000100800 */
[----:B------:R-:W-:Y:S01]  /*26380*/  ISETP.GE.AND P4, PT, R8, 0x1, PT ;  /* 0x000000010800780c */ /* 0x000fe20003f86270 */
[----:B------:R-:W-:Y:S01]  /*26390*/  IMAD R0, R7, UR5, R0 ;  /* 0x0000000507007c24 */ /* 0x000fe2000f8e0200 */
[----:B------:R-:W-:-:S03]  /*263a0*/  ULDC.64 UR4, c[0x0][0x338] ;  /* 0x0000ce0000047ab9 */ /* 0x000fc60000000a00 */
[----:B------:R-:W-:Y:S02]  /*263b0*/  IMAD.IADD R3, R3, 0x1, R0 ;  /* 0x0000000103037824 */ /* 0x000fe400078e0200 */
[----:B------:R-:W-:Y:S02]  /*263c0*/  IMAD R0, R5, UR4, RZ ;  /* 0x0000000405007c24 */ /* 0x000fe4000f8e02ff */
[----:B0-----:R-:W0:Y:S01]  /*263d0*/  S2R R5, SR_TID.X ;  /* 0x0000000000057919 */ /* 0x001e220000002100 */
[----:B------:R-:W-:-:S04]  /*263e0*/  IMAD.WIDE.U32 R2, R6, UR4, R2 ;  /* 0x0000000406027c25 */ /* 0x000fc8000f8e0002 */
[----:B------:R-:W-:Y:S01]  /*263f0*/  IMAD R0, R6, UR5, R0 ;  /* 0x0000000506007c24 */ /* 0x000fe2000f8e0200 */
[----:B------:R-:W-:-:S03]  /*26400*/  ULDC.64 UR4, c[0x0][0x330] ;  /* 0x0000cc0000047ab9 */ /* 0x000fc60000000a00 */
[----:B------:R-:W-:Y:S02]  /*26410*/  IMAD.IADD R3, R3, 0x1, R0 ;  /* 0x0000000103037824 */ /* 0x000fe400078e0200 */
[----:B------:R-:W-:Y:S01]  /*26420*/  IMAD.WIDE.U32 R2, R26, UR4, R2 ;  /* 0x000000041a027c25 */ /* 0x000fe2000f8e0002 */
[----:B------:R-:W-:-:S03]  /*26430*/  UMOV UR4, 0xffffffff ;  /* 0xffffffff00047882 */ /* 0x000fc60000000000 */
[----:B------:R-:W-:Y:S01]  /*26440*/  IMAD R3, R26, UR5, R3 ;  /* 0x000000051a037c24 */ /* 0x000fe2000f8e0203 */
[----:B------:R-:W-:-:S04]  /*26450*/  IADD3 R0, P0, R2, UR6, RZ ;  /* 0x0000000602007c10 */ /* 0x000fc8000ff1e0ff */
[----:B------:R-:W-:Y:S02]  /*26460*/  IADD3.X R2, R3, UR7, RZ, P0, !PT ;  /* 0x0000000703027c10 */ /* 0x000fe400087fe4ff */
[----:B0-----:R-:W-:-:S04]  /*26470*/  LOP3.LUT R5, R5, 0x7f, RZ, 0xc0, !PT ;  /* 0x0000007f05057812 */ /* 0x001fc800078ec0ff */
[----:B------:R-:W-:-:S05]  /*26480*/  SHF.R.U32.HI R5, RZ, 0x5, R5 ;  /* 0x00000005ff057819 */ /* 0x000fca0000011605 */
[----:B------:R-:W-:-:S04]  /*26490*/  IMAD.SHL.U32 R5, R5, 0x400, RZ ;  /* 0x0000040005057824 */ /* 0x000fc800078e00ff */
[----:B------:R-:W-:Y:S01]  /*264a0*/  IMAD R5, R19, 0x4000, R5 ;  /* 0x0000400013057824 */ /* 0x000fe200078e0205 */
[----:B------:R-:W-:Y:S06]  /*264b0*/  BRA.DIV UR4, `(.L_x_1907) ;  /* 0x0000007a049c7947 */ /* 0x000fec000b800000 */
[----:B------:R-:W0:Y:S01]  /*264c0*/  SHFL.IDX PT, R10, R0, RZ, 0x1c1f ;  /* 0x001c1fff000a7589 */ /* 0x000e2200000e0000 */
[----:B------:R-:W-:Y:S02]  /*264d0*/  LOP3.LUT P6, RZ, R17, 0x2, RZ, 0xc0, !PT ;  /* 0x0000000211ff7812 */ /* 0x000fe400078cc0ff */
[C---:B------:R-:W-:Y:S01]  /*264e0*/  ISETP.GE.AND P3, PT, R8.reuse, 0x21, PT ;  /* 0x000000210800780c */ /* 0x040fe20003f66270 */
[----:B------:R-:W1:Y:S01]  /*264f0*/  SHFL.IDX PT, R3, R2, RZ, 0x1c1f ;  /* 0x001c1fff02037589 */ /* 0x000e6200000e0000 */
[C---:B------:R-:W-:Y:S02]  /*26500*/  ISETP.GE.AND P2, PT, R8.reuse, 0x41, PT ;  /* 0x000000410800780c */ /* 0x040fe40003f46270 */
[----:B------:R-:W-:Y:S01]  /*26510*/  ISETP.GE.AND P5, PT, R8, 0x61, PT ;  /* 0x000000610800780c */ /* 0x000fe20003fa6270 */
[----:B------:R-:W-:Y:S01]  /*26520*/  SHFL.IDX PT, R9, R2, 0x1, 0x1c1f ;  /* 0x003c1f0002097f89 */ /* 0x000fe200000e0000 */
[----:B0-----:R-:W-:-:S05]  /*26530*/  IADD3 R10, P0, R35, R10, RZ ;  /* 0x0000000a230a7210 */ /* 0x001fca0007f1e0ff */
[----:B-1----:R-:W-:Y:S01]  /*26540*/  IMAD.X R11, RZ, RZ, R3, P0 ;  /* 0x000000ffff0b7224 */ /* 0x002fe200000e0603 */
[----:B------:R-:W-:Y:S02]  /*26550*/  ISETP.LT.OR P0, PT, R8, 0x1, P6 ;  /* 0x000000010800780c */ /* 0x000fe40003701670 */
[----:B------:R-:W-:-:S05]  /*26560*/  IADD3 R3, R16, R5, R32 ;  /* 0x0000000510037210 */ /* 0x000fca0007ffe020 */
[----:B------:R-:W-:-:S06]  /*26570*/  IMAD.IADD R5, R33, 0x1, R3 ;  /* 0x0000000121057824 */ /* 0x000fcc00078e0203 */
[----:B------:R-:W-:Y:S01]  /*26580*/  LDGSTS.E.BYPASS.LTC128B.128 [R3+0x8400], desc[UR42][R10.64], !P0 ;  /* 0x084000000a037fae */ /* 0x000fe2000c101d6a */
[----:B------:R-:W-:-:S13]  /*26590*/  ISETP.LT.OR P0, PT, R8, 0x1, P1 ;  /* 0x000000010800780c */ /* 0x000fda0000f01670 */
[----:B------:R0:W-:Y:S04]  /*265a0*/  LDGSTS.E.BYPASS.LTC128B.128 [R5+0x8400], desc[UR42][R10.64+0x40], !P0 ;  /* 0x084000400a057fae */ /* 0x0001e8000c101d6a */
[----:B0-----:R-:W0:Y:S02]  /*265b0*/  SHFL.IDX PT, R10, R0, 0x1, 0x1c1f ;  /* 0x003c1f00000a7f89 */ /* 0x001e2400000e0000 */
[----:B0-----:R-:W-:-:S05]  /*265c0*/  IADD3 R10, P0, R35, R10, RZ ;  /* 0x0000000a230a7210 */ /* 0x001fca0007f1e0ff */
[----:B------:R-:W-:Y:S01]  /*265d0*/  IMAD.X R11, RZ, RZ, R9, P0 ;  /* 0x000000ffff0b7224 */ /* 0x000fe200000e0609 */
[C---:B------:R-:W-:Y:S01]  /*265e0*/  ISETP.LT.OR P0, PT, R8.reuse, 0x21, P6 ;  /* 0x000000210800780c */ /* 0x040fe20003701670 */
[----:B------:R-:W-:Y:S04]  /*265f0*/  SHFL.IDX PT, R9, R2, 0x2, 0x1c1f ;  /* 0x005c1f0002097f89 */ /* 0x000fe800000e0000 */
[----:B------:R-:W-:Y:S08]  /*26600*/  SHFL.IDX PT, R2, R2, 0x3, 0x1c1f ;  /* 0x007c1f0002027f89 */ /* 0x000ff000000e0000 */
[----:B------:R-:W-:Y:S01]  /*26610*/  LDGSTS.E.BYPASS.LTC128B.128 [R3+0x9400], desc[UR42][R10.64], !P0 ;  /* 0x094000000a037fae */ /* 0x000fe2000c101d6a */
[----:B------:R-:W-:-:S13]  /*26620*/  ISETP.LT.OR P0, PT, R8, 0x21, P1 ;  /* 0x000000210800780c */ /* 0x000fda0000f01670 */
[----:B------:R0:W-:Y:S04]  /*26630*/  LDGSTS.E.BYPASS.LTC128B.128 [R5+0x9400], desc[UR42][R10.64+0x40], !P0 ;  /* 0x094000400a057fae */ /* 0x0001e8000c101d6a */
[----:B0-----:R-:W0:Y:S04]  /*26640*/  SHFL.IDX PT, R10, R0, 0x2, 0x1c1f ;  /* 0x005c1f00000a7f89 */ /* 0x001e2800000e0000 */
[----:B------:R-:W1:Y:S01]  /*26650*/  SHFL.IDX PT, R0, R0, 0x3, 0x1c1f ;  /* 0x007c1f0000007f89 */ /* 0x000e6200000e0000 */
[----:B0-----:R-:W-:-:S05]  /*26660*/  IADD3 R10, P0, R35, R10, RZ ;  /* 0x0000000a230a7210 */ /* 0x001fca0007f1e0ff */
[----:B------:R-:W-:Y:S01]  /*26670*/  IMAD.X R11, RZ, RZ, R9, P0 ;  /* 0x000000ffff0b7224 */ /* 0x000fe200000e0609 */
[----:B------:R-:W-:-:S13]  /*26680*/  ISETP.LT.OR P0, PT, R8, 0x41, P6 ;  /* 0x000000410800780c */ /* 0x000fda0003701670 */
[----:B------:R0:W-:Y:S01]  /*26690*/  LDGSTS.E.BYPASS.LTC128B.128 [R3+0xa400], desc[UR42][R10.64], !P0 ;  /* 0x0a4000000a037fae */ /* 0x0001e2000c101d6a */
[----:B------:R-:W-:-:S13]  /*266a0*/  ISETP.LT.OR P0, PT, R8, 0x41, P1 ;  /* 0x000000410800780c */ /* 0x000fda0000f01670 */
[----:B-1----:R0:W-:Y:S02]  /*266b0*/  LDGSTS.E.BYPASS.LTC128B.128 [R5+0xa400], desc[UR42][R10.64+0x40], !P0 ;  /* 0x0a4000400a057fae */ /* 0x0021e4000c101d6a */
.L_x_2141:
[----:B0-----:R-:W-:Y:S02]  /*266c0*/  IADD3 R10, P0, R35, R0, RZ ;  /* 0x00000000230a7210 */ /* 0x001fe40007f1e0ff */
        /* <DEDUP_REMOVED lines=11> */
.L_x_1908:
[----:B------:R-:W-:Y:S02]  /*26780*/  PLOP3.LUT P1, PT, P1, P0, PT, 0xa2, 0x0 ;  /* 0x000000000000781c */ /* 0x000fe40000f21472 */
[----:B------:R-:W-:-:S08]  /*26790*/  @P0 R2UR P1, UR4, R4 ;  /* 0x00000000040402ca */ /* 0x000fd00000020000 */
[----:B------:R-:W-:-:S05]  /*267a0*/  @P0 PLOP3.LUT P0, PT, P1, PT, PT, 0x80, 0x0 ;  /* 0x000000000000081c */ /* 0x000fca0000f0f070 */
[----:B------:R-:W-:Y:S01]  /*267b0*/  @!P1 SYNCS.ARRIVE.TRANS64.RED.A0T1 RZ, [UR4+0x22870], RZ ;  /* 0x022870ffffff99a7 */ /* 0x000fe20008200404 */
[----:B------:R-:W-:Y:S07]  /*267c0*/  @!P1 ARRIVES.LDGSTSBAR.64.TRANSCNT [UR4+0x22870] ;  /* 0x02287000ff0099b0 */ /* 0x000fee0008000a84 */
[----:B------:R-:W-:Y:S05]  /*267d0*/  @P0 BRA.U.ANY `(.L_x_1908) ;  /* 0xfffffffd00e80947 */ /* 0x000fea000393ffff */
[----:B------:R-:W-:Y:S01]  /*267e0*/  NOP ;  /* 0x0000000000007918 */ /* 0x000fe20000000000 */
[----:B------:R-:W-:-:S05]  /*267f0*/  IMAD.U32 R0, RZ, RZ, UR39 ;  /* 0x00000027ff007e24 */ /* 0x000fca000f8e00ff */
[----:B------:R-:W-:-:S13]  /*26800*/  ISETP.NE.AND P6, PT, R0, 0x3, PT ;  /* 0x000000030000780c */ /* 0x000fda0003fc5270 */
[----:B------:R-:W-:Y:S05]  /*26810*/  @!P6 BRA `(.L_x_1909) ;  /* 0x000000000004e947 */ /* 0x000fea0003800000 */
[----:B------:R-:W-:Y:S01]  /*26820*/  BPT.TRAP 0x1 ;  /* 0x000000040000795c */ /* 0x000fe20000300000 */
.L_x_1909:
[----:B------:R2:W-:Y:S01]  /*26830*/  SYNCS.ARRIVE.TRANS64.A1T0 RZ, [R4+URZ+0x22870], RZ ;  /* 0x022870ff04ff79a7 */ /* 0x0005e2000810003f */
[----:B------:R-:W-:Y:S05]  /*26840*/  @!P6 BRA `(.L_x_1910) ;  /* 0x000000000004e947 */ /* 0x000fea0003800000 */
[----:B------:R-:W-:Y:S01]  /*26850*/  BPT.TRAP 0x1 ;  /* 0x000000040000795c */ /* 0x000fe20000300000 */
.L_x_1910:
[----:B------:R-:W3:Y:S01]  /*26860*/  LDL R0, [R1+0x24] ;  /* 0x0000240001007983 */ /* 0x000ee20000100800 */
[----:B------:R-:W-:Y:S01]  /*26870*/  BSSY B0, `(.L_x_1911) ;  /* 0x0000003000007945 */ /* 0x000fe20003800000 */
[----:B---3--:R-:W3:Y:S03]  /*26880*/  SYNCS.PHASECHK.TRANS64.TRYWAIT P0, [R4+URZ+0x22840], R0 ;  /* 0x02284000040075a7 */ /* 0x008ee6000800017f */
[----:B---3--:R-:W-:Y:S05]  /*26890*/  @!P0 BRA `(.L_x_1912) ;  /* 0x0000007c001c8947 */ /* 0x008fea0003800000 */
.L_x_2142:
[----:B------:R-:W-:Y:S05]  /*268a0*/  BSYNC B0 ;  /* 0x0000000000007941 */ /* 0x000fea0003800000 */
.L_x_1911:
[----:B01----:R-:W4:Y:S01]  /*268b0*/  LDL.LU R5, [R1+0x20] ;  /* 0x0000200001057983 */ /* 0x003f220000300800 */
[----:B------:R-:W-:Y:S01]  /*268c0*/  ULDC.64 UR4, c[0x0][0x300] ;  /* 0x0000c00000047ab9 */ /* 0x000fe20000000a00 */
[----:B------:R-:W-:Y:S02]  /*268d0*/  ULDC.64 UR6, c[0x0][0x2e8] ;  /* 0x0000ba0000067ab9 */ /* 0x000fe40000000a00 */
[----:B------:R-:W5:Y:S01]  /*268e0*/  LDL R8, [R1+0x8] ;  /* 0x0000080001087983 */ /* 0x000f620000100800 */
[----:B---3--:R-:W-:Y:S01]  /*268f0*/  IMAD R0, R18, UR4, RZ ;  /* 0x0000000412007c24 */ /* 0x008fe2000f8e02ff */
[----:B------:R-:W-:Y:S01]  /*26900*/  LOP3.LUT P1, RZ, R17, 0x4, RZ, 0xc0, !PT ;  /* 0x0000000411ff7812 */ /* 0x000fe2000782c0ff */
[----:B------:R-:W-:-:S04]  /*26910*/  IMAD.WIDE.U32 R2, R7, UR4, RZ ;  /* 0x0000000407027c25 */ /* 0x000fc8000f8e00ff */
[----:B------:R-:W-:Y:S01]  /*26920*/  IMAD R0, R7, UR5, R0 ;  /* 0x0000000507007c24 */ /* 0x000fe2000f8e0200 */
[----:B------:R-:W-:-:S03]  /*26930*/  ULDC.64 UR4, c[0x0][0x310] ;  /* 0x0000c40000047ab9 */ /* 0x000fc60000000a00 */
[----:B------:R-:W-:Y:S02]  /*26940*/  IMAD.IADD R3, R3, 0x1, R0 ;  /* 0x0000000103037824 */ /* 0x000fe400078e0200 */
[----:B------:R-:W-:-:S04]  /*26950*/  IMAD.WIDE.U32 R2, R6, UR4, R2 ;  /* 0x0000000406027c25 */ /* 0x000fc8000f8e0002 */
[----:B----4-:R-:W-:-:S04]  /*26960*/  IMAD R0, R5, UR4, RZ ;  /* 0x0000000405007c24 */ /* 0x010fc8000f8e02ff */
[----:B------:R-:W-:Y:S01]  /*26970*/  IMAD R0, R6, UR5, R0 ;  /* 0x0000000506007c24 */ /* 0x000fe2000f8e0200 */
[----:B------:R-:W-:Y:S01]  /*26980*/  ULDC.64 UR4, c[0x0][0x308] ;  /* 0x0000c20000047ab9 */ /* 0x000fe20000000a00 */
[----:B-----5:R-:W-:Y:S02]  /*26990*/  IMAD R6, R19, 0x6000, R8 ;  /* 0x0000600013067824 */ /* 0x020fe400078e0208 */
[----:B------:R-:W-:Y:S02]  /*269a0*/  IMAD.IADD R3, R3, 0x1, R0 ;  /* 0x0000000103037824 */ /* 0x000fe400078e0200 */
[----:B------:R-:W-:Y:S01]  /*269b0*/  IMAD.WIDE.U32 R2, R26, UR4, R2 ;  /* 0x000000041a027c25 */ /* 0x000fe2000f8e0002 */
[----:B------:R-:W-:-:S03]  /*269c0*/  UMOV UR4, 0xffffffff ;  /* 0xffffffff00047882 */ /* 0x000fc60000000000 */
[----:B------:R-:W-:Y:S01]  /*269d0*/  IMAD R5, R26, UR5, R3 ;  /* 0x000000051a057c24 */ /* 0x000fe2000f8e0203 */
[----:B------:R-:W-:-:S04]  /*269e0*/  IADD3 R0, P0, R2, UR6, RZ ;  /* 0x0000000602007c10 */ /* 0x000fc8000ff1e0ff */
[----:B------:R-:W-:Y:S01]  /*269f0*/  IADD3.X R5, R5, UR7, RZ, P0, !PT ;  /* 0x0000000705057c10 */ /* 0x000fe200087fe4ff */
[----:B------:R-:W-:Y:S08]  /*26a00*/  BRA.DIV UR4, `(.L_x_1913) ;  /* 0x0000007a04d87947 */ /* 0x000ff0000b800000 */
[----:B------:R-:W0:Y:S01]  /*26a10*/  SHFL.IDX PT, R3, R0, RZ, 0x1c1f ;  /* 0x001c1fff00037589 */ /* 0x000e2200000e0000 */
[----:B------:R-:W-:Y:S01]  /*26a20*/  LOP3.LUT P6, RZ, R17, 0x8, RZ, 0xc0, !PT ;  /* 0x0000000811ff7812 */ /* 0x000fe200078cc0ff */
[C-C-:B------:R-:W-:Y:S02]  /*26a30*/  @P4 IMAD.IADD R7, R16.reuse, 0x1, R6.reuse ;  /* 0x0000000110074824 */ /* 0x140fe400078e0206 */
[----:B------:R-:W1:Y:S01]  /*26a40*/  SHFL.IDX PT, R2, R5, RZ, 0x1c1f ;  /* 0x001c1fff05027589 */ /* 0x000e6200000e0000 */
[----:B------:R-:W-:Y:S01]  /*26a50*/  @P3 IMAD.IADD R9, R16, 0x1, R6 ;  /* 0x0000000110093824 */ /* 0x000fe200078e0206 */
[----:B0-----:R-:W-:-:S05]  /*26a60*/  @P4 IADD3 R3, P0, R35, R3, RZ ;  /* 0x0000000323034210 */ /* 0x001fca0007f1e0ff */
[----:B-1----:R-:W-:Y:S01]  /*26a70*/  @P4 IMAD.X R2, RZ, RZ, R2, P0 ;  /* 0x000000ffff024224 */ /* 0x002fe200000e0602 */
[----:B------:R-:W-:-:S04]  /*26a80*/  LOP3.LUT P0, RZ, R17, 0x10, RZ, 0xc0, !PT ;  /* 0x0000001011ff7812 */ /* 0x000fc8000780c0ff */
[----:B------:R-:W-:-:S04]  /*26a90*/  @P4 LOP3.LUT R3, R3, R2, RZ, 0x3c, !PT ;  /* 0x0000000203034212 */ /* 0x000fc800078e3cff */
[----:B------:R-:W-:-:S04]  /*26aa0*/  @P4 LOP3.LUT R2, R3, R2, RZ, 0x3c, !PT ;  /* 0x0000000203024212 */ /* 0x000fc800078e3cff */
[----:B------:R-:W-:-:S05]  /*26ab0*/  @P4 LOP3.LUT R3, R3, R2, RZ, 0x3c, !PT ;  /* 0x0000000203034212 */ /* 0x000fca00078e3cff */
[----:B------:R-:W-:Y:S01]  /*26ac0*/  @!PT LDS RZ, [RZ] ;  /* 0x00000000fffff984 */ /* 0x000fe20000000800 */
[----:B------:R-:W-:Y:S04]  /*26ad0*/  @P4 LDGSTS.E.BYPASS.LTC128B.128 [R7+0x16400], desc[UR42][R2.64], !P0 ;  /* 0x1640000002074fae */ /* 0x000fe8000c101d6a */
[----:B------:R-:W-:Y:S04]  /*26ae0*/  @P4 LDGSTS.E.BYPASS.LTC128B.128 [R7+0x18400], desc[UR42][R2.64+0x40], !P6 ;  /* 0x1840004002074fae */ /* 0x000fe8000f101d6a */
[----:B------:R0:W-:Y:S01]  /*26af0*/  @P4 LDGSTS.E.BYPASS.LTC128B.128 [R7+0x1a400], desc[UR42][R2.64+0x80], !P1 ;  /* 0x1a40008002074fae */ /* 0x0001e2000c901d6a */
[----:B------:R-:W-:-:S03]  /*26b00*/  LOP3.LUT P4, RZ, R17, 0x10, RZ, 0xc0, !PT ;  /* 0x0000001011ff7812 */ /* 0x000fc6000788c0ff */
[----:B0-----:R-:W0:Y:S01]  /*26b10*/  SHFL.IDX PT, R3, R0, 0x1, 0x1c1f ;  /* 0x003c1f0000037f89 */ /* 0x001e2200000e0000 */
[----:B------:R-:W-:-:S03]  /*26b20*/  @P2 IMAD.IADD R7, R16, 0x1, R6 ;  /* 0x0000000110072824 */ /* 0x000fc600078e0206 */
[----:B------:R-:W1:Y:S01]  /*26b30*/  SHFL.IDX PT, R2, R5, 0x1, 0x1c1f ;  /* 0x003c1f0005027f89 */ /* 0x000e6200000e0000 */
        /* <DEDUP_REMOVED lines=8> */
[----:B0-----:R-:W0:Y:S04]  /*26bc0*/  SHFL.IDX PT, R3, R0, 0x2, 0x1c1f ;  /* 0x005c1f0000037f89 */ /* 0x001e2800000e0000 */
[----:B------:R-:W1:Y:S04]  /*26bd0*/  SHFL.IDX PT, R2, R5, 0x2, 0x1c1f ;  /* 0x005c1f0005027f89 */ /* 0x000e6800000e0000 */
[----:B------:R-:W3:Y:S01]  /*26be0*/  SHFL.IDX PT, R5, R5, 0x3, 0x1c1f ;  /* 0x007c1f0005057f89 */ /* 0x000ee200000e0000 */
        /* <DEDUP_REMOVED lines=8> */
[----:B0--3--:R0:W1:Y:S02]  /*26c70*/  SHFL.IDX PT, R2, R0, 0x3, 0x1c1f ;  /* 0x007c1f0000027f89 */ /* 0x00906400000e0000 */
.L_x_2152:
[C---:B------:R-:W-:Y:S01]  /*26c80*/  LOP3.LUT P3, RZ, R17.reuse, 0x10, RZ, 0xc0, !PT ;  /* 0x0000001011ff7812 */ /* 0x040fe2000786c0ff */
[----:B------:R-:W-:Y:S01]  /*26c90*/  @P5 IMAD.IADD R6, R16, 0x1, R6 ;  /* 0x0000000110065824 */ /* 0x000fe200078e0206 */
[----:B------:R-:W-:Y:S02]  /*26ca0*/  LOP3.LUT P2, RZ, R17, 0x8, RZ, 0xc0, !PT ;  /* 0x0000000811ff7812 */ /* 0x000fe4000784c0ff */
[----:B-1----:R-:W-:-:S05]  /*26cb0*/  @P5 IADD3 R2, P0, R35, R2, RZ ;  /* 0x0000000223025210 */ /* 0x002fca0007f1e0ff */
[----:B------:R-:W-:Y:S01]  /*26cc0*/  @P5 IMAD.X R3, RZ, RZ, R5, P0 ;  /* 0x000000ffff035224 */ /* 0x000fe200000e0605 */
[----:B------:R-:W-:-:S04]  /*26cd0*/  PLOP3.LUT P0, PT, PT, PT, PT, 0x80, 0x0 ;  /* 0x000000000000781c */ /* 0x000fc80003f0f070 */
[----:B------:R-:W-:Y:S01]  /*26ce0*/  @!PT LDS RZ, [RZ] ;  /* 0x00000000fffff984 */ /* 0x000fe20000000800 */
[----:B------:R-:W-:Y:S01]  /*26cf0*/  @!PT LDS RZ, [RZ] ;  /* 0x00000000fffff984 */ /* 0x000fe20000000800 */
[----:B------:R-:W-:Y:S01]  /*26d00*/  @!PT LDS RZ, [RZ] ;  /* 0x00000000fffff984 */ /* 0x000fe20000000800 */
[----:B------:R1:W-:Y:S04]  /*26d10*/  @P5 LDGSTS.E.BYPASS.LTC128B.128 [R6+0x17c00], desc[UR42][R2.64], !P3 ;  /* 0x17c0000002065fae */ /* 0x0003e8000d901d6a */
[----:B------:R1:W-:Y:S04]  /*26d20*/  @P5 LDGSTS.E.BYPASS.LTC128B.128 [R6+0x19c00], desc[UR42][R2.64+0x40], !P2 ;  /* 0x19c0004002065fae */ /* 0x0003e8000d101d6a */
[----:B------:R1:W-:Y:S01]  /*26d30*/  @P5 LDGSTS.E.BYPASS.LTC128B.128 [R6+0x1bc00], desc[UR42][R2.64+0x80], !P1 ;  /* 0x1bc0008002065fae */ /* 0x0003e2000c901d6a */
[----:B------:R-:W-:Y:S01]  /*26d40*/  NOP ;  /* 0x0000000000007918 */ /* 0x000fe20000000000 */
.L_x_1914:
        /* <DEDUP_REMOVED lines=11> */
.L_x_1915:
[----:B-1----:R0:W5:Y:S01]  /*26e00*/  LDL.LU R2, [R1+0x18] ;  /* 0x0000180001027983 */ /* 0x0021620000300800 */
[----:B------:R0:W-:Y:S02]  /*26e10*/  SYNCS.ARRIVE.TRANS64.A1T0 RZ, [R4+URZ+0x22830], RZ ;  /* 0x022830ff04ff79a7 */ /* 0x0001e4000810003f */
[----:B------:R-:W-:Y:S05]  /*26e20*/  WARPSYNC.ALL ;  /* 0x0000000000007948 */ /* 0x000fea0003800000 */
[----:B------:R-:W-:Y:S01]  /*26e30*/  ULDC.64 UR4, c[0x0][0xa00] ;  /* 0x0002800000047ab9 */ /* 0x000fe20000000a00 */
[----:B------:R-:W-:Y:S01]  /*26e40*/  VIADD R0, R16, 0x10400 ;  /* 0x0001040010007836 */ /* 0x000fe20000000000 */
[----:B------:R-:W-:Y:S01]  /*26e50*/  BAR.SYNC.DEFER_BLOCKING 0x8, 0x180 ;  /* 0x0206000000007b1d */ /* 0x000fe20000010000 */
[----:B------:R-:W-:-:S03]  /*26e60*/  ISETP.NE.U32.AND P0, PT, RZ, UR4, PT ;  /* 0x00000004ff007c0c */ /* 0x000fc6000bf05070 */
[----:B------:R-:W-:Y:S02]  /*26e70*/  LOP3.LUT P1, RZ, R0, 0x1bf, RZ, 0xc0, !PT ;  /* 0x000001bf00ff7812 */ /* 0x000fe4000782c0ff */
[----:B------:R-:W-:Y:S01]  /*26e80*/  ISETP.NE.AND.EX P0, PT, RZ, UR5, PT, P0 ;  /* 0x00000005ff007c0c */ /* 0x000fe2000bf05300 */
[----:B------:R-:W-:Y:S01]  /*26e90*/  ULDC.64 UR4, c[0x0][0x298] ;  /* 0x0000a60000047ab9 */ /* 0x000fe20000000a00 */
[----:B------:R-:W-:Y:S01]  /*26ea0*/  SHF.R.S32.HI R0, RZ, 0x1f, R27 ;  /* 0x0000001fff007819 */ /* 0x000fe2000001141b */
[----:B------:R-:W-:Y:S01]  /*26eb0*/  BSSY B6, `(.L_x_1916) ;  /* 0x000001c000067945 */ /* 0x000fe20003800000 */
[----:B------:R-:W-:Y:S02]  /*26ec0*/  SEL R18, R27, RZ, !P0 ;  /* 0x000000ff1b127207 */ /* 0x000fe40004000000 */
[----:B------:R-:W-:-:S05]  /*26ed0*/  SEL R0, R0, RZ, !P0 ;  /* 0x000000ff00007207 */ /* 0x000fca0004000000 */
[----:B------:R1:W-:Y:S02]  /*26ee0*/  STL [R1+0x2c], R0 ;  /* 0x00002c0001007387 */ /* 0x0003e40000100800 */
[----:B-1---5:R-:W-:-:S05]  /*26ef0*/  SHF.R.S32.HI R0, RZ, 0x1f, R2 ;  /* 0x0000001fff007819 */ /* 0x022fca0000011402 */
[----:B------:R-:W-:-:S04]  /*26f00*/  IMAD R0, R0, UR4, RZ ;  /* 0x0000000400007c24 */ /* 0x000fc8000f8e02ff */
[C---:B------:R-:W-:Y:S02]  /*26f10*/  IMAD R0, R2.reuse, UR5, R0 ;  /* 0x0000000502007c24 */ /* 0x040fe4000f8e0200 */
[----:B------:R-:W-:-:S04]  /*26f20*/  IMAD.WIDE.U32 R2, R2, UR4, RZ ;  /* 0x0000000402027c25 */ /* 0x000fc8000f8e00ff */
[----:B------:R-:W-:Y:S01]  /*26f30*/  IMAD.IADD R0, R3, 0x1, R0 ;  /* 0x0000000103007824 */ /* 0x000fe200078e0200 */
[----:B------:R1:W-:Y:S04]  /*26f40*/  STL.64 [R1+0x20], R2 ;  /* 0x0000200201007387 */ /* 0x0003e80000100a00 */
[----:B------:R1:W-:Y:S01]  /*26f50*/  STL [R1+0x18], R0 ;  /* 0x0000180001007387 */ /* 0x0003e20000100800 */
[----:B------:R-:W-:Y:S05]  /*26f60*/  @!P1 BRA `(.L_x_1917) ;  /* 0x0000000000409947 */ /* 0x000fea0003800000 */
[----:B-1----:R-:W-:Y:S01]  /*26f70*/  MOV R2, 0x0 ;  /* 0x0000000000027802 */ /* 0x002fe20000000f00 */
[----:B------:R-:W-:Y:S01]  /*26f80*/  ULDC.64 UR4, c[0x4][0xc8] ;  /* 0x0100320000047ab9 */ /* 0x000fe20000000a00 */
[----:B------:R-:W-:Y:S01]  /*26f90*/  ULDC.64 UR6, c[0x4][0xd0] ;  /* 0x0100340000067ab9 */ /* 0x000fe20000000a00 */
[----:B------:R-:W-:Y:S01]  /*26fa0*/  ULDC.64 UR8, c[0x4][0x28] ;  /* 0x01000a0000087ab9 */ /* 0x000fe20000000a00 */
[----:B0-2---:R-:W-:Y:S02]  /*26fb0*/  IMAD.U32 R4, RZ, RZ, UR4 ;  /* 0x00000004ff047e24 */ /* 0x005fe4000f8e00ff */
        /* <DEDUP_REMOVED lines=11> */
.L_x_1917:
[----:B------:R-:W-:Y:S05]  /*27070*/  BSYNC B6 ;  /* 0x0000000000067941 */ /* 0x000fea0003800000 */
.L_x_1916:
[----:B------:R-:W3:Y:S01]  /*27080*/  LDL.LU R21, [R1+0x2c] ;  /* 0x00002c0001157983 */ /* 0x000ee20000300800 */
[----:B------:R-:W4:Y:S01]  /*27090*/  LDC R7, c[0x0][0x448] ;  /* 0x00011200ff077b82 */ /* 0x000f220000000800 */
[----:B------:R-:W-:Y:S02]  /*270a0*/  ULDC.64 UR4, c[0x0][0x2d8] ;  /* 0x0000b60000047ab9 */ /* 0x000fe40000000a00 */
[----:B------:R-:W2:Y:S04]  /*270b0*/  LDL.LU R20, [R1+0x18] ;  /* 0x0000180001147983 */ /* 0x000ea80000300800 */
[----:B-1----:R-:W2:Y:S04]  /*270c0*/  LDL.LU.64 R2, [R1+0x20] ;  /* 0x0000200001027983 */ /* 0x002ea80000300a00 */
[----:B------:R1:W5:Y:S01]  /*270d0*/  LDL R8, [R1+0x14] ;  /* 0x0000140001087983 */ /* 0x0003620000100800 */
[----:B----4-:R-:W-:-:S13]  /*270e0*/  ISETP.NE.AND P0, PT, R7, 0x1, PT ;  /* 0x000000010700780c */ /* 0x010fda0003f05270 */
[----:B------:R-:W4:Y:S01]  /*270f0*/  @P0 LDC R6, c[0x0][0x44c] ;  /* 0x00011300ff060b82 */ /* 0x000f220000000800 */
[C---:B------:R-:W-:Y:S02]  /*27100*/  LOP3.LUT R9, R35.reuse, 0x40, RZ, 0xfc, !PT ;  /* 0x0000004023097812 */ /* 0x040fe400078efcff */
[----:B------:R-:W-:Y:S01]  /*27110*/  LOP3.LUT R10, R35, 0x80, RZ, 0xfc, !PT ;  /* 0x00000080230a7812 */ /* 0x000fe200078efcff */
[----:B--2---:R-:W-:Y:S02]  /*27120*/  IMAD.MOV.U32 R3, RZ, RZ, R20 ;  /* 0x000000ffff037224 */ /* 0x004fe400078e0014 */
[----:B------:R-:W2:Y:S01]  /*27130*/  S2R R20, SR_TID.X ;  /* 0x0000000000147919 */ /* 0x000ea20000002100 */
[----:B------:R-:W-:-:S04]  /*27140*/  IMAD.WIDE.U32 R2, R26, UR4, R2 ;  /* 0x000000041a027c25 */ /* 0x000fc8000f8e0002 */
[----:B------:R-:W-:Y:S01]  /*27150*/  IMAD R3, R26, UR5, R3 ;  /* 0x000000051a037c24 */ /* 0x000fe2000f8e0203 */
[----:B------:R-:W-:Y:S02]  /*27160*/  ULDC.64 UR4, c[0x0][0x2e0] ;  /* 0x0000b80000047ab9 */ /* 0x000fe40000000a00 */
[----:B---3--:R-:W-:Y:S02]  /*27170*/  IMAD R0, R21, UR4, RZ ;  /* 0x0000000415007c24 */ /* 0x008fe4000f8e02ff */
[----:B------:R-:W-:-:S04]  /*27180*/  IMAD.WIDE.U32 R2, R18, UR4, R2 ;  /* 0x0000000412027c25 */ /* 0x000fc8000f8e0002 */
[----:B------:R-:W-:Y:S01]  /*27190*/  IMAD R0, R18, UR5, R0 ;  /* 0x0000000512007c24 */ /* 0x000fe2000f8e0200 */
[----:B------:R-:W-:-:S03]  /*271a0*/  ULDC.64 UR4, c[0x0][0x2d0] ;  /* 0x0000b40000047ab9 */ /* 0x000fc60000000a00 */
[----:B------:R-:W-:Y:S02]  /*271b0*/  IMAD.IADD R3, R3, 0x1, R0 ;  /* 0x0000000103037824 */ /* 0x000fe400078e0200 */
[----:B------:R-:W3:Y:S01]  /*271c0*/  @P0 LDC R0, c[0x0][0x450] ;  /* 0x00011400ff000b82 */ /* 0x000ee20000000800 */
[C---:B--2---:R-:W-:Y:S01]  /*271d0*/  LOP3.LUT R21, R20.reuse, 0x7f, RZ, 0xc0, !PT ;  /* 0x0000007f14157812 */ /* 0x044fe200078ec0ff */
[----:B------:R-:W-:-:S03]  /*271e0*/  IMAD.SHL.U32 R20, R20, 0x20, RZ ;  /* 0x0000002014147824 */ /* 0x000fc600078e00ff */
[----:B------:R-:W-:-:S04]  /*271f0*/  SHF.R.U32.HI R21, RZ, 0x2, R21 ;  /* 0x00000002ff157819 */ /* 0x000fc80000011615 */
[----:B------:R-:W-:-:S05]  /*27200*/  LOP3.LUT R20, R21, 0x60, R20, 0xf8, !PT ;  /* 0x0000006015147812 */ /* 0x000fca00078ef814 */
[----:B------:R-:W-:-:S04]  /*27210*/  IMAD.IADD R5, R20, 0x1, R25 ;  /* 0x0000000114057824 */ /* 0x000fc800078e0219 */
[----:B----4-:R-:W-:-:S04]  /*27220*/  @P0 IMAD.HI.U32 R6, R5, R6, RZ ;  /* 0x0000000605060227 */ /* 0x010fc800078e00ff */
[----:B0-----:R-:W-:Y:S01]  /*27230*/  IMAD.MOV.U32 R4, RZ, RZ, R5 ;  /* 0x000000ffff047224 */ /* 0x001fe200078e0005 */
[----:B---3--:R-:W-:Y:S01]  /*27240*/  @P0 SHF.R.U32.HI R4, RZ, R0, R6 ;  /* 0x00000000ff040219 */ /* 0x008fe20000011606 */
[----:B------:R-:W0:Y:S04]  /*27250*/  S2R R20, SR_TID.X ;  /* 0x0000000000147919 */ /* 0x000e280000002100 */
        /* <DEDUP_REMOVED lines=22> */
[----:B-1----:R-:W-:Y:S10]  /*273c0*/  BRA.DIV UR5, `(.L_x_1918) ;  /* 0x0000007605ec7947 */ /* 0x002ff4000b800000 */
[----:B------:R-:W0:Y:S01]  /*273d0*/  SHFL.IDX PT, R3, R4, RZ, 0x1c1f ;  /* 0x001c1fff04037589 */ /* 0x000e2200000e0000 */
[----:B------:R-:W-:Y:S02]  /*273e0*/  IMAD R23, R23, R7, RZ ;  /* 0x0000000717177224 */ /* 0x000fe400078e02ff */
        /* <DEDUP_REMOVED lines=9> */
[----:B-----5:R-:W-:Y:S04]  /*27480*/  @!P1 LDGSTS.E.BYPASS.LTC128B.128 [R8+0x10400], desc[UR42][R2.64], !P3 ;  /* 0x1040000002089fae */ /* 0x020fe8000d901d6a */
        /* <DEDUP_REMOVED lines=14> */
[----:B0-----:R-:W-:-:S02]  /*27570*/  VIADD R2, R25, 0x40 ;  /* 0x0000004019027836 */ /* 0x001fc40000000000 */
[----:B------:R-:W0:Y:S03]  /*27580*/  SHFL.IDX PT, R3, R4, 0x2, 0x1c1f ;  /* 0x005c1f0004037f89 */ /* 0x000e2600000e0000 */
[----:B------:R-:W-:Y:S02]  /*27590*/  ISETP.GE.AND P1, PT, R2, R23, PT ;  /* 0x000000170200720c */ /* 0x000fe40003f26270 */
[----:B------:R-:W1:Y:S04]  /*275a0*/  SHFL.IDX PT, R2, R0, 0x2, 0x1c1f ;  /* 0x005c1f0000027f89 */ /* 0x000e6800000e0000 */
[----:B------:R-:W2:Y:S07]  /*275b0*/  SHFL.IDX PT, R0, R0, 0x3, 0x1c1f ;  /* 0x007c1f0000007f89 */ /* 0x000eae00000e0000 */
[----:B0-----:R-:W-:-:S05]  /*275c0*/  @!P1 IADD3 R3, P4, R35, R3, RZ ;  /* 0x0000000323039210 */ /* 0x001fca0007f9e0ff */
[----:B-1----:R-:W-:-:S05]  /*275d0*/  @!P1 IMAD.X R2, RZ, RZ, R2, P4 ;  /* 0x000000ffff029224 */ /* 0x002fca00020e0602 */
[----:B------:R-:W-:-:S04]  /*275e0*/  @!P1 LOP3.LUT R3, R3, R2, RZ, 0x3c, !PT ;  /* 0x0000000203039212 */ /* 0x000fc800078e3cff */
[----:B------:R-:W-:-:S04]  /*275f0*/  @!P1 LOP3.LUT R2, R3, R2, RZ, 0x3c, !PT ;  /* 0x0000000203029212 */ /* 0x000fc800078e3cff */
[----:B------:R-:W-:-:S05]  /*27600*/  @!P1 LOP3.LUT R3, R3, R2, RZ, 0x3c, !PT ;  /* 0x0000000203039212 */ /* 0x000fca00078e3cff */
[----:B------:R-:W-:Y:S04]  /*27610*/  @!P1 LDGSTS.E.BYPASS.LTC128B.128 [R8+0x11400], desc[UR42][R2.64], !P3 ;  /* 0x1140000002089fae */ /* 0x000fe8000d901d6a */
[----:B------:R-:W-:Y:S04]  /*27620*/  @!P1 LDGSTS.E.BYPASS.LTC128B.128 [R8+0x13400], desc[UR42][R2.64+0x40], !P2 ;  /* 0x1340004002089fae */ /* 0x000fe8000d101d6a */
[----:B------:R0:W-:Y:S04]  /*27630*/  @!P1 LDGSTS.E.BYPASS.LTC128B.128 [R8+0x15400], desc[UR42][R2.64+0x80], !P0 ;  /* 0x1540008002089fae */ /* 0x0001e8000c101d6a */
[----:B0-2---:R0:W1:Y:S02]  /*27640*/  SHFL.IDX PT, R2, R4, 0x3, 0x1c1f ;  /* 0x007c1f0004027f89 */ /* 0x00506400000e0000 */
.L_x_2161:
[----:B------:R-:W-:Y:S01]  /*27650*/  VIADD R25, R25, 0x60 ;  /* 0x0000006019197836 */ /* 0x000fe20000000000 */
[----:B------:R-:W-:Y:S04]  /*27660*/  BSSY B0, `(.L_x_1919) ;  /* 0x000000b000007945 */ /* 0x000fe80003800000 */
[----:B------:R-:W-:-:S13]  /*27670*/  ISETP.GE.AND P1, PT, R25, R23, PT ;  /* 0x000000171900720c */ /* 0x000fda0003f26270 */
[----:B------:R-:W-:Y:S05]  /*27680*/  @P1 BRA `(.L_x_1920) ;  /* 0x0000000000201947 */ /* 0x000fea0003800000 */
        /* <DEDUP_REMOVED lines=8> */
.L_x_1920:
[----:B------:R-:W-:Y:S05]  /*27710*/  BSYNC B0 ;  /* 0x0000000000007941 */ /* 0x000fea0003800000 */
.L_x_1919:
[----:B------:R-:W-:Y:S01]  /*27720*/  NOP ;  /* 0x0000000000007918 */ /* 0x000fe20000000000 */
[----:B------:R-:W-:-:S13]  /*27730*/  PLOP3.LUT P0, PT, PT, PT, PT, 0x80, 0x0 ;  /* 0x000000000000781c */ /* 0x000fda0003f0f070 */
.L_x_1921:
[----:B------:R-:W-:Y:S02]  /*27740*/  PLOP3.LUT P1, PT, P1, P0, PT, 0xa2, 0x0 ;  /* 0x000000000000781c */ /* 0x000fe40000f21472 */
[----:B------:R-:W-:-:S08]  /*27750*/  @P0 R2UR P1, UR4, R16 ;  /* 0x00000000100402ca */ /* 0x000fd00000020000 */
[----:B------:R-:W-:-:S05]  /*27760*/  @P0 PLOP3.LUT P0, PT, P1, PT, PT, 0x80, 0x0 ;  /* 0x000000000000081c */ /* 0x000fca0000f0f070 */
[----:B------:R-:W-:Y:S01]  /*27770*/  @!P1 SYNCS.ARRIVE.TRANS64.RED.A0T1 RZ, [UR4+0x22800], RZ ;  /* 0x022800ffffff99a7 */ /* 0x000fe20008200404 */
[----:B------:R-:W-:Y:S07]  /*27780*/  @!P1 ARRIVES.LDGSTSBAR.64.TRANSCNT [UR4+0x22800] ;  /* 0x02280000ff0099b0 */ /* 0x000fee0008000a84 */
[----:B------:R-:W-:Y:S05]  /*27790*/  @P0 BRA.U.ANY `(.L_x_1921) ;  /* 0xfffffffd00e80947 */ /* 0x000fea000393ffff */
[----:B--2---:R-:W2:Y:S04]  /*277a0*/  LDL.LU R3, [R1+0x30] ;  /* 0x0000300001037983 */ /* 0x004ea80000300800 */
[----:B-1----:R-:W3:Y:S01]  /*277b0*/  LDL.LU R2, [R1+0x28] ;  /* 0x0000280001027983 */ /* 0x002ee20000300800 */
[----:B--2---:R-:W-:Y:S02]  /*277c0*/  VIADD R3, R3, 0x1 ;  /* 0x0000000103037836 */ /* 0x004fe40000000000 */
[----:B---3--:R-:W-:-:S03]  /*277d0*/  VIADD R20, R2, 0xfffffffe ;  /* 0xfffffffe02147836 */ /* 0x008fc60000000000 */
[----:B------:R-:W-:Y:S01]  /*277e0*/  LEA.HI R0, R3, R3, RZ, 0x1 ;  /* 0x0000000303007211 */ /* 0x000fe200078f08ff */
[----:B------:R1:W-:Y:S03]  /*277f0*/  STL [R1+0x30], R3 ;  /* 0x0000300301007387 */ /* 0x0003e60000100800 */
[----:B------:R-:W-:-:S05]  /*27800*/  LOP3.LUT R0, R0, 0xfffffffe, RZ, 0xc0, !PT ;  /* 0xfffffffe00007812 */ /* 0x000fca00078ec0ff */
[----:B------:R-:W-:-:S05]  /*27810*/  IMAD.IADD R0, R3, 0x1, -R0 ;  /* 0x0000000103007824 */ /* 0x000fca00078e0a00 */
[----:B-1----:R-:W-:Y:S01]  /*27820*/  SHF.L.U32 R3, R0, 0x1f, RZ ;  /* 0x0000001f00037819 */ /* 0x002fe200000006ff */
[----:B------:R-:W-:Y:S01]  /*27830*/  NOP ;  /* 0x0000000000007918 */ /* 0x000fe20000000000 */
[----:B------:R1:W-:Y:S01]  /*27840*/  SYNCS.ARRIVE.TRANS64.A1T0 RZ, [R16+URZ+0x22800], RZ ;  /* 0x022800ff10ff79a7 */ /* 0x0003e2000810003f */
[----:B------:R-:W-:Y:S01]  /*27850*/  BSSY B0, `(.L_x_1922) ;  /* 0x0000003000007945 */ /* 0x000fe20003800000 */
[----:B------:R-:W2:Y:S03]  /*27860*/  SYNCS.PHASECHK.TRANS64.TRYWAIT P0, [R16+URZ+0x22820], R3 ;  /* 0x02282003100075a7 */ /* 0x000ea6000800017f */
[----:B-12---:R-:W-:Y:S05]  /*27870*/  @!P0 BRA `(.L_x_1923) ;  /* 0x00000078001c8947 */ /* 0x006fea0003800000 */
.L_x_2162:
[----:B------:R-:W-:Y:S05]  /*27880*/  BSYNC B0 ;  /* 0x0000000000007941 */ /* 0x000fea0003800000 */
.L_x_1922:
[----:B------:R-:W-:-:S13]  /*27890*/  ISETP.GE.AND P0, PT, R20, R36, PT ;  /* 0x000000241400720c */ /* 0x000fda0003f06270 */
[----:B------:R-:W-:Y:S05]  /*278a0*/  @!P0 BRA `(.L_x_1924) ;  /* 0x00000010008c8947 */ /* 0x000fea0003800000 */
[----:B0-----:R-:W-:Y:S02]  /*278b0*/  IMAD.MOV.U32 R4, RZ, RZ, R19 ;  /* 0x000000ffff047224 */ /* 0x001fe400078e0013 */
[----:B------:R-:W-:-:S07]  /*278c0*/  IMAD.MOV.U32 R5, RZ, RZ, R28 ;  /* 0x000000ffff057224 */ /* 0x000fce00078e001c */
.L_x_1944:
[----:B--2---:R-:W2:Y:S01]  /*278d0*/  LDL R8, [R1] ;  /* 0x0000000001087983 */ /* 0x004ea20000100800 */
[----:B------:R-:W0:Y:S01]  /*278e0*/  LDC R6, c[0x0][0x430] ;  /* 0x00010c00ff067b82 */ /* 0x000e220000000800 */
[----:B---3--:R-:W3:Y:S01]  /*278f0*/  S2R R2, SR_TID.X ;  /* 0x0000000000027919 */ /* 0x008ee20000002100 */
[----:B0-----:R-:W-:Y:S02]  /*27900*/  ISETP.NE.AND P0, PT, R6, 0x1, PT ;  /* 0x000000010600780c */ /* 0x001fe40003f05270 */
[----:B---3--:R-:W-:-:S11]  /*27910*/  LOP3.LUT R0, R2, 0x7f, RZ, 0xc0, !PT ;  /* 0x0000007f02007812 */ /* 0x008fd600078ec0ff */
[----:B------:R-:W0:Y:S01]  /*27920*/  @P0 LDC R7, c[0x0][0x434] ;  /* 0x00010d00ff070b82 */ /* 0x000e220000000800 */
[----:B-1----:R-:W-:Y:S01]  /*27930*/  SHF.R.U32.HI R3, RZ, 0x2, R0 ;  /* 0x00000002ff037819 */ /* 0x002fe20000011600 */
[----:B------:R-:W-:-:S06]  /*27940*/  IMAD.SHL.U32 R2, R2, 0x20, RZ ;  /* 0x0000002002027824 */ /* 0x000fcc00078e00ff */
[----:B------:R-:W1:Y:S01]  /*27950*/  @P0 LDC R0, c[0x0][0x438] ;  /* 0x00010e00ff000b82 */ /* 0x000e620000000800 */
[----:B------:R-:W-:Y:S01]  /*27960*/  IMAD R3, R20, 0x80, R3 ;  /* 0x0000008014037824 */ /* 0x000fe200078e0203 */
[----:B------:R-:W-:-:S04]  /*27970*/  LOP3.LUT R2, R2, 0x60, RZ, 0xc0, !PT ;  /* 0x0000006002027812 */ /* 0x000fc800078ec0ff */
[----:B------:R-:W-:-:S05]  /*27980*/  IADD3 R3, R2, R3, R37 ;  /* 0x0000000302037210 */ /* 0x000fca0007ffe025 */
[----:B------:R-:W-:Y:S02]  /*27990*/  IMAD.MOV.U32 R2, RZ, RZ, R3 ;  /* 0x000000ffff027224 */ /* 0x000fe400078e0003 */
[----:B0-----:R-:W-:-:S05]  /*279a0*/  @P0 IMAD.HI.U32 R7, R3, R7, RZ ;  /* 0x0000000703070227 */ /* 0x001fca00078e00ff */
[----:B-1----:R-:W-:Y:S01]  /*279b0*/  @P0 SHF.R.U32.HI R2, RZ, R0, R7 ;  /* 0x00000000ff020219 */ /* 0x002fe20000011607 */
[----:B------:R-:W-:Y:S05]  /*279c0*/  YIELD ;  /* 0x0000000000007946 */ /* 0x000fea0003800000 */
[----:B------:R-:W-:Y:S01]  /*279d0*/  IMAD.MOV R0, RZ, RZ, -R2 ;  /* 0x000000ffff007224 */ /* 0x000fe200078e0a02 */
[----:B------:R-:W-:-:S03]  /*279e0*/  ULDC.64 UR4, c[0x0][0x428] ;  /* 0x00010a0000047ab9 */ /* 0x000fc60000000a00 */
[----:B------:R-:W-:Y:S01]  /*279f0*/  IMAD R6, R6, R0, R3 ;  /* 0x0000000006067224 */ /* 0x000fe200078e0203 */
[----:B------:R-:W-:-:S03]  /*27a00*/  SHF.R.S32.HI R3, RZ, 0x1f, R2 ;  /* 0x0000001fff037819 */ /* 0x000fc60000011402 */
        /* <DEDUP_REMOVED lines=8> */
[----:B------:R-:W-:Y:S02]  /*27a90*/  IMAD.U32 R10, RZ, RZ, UR39 ;  /* 0x00000027ff0a7e24 */ /* 0x000fe4000f8e00ff */
[----:B------:R-:W-:-:S03]  /*27aa0*/  VIADD R19, R4, 0x1 ;  /* 0x0000000104137836 */ /* 0x000fc60000000000 */
[----:B------:R-:W-:Y:S02]  /*27ab0*/  ISETP.NE.AND P1, PT, R10, 0x3, PT ;  /* 0x000000030a00780c */ /* 0x000fe40003f25270 */
[----:B------:R-:W-:-:S04]  /*27ac0*/  ISETP.NE.AND P0, PT, R19, 0x2, PT ;  /* 0x000000021300780c */ /* 0x000fc80003f05270 */
[----:B------:R-:W-:Y:S02]  /*27ad0*/  SEL R28, RZ, 0x1, P0 ;  /* 0x00000001ff1c7807 */ /* 0x000fe40000000000 */
[C---:B------:R-:W-:Y:S01]  /*27ae0*/  ISETP.GT.AND P2, PT, R20.reuse, R36, PT ;  /* 0x000000241400720c */ /* 0x040fe20003f44270 */
[----:B------:R-:W-:Y:S01]  /*27af0*/  VIADD R20, R20, 0xffffffff ;  /* 0xffffffff14147836 */ /* 0x000fe20000000000 */
[----:B------:R-:W-:Y:S02]  /*27b00*/  SEL R19, R19, RZ, P0 ;  /* 0x000000ff13137207 */ /* 0x000fe40000000000 */
[----:B------:R-:W-:Y:S02]  /*27b10*/  LOP3.LUT R28, R5, R28, RZ, 0x3c, !PT ;  /* 0x0000001c051c7212 */ /* 0x000fe400078e3cff */
[----:B--2---:R-:W-:Y:S01]  /*27b20*/  SHF.R.S32.HI R9, RZ, 0x1f, R8 ;  /* 0x0000001fff097819 */ /* 0x004fe20000011408 */
[----:B------:R-:W-:Y:S06]  /*27b30*/  @!P1 BRA `(.L_x_1925) ;  /* 0x0000000000049947 */ /* 0x000fec0003800000 */
[----:B------:R-:W-:Y:S01]  /*27b40*/  BPT.TRAP 0x1 ;  /* 0x000000040000795c */ /* 0x000fe20000300000 */
.L_x_1925:
[----:B------:R-:W-:Y:S01]  /*27b50*/  IMAD R0, R19, 0x8, R16 ;  /* 0x0000000813007824 */ /* 0x000fe200078e0210 */
[----:B------:R-:W-:Y:S01]  /*27b60*/  SHF.L.U32 R10, R28, 0x1f, RZ ;  /* 0x0000001f1c0a7819 */ /* 0x000fe200000006ff */
[----:B------:R-:W-:Y:S01]  /*27b70*/  BSSY B0, `(.L_x_1926) ;  /* 0x0000004000007945 */ /* 0x000fe20003800000 */
[----:B------:R-:W-:Y:S02]  /*27b80*/  SHF.R.S32.HI R7, RZ, 0x1f, R6 ;  /* 0x0000001fff077819 */ /* 0x000fe40000011406 */
[----:B------:R-:W0:Y:S02]  /*27b90*/  SYNCS.PHASECHK.TRANS64.TRYWAIT P0, [R0+URZ+0x22880], R10 ;  /* 0x0228800a000075a7 */ /* 0x000e24000800017f */
[----:B0-----:R-:W-:Y:S05]  /*27ba0*/  @!P0 BRA `(.L_x_1927) ;  /* 0x0000007400648947 */ /* 0x001fea0003800000 */
.L_x_2163:
[----:B------:R-:W-:Y:S05]  /*27bb0*/  BSYNC B0 ;  /* 0x0000000000007941 */ /* 0x000fea0003800000 */
.L_x_1926:
[----:B------:R-:W1:Y:S01]  /*27bc0*/  S2R R12, SR_TID.X ;  /* 0x00000000000c7919 */ /* 0x000e620000002100 */
[----:B------:R-:W-:Y:S01]  /*27bd0*/  ULDC.64 UR4, c[0x0][0x328] ;  /* 0x0000ca0000047ab9 */ /* 0x000fe20000000a00 */
[----:B------:R-:W-:Y:S01]  /*27be0*/  ULDC.64 UR6, c[0x0][0x318] ;  /* 0x0000c60000067ab9 */ /* 0x000fe20000000a00 */
[----:B------:R-:W-:Y:S01]  /*27bf0*/  IMAD R11, R7, UR4, RZ ;  /* 0x00000004070b7c24 */ /* 0x000fe2000f8e02ff */
[C---:B------:R-:W-:Y:S01]  /*27c00*/  LOP3.LUT P3, RZ, R17.reuse, 0x2, RZ, 0xc0, !PT ;  /* 0x0000000211ff7812 */ /* 0x040fe2000786c0ff */
        /* <DEDUP_REMOVED lines=43> */
.L_x_2173:
        /* <DEDUP_REMOVED lines=9> */
.L_x_1929:
        /* <DEDUP_REMOVED lines=11> */
.L_x_1930:
[----:B------:R2:W-:Y:S01]  /*28000*/  SYNCS.ARRIVE.TRANS64.A1T0 RZ, [R0+URZ+0x22870], RZ ;  /* 0x022870ff00ff79a7 */ /* 0x0005e2000810003f */
[----:B------:R-:W-:Y:S05]  /*28010*/  @!P3 BRA `(.L_x_1931) ;  /* 0x000000000004b947 */ /* 0x000fea0003800000 */
[----:B------:R-:W-:Y:S01]  /*28020*/  BPT.TRAP 0x1 ;  /* 0x000000040000795c */ /* 0x000fe20000300000 */
.L_x_1931:
[----:B------:R-:W3:Y:S01]  /*28030*/  SYNCS.PHASECHK.TRANS64.TRYWAIT P0, [R0+URZ+0x22840], R10 ;  /* 0x0228400a000075a7 */ /* 0x000ee2000800017f */
[----:B------:R-:W-:Y:S04]  /*28040*/  BSSY B0, `(.L_x_1932) ;  /* 0x0000002000007945 */ /* 0x000fe80003800000 */
[----:B---3--:R-:W-:Y:S05]  /*28050*/  @!P0 BRA `(.L_x_1933) ;  /* 0x0000007400788947 */ /* 0x008fea0003800000 */
.L_x_2174:
[----:B------:R-:W-:Y:S05]  /*28060*/  BSYNC B0 ;  /* 0x0000000000007941 */ /* 0x000fea0003800000 */
.L_x_1932:
        /* <DEDUP_REMOVED lines=47> */
.L_x_2184:
        /* <DEDUP_REMOVED lines=10> */
.L_x_1935:
        /* <DEDUP_REMOVED lines=11> */
.L_x_1936:
[----:B------:R2:W-:Y:S02]  /*284b0*/  SYNCS.ARRIVE.TRANS64.A1T0 RZ, [R0+URZ+0x22830], RZ ;  /* 0x022830ff00ff79a7 */ /* 0x0005e4000810003f */
[----:B--23--:R-:W-:-:S05]  /*284c0*/  IMAD.U32 R0, RZ, RZ, UR37 ;  /* 0x00000025ff007e24 */ /* 0x00cfca000f8e00ff */
[----:B------:R-:W-:-:S13]  /*284d0*/  ISETP.NE.AND P0, PT, R0, 0x3, PT ;  /* 0x000000030000780c */ /* 0x000fda0003f05270 */
[----:B------:R-:W-:Y:S05]  /*284e0*/  @!P0 BRA `(.L_x_1937) ;  /* 0x0000000000048947 */ /* 0x000fea0003800000 */
[----:B------:R-:W-:Y:S01]  /*284f0*/  BPT.TRAP 0x1 ;  /* 0x000000040000795c */ /* 0x000fe20000300000 */
.L_x_1937:
[----:B------:R-:W-:Y:S01]  /*28500*/  LOP3.LUT R0, R5, 0x1, RZ, 0x3c, !PT ;  /* 0x0000000105007812 */ /* 0x000fe200078e3cff */
[----:B------:R-:W-:Y:S01]  /*28510*/  IMAD R18, R4, 0x8, R16 ;  /* 0x0000000804127824 */ /* 0x000fe200078e0210 */
[----:B------:R-:W-:Y:S02]  /*28520*/  BSSY B0, `(.L_x_1938) ;  /* 0x0000004000007945 */ /* 0x000fe40003800000 */
[----:B------:R-:W-:-:S04]  /*28530*/  SHF.L.U32 R0, R0, 0x1f, RZ ;  /* 0x0000001f00007819 */ /* 0x000fc800000006ff */
[----:B------:R-:W0:Y:S02]  /*28540*/  SYNCS.PHASECHK.TRANS64.TRYWAIT P1, [R18+URZ+0x22870], R0 ;  /* 0x02287000120075a7 */ /* 0x000e24000802017f */
[----:B0-----:R-:W-:Y:S05]  /*28550*/  @!P1 BRA `(.L_x_1939) ;  /* 0x0000007400809947 */ /* 0x001fea0003800000 */
.L_x_2185:
[----:B------:R-:W-:Y:S05]  /*28560*/  BSYNC B0 ;  /* 0x0000000000007941 */ /* 0x000fea0003800000 */
.L_x_1938:
[----:B------:R-:W-:-:S05]  /*28570*/  IMAD.U32 R2, RZ, RZ, UR39 ;  /* 0x00000027ff027e24 */ /* 0x000fca000f8e00ff */
[----:B------:R-:W-:-:S13]  /*28580*/  ISETP.NE.AND P1, PT, R2, 0x3, PT ;  /* 0x000000030200780c */ /* 0x000fda0003f25270 */
[----:B------:R-:W-:Y:S05]  /*28590*/  @!P1 BRA `(.L_x_1940) ;  /* 0x0000000000049947 */ /* 0x000fea0003800000 */
[----:B------:R-:W-:Y:S01]  /*285a0*/  BPT.TRAP 0x1 ;  /* 0x000000040000795c */ /* 0x000fe20000300000 */
.L_x_1940:
[----:B0-----:R-:W-:Y:S01]  /*285b0*/  SHF.L.U32 R0, R5, 0x1f, RZ ;  /* 0x0000001f05007819 */ /* 0x001fe200000006ff */
[----:B------:R-:W-:-:S03]  /*285c0*/  IMAD.SHL.U32 R2, R4, 0x4000, RZ ;  /* 0x0000400004027824 */ /* 0x000fc600078e00ff */
[----:B------:R-:W0:Y:S02]  /*285d0*/  SYNCS.PHASECHK.TRANS64.TRYWAIT P1, [R18+URZ+0x22860], R0 ;  /* 0x02286000120075a7 */ /* 0x000e24000802017f */
[----:B0-----:R-:W-:Y:S05]  /*285e0*/  @!P1 BRA `(.L_x_1941) ;  /* 0x0000007400709947 */ /* 0x001fea0003800000 */
.L_x_2186:
        /* <DEDUP_REMOVED lines=68> */
.L_x_1942:
[----:B0-----:R0:W-:Y:S01]  /*28a30*/  SYNCS.ARRIVE.TRANS64.A1T0 RZ, [R18+URZ+0x22850], RZ ;  /* 0x022850ff12ff79a7 */ /* 0x0011e2000810003f */
[----:B------:R-:W-:Y:S06]  /*28a40*/  BAR.SYNC.DEFER_BLOCKING 0x2, 0x80 ;  /* 0x0082000000007b1d */ /* 0x000fec0000010000 */
[----:B------:R-:W-:Y:S05]  /*28a50*/  @!P0 BRA `(.L_x_1943) ;  /* 0x0000000000048947 */ /* 0x000fea0003800000 */
[----:B------:R-:W-:Y:S01]  /*28a60*/  BPT.TRAP 0x1 ;  /* 0x000000040000795c */ /* 0x000fe20000300000 */
.L_x_1943:
[----:B------:R-:W3:Y:S01]  /*28a70*/  LDL R0, [R1+0x4] ;  /* 0x0000040001007983 */ /* 0x000ee20000100800 */
[----:B0-----:R-:W-:Y:S02]  /*28a80*/  VIADD R18, R18, 0x22880 ;  /* 0x0002288012127836 */ /* 0x001fe40000000000 */
[----:B------:R-:W-:Y:S02]  /*28a90*/  IMAD.MOV.U32 R4, RZ, RZ, R19 ;  /* 0x000000ffff047224 */ /* 0x000fe400078e0013 */
[----:B------:R-:W-:Y:S01]  /*28aa0*/  IMAD.MOV.U32 R5, RZ, RZ, R28 ;  /* 0x000000ffff057224 */ /* 0x000fe200078e001c */
[----:B---3--:R-:W-:-:S04]  /*28ab0*/  PRMT R18, R0, 0x654, R18 ;  /* 0x0000065400127816 */ /* 0x008fc80000000012 */
[----:B------:R3:W-:Y:S01]  /*28ac0*/  SYNCS.ARRIVE.TRANS64.RED.A1T0 RZ, [R18+URZ], RZ ;  /* 0x000000ff12ff79a7 */ /* 0x0007e2000810043f */
[----:B------:R-:W-:Y:S05]  /*28ad0*/  @P2 BRA `(.L_x_1944) ;  /* 0xffffffec007c2947 */ /* 0x000fea000383ffff */
.L_x_1924:
        /* <DEDUP_REMOVED lines=9> */
[----:B-1----:R-:W1:Y:S01]  /*28b70*/  LDC.64 R2, c[0x0][0xc60] ;  /* 0x00031800ff027b82 */ /* 0x002e620000000a00 */
[----:B------:R-:W2:Y:S02]  /*28b80*/  FLO.U32 R0, UR4 ;  /* 0x0000000400007d00 */ /* 0x000ea400080e0000 */
[----:B--2---:R-:W-:-:S06]  /*28b90*/  ISETP.EQ.U32.AND P1, PT, R0, R5, PT ;  /* 0x000000050000720c */ /* 0x004fcc0003f22070 */
[----:B------:R-:W1:Y:S07]  /*28ba0*/  POPC R5, UR4 ;  /* 0x0000000400057d09 */ /* 0x000e6e0008000000 */
[----:B-1----:R-:W2:Y:S01]  /*28bb0*/  @P1 ATOMG.E.ADD.STRONG.GPU PT, R3, desc[UR42][R2.64], R5 ;  /* 0x00000005020319a8 */ /* 0x002ea200081ee1ea */
[----:B0-----:R-:W0:Y:S02]  /*28bc0*/  S2R R4, SR_LTMASK ;  /* 0x0000000000047919 */ /* 0x001e240000003900 */
[----:B0-----:R-:W-:-:S04]  /*28bd0*/  LOP3.LUT R4, R4, UR4, RZ, 0xc0, !PT ;  /* 0x0000000404047c12 */ /* 0x001fc8000f8ec0ff */
[----:B------:R-:W0:Y:S01]  /*28be0*/  POPC R7, R4 ;  /* 0x0000000400077309 */ /* 0x000e220000000000 */
[----:B--2---:R-:W0:Y:S02]  /*28bf0*/  SHFL.IDX PT, R0, R3, R0, 0x1f ;  /* 0x00001f0003007589 */ /* 0x004e2400000e0000 */
[----:B0-----:R-:W-:-:S07]  /*28c00*/  IADD3 R24, R0, UR38, R7 ;  /* 0x0000002600187c10 */ /* 0x001fce000fffe007 */
.L_x_1946:
[----:B------:R-:W-:Y:S05]  /*28c10*/  BSYNC B0 ;  /* 0x0000000000007941 */ /* 0x000fea0003800000 */
.L_x_1945:
[----:B------:R-:W-:Y:S05]  /*28c20*/  @!P0 BRA `(.L_x_1947) ;  /* 0x0000000000048947 */ /* 0x000fea0003800000 */
[----:B------:R-:W-:Y:S01]  /*28c30*/  BPT.TRAP 0x1 ;  /* 0x000000040000795c */ /* 0x000fe20000300000 */
.L_x_1947:
[----:B-1----:R-:W-:Y:S01]  /*28c40*/  LOP3.LUT R3, R28, 0x1, RZ, 0x3c, !PT ;  /* 0x000000011c037812 */ /* 0x002fe200078e3cff */
[----:B---3--:R-:W-:Y:S01]  /*28c50*/  IMAD R18, R19, 0x8, R16 ;  /* 0x0000000813127824 */ /* 0x008fe200078e0210 */
[----:B------:R-:W-:Y:S02]  /*28c60*/  BSSY B0, `(.L_x_1948) ;  /* 0x0000004000007945 */ /* 0x000fe40003800000 */
[----:B------:R-:W-:-:S04]  /*28c70*/  SHF.L.U32 R3, R3, 0x1f, RZ ;  /* 0x0000001f03037819 */ /* 0x000fc800000006ff */
[----:B------:R-:W1:Y:S02]  /*28c80*/  SYNCS.PHASECHK.TRANS64.TRYWAIT P1, [R18+URZ+0x22870], R3 ;  /* 0x02287003120075a7 */ /* 0x000e64000802017f */
[----:B-1----:R-:W-:Y:S05]  /*28c90*/  @!P1 BRA `(.L_x_1949) ;  /* 0x0000006c00d89947 */ /* 0x002fea0003800000 */
.L_x_2187:
[----:B------:R-:W-:Y:S05]  /*28ca0*/  BSYNC B0 ;  /* 0x0000000000007941 */ /* 0x000fea0003800000 */
.L_x_1948:
[----:B------:R-:W-:-:S05]  /*28cb0*/  IMAD.U32 R0, RZ, RZ, UR39 ;  /* 0x00000027ff007e24 */ /* 0x000fca000f8e00ff */
[----:B------:R-:W-:-:S13]  /*28cc0*/  ISETP.NE.AND P1, PT, R0, 0x3, PT ;  /* 0x000000030000780c */ /* 0x000fda0003f25270 */
[----:B------:R-:W-:Y:S05]  /*28cd0*/  @!P1 BRA `(.L_x_1950) ;  /* 0x0000000000049947 */ /* 0x000fea0003800000 */
[----:B------:R-:W-:Y:S01]  /*28ce0*/  BPT.TRAP 0x1 ;  /* 0x000000040000795c */ /* 0x000fe20000300000 */
.L_x_1950:
[----:B-1----:R-:W-:-:S04]  /*28cf0*/  SHF.L.U32 R3, R28, 0x1f, RZ ;  /* 0x0000001f1c037819 */ /* 0x002fc800000006ff */
[----:B------:R-:W1:Y:S02]  /*28d00*/  SYNCS.PHASECHK.TRANS64.TRYWAIT P1, [R18+URZ+0x22860], R3 ;  /* 0x02286003120075a7 */ /* 0x000e64000802017f */
[----:B-1----:R-:W-:Y:S05]  /*28d10*/  @!P1 BRA `(.L_x_1951) ;  /* 0x0000006c00cc9947 */ /* 0x002fea0003800000 */
.L_x_2188:
[----:B------:R-:W1:Y:S04]  /*28d20*/  LDL R0, [R1+0x10] ;  /* 0x0000100001007983 */ /* 0x000e680000100800 */
[----:B------:R-:W2:Y:S01]  /*28d30*/  LDL R12, [R1+0xc] ;  /* 0x00000c00010c7983 */ /* 0x000ea20000100800 */
[----:B------:R-:W-:Y:S01]  /*28d40*/  IMAD.SHL.U32 R2, R19, 0x4000, RZ ;  /* 0x0000400013027824 */ /* 0x000fe200078e00ff */
[----:B------:R-:W-:Y:S05]  /*28d50*/  WARPSYNC.ALL ;  /* 0x0000000000007948 */ /* 0x000fea0003800000 */
[----:B------:R-:W-:-:S05]  /*28d60*/  IMAD.U32 R21, RZ, RZ, UR39 ;  /* 0x00000027ff157e24 */ /* 0x000fca000f8e00ff */
[----:B------:R-:W-:Y:S02]  /*28d70*/  ISETP.NE.AND P1, PT, R21, 0x3, PT ;  /* 0x000000031500780c */ /* 0x000fe40003f25270 */
[----:B-1----:R-:W-:Y:S02]  /*28d80*/  LOP3.LUT R3, R2, R0, RZ, 0xfc, !PT ;  /* 0x0000000002037212 */ /* 0x002fe400078efcff */
[----:B--2---:R-:W-:-:S03]  /*28d90*/  IADD3 R2, R16, R2, R12 ;  /* 0x0000000210027210 */ /* 0x004fc60007ffe00c */
[----:B------:R-:W-:Y:S01]  /*28da0*/  IMAD.IADD R0, R16, 0x1, R3 ;  /* 0x0000000110007824 */ /* 0x000fe200078e0203 */
[----:B------:R-:W-:-:S03]  /*28db0*/  IADD3 R20, R31, 0x400, R2 ;  /* 0x000004001f147810 */ /* 0x000fc60007ffe002 */
[----:B------:R-:W-:Y:S01]  /*28dc0*/  IMAD.IADD R3, R34, 0x1, R0 ;  /* 0x0000000122037824 */ /* 0x000fe200078e0200 */
[----:B0-----:R-:W0:Y:S02]  /*28dd0*/  LDSM.16.MT88.4 R4, [R0+0x8400] ;  /* 0x008400000004783b */ /* 0x001e240000004200 */
        /* <DEDUP_REMOVED lines=11> */
[----:B------:R-:W1:Y:S01]  /*28e90*/  LDSM.16.MT88.4 R4, [R0+0x9400] ;  /* 0x009400000004783b */ /* 0x000e620000004200 */
[----:B0-----:R-:W-:Y:S02]  /*28ea0*/  IADD3 R2, R34, 0x400, R2 ;  /* 0x0000040022027810 */ /* 0x001fe40007ffe002 */
[C-C-:B-1----:R-:W-:Y:S02]  /*28eb0*/  PRMT R12, R4.reuse, 0x6420, R5.reuse ;  /* 0x00006420040c7816 */ /* 0x142fe40000000005 */
        /* <DEDUP_REMOVED lines=22> */
[----:B------:R-:W1:Y:S01]  /*29020*/  LDSM.16.MT88.4 R4, [R0+0xb400] ;  /* 0x00b400000004783b */ /* 0x000e620000004200 */
[----:B0-----:R-:W-:Y:S01]  /*29030*/  IMAD.IADD R2, R31, 0x1, R2 ;  /* 0x000000011f027824 */ /* 0x001fe200078e0202 */
[C-C-:B-1----:R-:W-:Y:S02]  /*29040*/  PRMT R12, R4.reuse, 0x6420, R5.reuse ;  /* 0x00006420040c7816 */ /* 0x142fe40000000005 */
        /* <DEDUP_REMOVED lines=18> */
.L_x_1952:
[----:B0-----:R0:W-:Y:S01]  /*29170*/  SYNCS.ARRIVE.TRANS64.A1T0 RZ, [R18+URZ+0x22850], RZ ;  /* 0x022850ff12ff79a7 */ /* 0x0011e2000810003f */
[----:B------:R-:W-:Y:S06]  /*29180*/  BAR.SYNC.DEFER_BLOCKING 0x2, 0x80 ;  /* 0x0082000000007b1d */ /* 0x000fec0000010000 */
[----:B------:R-:W-:Y:S05]  /*29190*/  @!P0 BRA `(.L_x_1953) ;  /* 0x0000000000048947 */ /* 0x000fea0003800000 */
[----:B------:R-:W-:Y:S01]  /*291a0*/  BPT.TRAP 0x1 ;  /* 0x000000040000795c */ /* 0x000fe20000300000 */
.L_x_1953:
[----:B------:R-:W2:Y:S01]  /*291b0*/  LDL R0, [R1+0x4] ;  /* 0x0000040001007983 */ /* 0x000ea20000100800 */
        /* <DEDUP_REMOVED lines=8> */
.L_x_1894:
[----:B------:R-:W-:-:S13]  /*29240*/  LOP3.LUT P0, RZ, R17, 0x40, RZ, 0xc0, !PT ;  /* 0x0000004011ff7812 */ /* 0x000fda000780c0ff */
[----:B------:R-:W-:Y:S05]  /*29250*/  @!P0 BRA `(.L_x_1954) ;  /* 0x0000000000288947 */ /* 0x000fea0003800000 */
[----:B------:R-:W-:Y:S05]  /*29260*/  WARPSYNC.ALL ;  /* 0x0000000000007948 */ /* 0x000fea0003800000 */
[----:B------:R-:W2:Y:S08]  /*29270*/  S2UR UR4, SR_CgaCtaId ;  /* 0x00000000000479c3 */ /* 0x000eb00000008800 */
[----:B------:R-:W-:Y:S01]  /*29280*/  BAR.SYNC.DEFER_BLOCKING 0x5, 0x180 ;  /* 0x0146000000007b1d */ /* 0x000fe20000010000 */
[----:B------:R-:W-:Y:S01]  /*29290*/  MOV R16, 0x400 ;  /* 0x0000040000107802 */ /* 0x000fe20000000f00 */
[----:B--2---:R-:W-:-:S05]  /*292a0*/  IMAD.U32 R0, RZ, RZ, UR4 ;  /* 0x00000004ff007e24 */ /* 0x004fca000f8e00ff */
[----:B------:R-:W-:Y:S01]  /*292b0*/  LEA R16, R0, R16, 0x18 ;  /* 0x0000001000107211 */ /* 0x000fe200078ec0ff */
[----:B------:R2:W-:Y:S04]  /*292c0*/  STL [R1+0x4], R0 ;  /* 0x0000040001007387 */ /* 0x0005e80000100800 */
[----:B------:R2:W3:Y:S01]  /*292d0*/  LDS.128 R24, [R16+0x228d0] ;  /* 0x0228d00010187984 */ /* 0x0004e20000000c00 */
[----:B------:R-:W-:Y:S06]  /*292e0*/  BAR.ARV 0x4, 0x180 ;  /* 0x0106000000007b1d */ /* 0x000fec0000002000 */
[----:B------:R-:W-:Y:S05]  /*292f0*/  BRA `(.L_x_1955) ;  /* 0x0000000c00e07947 */ /* 0x000fea0003800000 */
.L_x_1954:
[----:B------:R-:W1:Y:S01]  /*29300*/  S2R R0, SR_TID.X ;  /* 0x0000000000007919 */ /* 0x000e620000002100 */
[----:B------:R-:W-:Y:S01]  /*29310*/  UMOV UR4, 0xffffffff ;  /* 0xffffffff00047882 */ /* 0x000fe20000000000 */
[----:B-1----:R-:W-:-:S04]  /*29320*/  LOP3.LUT R8, R0, 0x1f, RZ, 0xc0, !PT ;  /* 0x0000001f00087812 */ /* 0x002fc800078ec0ff */
[----:B------:R-:W-:Y:S01]  /*29330*/  ISETP.NE.AND P0, PT, R8, 0x1f, PT ;  /* 0x0000001f0800780c */ /* 0x000fe20003f05270 */
[----:B------:R-:W-:-:S12]  /*29340*/  BRA.DIV UR4, `(.L_x_1956) ;  /* 0x0000006a04547947 */ /* 0x000fd8000b800000 */
[----:B------:R-:W-:Y:S01]  /*29350*/  IMAD.IADD R9, R27, 0x1, R8 ;  /* 0x000000011b097824 */ /* 0x000fe200078e0208 */
[----:B------:R-:W-:-:S04]  /*29360*/  ULDC UR4, c[0x0][0xc3c] ;  /* 0x00030f0000047ab9 */ /* 0x000fc80000000800 */
[----:B------:R-:W-:-:S13]  /*29370*/  ISETP.GE.OR P1, PT, R9, UR4, !P0 ;  /* 0x0000000409007c0c */ /* 0x000fda000c726670 */
[----:B------:R-:W1:Y:S08]  /*29380*/  @!P1 LDC.64 R2, c[0x0][0xc80] ;  /* 0x00032000ff029b82 */ /* 0x000e700000000a00 */
[----:B------:R-:W2:Y:S01]  /*29390*/  @!P1 LDC.64 R4, c[0x0][0xc78] ;  /* 0x00031e00ff049b82 */ /* 0x000ea20000000a00 */
[----:B-1----:R-:W-:-:S05]  /*293a0*/  @!P1 IMAD.WIDE R2, R9, 0x4, R2 ;  /* 0x0000000409029825 */ /* 0x002fca00078e0202 */
[----:B------:R2:W3:Y:S02]  /*293b0*/  @!P1 LDG.E R7, desc[UR42][R2.64] ;  /* 0x0000002a02079981 */ /* 0x0004e4000c1e1900 */
[----:B--2---:R-:W-:-:S05]  /*293c0*/  @!P1 IMAD.WIDE R2, R9, 0x4, R4 ;  /* 0x0000000409029825 */ /* 0x004fca00078e0204 */
[----:B------:R-:W2:Y:S01]  /*293d0*/  @!P1 LDG.E R4, desc[UR42][R2.64] ;  /* 0x0000002a02049981 */ /* 0x000ea2000c1e1900 */
[----:B------:R-:W-:Y:S01]  /*293e0*/  IMAD.MOV.U32 R25, RZ, RZ, RZ ;  /* 0x000000ffff197224 */ /* 0x000fe200078e00ff */
[C---:B------:R-:W-:Y:S01]  /*293f0*/  ISETP.GE.U32.AND P2, PT, R8.reuse, 0x2, PT ;  /* 0x000000020800780c */ /* 0x040fe20003f46070 */
[----:B------:R-:W-:Y:S01]  /*29400*/  IMAD.MOV.U32 R5, RZ, RZ, RZ ;  /* 0x000000ffff057224 */ /* 0x000fe200078e00ff */
[C---:B------:R-:W-:Y:S01]  /*29410*/  ISETP.GE.U32.AND P3, PT, R8.reuse, 0x4, PT ;  /* 0x000000040800780c */ /* 0x040fe20003f66070 */
[----:B------:R-:W-:Y:S01]  /*29420*/  SHFL.IDX PT, R0, R24, RZ, 0x1f ;  /* 0x00001fff18007589 */ /* 0x000fe200000e0000 */
[C---:B------:R-:W-:Y:S02]  /*29430*/  ISETP.GE.U32.AND P4, PT, R8.reuse, 0x8, PT ;  /* 0x000000080800780c */ /* 0x040fe40003f86070 */
[----:B------:R-:W-:Y:S01]  /*29440*/  ISETP.GE.U32.AND P5, PT, R8, 0x10, PT ;  /* 0x000000100800780c */ /* 0x000fe20003fa6070 */
[----:B------:R1:W-:Y:S02]  /*29450*/  SHFL.IDX PT, R6, R24, 0x1, 0x1f ;  /* 0x00201f0018067f89 */ /* 0x0003e400000e0000 */
[----:B-1----:R-:W-:-:S02]  /*29460*/  IMAD.MOV.U32 R24, RZ, RZ, RZ ;  /* 0x000000ffff187224 */ /* 0x002fc400078e00ff */
[----:B---3--:R-:W-:Y:S02]  /*29470*/  @!P1 IMAD.MOV.U32 R25, RZ, RZ, R7 ;  /* 0x000000ffff199224 */ /* 0x008fe400078e0007 */
[----:B--2---:R-:W-:Y:S01]  /*29480*/  @!P1 IMAD.MOV.U32 R5, RZ, RZ, R4 ;  /* 0x000000ffff059224 */ /* 0x004fe200078e0004 */
[----:B------:R-:W-:-:S03]  /*29490*/  ISETP.NE.AND P1, PT, R8, RZ, PT ;  /* 0x000000ff0800720c */ /* 0x000fc60003f25270 */
[----:B------:R-:W-:-:S05]  /*294a0*/  IMAD R13, R5, R25, RZ ;  /* 0x00000019050d7224 */ /* 0x000fca00078e02ff */
        /* <DEDUP_REMOVED lines=15> */
[----:B------:R1:W2:Y:S02]  /*295a0*/  SHFL.IDX PT, R14, R2, 0x1f, 0x1f ;  /* 0x03e01f00020e7f89 */ /* 0x0002a400000e0000 */
.L_x_2198:
[----:B------:R-:W-:Y:S02]  /*295b0*/  ULDC UR4, c[0x0][0xc38] ;  /* 0x00030e0000047ab9 */ /* 0x000fe40000000800 */
[----:B------:R-:W-:-:S04]  /*295c0*/  IMAD.U32 R4, RZ, RZ, UR4 ;  /* 0x00000004ff047e24 */ /* 0x000fc8000f8e00ff */
[----:B--2---:R-:W-:-:S04]  /*295d0*/  IMAD R3, R14, R4, RZ ;  /* 0x000000040e037224 */ /* 0x004fc800078e02ff */
[----:B------:R-:W-:-:S05]  /*295e0*/  IMAD.IADD R6, R6, 0x1, R3 ;  /* 0x0000000106067824 */ /* 0x000fca00078e0203 */
[----:B------:R-:W-:-:S13]  /*295f0*/  ISETP.GT.AND P6, PT, R6, R0, PT ;  /* 0x000000000600720c */ /* 0x000fda0003fc4270 */
[----:B------:R-:W-:Y:S05]  /*29600*/  @P6 BRA `(.L_x_1957) ;  /* 0x0000000000a46947 */ /* 0x000fea0003800000 */
.L_x_1960:
[----:B-1----:R-:W1:Y:S01]  /*29610*/  LDC R2, c[0x0][0xc3c] ;  /* 0x00030f00ff027b82 */ /* 0x002e620000000800 */
[----:B------:R-:W-:-:S05]  /*29620*/  VIADD R27, R27, 0x1f ;  /* 0x0000001f1b1b7836 */ /* 0x000fca0000000000 */
[----:B-1----:R-:W-:-:S13]  /*29630*/  ISETP.GE.AND P6, PT, R27, R2, PT ;  /* 0x000000021b00720c */ /* 0x002fda0003fc6270 */
[----:B------:R-:W-:Y:S05]  /*29640*/  @P6 BRA `(.L_x_1958) ;  /* 0x0000000800c06947 */ /* 0x000fea0003800000 */
[----:B------:R-:W1:Y:S01]  /*29650*/  S2R R3, SR_TID.X ;  /* 0x0000000000037919 */ /* 0x000e620000002100 */
[----:B------:R-:W-:Y:S01]  /*29660*/  IMAD.MOV.U32 R25, RZ, RZ, RZ ;  /* 0x000000ffff197224 */ /* 0x000fe200078e00ff */
[----:B-1----:R-:W-:-:S05]  /*29670*/  LOP3.LUT R3, R3, 0x1f, RZ, 0xc0, !PT ;  /* 0x0000001f03037812 */ /* 0x002fca00078ec0ff */
[----:B------:R-:W-:-:S05]  /*29680*/  IMAD.IADD R4, R27, 0x1, R3 ;  /* 0x000000011b047824 */ /* 0x000fca00078e0203 */
[----:B------:R-:W-:-:S13]  /*29690*/  ISETP.GE.OR P6, PT, R4, R2, !P0 ;  /* 0x000000020400720c */ /* 0x000fda00047c6670 */
[----:B------:R-:W1:Y:S02]  /*296a0*/  @!P6 LDC.64 R2, c[0x0][0xc80] ;  /* 0x00032000ff02eb82 */ /* 0x000e640000000a00 */
[----:B-1----:R-:W-:-:S05]  /*296b0*/  @!P6 IMAD.WIDE R2, R4, 0x4, R2 ;  /* 0x000000040402e825 */ /* 0x002fca00078e0202 */
[----:B------:R1:W2:Y:S01]  /*296c0*/  @!P6 LDG.E R25, desc[UR42][R2.64] ;  /* 0x0000002a0219e981 */ /* 0x0002a2000c1e1900 */
[----:B------:R-:W-:Y:S01]  /*296d0*/  IMAD.MOV.U32 R5, RZ, RZ, RZ ;  /* 0x000000ffff057224 */ /* 0x000fe200078e00ff */
[----:B-1----:R-:W1:Y:S02]  /*296e0*/  @!P6 LDC.64 R2, c[0x0][0xc78] ;  /* 0x00031e00ff02eb82 */ /* 0x002e640000000a00 */
[----:B-1----:R-:W-:-:S05]  /*296f0*/  @!P6 IMAD.WIDE R2, R4, 0x4, R2 ;  /* 0x000000040402e825 */ /* 0x002fca00078e0202 */
[----:B------:R-:W2:Y:S01]  /*29700*/  @!P6 LDG.E R5, desc[UR42][R2.64] ;  /* 0x0000002a0205e981 */ /* 0x000ea2000c1e1900 */
[----:B------:R-:W-:Y:S01]  /*29710*/  UMOV UR4, 0xffffffff ;  /* 0xffffffff00047882 */ /* 0x000fe20000000000 */
[----:B--2---:R-:W-:Y:S02]  /*29720*/  IMAD R13, R5, R25, RZ ;  /* 0x00000019050d7224 */ /* 0x004fe400078e02ff */
[----:B------:R-:W-:Y:S05]  /*29730*/  BRA.DIV UR4, `(.L_x_1959) ;  /* 0x0000006a04907947 */ /* 0x000fea000b800000 */
        /* <DEDUP_REMOVED lines=16> */
.L_x_2206:
[----:B------:R-:W-:Y:S02]  /*29840*/  ULDC UR4, c[0x0][0xc38] ;  /* 0x00030e0000047ab9 */ /* 0x000fe40000000800 */
[----:B------:R-:W-:-:S04]  /*29850*/  IMAD.U32 R4, RZ, RZ, UR4 ;  /* 0x00000004ff047e24 */ /* 0x000fc8000f8e00ff */
[----:B--2---:R-:W-:-:S04]  /*29860*/  IMAD R3, R14, R4, RZ ;  /* 0x000000040e037224 */ /* 0x004fc800078e02ff */
[----:B------:R-:W-:-:S05]  /*29870*/  IMAD.IADD R6, R3, 0x1, R6 ;  /* 0x0000000103067824 */ /* 0x000fca00078e0206 */
[----:B------:R-:W-:-:S13]  /*29880*/  ISETP.GT.AND P6, PT, R6, R0, PT ;  /* 0x000000000600720c */ /* 0x000fda0003fc4270 */
[----:B------:R-:W-:Y:S05]  /*29890*/  @!P6 BRA `(.L_x_1960) ;  /* 0xfffffffc005ce947 */ /* 0x000fea000383ffff */
.L_x_1957:
[----:B------:R-:W-:Y:S01]  /*298a0*/  IMAD.IADD R6, R6, 0x1, -R3 ;  /* 0x0000000106067824 */ /* 0x000fe200078e0a03 */
[----:B------:R-:W-:-:S03]  /*298b0*/  UMOV UR4, 0xffffffff ;  /* 0xffffffff00047882 */ /* 0x000fc60000000000 */
[----:B------:R-:W-:-:S05]  /*298c0*/  IMAD R3, R2, R4, R6 ;  /* 0x0000000402037224 */ /* 0x000fca00078e0206 */
[----:B------:R-:W-:Y:S01]  /*298d0*/  ISETP.GT.AND P6, PT, R3, R0, PT ;  /* 0x000000000300720c */ /* 0x000fe20003fc4270 */
[----:B------:R-:W-:-:S12]  /*298e0*/  BRA.DIV UR4, `(.L_x_1961) ;  /* 0x0000006a04dc7947 */ /* 0x000fd8000b800000 */
[----:B------:R-:W-:-:S04]  /*298f0*/  VOTE.ANY R3, PT, !P6 ;  /* 0x0000000000037806 */ /* 0x000fc800070e0100 */
[----:B------:R-:W2:Y:S02]  /*29900*/  POPC R7, R3 ;  /* 0x0000000300077309 */ /* 0x000ea40000000000 */
[----:B--2---:R2:W3:Y:S01]  /*29910*/  SHFL.IDX PT, R25, R25, R7, 0x1f ;  /* 0x00001f0719197589 */ /* 0x0044e200000e0000 */
[----:B------:R-:W-:-:S03]  /*29920*/  IMAD.IADD R27, R7, 0x1, R27 ;  /* 0x00000001071b7824 */ /* 0x000fc600078e021b */
[----:B------:R2:W4:Y:S04]  /*29930*/  SHFL.IDX PT, R5, R5, R7, 0x1f ;  /* 0x00001f0705057589 */ /* 0x00052800000e0000 */
.L_x_2211:
[----:B------:R-:W-:-:S13]  /*29940*/  ISETP.NE.AND P0, PT, R3, RZ, PT ;  /* 0x000000ff0300720c */ /* 0x000fda0003f05270 */
[----:B------:R-:W-:Y:S05]  /*29950*/  @!P0 BRA `(.L_x_1962) ;  /* 0x0000000000108947 */ /* 0x000fea0003800000 */
[----:B------:R-:W-:Y:S01]  /*29960*/  UMOV UR4, 0xffffffff ;  /* 0xffffffff00047882 */ /* 0x000fe20000000000 */
[----:B------:R-:W-:Y:S02]  /*29970*/  VIADD R12, R7, 0xffffffff ;  /* 0xffffffff070c7836 */ /* 0x000fe40000000000 */
[----:B------:R-:W-:Y:S05]  /*29980*/  BRA.DIV UR4, `(.L_x_1963) ;  /* 0x0000006e04147947 */ /* 0x000fea000b800000 */
[----:B------:R0:W0:Y:S02]  /*29990*/  SHFL.IDX PT, R24, R2, R12, 0x1f ;  /* 0x00001f0c02187589 */ /* 0x00002400000e0000 */
.L_x_1962:
[----:B----4-:R-:W-:Y:S01]  /*299a0*/  ISETP.NE.AND P0, PT, R5, 0x1, PT ;  /* 0x000000010500780c */ /* 0x010fe20003f05270 */
[----:B0-----:R-:W-:-:S04]  /*299b0*/  IMAD R24, R24, R4, R6 ;  /* 0x0000000418187224 */ /* 0x001fc800078e0206 */
[----:B------:R-:W-:-:S08]  /*299c0*/  IMAD.IADD R0, R0, 0x1, -R24 ;  /* 0x0000000100007824 */ /* 0x000fd000078e0a18 */
[----:B------:R-:W-:Y:S05]  /*299d0*/  @!P0 BRA `(.L_x_1964) ;  /* 0x0000000000dc8947 */ /* 0x000fea0003800000 */
[-C--:B---3--:R-:W-:Y:S01]  /*299e0*/  IABS R6, R25.reuse ;  /* 0x0000001900067213 */ /* 0x088fe20000000000 */
[----:B-1----:R-:W-:Y:S01]  /*299f0*/  IMAD.MOV.U32 R2, RZ, RZ, RZ ;  /* 0x000000ffff027224 */ /* 0x002fe200078e00ff */
[----:B------:R-:W-:Y:S02]  /*29a00*/  IABS R8, R25 ;  /* 0x0000001900087213 */ /* 0x000fe40000000000 */
[----:B------:R-:W0:Y:S03]  /*29a10*/  I2F.RP R4, R6 ;  /* 0x0000000600047306 */ /* 0x000e260000209400 */
[----:B------:R-:W-:-:S05]  /*29a20*/  IMAD.MOV R8, RZ, RZ, -R8 ;  /* 0x000000ffff087224 */ /* 0x000fca00078e0a08 */
[----:B0-----:R-:W2:Y:S02]  /*29a30*/  MUFU.RCP R4, R4 ;  /* 0x0000000400047308 */ /* 0x001ea40000001000 */
[----:B--2---:R-:W-:-:S06]  /*29a40*/  VIADD R7, R4, 0xffffffe ;  /* 0x0ffffffe04077836 */ /* 0x004fcc0000000000 */
[----:B------:R-:W0:Y:S02]  /*29a50*/  F2I.FTZ.U32.TRUNC.NTZ R3, R7 ;  /* 0x0000000700037305 */ /* 0x000e24000021f000 */
[----:B0-----:R-:W-:-:S04]  /*29a60*/  IMAD.MOV R9, RZ, RZ, -R3 ;  /* 0x000000ffff097224 */ /* 0x001fc800078e0a03 */
[----:B------:R-:W-:-:S04]  /*29a70*/  IMAD R9, R9, R6, RZ ;  /* 0x0000000609097224 */ /* 0x000fc800078e02ff */
[----:B------:R-:W-:Y:S01]  /*29a80*/  IMAD.HI.U32 R2, R3, R9, R2 ;  /* 0x0000000903027227 */ /* 0x000fe200078e0002 */
[----:B------:R-:W-:-:S05]  /*29a90*/  IABS R3, R0 ;  /* 0x0000000000037213 */ /* 0x000fca0000000000 */
[----:B------:R-:W-:-:S04]  /*29aa0*/  IMAD.HI.U32 R4, R2, R3, RZ ;  /* 0x0000000302047227 */ /* 0x000fc800078e00ff */
[----:B------:R-:W-:Y:S02]  /*29ab0*/  IMAD R3, R4, R8, R3 ;  /* 0x0000000804037224 */ /* 0x000fe400078e0203 */
[----:B------:R-:W-:-:S03]  /*29ac0*/  IMAD.MOV.U32 R2, RZ, RZ, RZ ;  /* 0x000000ffff027224 */ /* 0x000fc600078e00ff */
[----:B------:R-:W-:-:S13]  /*29ad0*/  ISETP.GT.U32.AND P1, PT, R6, R3, PT ;  /* 0x000000030600720c */ /* 0x000fda0003f24070 */
[----:B------:R-:W-:Y:S02]  /*29ae0*/  @!P1 IMAD.IADD R3, R3, 0x1, -R6 ;  /* 0x0000000103039824 */ /* 0x000fe400078e0a06 */
[----:B------:R-:W-:Y:S01]  /*29af0*/  @!P1 VIADD R4, R4, 0x1 ;  /* 0x0000000104049836 */ /* 0x000fe20000000000 */
[----:B------:R-:W-:Y:S02]  /*29b00*/  ISETP.NE.AND P1, PT, R25, RZ, PT ;  /* 0x000000ff1900720c */ /* 0x000fe40003f25270 */
[----:B------:R-:W-:Y:S02]  /*29b10*/  ISETP.GE.U32.AND P0, PT, R3, R6, PT ;  /* 0x000000060300720c */ /* 0x000fe40003f06070 */
[----:B------:R-:W-:-:S04]  /*29b20*/  IABS R6, R5 ;  /* 0x0000000500067213 */ /* 0x000fc80000000000 */
[----:B------:R-:W0:Y:S07]  /*29b30*/  I2F.RP R7, R6 ;  /* 0x0000000600077306 */ /* 0x000e2e0000209400 */
[----:B------:R-:W-:Y:S01]  /*29b40*/  @P0 VIADD R4, R4, 0x1 ;  /* 0x0000000104040836 */ /* 0x000fe20000000000 */
        /* <DEDUP_REMOVED lines=29> */
[----:B------:R-:W-:Y:S02]  /*29d20*/  IMAD R26, R5, 0x10000, R26 ;  /* 0x00010000051a7824 */ /* 0x000fe400078e021a */
[----:B------:R-:W-:Y:S01]  /*29d30*/  IMAD R2, R25, R2, R0 ;  /* 0x0000000219027224 */ /* 0x000fe200078e0200 */
[----:B------:R-:W-:Y:S06]  /*29d40*/  BRA `(.L_x_1965) ;  /* 0x0000000000f47947 */ /* 0x000fec0003800000 */
.L_x_1964:
[----:B-1----:R-:W0:Y:S02]  /*29d50*/  LDC.64 R2, c[0x0][0xc90] ;  /* 0x00032400ff027b82 */ /* 0x002e240000000a00 */
[----:B0-----:R-:W-:-:S05]  /*29d60*/  IMAD.WIDE R2, R27, 0x4, R2 ;  /* 0x000000041b027825 */ /* 0x001fca00078e0202 */
[----:B------:R0:W3:Y:S02]  /*29d70*/  LDG.E R6, desc[UR42][R2.64] ;  /* 0x0000002a02067981 */ /* 0x0000e4000c1e1900 */
[----:B0-----:R-:W-:Y:S02]  /*29d80*/  IMAD.MOV.U32 R2, RZ, RZ, RZ ;  /* 0x000000ffff027224 */ /* 0x001fe400078e00ff */
[----:B---3--:R-:W-:-:S05]  /*29d90*/  IMAD R5, R25, R6, RZ ;  /* 0x0000000619057224 */ /* 0x008fca00078e02ff */
[----:B--2---:R-:W-:-:S04]  /*29da0*/  IABS R7, R5 ;  /* 0x0000000500077213 */ /* 0x004fc80000000000 */
        /* <DEDUP_REMOVED lines=9> */
[----:B------:R-:W-:-:S04]  /*29e40*/  IMAD.HI.U32 R9, R9, R2, RZ ;  /* 0x0000000209097227 */ /* 0x000fc800078e00ff */
[----:B------:R-:W-:-:S04]  /*29e50*/  IMAD.MOV R3, RZ, RZ, -R3 ;  /* 0x000000ffff037224 */ /* 0x000fc800078e0a03 */
        /* <DEDUP_REMOVED lines=8> */
[----:B------:R-:W-:-:S06]  /*29ee0*/  IMAD.MOV.U32 R2, RZ, RZ, RZ ;  /* 0x000000ffff027224 */ /* 0x000fcc00078e00ff */
[----:B------:R-:W-:-:S04]  /*29ef0*/  @P0 VIADD R9, R9, 0x1 ;  /* 0x0000000109090836 */ /* 0x000fc80000000000 */
[----:B------:R-:W-:-:S04]  /*29f00*/  IMAD.MOV.U32 R7, RZ, RZ, R9 ;  /* 0x000000ffff077224 */ /* 0x000fc800078e0009 */
[----:B------:R-:W-:Y:S01]  /*29f10*/  @!P2 IMAD.MOV R7, RZ, RZ, -R7 ;  /* 0x000000ffff07a224 */ /* 0x000fe200078e0a07 */
[----:B------:R-:W-:-:S05]  /*29f20*/  @!P1 LOP3.LUT R7, RZ, R5, RZ, 0x33, !PT ;  /* 0x00000005ff079212 */ /* 0x000fca00078e33ff */
[----:B------:R-:W-:Y:S02]  /*29f30*/  IMAD R8, R6, R7, RZ ;  /* 0x0000000706087224 */ /* 0x000fe400078e02ff */
[----:B------:R-:W-:Y:S02]  /*29f40*/  IMAD.MOV R7, RZ, RZ, -R7 ;  /* 0x000000ffff077224 */ /* 0x000fe400078e0a07 */
[----:B------:R-:W-:Y:S02]  /*29f50*/  IMAD.MOV R3, RZ, RZ, -R8 ;  /* 0x000000ffff037224 */ /* 0x000fe400078e0a08 */
[----:B------:R-:W-:-:S03]  /*29f60*/  IMAD R5, R5, R7, R0 ;  /* 0x0000000705057224 */ /* 0x000fc600078e0200 */
[----:B------:R-:W-:-:S04]  /*29f70*/  VIADDMNMX R4, R3, R4, R6, PT ;  /* 0x0000000403047246 */ /* 0x000fc80003800106 */
[-C--:B------:R-:W-:Y:S02]  /*29f80*/  IABS R6, R4.reuse ;  /* 0x0000000400067213 */ /* 0x080fe40000000000 */
[----:B------:R-:W-:Y:S02]  /*29f90*/  IABS R0, R4 ;  /* 0x0000000400007213 */ /* 0x000fe40000000000 */
[----:B------:R-:W0:Y:S03]  /*29fa0*/  I2F.RP R9, R6 ;  /* 0x0000000600097306 */ /* 0x000e260000209400 */
[----:B------:R-:W-:-:S05]  /*29fb0*/  IMAD.MOV R0, RZ, RZ, -R0 ;  /* 0x000000ffff007224 */ /* 0x000fca00078e0a00 */
[----:B0-----:R-:W0:Y:S02]  /*29fc0*/  MUFU.RCP R9, R9 ;  /* 0x0000000900097308 */ /* 0x001e240000001000 */
[----:B0-----:R-:W-:-:S06]  /*29fd0*/  VIADD R10, R9, 0xffffffe ;  /* 0x0ffffffe090a7836 */ /* 0x001fcc0000000000 */
[----:B------:R-:W0:Y:S02]  /*29fe0*/  F2I.FTZ.U32.TRUNC.NTZ R3, R10 ;  /* 0x0000000a00037305 */ /* 0x000e24000021f000 */
[----:B0-----:R-:W-:-:S04]  /*29ff0*/  IMAD.MOV R7, RZ, RZ, -R3 ;  /* 0x000000ffff077224 */ /* 0x001fc800078e0a03 */
[----:B------:R-:W-:-:S04]  /*2a000*/  IMAD R7, R7, R6, RZ ;  /* 0x0000000607077224 */ /* 0x000fc800078e02ff */
[----:B------:R-:W-:Y:S01]  /*2a010*/  IMAD.HI.U32 R2, R3, R7, R2 ;  /* 0x0000000703027227 */ /* 0x000fe200078e0002 */
[----:B------:R-:W-:-:S05]  /*2a020*/  IABS R3, R5 ;  /* 0x0000000500037213 */ /* 0x000fca0000000000 */
[----:B------:R-:W-:-:S04]  /*2a030*/  IMAD.HI.U32 R2, R2, R3, RZ ;  /* 0x0000000302027227 */ /* 0x000fc800078e00ff */
[----:B------:R-:W-:Y:S01]  /*2a040*/  IMAD R3, R2, R0, R3 ;  /* 0x0000000002037224 */ /* 0x000fe200078e0203 */
[----:B------:R-:W-:Y:S02]  /*2a050*/  LOP3.LUT R0, R5, R4, RZ, 0x3c, !PT ;  /* 0x0000000405007212 */ /* 0x000fe400078e3cff */
[----:B------:R-:W-:Y:S02]  /*2a060*/  IADD3 R5, R8, 0x1000000, R5 ;  /* 0x0100000008057810 */ /* 0x000fe40007ffe005 */
[----:B------:R-:W-:Y:S02]  /*2a070*/  ISETP.GT.U32.AND P1, PT, R6, R3, PT ;  /* 0x000000030600720c */ /* 0x000fe40003f24070 */
[----:B------:R-:W-:-:S11]  /*2a080*/  ISETP.GE.AND P2, PT, R0, RZ, PT ;  /* 0x000000ff0000720c */ /* 0x000fd60003f46270 */
        /* <DEDUP_REMOVED lines=8> */
[----:B------:R-:W-:-:S07]  /*2a110*/  IMAD R26, R2, R4, R5 ;  /* 0x00000004021a7224 */ /* 0x000fce00078e0205 */
.L_x_1965:
[----:B------:R-:W-:-:S05]  /*2a120*/  LOP3.LUT R2, RZ, R2, RZ, 0x33, !PT ;  /* 0x00000002ff027212 */ /* 0x000fca00078e33ff */
[----:B------:R-:W-:Y:S01]  /*2a130*/  IMAD.IADD R25, R25, 0x1, R2 ;  /* 0x0000000119197824 */ /* 0x000fe200078e0202 */
[----:B------:R-:W-:Y:S06]  /*2a140*/  BRA `(.L_x_1966) ;  /* 0x00000000001c7947 */ /* 0x000fec0003800000 */
.L_x_1958:
[----:B------:R-:W-:Y:S01]  /*2a150*/  UMOV UR4, URZ ;  /* 0x0000003f00047c82 */ /* 0x000fe20008000000 */
[----:B------:R-:W-:Y:S01]  /*2a160*/  UMOV UR5, URZ ;  /* 0x0000003f00057c82 */ /* 0x000fe20008000000 */
[----:B------:R-:W-:Y:S01]  /*2a170*/  ULDC UR6, c[0x0][0xc3c] ;  /* 0x00030f0000067ab9 */ /* 0x000fe20000000800 */
[----:B------:R-:W-:Y:S02]  /*2a180*/  IMAD.MOV.U32 R24, RZ, RZ, R0 ;  /* 0x000000ffff187224 */ /* 0x000fe400078e0000 */
[----:B------:R-:W-:Y:S02]  /*2a190*/  IMAD.U32 R25, RZ, RZ, UR4 ;  /* 0x00000004ff197e24 */ /* 0x000fe4000f8e00ff */
[----:B------:R-:W-:Y:S02]  /*2a1a0*/  IMAD.U32 R26, RZ, RZ, UR5 ;  /* 0x00000005ff1a7e24 */ /* 0x000fe4000f8e00ff */
[----:B------:R-:W-:-:S07]  /*2a1b0*/  IMAD.U32 R27, RZ, RZ, UR6 ;  /* 0x00000006ff1b7e24 */ /* 0x000fce000f8e00ff */
.L_x_1966:
[----:B------:R1:W2:Y:S01]  /*2a1c0*/  LDL R2, [R1+0x4] ;  /* 0x0000040001027983 */ /* 0x0002a20000100800 */
[----:B------:R-:W3:Y:S01]  /*2a1d0*/  S2R R0, SR_TID.X ;  /* 0x0000000000007919 */ /* 0x000ee20000002100 */
[----:B------:R-:W-:Y:S05]  /*2a1e0*/  WARPSYNC.ALL ;  /* 0x0000000000007948 */ /* 0x000fea0003800000 */
[----:B---3--:R-:W-:Y:S01]  /*2a1f0*/  LOP3.LUT R0, R0, 0x1f, RZ, 0xc0, !PT ;  /* 0x0000001f00007812 */ /* 0x008fe200078ec0ff */
[----:B------:R-:W-:Y:S03]  /*2a200*/  BAR.SYNC.DEFER_BLOCKING 0x4, 0x180 ;  /* 0x0106000000007b1d */ /* 0x000fe60000010000 */
[----:B------:R-:W-:-:S13]  /*2a210*/  ISETP.NE.AND P0, PT, R0, RZ, PT ;  /* 0x000000ff0000720c */ /* 0x000fda0003f05270 */
[----:B------:R-:W-:Y:S01]  /*2a220*/  @!P0 MOV R0, 0x400 ;  /* 0x0000040000008802 */ /* 0x000fe20000000f00 */
[----:B--2---:R-:W2:Y:S03]  /*2a230*/  @!P0 S2R R2, SR_CgaCtaId ;  /* 0x0000000000028919 */ /* 0x004ea60000008800 */
[----:B--2---:R-:W-:Y:S01]  /*2a240*/  @!P0 LEA R16, R2, R0, 0x18 ;  /* 0x0000000002108211 */ /* 0x004fe200078ec0ff */
[----:B------:R1:W-:Y:S04]  /*2a250*/  @!P0 STL [R1+0x4], R2 ;  /* 0x0000040201008387 */ /* 0x0003e80000100800 */
[----:B------:R1:W-:Y:S01]  /*2a260*/  @!P0 STS.128 [R16+0x228d0], R24 ;  /* 0x0228d01810008388 */ /* 0x0003e20000000c00 */
[----:B------:R-:W-:Y:S06]  /*2a270*/  BAR.ARV 0x5, 0x180 ;  /* 0x0146000000007b1d */ /* 0x000fec0000002000 */
.L_x_1955:
[----:B------:R-:W-:Y:S02]  /*2a280*/  ULDC UR4, c[0x0][0xc3c] ;  /* 0x00030f0000047ab9 */ /* 0x000fe40000000800 */
[----:B---3--:R-:W-:-:S13]  /*2a290*/  ISETP.GE.AND P0, PT, R27, UR4, PT ;  /* 0x000000041b007c0c */ /* 0x008fda000bf06270 */
[----:B------:R-:W-:Y:S05]  /*2a2a0*/  @!P0 BRA `(.L_x_1967) ;  /* 0xffffff9000708947 */ /* 0x000fea000383ffff */
[----:B------:R-:W-:Y:S05]  /*2a2b0*/  BSYNC B7 ;  /* 0x0000000000077941 */ /* 0x000fea0003800000 */
.L_x_1833:
[----:B--2---:R-:W2:Y:S01]  /*2a2c0*/  LDL.LU R0, [R1+0x30] ;  /* 0x0000300001007983 */ /* 0x004ea20000300800 */
[----:B------:R-:W-:Y:S01]  /*2a2d0*/  BSSY B0, `(.L_x_1968) ;  /* 0x000000b000007945 */ /* 0x000fe20003800000 */
[----:B------:R-:W3:Y:S01]  /*2a2e0*/  S2R R5, SR_CgaCtaId ;  /* 0x0000000000057919 */ /* 0x000ee20000008800 */
[----:B--2---:R-:W-:-:S05]  /*2a2f0*/  VIADD R0, R0, 0x1 ;  /* 0x0000000100007836 */ /* 0x004fca0000000000 */
[----:B01----:R-:W-:-:S04]  /*2a300*/  LEA.HI R2, R0, R0, RZ, 0x1 ;  /* 0x0000000000027211 */ /* 0x003fc800078f08ff */
[----:B------:R-:W-:Y:S02]  /*2a310*/  LOP3.LUT R3, R2, 0xfffffffe, RZ, 0xc0, !PT ;  /* 0xfffffffe02037812 */ /* 0x000fe400078ec0ff */
[----:B------:R-:W-:-:S03]  /*2a320*/  MOV R2, 0x400 ;  /* 0x0000040000027802 */ /* 0x000fc60000000f00 */
[----:B------:R-:W-:Y:S01]  /*2a330*/  IMAD.IADD R0, R0, 0x1, -R3 ;  /* 0x0000000100007824 */ /* 0x000fe200078e0a03 */
[----:B---3--:R-:W-:-:S04]  /*2a340*/  LEA R4, R5, R2, 0x18 ;  /* 0x0000000205047211 */ /* 0x008fc800078ec0ff */
[----:B------:R-:W-:-:S04]  /*2a350*/  SHF.L.U32 R0, R0, 0x1f, RZ ;  /* 0x0000001f00007819 */ /* 0x000fc800000006ff */
[----:B------:R-:W0:Y:S02]  /*2a360*/  SYNCS.PHASECHK.TRANS64.TRYWAIT P0, [R4+URZ+0x22820], R0 ;  /* 0x02282000040075a7 */ /* 0x000e24000800017f */
[----:B0-----:R-:W-:Y:S05]  /*2a370*/  @!P0 BRA `(.L_x_1969) ;  /* 0x0000006000c08947 */ /* 0x001fea0003800000 */
.L_x_2214:
[----:B------:R-:W-:Y:S05]  /*2a380*/  BSYNC B0 ;  /* 0x0000000000007941 */ /* 0x000fea0003800000 */
.L_x_1968:
[----:B------:R-:W-:-:S03]  /*2a390*/  UMOV UR4, 0xffffffff ;  /* 0xffffffff00047882 */ /* 0x000fc60000000000 */
[----:B------:R-:W-:Y:S05]  /*2a3a0*/  BRA.DIV UR4, `(.L_x_1970) ;  /* 0x0000006204c87947 */ /* 0x000fea000b800000 */
[----:B0-----:R-:W0:Y:S02]  /*2a3b0*/  S2R R0, SR_TID.X ;  /* 0x0000000000007919 */ /* 0x001e240000002100 */
[----:B0-----:R-:W-:-:S04]  /*2a3c0*/  SHF.R.U32.HI R0, RZ, 0x5, R0 ;  /* 0x00000005ff007819 */ /* 0x001fc80000011600 */
[----:B------:R-:W-:-:S05]  /*2a3d0*/  LOP3.LUT R0, R0, 0x3, RZ, 0xc0, !PT ;  /* 0x0000000300007812 */ /* 0x000fca00078ec0ff */
[----:B------:R0:W1:Y:S02]  /*2a3e0*/  SHFL.IDX PT, R14, R0, RZ, 0x1f ;  /* 0x00001fff000e7589 */ /* 0x00006400000e0000 */
.L_x_2217:
[----:B-1----:R-:W-:-:S13]  /*2a3f0*/  ISETP.NE.AND P0, PT, R14, RZ, PT ;  /* 0x000000ff0e00720c */ /* 0x002fda0003f05270 */
[----:B------:R-:W-:Y:S05]  /*2a400*/  @P0 BRA `(.L_x_1581) ;  /* 0x0000000000a80947 */ /* 0x000fea0003800000 */
[----:B------:R-:W-:-:S03]  /*2a410*/  UMOV UR4, 0xffffffff ;  /* 0xffffffff00047882 */ /* 0x000fc60000000000 */
[----:B------:R-:W-:Y:S05]  /*2a420*/  BRA.DIV UR4, `(.L_x_1971) ;  /* 0x0000006204dc7947 */ /* 0x000fea000b800000 */
[----:B------:R-:W-:-:S13]  /*2a430*/  ELECT P6, URZ, PT ;  /* 0x00000000003f782f */ /* 0x000fda00038c0000 */
.L_x_2220:
[----:B------:R-:W-:Y:S05]  /*2a440*/  @!P6 BRA `(.L_x_1581) ;  /* 0x000000000098e947 */ /* 0x000fea0003800000 */
[----:B------:R-:W-:-:S06]  /*2a450*/  ULOP3.LUT UR4, UR36, 0x2, URZ, 0xfc, !UPT ;  /* 0x0000000224047892 */ /* 0x000fcc000f8efc3f */
[----:B0-----:R-:W-:-:S05]  /*2a460*/  IMAD.U32 R0, RZ, RZ, UR4 ;  /* 0x00000004ff007e24 */ /* 0x001fca000f8e00ff */
[----:B------:R-:W-:-:S13]  /*2a470*/  ISETP.NE.AND P0, PT, R0, 0x3, PT ;  /* 0x000000030000780c */ /* 0x000fda0003f05270 */
[----:B------:R-:W-:Y:S05]  /*2a480*/  @!P0 BRA `(.L_x_1972) ;  /* 0x0000000000048947 */ /* 0x000fea0003800000 */
[----:B------:R-:W-:Y:S01]  /*2a490*/  BPT.TRAP 0x1 ;  /* 0x000000040000795c */ /* 0x000fe20000300000 */
.L_x_1972:
[C---:B------:R-:W-:Y:S01]  /*2a4a0*/  IMAD R5, R19.reuse, 0x8, R4 ;  /* 0x0000000813057824 */ /* 0x040fe200078e0204 */
[----:B------:R-:W-:Y:S01]  /*2a4b0*/  SHF.L.U32 R0, R28, 0x1f, RZ ;  /* 0x0000001f1c007819 */ /* 0x000fe200000006ff */
[----:B------:R-:W-:-:S03]  /*2a4c0*/  VIADD R19, R19, 0x1 ;  /* 0x0000000113137836 */ /* 0x000fc60000000000 */
[----:B------:R-:W0:Y:S02]  /*2a4d0*/  SYNCS.PHASECHK.TRANS64.TRYWAIT P1, [R5+URZ+0x22840], R0 ;  /* 0x02284000050075a7 */ /* 0x000e24000802017f */
[----:B------:R-:W-:-:S04]  /*2a4e0*/  ISETP.NE.AND P2, PT, R19, 0x2, PT ;  /* 0x000000021300780c */ /* 0x000fc80003f45270 */
[----:B------:R-:W-:Y:S01]  /*2a4f0*/  SEL R3, RZ, 0x1, P2 ;  /* 0x00000001ff037807 */ /* 0x000fe20001000000 */
[----:B0-----:R-:W-:Y:S08]  /*2a500*/  @!P1 BRA `(.L_x_1973) ;  /* 0x0000006000c49947 */ /* 0x001ff00003800000 */
.L_x_2221:
[----:B------:R-:W-:Y:S02]  /*2a510*/  SEL R19, R19, RZ, P2 ;  /* 0x000000ff13137207 */ /* 0x000fe40001000000 */
[----:B------:R-:W-:Y:S01]  /*2a520*/  LOP3.LUT R2, R28, R3, RZ, 0x3c, !PT ;  /* 0x000000031c027212 */ /* 0x000fe200078e3cff */
[----:B------:R-:W-:Y:S06]  /*2a530*/  @!P0 BRA `(.L_x_1974) ;  /* 0x0000000000048947 */ /* 0x000fec0003800000 */
[----:B------:R-:W-:Y:S01]  /*2a540*/  BPT.TRAP 0x1 ;  /* 0x000000040000795c */ /* 0x000fe20000300000 */
.L_x_1974:
[----:B------:R-:W-:Y:S01]  /*2a550*/  IMAD R19, R19, 0x8, R4 ;  /* 0x0000000813137824 */ /* 0x000fe200078e0204 */
[----:B------:R-:W-:-:S04]  /*2a560*/  SHF.L.U32 R2, R2, 0x1f, RZ ;  /* 0x0000001f02027819 */ /* 0x000fc800000006ff */
[----:B------:R-:W1:Y:S02]  /*2a570*/  SYNCS.PHASECHK.TRANS64.TRYWAIT P1, [R19+URZ+0x22840], R2 ;  /* 0x02284002130075a7 */ /* 0x000e64000802017f */
[----:B-1----:R-:W-:Y:S05]  /*2a580*/  @!P1 BRA `(.L_x_1975) ;  /* 0x0000006000b89947 */ /* 0x002fea0003800000 */
.L_x_2222:
[----:B------:R-:W-:Y:S05]  /*2a590*/  @!P0 BRA `(.L_x_1976) ;  /* 0x0000000000048947 */ /* 0x000fea0003800000 */
[----:B------:R-:W-:Y:S01]  /*2a5a0*/  BPT.TRAP 0x1 ;  /* 0x000000040000795c */ /* 0x000fe20000300000 */
.L_x_1976:
[----:B------:R-:W2:Y:S02]  /*2a5b0*/  SYNCS.PHASECHK.TRANS64.TRYWAIT P1, [R5+URZ+0x22860], R0 ;  /* 0x02286000050075a7 */ /* 0x000ea4000802017f */
[----:B--2---:R-:W-:Y:S05]  /*2a5c0*/  @!P1 BRA `(.L_x_1977) ;  /* 0x0000006000bc9947 */ /* 0x004fea0003800000 */
.L_x_2223:
[----:B------:R-:W-:Y:S05]  /*2a5d0*/  @!P0 BRA `(.L_x_1978) ;  /* 0x0000000000048947 */ /* 0x000fea0003800000 */
[----:B------:R-:W-:Y:S01]  /*2a5e0*/  BPT.TRAP 0x1 ;  /* 0x000000040000795c */ /* 0x000fe20000300000 */
.L_x_1978:
[----:B------:R-:W3:Y:S02]  /*2a5f0*/  SYNCS.PHASECHK.TRANS64.TRYWAIT P1, [R19+URZ+0x22860], R2 ;  /* 0x02286002130075a7 */ /* 0x000ee4000802017f */
[----:B---3--:R-:W-:Y:S05]  /*2a600*/  @!P1 BRA `(.L_x_1979) ;  /* 0x0000006000c09947 */ /* 0x008fea0003800000 */
.L_x_2224:
[----:B------:R-:W-:Y:S05]  /*2a610*/  @!P0 BRA `(.L_x_1980) ;  /* 0x0000000000048947 */ /* 0x000fea0003800000 */
[----:B------:R-:W-:Y:S01]  /*2a620*/  BPT.TRAP 0x1 ;  /* 0x000000040000795c */ /* 0x000fe20000300000 */
.L_x_1980:
[----:B------:R-:W4:Y:S02]  /*2a630*/  SYNCS.PHASECHK.TRANS64.TRYWAIT P1, [R5+URZ+0x22880], R0 ;  /* 0x02288000050075a7 */ /* 0x000f24000802017f */
[----:B----4-:R-:W-:Y:S05]  /*2a640*/  @!P1 BRA `(.L_x_1981) ;  /* 0x0000006000c49947 */ /* 0x010fea0003800000 */
.L_x_2225:
[----:B------:R-:W-:Y:S05]  /*2a650*/  @!P0 BRA `(.L_x_1982) ;  /* 0x0000000000048947 */ /* 0x000fea0003800000 */
[----:B------:R-:W-:Y:S01]  /*2a660*/  BPT.TRAP 0x1 ;  /* 0x000000040000795c */ /* 0x000fe20000300000 */
.L_x_1982:
[----:B------:R0:W0:Y:S02]  /*2a670*/  SYNCS.PHASECHK.TRANS64.TRYWAIT P0, [R19+URZ+0x22880], R2 ;  /* 0x02288002130075a7 */ /* 0x000024000800017f */
[----:B0-----:R-:W-:Y:S05]  /*2a680*/  @!P0 NANOSLEEP.SYNCS 0x989680 ;  /* 0x009896800000895d */ /* 0x001fea0003900000 */
[----:B------:R-:W0:Y:S02]  /*2a690*/  @!P0 SYNCS.PHASECHK.TRANS64 P0, [R19+URZ+0x22880], R2 ;  /* 0x02288002130085a7 */ /* 0x000e24000800007f */
[----:B0-----:R-:W-:Y:S05]  /*2a6a0*/  @!P0 BRA `(.L_x_1982) ;  /* 0xfffffffc00f08947 */ /* 0x001fea000383ffff */
.L_x_1581:
[----:B------:R-:W-:Y:S05]  /*2a6b0*/  BSYNC B8 ;  /* 0x0000000000087941 */ /* 0x000fea0003800000 */
.L_x_1578:
[----:B------:R-:W-:Y:S05]  /*2a6c0*/  EXIT ;  /* 0x000000000000794d */ /* 0x000fea0003800000 */
.L_x_1607:
[----:B-1----:R1:W2:Y:S02]  /*2a6d0*/  SYNCS.PHASECHK.TRANS64.TRYWAIT P4, [R83+URZ+0x22890], R94 ;  /* 0x0228905e530075a7 */ /* 0x0022a4000808017f */
[----:B--2---:R-:W-:Y:S05]  /*2a6e0*/  @!P4 NANOSLEEP.SYNCS 0x989680 ;  /* 0x009896800000c95d */ /* 0x004fea0003900000 */
[----:B------:R-:W2:Y:S02]  /*2a6f0*/  @!P4 SYNCS.PHASECHK.TRANS64 P4, [R83+URZ+0x22890], R94 ;  /* 0x0228905e5300c5a7 */ /* 0x000ea4000808007f */
[----:B--2---:R-:W-:Y:S05]  /*2a700*/  @!P4 BRA `(.L_x_1607) ;  /* 0xfffffffc00f0c947 */ /* 0x004fea000383ffff */
[----:B------:R-:W-:Y:S05]  /*2a710*/  BRA `(.L_x_1983) ;  /* 0xfffffd8c00b87947 */ /* 0x000fea000383ffff */
.L_x_1608:
[----:B------:R-:W-:Y:S01]  /*2a720*/  BSSY B1, `(.L_x_1984) ;  /* 0x0000008000017945 */ /* 0x000fe20003800000 */
[----:B0-----:R-:W-:Y:S02]  /*2a730*/  IMAD.MOV.U32 R13, RZ, RZ, R14 ;  /* 0x000000ffff0d7224 */ /* 0x001fe400078e000e */
[----:B------:R-:W-:Y:S02]  /*2a740*/  IMAD.MOV.U32 R12, RZ, RZ, RZ ;  /* 0x000000ffff0c7224 */ /* 0x000fe400078e00ff */
[----:B------:R-:W-:Y:S02]  /*2a750*/  IMAD.MOV.U32 R11, RZ, RZ, 0x1e1f ;  /* 0x00001e1fff0b7424 */ /* 0x000fe400078e00ff */
[----:B------:R-:W-:-:S07]  /*2a760*/  IMAD.MOV.U32 R15, RZ, RZ, -0x1 ;  /* 0xffffffffff0f7424 */ /* 0x000fce00078e00ff */
[----:B-1----:R-:W-:Y:S05]  /*2a770*/  WARPSYNC.COLLECTIVE R15, `(.L_x_1985) ;  /* 0x000000000f087348 */ /* 0x002fea0003c00000 */
[----:B------:R0:W2:Y:S02]  /*2a780*/  SHFL.IDX P6, R14, R13, R12, R11 ;  /* 0x0000000c0d0e7389 */ /* 0x0000a400000c000b */
[----:B012---:R-:W-:Y:S01]  /*2a790*/  ENDCOLLECTIVE ;  /* 0x000000000000791b */ /* 0x007fe20003800000 */
.L_x_1985:
[----:B------:R-:W-:Y:S05]  /*2a7a0*/  BSYNC B1 ;  /* 0x0000000000017941 */ /* 0x000fea0003800000 */
.L_x_1984:
[----:B------:R-:W-:Y:S02]  /*2a7b0*/  IMAD.MOV.U32 R13, RZ, RZ, R98 ;  /* 0x000000ffff0d7224 */ /* 0x000fe400078e0062 */
[----:B------:R-:W-:Y:S02]  /*2a7c0*/  IMAD.MOV.U32 R12, RZ, RZ, RZ ;  /* 0x000000ffff0c7224 */ /* 0x000fe400078e00ff */
[----:B------:R-:W-:Y:S02]  /*2a7d0*/  IMAD.MOV.U32 R11, RZ, RZ, 0x1e1f ;  /* 0x00001e1fff0b7424 */ /* 0x000fe400078e00ff */
[----:B------:R-:W-:Y:S02]  /*2a7e0*/  IMAD.MOV.U32 R15, RZ, RZ, -0x1 ;  /* 0xffffffffff0f7424 */ /* 0x000fe400078e00ff */
[----:B------:R-:W-:-:S07]  /*2a7f0*/  IMAD.MOV.U32 R99, RZ, RZ, R14 ;  /* 0x000000ffff637224 */ /* 0x000fce00078e000e */
[----:B------:R-:W-:Y:S05]  /*2a800*/  WARPSYNC.COLLECTIVE R15, `(.L_x_1986) ;  /* 0x000000000f087348 */ /* 0x000fea0003c00000 */
[----:B------:R0:W1:Y:S02]  /*2a810*/  SHFL.IDX P6, R14, R13, R12, R11 ;  /* 0x0000000c0d0e7389 */ /* 0x00006400000c000b */
[----:B01----:R-:W-:Y:S01]  /*2a820*/  ENDCOLLECTIVE ;  /* 0x000000000000791b */ /* 0x003fe20003800000 */
.L_x_1986:
[----:B------:R-:W-:Y:S01]  /*2a830*/  IMAD.MOV.U32 R98, RZ, RZ, R14 ;  /* 0x000000ffff627224 */ /* 0x000fe200078e000e */
[----:B------:R-:W-:Y:S06]  /*2a840*/  BRA `(.L_x_1987) ;  /* 0xfffffd8c00807947 */ /* 0x000fec000383ffff */
.L_x_1636:
[----:B-1----:R1:W2:Y:S02]  /*2a850*/  SYNCS.PHASECHK.TRANS64.TRYWAIT P4, [R83+URZ+0x22890], R94 ;  /* 0x0228905e530075a7 */ /* 0x0022a4000808017f */
[----:B--2---:R-:W-:Y:S05]  /*2a860*/  @!P4 NANOSLEEP.SYNCS 0x989680 ;  /* 0x009896800000c95d */ /* 0x004fea0003900000 */
[----:B------:R-:W2:Y:S02]  /*2a870*/  @!P4 SYNCS.PHASECHK.TRANS64 P4, [R83+URZ+0x22890], R94 ;  /* 0x0228905e5300c5a7 */ /* 0x000ea4000808007f */
[----:B--2---:R-:W-:Y:S05]  /*2a880*/  @!P4 BRA `(.L_x_1636) ;  /* 0xfffffffc00f0c947 */ /* 0x004fea000383ffff */
[----:B------:R-:W-:Y:S05]  /*2a890*/  BRA `(.L_x_1988) ;  /* 0xfffffdbc00407947 */ /* 0x000fea000383ffff */
.L_x_1637:
        /* <DEDUP_REMOVED lines=8> */
.L_x_1990:
[----:B------:R-:W-:Y:S05]  /*2a920*/  BSYNC B1 ;  /* 0x0000000000017941 */ /* 0x000fea0003800000 */
.L_x_1989:
        /* <DEDUP_REMOVED lines=8> */
.L_x_1991:
[----:B------:R-:W-:Y:S01]  /*2a9b0*/  IMAD.MOV.U32 R101, RZ, RZ, R14 ;  /* 0x000000ffff657224 */ /* 0x000fe200078e000e */
[----:B------:R-:W-:Y:S06]  /*2a9c0*/  BRA `(.L_x_1992) ;  /* 0xfffffdbc00087947 */ /* 0x000fec000383ffff */
.L_x_1650:
[----:B0-----:R0:W1:Y:S02]  /*2a9d0*/  SYNCS.PHASECHK.TRANS64.TRYWAIT P2, [R83+URZ+0x22890], R94 ;  /* 0x0228905e530075a7 */ /* 0x001064000804017f */
[----:B-1----:R-:W-:Y:S05]  /*2a9e0*/  @!P2 NANOSLEEP.SYNCS 0x989680 ;  /* 0x009896800000a95d */ /* 0x002fea0003900000 */
[----:B------:R-:W1:Y:S02]  /*2a9f0*/  @!P2 SYNCS.PHASECHK.TRANS64 P2, [R83+URZ+0x22890], R94 ;  /* 0x0228905e5300a5a7 */ /* 0x000e64000804007f */
[----:B-1----:R-:W-:Y:S05]  /*2aa00*/  @!P2 BRA `(.L_x_1650) ;  /* 0xfffffffc00f0a947 */ /* 0x002fea000383ffff */
[----:B------:R-:W-:Y:S05]  /*2aa10*/  BRA `(.L_x_1993) ;  /* 0xfffffde8009c7947 */ /* 0x000fea000383ffff */
.L_x_1651:
[----:B------:R-:W-:Y:S01]  /*2aa20*/  BSSY B1, `(.L_x_1994) ;  /* 0x0000007000017945 */ /* 0x000fe20003800000 */
[----:B------:R-:W-:Y:S02]  /*2aa30*/  IMAD.MOV.U32 R12, RZ, RZ, RZ ;  /* 0x000000ffff0c7224 */ /* 0x000fe400078e00ff */
[----:B------:R-:W-:Y:S02]  /*2aa40*/  IMAD.MOV.U32 R11, RZ, RZ, 0x1e1f ;  /* 0x00001e1fff0b7424 */ /* 0x000fe400078e00ff */
[----:B------:R-:W-:-:S07]  /*2aa50*/  IMAD.MOV.U32 R15, RZ, RZ, -0x1 ;  /* 0xffffffffff0f7424 */ /* 0x000fce00078e00ff */
[----:B0-----:R-:W-:Y:S05]  /*2aa60*/  WARPSYNC.COLLECTIVE R15, `(.L_x_1995) ;  /* 0x000000000f087348 */ /* 0x001fea0003c00000 */
[----:B------:R1:W2:Y:S02]  /*2aa70*/  SHFL.IDX P6, R14, R13, R12, R11 ;  /* 0x0000000c0d0e7389 */ /* 0x0002a400000c000b */
[----:B012---:R-:W-:Y:S01]  /*2aa80*/  ENDCOLLECTIVE ;  /* 0x000000000000791b */ /* 0x007fe20003800000 */
.L_x_1995:
[----:B------:R-:W-:Y:S05]  /*2aa90*/  BSYNC B1 ;  /* 0x0000000000017941 */ /* 0x000fea0003800000 */
.L_x_1994:
        /* <DEDUP_REMOVED lines=8> */
.L_x_1996:
[----:B------:R-:W-:Y:S05]  /*2ab20*/  BRA `(.L_x_1997) ;  /* 0xfffffde800bc7947 */ /* 0x000fea000383ffff */
.L_x_1655:
[----:B0-----:R0:W2:Y:S02]  /*2ab30*/  SYNCS.PHASECHK.TRANS64.TRYWAIT P1, [R83+URZ+0x228b0], R94 ;  /* 0x0228b05e530075a7 */ /* 0x0010a4000802017f */
[----:B--2---:R-:W-:Y:S05]  /*2ab40*/  @!P1 NANOSLEEP.SYNCS 0x989680 ;  /* 0x009896800000995d */ /* 0x004fea0003900000 */
[----:B------:R-:W2:Y:S02]  /*2ab50*/  @!P1 SYNCS.PHASECHK.TRANS64 P1, [R83+URZ+0x228b0], R94 ;  /* 0x0228b05e530095a7 */ /* 0x000ea4000802007f */
[----:B--2---:R-:W-:Y:S05]  /*2ab60*/  @!P1 BRA `(.L_x_1655) ;  /* 0xfffffffc00f09947 */ /* 0x004fea000383ffff */
[----:B------:R-:W-:Y:S05]  /*2ab70*/  BRA `(.L_x_1998) ;  /* 0xfffffdec00847947 */ /* 0x000fea000383ffff */
.L_x_1675:
[----:B------:R-:W0:Y:S01]  /*2ab80*/  S2R R3, SR_TID.X ;  /* 0x0000000000037919 */ /* 0x000e220000002100 */
[----:B------:R-:W-:Y:S01]  /*2ab90*/  BSSY B0, `(.L_x_1999) ;  /* 0x000000c000007945 */ /* 0x000fe20003800000 */
[----:B------:R-:W-:Y:S02]  /*2aba0*/  IMAD.MOV.U32 R12, RZ, RZ, RZ ;  /* 0x000000ffff0c7224 */ /* 0x000fe400078e00ff */
[----:B------:R-:W-:Y:S02]  /*2abb0*/  IMAD.MOV.U32 R11, RZ, RZ, 0x1f ;  /* 0x0000001fff0b7424 */ /* 0x000fe400078e00ff */
        /* <DEDUP_REMOVED lines=9> */
.L_x_2000:
[----:B------:R-:W-:Y:S05]  /*2ac50*/  BSYNC B0 ;  /* 0x0000000000007941 */ /* 0x000fea0003800000 */
.L_x_1999:
[----:B------:R-:W-:Y:S01]  /*2ac60*/  IMAD.MOV.U32 R184, RZ, RZ, R14 ;  /* 0x000000ffffb87224 */ /* 0x000fe200078e000e */
[----:B------:R-:W-:Y:S06]  /*2ac70*/  BRA `(.L_x_2001) ;  /* 0xfffffdfc00d87947 */ /* 0x000fec000383ffff */
.L_x_1685:
[----:B------:R-:W-:Y:S01]  /*2ac80*/  BSSY B1, `(.L_x_2002) ;  /* 0x0000007000017945 */ /* 0x000fe20003800000 */
[----:B------:R-:W-:Y:S02]  /*2ac90*/  IMAD.MOV.U32 R12, RZ, RZ, RZ ;  /* 0x000000ffff0c7224 */ /* 0x000fe400078e00ff */
[----:B------:R-:W-:Y:S02]  /*2aca0*/  IMAD.MOV.U32 R11, RZ, RZ, 0x1e1f ;  /* 0x00001e1fff0b7424 */ /* 0x000fe400078e00ff */
[----:B------:R-:W-:-:S07]  /*2acb0*/  IMAD.MOV.U32 R15, RZ, RZ, -0x1 ;  /* 0xffffffffff0f7424 */ /* 0x000fce00078e00ff */
[----:B------:R-:W-:Y:S05]  /*2acc0*/  WARPSYNC.COLLECTIVE R15, `(.L_x_2003) ;  /* 0x000000000f087348 */ /* 0x000fea0003c00000 */
[----:B------:R0:W1:Y:S02]  /*2acd0*/  SHFL.IDX P6, R14, R13, R12, R11 ;  /* 0x0000000c0d0e7389 */ /* 0x00006400000c000b */
[----:B01----:R-:W-:Y:S01]  /*2ace0*/  ENDCOLLECTIVE ;  /* 0x000000000000791b */ /* 0x003fe20003800000 */
.L_x_2003:
[----:B------:R-:W-:Y:S05]  /*2acf0*/  BSYNC B1 ;  /* 0x0000000000017941 */ /* 0x000fea0003800000 */
.L_x_2002:
        /* <DEDUP_REMOVED lines=8> */
.L_x_2004:
[----:B------:R-:W-:Y:S02]  /*2ad80*/  IMAD.MOV.U32 R13, RZ, RZ, R3 ;  /* 0x000000ffff0d7224 */ /* 0x000fe400078e0003 */
[----:B------:R-:W-:-:S07]  /*2ad90*/  IMAD.MOV.U32 R6, RZ, RZ, R14 ;  /* 0x000000ffff067224 */ /* 0x000fce00078e000e */
[----:B------:R-:W-:Y:S05]  /*2ada0*/  WARPSYNC.COLLECTIVE R15, `(.L_x_2005) ;  /* 0x000000000f087348 */ /* 0x000fea0003c00000 */
[----:B------:R0:W1:Y:S02]  /*2adb0*/  SHFL.IDX P6, R14, R13, R12, R11 ;  /* 0x0000000c0d0e7389 */ /* 0x00006400000c000b */
[----:B01----:R-:W-:Y:S01]  /*2adc0*/  ENDCOLLECTIVE ;  /* 0x000000000000791b */ /* 0x003fe20003800000 */
.L_x_2005:
[----:B------:R-:W-:Y:S02]  /*2add0*/  IMAD.MOV.U32 R13, RZ, RZ, R38 ;  /* 0x000000ffff0d7224 */ /* 0x000fe400078e0026 */
[----:B------:R-:W-:-:S07]  /*2ade0*/  IMAD.MOV.U32 R3, RZ, RZ, R14 ;  /* 0x000000ffff037224 */ /* 0x000fce00078e000e */
[----:B------:R-:W-:Y:S05]  /*2adf0*/  WARPSYNC.COLLECTIVE R15, `(.L_x_2006) ;  /* 0x000000000f087348 */ /* 0x000fea0003c00000 */
[----:B------:R0:W1:Y:S02]  /*2ae00*/  SHFL.IDX P6, R14, R13, R12, R11 ;  /* 0x0000000c0d0e7389 */ /* 0x00006400000c000b */
[----:B01----:R-:W-:Y:S01]  /*2ae10*/  ENDCOLLECTIVE ;  /* 0x000000000000791b */ /* 0x003fe20003800000 */
.L_x_2006:
[----:B------:R-:W-:Y:S01]  /*2ae20*/  IMAD.MOV.U32 R38, RZ, RZ, R14 ;  /* 0x000000ffff267224 */ /* 0x000fe200078e000e */
[----:B------:R-:W-:Y:S06]  /*2ae30*/  BRA `(.L_x_2007) ;  /* 0xfffffe0400247947 */ /* 0x000fec000383ffff */
.L_x_1689:
[----:B0-----:R0:W2:Y:S02]  /*2ae40*/  SYNCS.PHASECHK.TRANS64.TRYWAIT P0, [R16+URZ+0x22800], R5 ;  /* 0x02280005100075a7 */ /* 0x0010a4000800017f */
[----:B--2---:R-:W-:Y:S05]  /*2ae50*/  @!P0 NANOSLEEP.SYNCS 0x989680 ;  /* 0x009896800000895d */ /* 0x004fea0003900000 */
[----:B------:R-:W2:Y:S02]  /*2ae60*/  @!P0 SYNCS.PHASECHK.TRANS64 P0, [R16+URZ+0x22800], R5 ;  /* 0x02280005100085a7 */ /* 0x000ea4000800007f */
[----:B--2---:R-:W-:Y:S05]  /*2ae70*/  @!P0 BRA `(.L_x_1689) ;  /* 0xfffffffc00f08947 */ /* 0x004fea000383ffff */
[----:B------:R-:W-:Y:S05]  /*2ae80*/  BRA `(.L_x_2008) ;  /* 0xfffffe0800707947 */ /* 0x000fea000383ffff */
.L_x_1701:
[----:B------:R-:W-:Y:S01]  /*2ae90*/  BSSY B1, `(.L_x_2009) ;  /* 0x0000007000017945 */ /* 0x000fe20003800000 */
[----:B------:R-:W-:Y:S02]  /*2aea0*/  IMAD.MOV.U32 R12, RZ, RZ, RZ ;  /* 0x000000ffff0c7224 */ /* 0x000fe400078e00ff */
[----:B------:R-:W-:Y:S02]  /*2aeb0*/  IMAD.MOV.U32 R11, RZ, RZ, 0x1e1f ;  /* 0x00001e1fff0b7424 */ /* 0x000fe400078e00ff */
[----:B------:R-:W-:-:S07]  /*2aec0*/  IMAD.MOV.U32 R15, RZ, RZ, -0x1 ;  /* 0xffffffffff0f7424 */ /* 0x000fce00078e00ff */
[----:B------:R-:W-:Y:S05]  /*2aed0*/  WARPSYNC.COLLECTIVE R15, `(.L_x_2010) ;  /* 0x000000000f087348 */ /* 0x000fea0003c00000 */
[----:B------:R0:W1:Y:S02]  /*2aee0*/  SHFL.IDX P6, R14, R13, R12, R11 ;  /* 0x0000000c0d0e7389 */ /* 0x00006400000c000b */
[----:B01----:R-:W-:Y:S01]  /*2aef0*/  ENDCOLLECTIVE ;  /* 0x000000000000791b */ /* 0x003fe20003800000 */
.L_x_2010:
[----:B------:R-:W-:Y:S05]  /*2af00*/  BSYNC B1 ;  /* 0x0000000000017941 */ /* 0x000fea0003800000 */
.L_x_2009:
        /* <DEDUP_REMOVED lines=8> */
.L_x_2011:
[----:B------:R-:W-:Y:S02]  /*2af90*/  IMAD.MOV.U32 R13, RZ, RZ, R3 ;  /* 0x000000ffff0d7224 */ /* 0x000fe400078e0003 */
[----:B------:R-:W-:-:S07]  /*2afa0*/  IMAD.MOV.U32 R37, RZ, RZ, R14 ;  /* 0x000000ffff257224 */ /* 0x000fce00078e000e */
[----:B------:R-:W-:Y:S05]  /*2afb0*/  WARPSYNC.COLLECTIVE R15, `(.L_x_2012) ;  /* 0x000000000f087348 */ /* 0x000fea0003c00000 */
[----:B------:R0:W1:Y:S02]  /*2afc0*/  SHFL.IDX P6, R14, R13, R12, R11 ;  /* 0x0000000c0d0e7389 */ /* 0x00006400000c000b */
[----:B01----:R-:W-:Y:S01]  /*2afd0*/  ENDCOLLECTIVE ;  /* 0x000000000000791b */ /* 0x003fe20003800000 */
.L_x_2012:
[----:B------:R-:W-:Y:S02]  /*2afe0*/  IMAD.MOV.U32 R13, RZ, RZ, R39 ;  /* 0x000000ffff0d7224 */ /* 0x000fe400078e0027 */
[----:B------:R-:W-:-:S07]  /*2aff0*/  IMAD.MOV.U32 R3, RZ, RZ, R14 ;  /* 0x000000ffff037224 */ /* 0x000fce00078e000e */
[----:B------:R-:W-:Y:S05]  /*2b000*/  WARPSYNC.COLLECTIVE R15, `(.L_x_2013) ;  /* 0x000000000f087348 */ /* 0x000fea0003c00000 */
[----:B------:R0:W1:Y:S02]  /*2b010*/  SHFL.IDX P6, R14, R13, R12, R11 ;  /* 0x0000000c0d0e7389 */ /* 0x00006400000c000b */
[----:B01----:R-:W-:Y:S01]  /*2b020*/  ENDCOLLECTIVE ;  /* 0x000000000000791b */ /* 0x003fe20003800000 */
.L_x_2013:
[----:B------:R-:W-:Y:S01]  /*2b030*/  IMAD.MOV.U32 R39, RZ, RZ, R14 ;  /* 0x000000ffff277224 */ /* 0x000fe200078e000e */
[----:B------:R-:W-:Y:S06]  /*2b040*/  BRA `(.L_x_2014) ;  /* 0xfffffe38002c7947 */ /* 0x000fec000383ffff */
.L_x_1705:
[----:B0-----:R0:W3:Y:S02]  /*2b050*/  SYNCS.PHASECHK.TRANS64.TRYWAIT P0, [R16+URZ+0x22800], R21 ;  /* 0x02280015100075a7 */ /* 0x0010e4000800017f */
[----:B---3--:R-:W-:Y:S05]  /*2b060*/  @!P0 NANOSLEEP.SYNCS 0x989680 ;  /* 0x009896800000895d */ /* 0x008fea0003900000 */
[----:B------:R-:W3:Y:S02]  /*2b070*/  @!P0 SYNCS.PHASECHK.TRANS64 P0, [R16+URZ+0x22800], R21 ;  /* 0x02280015100085a7 */ /* 0x000ee4000800007f */
[----:B---3--:R-:W-:Y:S05]  /*2b080*/  @!P0 BRA `(.L_x_1705) ;  /* 0xfffffffc00f08947 */ /* 0x008fea000383ffff */
[----:B------:R-:W-:Y:S05]  /*2b090*/  BRA `(.L_x_2015) ;  /* 0xfffffe3c00287947 */ /* 0x000fea000383ffff */
.L_x_1713:
[----:B-1----:R1:W3:Y:S02]  /*2b0a0*/  SYNCS.PHASECHK.TRANS64.TRYWAIT P1, [R3+URZ+0x22830], R0 ;  /* 0x02283000030075a7 */ /* 0x0022e4000802017f */
[----:B---3--:R-:W-:Y:S05]  /*2b0b0*/  @!P1 NANOSLEEP.SYNCS 0x989680 ;  /* 0x009896800000995d */ /* 0x008fea0003900000 */
[----:B------:R-:W3:Y:S02]  /*2b0c0*/  @!P1 SYNCS.PHASECHK.TRANS64 P1, [R3+URZ+0x22830], R0 ;  /* 0x02283000030095a7 */ /* 0x000ee4000802007f */
[----:B---3--:R-:W-:Y:S05]  /*2b0d0*/  @!P1 BRA `(.L_x_1713) ;  /* 0xfffffffc00f09947 */ /* 0x008fea000383ffff */
[----:B------:R-:W-:Y:S05]  /*2b0e0*/  BRA `(.L_x_1712) ;  /* 0xfffffe6c00587947 */ /* 0x000fea000383ffff */
.L_x_1732:
[----:B-1----:R1:W2:Y:S02]  /*2b0f0*/  SYNCS.PHASECHK.TRANS64.TRYWAIT P2, [R9+URZ+0x22830], R8 ;  /* 0x02283008090075a7 */ /* 0x0022a4000804017f */
[----:B--2---:R-:W-:Y:S05]  /*2b100*/  @!P2 NANOSLEEP.SYNCS 0x989680 ;  /* 0x009896800000a95d */ /* 0x004fea0003900000 */
[----:B------:R-:W2:Y:S02]  /*2b110*/  @!P2 SYNCS.PHASECHK.TRANS64 P2, [R9+URZ+0x22830], R8 ;  /* 0x022830080900a5a7 */ /* 0x000ea4000804007f */
[----:B--2---:R-:W-:Y:S05]  /*2b120*/  @!P2 BRA `(.L_x_1732) ;  /* 0xfffffffc00f0a947 */ /* 0x004fea000383ffff */
[----:B------:R-:W-:Y:S05]  /*2b130*/  BRA `(.L_x_1731) ;  /* 0xfffffea0005c7947 */ /* 0x000fea000383ffff */
.L_x_1736:
[----:B-1----:R1:W2:Y:S02]  /*2b140*/  SYNCS.PHASECHK.TRANS64.TRYWAIT P1, [R9+URZ+0x22850], R8 ;  /* 0x02285008090075a7 */ /* 0x0022a4000802017f */
[----:B--2---:R-:W-:Y:S05]  /*2b150*/  @!P1 NANOSLEEP.SYNCS 0x989680 ;  /* 0x009896800000995d */ /* 0x004fea0003900000 */
[----:B------:R-:W2:Y:S02]  /*2b160*/  @!P1 SYNCS.PHASECHK.TRANS64 P1, [R9+URZ+0x22850], R8 ;  /* 0x02285008090095a7 */ /* 0x000ea4000802007f */
[----:B--2---:R-:W-:Y:S05]  /*2b170*/  @!P1 BRA `(.L_x_1736) ;  /* 0xfffffffc00f09947 */ /* 0x004fea000383ffff */
[----:B------:R-:W-:Y:S05]  /*2b180*/  BRA `(.L_x_1733) ;  /* 0xfffffea4002c7947 */ /* 0x000fea000383ffff */
.L_x_1757:
[----:B-1----:R1:W2:Y:S02]  /*2b190*/  SYNCS.PHASECHK.TRANS64.TRYWAIT P2, [R3+URZ+0x22830], R8 ;  /* 0x02283008030075a7 */ /* 0x0022a4000804017f */
[----:B--2---:R-:W-:Y:S05]  /*2b1a0*/  @!P2 NANOSLEEP.SYNCS 0x989680 ;  /* 0x009896800000a95d */ /* 0x004fea0003900000 */
[----:B------:R-:W2:Y:S02]  /*2b1b0*/  @!P2 SYNCS.PHASECHK.TRANS64 P2, [R3+URZ+0x22830], R8 ;  /* 0x022830080300a5a7 */ /* 0x000ea4000804007f */
[----:B--2---:R-:W-:Y:S05]  /*2b1c0*/  @!P2 BRA `(.L_x_1757) ;  /* 0xfffffffc00f0a947 */ /* 0x004fea000383ffff */
[----:B------:R-:W-:Y:S05]  /*2b1d0*/  BRA `(.L_x_1756) ;  /* 0xfffffed400147947 */ /* 0x000fea000383ffff */
.L_x_1761:
[----:B-1----:R1:W2:Y:S02]  /*2b1e0*/  SYNCS.PHASECHK.TRANS64.TRYWAIT P1, [R5+URZ+0x22850], R3 ;  /* 0x02285003050075a7 */ /* 0x0022a4000802017f */
[----:B--2---:R-:W-:Y:S05]  /*2b1f0*/  @!P1 NANOSLEEP.SYNCS 0x989680 ;  /* 0x009896800000995d */ /* 0x004fea0003900000 */
[----:B------:R-:W2:Y:S02]  /*2b200*/  @!P1 SYNCS.PHASECHK.TRANS64 P1, [R5+URZ+0x22850], R3 ;  /* 0x02285003050095a7 */ /* 0x000ea4000802007f */
[----:B--2---:R-:W-:Y:S05]  /*2b210*/  @!P1 BRA `(.L_x_1761) ;  /* 0xfffffffc00f09947 */ /* 0x004fea000383ffff */
[----:B------:R-:W-:Y:S05]  /*2b220*/  BRA `(.L_x_1758) ;  /* 0xfffffed400f07947 */ /* 0x000fea000383ffff */
.L_x_1770:
[----:B-1----:R1:W2:Y:S02]  /*2b230*/  SYNCS.PHASECHK.TRANS64.TRYWAIT P2, [R3+URZ+0x22830], R8 ;  /* 0x02283008030075a7 */ /* 0x0022a4000804017f */
[----:B--2---:R-:W-:Y:S05]  /*2b240*/  @!P2 NANOSLEEP.SYNCS 0x989680 ;  /* 0x009896800000a95d */ /* 0x004fea0003900000 */
[----:B------:R-:W2:Y:S02]  /*2b250*/  @!P2 SYNCS.PHASECHK.TRANS64 P2, [R3+URZ+0x22830], R8 ;  /* 0x022830080300a5a7 */ /* 0x000ea4000804007f */
[----:B--2---:R-:W-:Y:S05]  /*2b260*/  @!P2 BRA `(.L_x_1770) ;  /* 0xfffffffc00f0a947 */ /* 0x004fea000383ffff */
[----:B------:R-:W-:Y:S05]  /*2b270*/  BRA `(.L_x_1769) ;  /* 0xfffffef000ec7947 */ /* 0x000fea000383ffff */
.L_x_1774:
[----:B-1----:R1:W2:Y:S02]  /*2b280*/  SYNCS.PHASECHK.TRANS64.TRYWAIT P1, [R5+URZ+0x22850], R3 ;  /* 0x02285003050075a7 */ /* 0x0022a4000802017f */
[----:B--2---:R-:W-:Y:S05]  /*2b290*/  @!P1 NANOSLEEP.SYNCS 0x989680 ;  /* 0x009896800000995d */ /* 0x004fea0003900000 */
[----:B------:R-:W2:Y:S02]  /*2b2a0*/  @!P1 SYNCS.PHASECHK.TRANS64 P1, [R5+URZ+0x22850], R3 ;  /* 0x02285003050095a7 */ /* 0x000ea4000802007f */
[----:B--2---:R-:W-:Y:S05]  /*2b2b0*/  @!P1 BRA `(.L_x_1774) ;  /* 0xfffffffc00f09947 */ /* 0x004fea000383ffff */
[----:B------:R-:W-:Y:S05]  /*2b2c0*/  BRA `(.L_x_1771) ;  /* 0xfffffef400c87947 */ /* 0x000fea000383ffff */
.L_x_1789:
[----:B-1----:R1:W2:Y:S02]  /*2b2d0*/  SYNCS.PHASECHK.TRANS64.TRYWAIT P1, [R14+URZ+0x22850], R7 ;  /* 0x022850070e0075a7 */ /* 0x0022a4000802017f */
[----:B--2---:R-:W-:Y:S05]  /*2b2e0*/  @!P1 NANOSLEEP.SYNCS 0x989680 ;  /* 0x009896800000995d */ /* 0x004fea0003900000 */
[----:B------:R-:W2:Y:S02]  /*2b2f0*/  @!P1 SYNCS.PHASECHK.TRANS64 P1, [R14+URZ+0x22850], R7 ;  /* 0x022850070e0095a7 */ /* 0x000ea4000802007f */
[----:B--2---:R-:W-:Y:S05]  /*2b300*/  @!P1 BRA `(.L_x_1789) ;  /* 0xfffffffc00f09947 */ /* 0x004fea000383ffff */
[----:B------:R-:W-:Y:S05]  /*2b310*/  BRA `(.L_x_1788) ;  /* 0xffffff2000d87947 */ /* 0x000fea000383ffff */
.L_x_1793:
[----:B------:R-:W-:Y:S01]  /*2b320*/  SEL R73, R43, R12, P0 ;  /* 0x0000000c2b497207 */ /* 0x000fe20000000000 */
[----:B------:R-:W-:Y:S01]  /*2b330*/  IMAD.MOV.U32 R11, RZ, RZ, 0x1c1f ;  /* 0x00001c1fff0b7424 */ /* 0x000fe200078e00ff */
[----:B------:R-:W-:Y:S01]  /*2b340*/  SEL R20, R12, R43, P0 ;  /* 0x0000002b0c147207 */ /* 0x000fe20000000000 */
[----:B------:R-:W-:Y:S01]  /*2b350*/  IMAD.MOV.U32 R12, RZ, RZ, R4 ;  /* 0x000000ffff0c7224 */ /* 0x000fe200078e0004 */
[----:B------:R-:W-:Y:S01]  /*2b360*/  LOP3.LUT R25, R4, 0x2, RZ, 0x3c, !PT ;  /* 0x0000000204197812 */ /* 0x000fe200078e3cff */
[----:B------:R-:W-:Y:S01]  /*2b370*/  IMAD.MOV.U32 R15, RZ, RZ, -0x1 ;  /* 0xffffffffff0f7424 */ /* 0x000fe200078e00ff */
[----:B------:R-:W-:Y:S02]  /*2b380*/  SEL R47, R96, R97, P0 ;  /* 0x00000061602f7207 */ /* 0x000fe40000000000 */
[----:B------:R-:W-:-:S07]  /*2b390*/  SEL R10, R97, R96, P0 ;  /* 0x00000060610a7207 */ /* 0x000fce0000000000 */
[----:B-12---:R-:W-:Y:S05]  /*2b3a0*/  WARPSYNC.COLLECTIVE R15, `(.L_x_2016) ;  /* 0x000000000f087348 */ /* 0x006fea0003c00000 */
[----:B------:R0:W3:Y:S02]  /*2b3b0*/  SHFL.IDX P6, R14, R13, R12, R11 ;  /* 0x0000000c0d0e7389 */ /* 0x0000e400000c000b */
[----:B0123--:R-:W-:Y:S01]  /*2b3c0*/  ENDCOLLECTIVE ;  /* 0x000000000000791b */ /* 0x00ffe20003800000 */
.L_x_2016:
        /* <DEDUP_REMOVED lines=18> */
.L_x_2017:
        /* <DEDUP_REMOVED lines=19> */
.L_x_2018:
        /* <DEDUP_REMOVED lines=18> */
.L_x_2019:
        /* <DEDUP_REMOVED lines=19> */
.L_x_2020:
        /* <DEDUP_REMOVED lines=9> */
[----:B------:R-:W-:-:S07]  /*2b900*/  IMAD.MOV.U32 R108, RZ, RZ, R14 ;  /* 0x000000ffff6c7224 */ /* 0x000fce00078e000e */
[----:B------:R-:W-:Y:S05]  /*2b910*/  WARPSYNC.COLLECTIVE R15, `(.L_x_2021) ;  /* 0x000000000f087348 */ /* 0x000fea0003c00000 */
[----:B------:R0:W1:Y:S02]  /*2b920*/  SHFL.IDX P6, R14, R13, R12, R11 ;  /* 0x0000000c0d0e7389 */ /* 0x00006400000c000b */
[----:B01----:R-:W-:Y:S01]  /*2b930*/  ENDCOLLECTIVE ;  /* 0x000000000000791b */ /* 0x003fe20003800000 */
.L_x_2021:
[----:B------:R-:W-:Y:S02]  /*2b940*/  IMAD.MOV.U32 R13, RZ, RZ, R20 ;  /* 0x000000ffff0d7224 */ /* 0x000fe400078e0014 */
[----:B------:R-:W-:Y:S02]  /*2b950*/  IMAD.MOV.U32 R12, RZ, RZ, R25 ;  /* 0x000000ffff0c7224 */ /* 0x000fe400078e0019 */
[----:B------:R-:W-:-:S07]  /*2b960*/  IMAD.MOV.U32 R78, RZ, RZ, R14 ;  /* 0x000000ffff4e7224 */ /* 0x000fce00078e000e */
[----:B------:R-:W-:Y:S05]  /*2b970*/  WARPSYNC.COLLECTIVE R15, `(.L_x_2022) ;  /* 0x000000000f087348 */ /* 0x000fea0003c00000 */
[----:B------:R0:W1:Y:S02]  /*2b980*/  SHFL.IDX P6, R14, R13, R12, R11 ;  /* 0x0000000c0d0e7389 */ /* 0x00006400000c000b */
[----:B01----:R-:W-:Y:S01]  /*2b990*/  ENDCOLLECTIVE ;  /* 0x000000000000791b */ /* 0x003fe20003800000 */
.L_x_2022:
[----:B------:R-:W-:Y:S02]  /*2b9a0*/  IMAD.MOV.U32 R13, RZ, RZ, R10 ;  /* 0x000000ffff0d7224 */ /* 0x000fe400078e000a */
[----:B------:R-:W-:-:S07]  /*2b9b0*/  IMAD.MOV.U32 R20, RZ, RZ, R14 ;  /* 0x000000ffff147224 */ /* 0x000fce00078e000e */
[----:B------:R-:W-:Y:S05]  /*2b9c0*/  WARPSYNC.COLLECTIVE R15, `(.L_x_2023) ;  /* 0x000000000f087348 */ /* 0x000fea0003c00000 */
[----:B------:R0:W1:Y:S02]  /*2b9d0*/  SHFL.IDX P6, R14, R13, R12, R11 ;  /* 0x0000000c0d0e7389 */ /* 0x00006400000c000b */
[----:B01----:R-:W-:Y:S01]  /*2b9e0*/  ENDCOLLECTIVE ;  /* 0x000000000000791b */ /* 0x003fe20003800000 */
.L_x_2023:
[----:B------:R-:W-:Y:S01]  /*2b9f0*/  SEL R93, R108, R20, P0 ;  /* 0x000000146c5d7207 */ /* 0x000fe20000000000 */
[----:B------:R-:W-:Y:S01]  /*2ba00*/  IMAD.MOV.U32 R13, RZ, RZ, R76 ;  /* 0x000000ffff0d7224 */ /* 0x000fe200078e004c */
[----:B------:R-:W-:Y:S01]  /*2ba10*/  SEL R76, R20, R108, P0 ;  /* 0x0000006c144c7207 */ /* 0x000fe20000000000 */
[----:B------:R-:W-:Y:S02]  /*2ba20*/  IMAD.MOV.U32 R12, RZ, RZ, R4 ;  /* 0x000000ffff0c7224 */ /* 0x000fe400078e0004 */
[----:B------:R-:W-:-:S07]  /*2ba30*/  IMAD.MOV.U32 R10, RZ, RZ, R14 ;  /* 0x000000ffff0a7224 */ /* 0x000fce00078e000e */
[----:B------:R-:W-:Y:S05]  /*2ba40*/  WARPSYNC.COLLECTIVE R15, `(.L_x_2024) ;  /* 0x000000000f087348 */ /* 0x000fea0003c00000 */
[----:B------:R0:W1:Y:S02]  /*2ba50*/  SHFL.IDX P6, R14, R13, R12, R11 ;  /* 0x0000000c0d0e7389 */ /* 0x00006400000c000b */
[----:B01----:R-:W-:Y:S01]  /*2ba60*/  ENDCOLLECTIVE ;  /* 0x000000000000791b */ /* 0x003fe20003800000 */
.L_x_2024:
[----:B------:R-:W-:Y:S01]  /*2ba70*/  SEL R94, R78, R10, P0 ;  /* 0x0000000a4e5e7207 */ /* 0x000fe20000000000 */
[----:B------:R-:W-:Y:S02]  /*2ba80*/  IMAD.MOV.U32 R13, RZ, RZ, R70 ;  /* 0x000000ffff0d7224 */ /* 0x000fe400078e0046 */
[----:B------:R-:W-:-:S07]  /*2ba90*/  IMAD.MOV.U32 R47, RZ, RZ, R14 ;  /* 0x000000ffff2f7224 */ /* 0x000fce00078e000e */
[----:B------:R-:W-:Y:S05]  /*2baa0*/  WARPSYNC.COLLECTIVE R15, `(.L_x_2025) ;  /* 0x000000000f087348 */ /* 0x000fea0003c00000 */
[----:B------:R0:W1:Y:S02]  /*2bab0*/  SHFL.IDX P6, R14, R13, R12, R11 ;  /* 0x0000000c0d0e7389 */ /* 0x00006400000c000b */
[----:B01----:R-:W-:Y:S01]  /*2bac0*/  ENDCOLLECTIVE ;  /* 0x000000000000791b */ /* 0x003fe20003800000 */
.L_x_2025:
[----:B------:R-:W-:Y:S02]  /*2bad0*/  IMAD.MOV.U32 R13, RZ, RZ, R33 ;  /* 0x000000ffff0d7224 */ /* 0x000fe400078e0021 */
[----:B------:R-:W-:Y:S02]  /*2bae0*/  IMAD.MOV.U32 R12, RZ, RZ, R25 ;  /* 0x000000ffff0c7224 */ /* 0x000fe400078e0019 */
[----:B------:R-:W-:-:S07]  /*2baf0*/  IMAD.MOV.U32 R3, RZ, RZ, R14 ;  /* 0x000000ffff037224 */ /* 0x000fce00078e000e */
[----:B------:R-:W-:Y:S05]  /*2bb00*/  WARPSYNC.COLLECTIVE R15, `(.L_x_2026) ;  /* 0x000000000f087348 */ /* 0x000fea0003c00000 */
[----:B------:R0:W1:Y:S02]  /*2bb10*/  SHFL.IDX P6, R14, R13, R12, R11 ;  /* 0x0000000c0d0e7389 */ /* 0x00006400000c000b */
[----:B01----:R-:W-:Y:S01]  /*2bb20*/  ENDCOLLECTIVE ;  /* 0x000000000000791b */ /* 0x003fe20003800000 */
.L_x_2026:
[----:B------:R-:W-:Y:S02]  /*2bb30*/  IMAD.MOV.U32 R13, RZ, RZ, R29 ;  /* 0x000000ffff0d7224 */ /* 0x000fe400078e001d */
[----:B------:R-:W-:-:S07]  /*2bb40*/  IMAD.MOV.U32 R0, RZ, RZ, R14 ;  /* 0x000000ffff007224 */ /* 0x000fce00078e000e */
[----:B------:R-:W-:Y:S05]  /*2bb50*/  WARPSYNC.COLLECTIVE R15, `(.L_x_2027) ;  /* 0x000000000f087348 */ /* 0x000fea0003c00000 */
[----:B------:R0:W1:Y:S02]  /*2bb60*/  SHFL.IDX P6, R14, R13, R12, R11 ;  /* 0x0000000c0d0e7389 */ /* 0x00006400000c000b */
[----:B01----:R-:W-:Y:S01]  /*2bb70*/  ENDCOLLECTIVE ;  /* 0x000000000000791b */ /* 0x003fe20003800000 */
.L_x_2027:
[----:B------:R-:W-:Y:S01]  /*2bb80*/  IMAD.MOV.U32 R13, RZ, RZ, R77 ;  /* 0x000000ffff0d7224 */ /* 0x000fe200078e004d */
        /* <DEDUP_REMOVED lines=8> */
.L_x_2028:
[----:B------:R-:W-:Y:S02]  /*2bc10*/  SEL R2, R3, R33, P0 ;  /* 0x0000002103027207 */ /* 0x000fe40000000000 */
[----:B------:R-:W-:Y:S01]  /*2bc20*/  SEL R3, R33, R3, P0 ;  /* 0x0000000321037207 */ /* 0x000fe20000000000 */
[----:B------:R-:W-:Y:S02]  /*2bc30*/  IMAD.MOV.U32 R13, RZ, RZ, R72 ;  /* 0x000000ffff0d7224 */ /* 0x000fe400078e0048 */
[----:B------:R-:W-:-:S07]  /*2bc40*/  IMAD.MOV.U32 R96, RZ, RZ, R14 ;  /* 0x000000ffff607224 */ /* 0x000fce00078e000e */
[----:B------:R-:W-:Y:S05]  /*2bc50*/  WARPSYNC.COLLECTIVE R15, `(.L_x_2029) ;  /* 0x000000000f087348 */ /* 0x000fea0003c00000 */
[----:B------:R0:W1:Y:S02]  /*2bc60*/  SHFL.IDX P6, R14, R13, R12, R11 ;  /* 0x0000000c0d0e7389 */ /* 0x00006400000c000b */
[----:B01----:R-:W-:Y:S01]  /*2bc70*/  ENDCOLLECTIVE ;  /* 0x000000000000791b */ /* 0x003fe20003800000 */
.L_x_2029:
[----:B------:R-:W-:Y:S02]  /*2bc80*/  IMAD.MOV.U32 R13, RZ, RZ, R37 ;  /* 0x000000ffff0d7224 */ /* 0x000fe400078e0025 */
[----:B------:R-:W-:Y:S02]  /*2bc90*/  IMAD.MOV.U32 R12, RZ, RZ, R25 ;  /* 0x000000ffff0c7224 */ /* 0x000fe400078e0019 */
[----:B------:R-:W-:-:S07]  /*2bca0*/  IMAD.MOV.U32 R82, RZ, RZ, R14 ;  /* 0x000000ffff527224 */ /* 0x000fce00078e000e */
[----:B------:R-:W-:Y:S05]  /*2bcb0*/  WARPSYNC.COLLECTIVE R15, `(.L_x_2030) ;  /* 0x000000000f087348 */ /* 0x000fea0003c00000 */
[----:B------:R0:W1:Y:S02]  /*2bcc0*/  SHFL.IDX P6, R14, R13, R12, R11 ;  /* 0x0000000c0d0e7389 */ /* 0x00006400000c000b */
[----:B01----:R-:W-:Y:S01]  /*2bcd0*/  ENDCOLLECTIVE ;  /* 0x000000000000791b */ /* 0x003fe20003800000 */
.L_x_2030:
[----:B------:R-:W-:Y:S02]  /*2bce0*/  IMAD.MOV.U32 R13, RZ, RZ, R8 ;  /* 0x000000ffff0d7224 */ /* 0x000fe400078e0008 */
[----:B------:R-:W-:-:S07]  /*2bcf0*/  IMAD.MOV.U32 R29, RZ, RZ, R14 ;  /* 0x000000ffff1d7224 */ /* 0x000fce00078e000e */
[----:B------:R-:W-:Y:S05]  /*2bd00*/  WARPSYNC.COLLECTIVE R15, `(.L_x_2031) ;  /* 0x000000000f087348 */ /* 0x000fea0003c00000 */
[----:B------:R0:W1:Y:S02]  /*2bd10*/  SHFL.IDX P6, R14, R13, R12, R11 ;  /* 0x0000000c0d0e7389 */ /* 0x00006400000c000b */
[----:B01----:R-:W-:Y:S01]  /*2bd20*/  ENDCOLLECTIVE ;  /* 0x000000000000791b */ /* 0x003fe20003800000 */
.L_x_2031:
[----:B------:R-:W-:Y:S01]  /*2bd30*/  SEL R20, R96, R29, P0 ;  /* 0x0000001d60147207 */ /* 0x000fe20000000000 */
[----:B------:R-:W-:Y:S02]  /*2bd40*/  IMAD.MOV.U32 R13, RZ, RZ, R46 ;  /* 0x000000ffff0d7224 */ /* 0x000fe400078e002e */
[----:B------:R-:W-:Y:S02]  /*2bd50*/  IMAD.MOV.U32 R12, RZ, RZ, R4 ;  /* 0x000000ffff0c7224 */ /* 0x000fe400078e0004 */
[----:B------:R-:W-:-:S07]  /*2bd60*/  IMAD.MOV.U32 R37, RZ, RZ, R14 ;  /* 0x000000ffff257224 */ /* 0x000fce00078e000e */
[----:B------:R-:W-:Y:S05]  /*2bd70*/  WARPSYNC.COLLECTIVE R15, `(.L_x_2032) ;  /* 0x000000000f087348 */ /* 0x000fea0003c00000 */
[----:B------:R0:W1:Y:S02]  /*2bd80*/  SHFL.IDX P6, R14, R13, R12, R11 ;  /* 0x0000000c0d0e7389 */ /* 0x00006400000c000b */
[----:B01----:R-:W-:Y:S01]  /*2bd90*/  ENDCOLLECTIVE ;  /* 0x000000000000791b */ /* 0x003fe20003800000 */
.L_x_2032:
[----:B------:R-:W-:Y:S02]  /*2bda0*/  IMAD.MOV.U32 R13, RZ, RZ, R44 ;  /* 0x000000ffff0d7224 */ /* 0x000fe400078e002c */
[----:B------:R-:W-:-:S07]  /*2bdb0*/  IMAD.MOV.U32 R112, RZ, RZ, R14 ;  /* 0x000000ffff707224 */ /* 0x000fce00078e000e */
[----:B------:R-:W-:Y:S05]  /*2bdc0*/  WARPSYNC.COLLECTIVE R15, `(.L_x_2033) ;  /* 0x000000000f087348 */ /* 0x000fea0003c00000 */
[----:B------:R0:W1:Y:S02]  /*2bdd0*/  SHFL.IDX P6, R14, R13, R12, R11 ;  /* 0x0000000c0d0e7389 */ /* 0x00006400000c000b */
[----:B01----:R-:W-:Y:S01]  /*2bde0*/  ENDCOLLECTIVE ;  /* 0x000000000000791b */ /* 0x003fe20003800000 */
.L_x_2033:
[----:B------:R-:W-:Y:S02]  /*2bdf0*/  IMAD.MOV.U32 R13, RZ, RZ, R31 ;  /* 0x000000ffff0d7224 */ /* 0x000fe400078e001f */
[----:B------:R-:W-:Y:S02]  /*2be00*/  IMAD.MOV.U32 R12, RZ, RZ, R25 ;  /* 0x000000ffff0c7224 */ /* 0x000fe400078e0019 */
[----:B------:R-:W-:-:S07]  /*2be10*/  IMAD.MOV.U32 R44, RZ, RZ, R14 ;  /* 0x000000ffff2c7224 */ /* 0x000fce00078e000e */
[----:B------:R-:W-:Y:S05]  /*2be20*/  WARPSYNC.COLLECTIVE R15, `(.L_x_2034) ;  /* 0x000000000f087348 */ /* 0x000fea0003c00000 */
[----:B------:R0:W1:Y:S02]  /*2be30*/  SHFL.IDX P6, R14, R13, R12, R11 ;  /* 0x0000000c0d0e7389 */ /* 0x00006400000c000b */
[----:B01----:R-:W-:Y:S01]  /*2be40*/  ENDCOLLECTIVE ;  /* 0x000000000000791b */ /* 0x003fe20003800000 */
.L_x_2034:
[----:B------:R-:W-:Y:S02]  /*2be50*/  IMAD.MOV.U32 R13, RZ, RZ, R9 ;  /* 0x000000ffff0d7224 */ /* 0x000fe400078e0009 */
[----:B------:R-:W-:-:S07]  /*2be60*/  IMAD.MOV.U32 R114, RZ, RZ, R14 ;  /* 0x000000ffff727224 */ /* 0x000fce00078e000e */
[----:B------:R-:W-:Y:S05]  /*2be70*/  WARPSYNC.COLLECTIVE R15, `(.L_x_2035) ;  /* 0x000000000f087348 */ /* 0x000fea0003c00000 */
[----:B------:R0:W1:Y:S02]  /*2be80*/  SHFL.IDX P6, R14, R13, R12, R11 ;  /* 0x0000000c0d0e7389 */ /* 0x00006400000c000b */
[----:B01----:R-:W-:Y:S01]  /*2be90*/  ENDCOLLECTIVE ;  /* 0x000000000000791b */ /* 0x003fe20003800000 */
.L_x_2035:
[----:B------:R-:W-:Y:S02]  /*2bea0*/  IMAD.MOV.U32 R13, RZ, RZ, R45 ;  /* 0x000000ffff0d7224 */ /* 0x000fe400078e002d */
[----:B------:R-:W-:Y:S02]  /*2beb0*/  IMAD.MOV.U32 R12, RZ, RZ, R4 ;  /* 0x000000ffff0c7224 */ /* 0x000fe400078e0004 */
[----:B------:R-:W-:-:S07]  /*2bec0*/  IMAD.MOV.U32 R115, RZ, RZ, R14 ;  /* 0x000000ffff737224 */ /* 0x000fce00078e000e */
[----:B------:R-:W-:Y:S05]  /*2bed0*/  WARPSYNC.COLLECTIVE R15, `(.L_x_2036) ;  /* 0x000000000f087348 */ /* 0x000fea0003c00000 */
[----:B------:R0:W1:Y:S02]  /*2bee0*/  SHFL.IDX P6, R14, R13, R12, R11 ;  /* 0x0000000c0d0e7389 */ /* 0x00006400000c000b */
[----:B01----:R-:W-:Y:S01]  /*2bef0*/  ENDCOLLECTIVE ;  /* 0x000000000000791b */ /* 0x003fe20003800000 */
.L_x_2036:
[----:B------:R-:W-:Y:S02]  /*2bf00*/  IMAD.MOV.U32 R13, RZ, RZ, R43 ;  /* 0x000000ffff0d7224 */ /* 0x000fe400078e002b */
[----:B------:R-:W-:-:S07]  /*2bf10*/  IMAD.MOV.U32 R46, RZ, RZ, R14 ;  /* 0x000000ffff2e7224 */ /* 0x000fce00078e000e */
[----:B------:R-:W-:Y:S05]  /*2bf20*/  WARPSYNC.COLLECTIVE R15, `(.L_x_2037) ;  /* 0x000000000f087348 */ /* 0x000fea0003c00000 */
[----:B------:R0:W1:Y:S02]  /*2bf30*/  SHFL.IDX P6, R14, R13, R12, R11 ;  /* 0x0000000c0d0e7389 */ /* 0x00006400000c000b */
[----:B01----:R-:W-:Y:S01]  /*2bf40*/  ENDCOLLECTIVE ;  /* 0x000000000000791b */ /* 0x003fe20003800000 */
.L_x_2037:
[----:B------:R-:W-:Y:S02]  /*2bf50*/  IMAD.MOV.U32 R13, RZ, RZ, R30 ;  /* 0x000000ffff0d7224 */ /* 0x000fe400078e001e */
[----:B------:R-:W-:Y:S02]  /*2bf60*/  IMAD.MOV.U32 R12, RZ, RZ, R25 ;  /* 0x000000ffff0c7224 */ /* 0x000fe400078e0019 */
[----:B------:R-:W-:-:S07]  /*2bf70*/  IMAD.MOV.U32 R111, RZ, RZ, R14 ;  /* 0x000000ffff6f7224 */ /* 0x000fce00078e000e */
[----:B------:R-:W-:Y:S05]  /*2bf80*/  WARPSYNC.COLLECTIVE R15, `(.L_x_2038) ;  /* 0x000000000f087348 */ /* 0x000fea0003c00000 */
[----:B------:R0:W1:Y:S02]  /*2bf90*/  SHFL.IDX P6, R14, R13, R12, R11 ;  /* 0x0000000c0d0e7389 */ /* 0x00006400000c000b */
[----:B01----:R-:W-:Y:S01]  /*2bfa0*/  ENDCOLLECTIVE ;  /* 0x000000000000791b */ /* 0x003fe20003800000 */
.L_x_2038:
[----:B------:R-:W-:Y:S01]  /*2bfb0*/  IMAD.MOV.U32 R13, RZ, RZ, R21 ;  /* 0x000000ffff0d7224 */ /* 0x000fe200078e0015 */
[----:B------:R-:W-:Y:S01]  /*2bfc0*/  SEL R21, R29, R96, P0 ;  /* 0x000000601d157207 */ /* 0x000fe20000000000 */
[----:B------:R-:W-:Y:S02]  /*2bfd0*/  IMAD.MOV.U32 R96, RZ, RZ, RZ ;  /* 0x000000ffff607224 */ /* 0x000fe400078e00ff */
[----:B------:R-:W-:-:S07]  /*2bfe0*/  IMAD.MOV.U32 R43, RZ, RZ, R14 ;  /* 0x000000ffff2b7224 */ /* 0x000fce00078e000e */
[----:B------:R-:W-:Y:S05]  /*2bff0*/  WARPSYNC.COLLECTIVE R15, `(.L_x_2039) ;  /* 0x000000000f087348 */ /* 0x000fea0003c00000 */
[----:B------:R0:W1:Y:S02]  /*2c000*/  SHFL.IDX P6, R14, R13, R12, R11 ;  /* 0x0000000c0d0e7389 */ /* 0x00006400000c000b */
[----:B01----:R-:W-:Y:S01]  /*2c010*/  ENDCOLLECTIVE ;  /* 0x000000000000791b */ /* 0x003fe20003800000 */
.L_x_2039:
[----:B------:R-:W-:Y:S02]  /*2c020*/  IMAD.MOV.U32 R13, RZ, RZ, R69 ;  /* 0x000000ffff0d7224 */ /* 0x000fe400078e0045 */
[----:B------:R-:W-:Y:S02]  /*2c030*/  IMAD.MOV.U32 R12, RZ, RZ, R4 ;  /* 0x000000ffff0c7224 */ /* 0x000fe400078e0004 */
[----:B------:R-:W-:-:S07]  /*2c040*/  IMAD.MOV.U32 R45, RZ, RZ, R14 ;  /* 0x000000ffff2d7224 */ /* 0x000fce00078e000e */
[----:B------:R-:W-:Y:S05]  /*2c050*/  WARPSYNC.COLLECTIVE R15, `(.L_x_2040) ;  /* 0x000000000f087348 */ /* 0x000fea0003c00000 */
[----:B------:R0:W1:Y:S02]  /*2c060*/  SHFL.IDX P6, R14, R13, R12, R11 ;  /* 0x0000000c0d0e7389 */ /* 0x00006400000c000b */
[----:B01----:R-:W-:Y:S01]  /*2c070*/  ENDCOLLECTIVE ;  /* 0x000000000000791b */ /* 0x003fe20003800000 */
.L_x_2040:
[----:B------:R-:W-:Y:S02]  /*2c080*/  IMAD.MOV.U32 R13, RZ, RZ, R48 ;  /* 0x000000ffff0d7224 */ /* 0x000fe400078e0030 */
[----:B------:R-:W-:-:S07]  /*2c090*/  IMAD.MOV.U32 R110, RZ, RZ, R14 ;  /* 0x000000ffff6e7224 */ /* 0x000fce00078e000e */
[----:B------:R-:W-:Y:S05]  /*2c0a0*/  WARPSYNC.COLLECTIVE R15, `(.L_x_2041) ;  /* 0x000000000f087348 */ /* 0x000fea0003c00000 */
[----:B------:R0:W1:Y:S02]  /*2c0b0*/  SHFL.IDX P6, R14, R13, R12, R11 ;  /* 0x0000000c0d0e7389 */ /* 0x00006400000c000b */
[----:B01----:R-:W-:Y:S01]  /*2c0c0*/  ENDCOLLECTIVE ;  /* 0x000000000000791b */ /* 0x003fe20003800000 */
.L_x_2041:
[----:B------:R-:W-:Y:S01]  /*2c0d0*/  IMAD.MOV.U32 R13, RZ, RZ, R36 ;  /* 0x000000ffff0d7224 */ /* 0x000fe200078e0024 */
[----:B------:R-:W-:Y:S01]  /*2c0e0*/  SEL R36, R82, R37, P0 ;  /* 0x0000002552247207 */ /* 0x000fe20000000000 */
[----:B------:R-:W-:Y:S01]  /*2c0f0*/  IMAD.MOV.U32 R12, RZ, RZ, R25 ;  /* 0x000000ffff0c7224 */ /* 0x000fe200078e0019 */
[----:B------:R-:W-:Y:S01]  /*2c100*/  SEL R37, R37, R82, P0 ;  /* 0x0000005225257207 */ /* 0x000fe20000000000 */
[----:B------:R-:W-:-:S07]  /*2c110*/  IMAD.MOV.U32 R109, RZ, RZ, R14 ;  /* 0x000000ffff6d7224 */ /* 0x000fce00078e000e */
[----:B------:R-:W-:Y:S05]  /*2c120*/  WARPSYNC.COLLECTIVE R15, `(.L_x_2042) ;  /* 0x000000000f087348 */ /* 0x000fea0003c00000 */
[----:B------:R0:W1:Y:S02]  /*2c130*/  SHFL.IDX P6, R14, R13, R12, R11 ;  /* 0x0000000c0d0e7389 */ /* 0x00006400000c000b */
[----:B01----:R-:W-:Y:S01]  /*2c140*/  ENDCOLLECTIVE ;  /* 0x000000000000791b */ /* 0x003fe20003800000 */
.L_x_2042:
[----:B------:R-:W-:Y:S02]  /*2c150*/  IMAD.MOV.U32 R13, RZ, RZ, R34 ;  /* 0x000000ffff0d7224 */ /* 0x000fe400078e0022 */
[----:B------:R-:W-:-:S07]  /*2c160*/  IMAD.MOV.U32 R113, RZ, RZ, R14 ;  /* 0x000000ffff717224 */ /* 0x000fce00078e000e */
[----:B------:R-:W-:Y:S05]  /*2c170*/  WARPSYNC.COLLECTIVE R15, `(.L_x_2043) ;  /* 0x000000000f087348 */ /* 0x000fea0003c00000 */
[----:B------:R0:W1:Y:S02]  /*2c180*/  SHFL.IDX P6, R14, R13, R12, R11 ;  /* 0x0000000c0d0e7389 */ /* 0x00006400000c000b */
[----:B01----:R-:W-:Y:S01]  /*2c190*/  ENDCOLLECTIVE ;  /* 0x000000000000791b */ /* 0x003fe20003800000 */
.L_x_2043:
[----:B------:R-:W-:Y:S01]  /*2c1a0*/  SEL R47, R113, R110, P0 ;  /* 0x0000006e712f7207 */ /* 0x000fe20000000000 */
[----:B------:R-:W-:Y:S02]  /*2c1b0*/  IMAD.MOV.U32 R13, RZ, RZ, R80 ;  /* 0x000000ffff0d7224 */ /* 0x000fe400078e0050 */
[----:B------:R-:W-:Y:S02]  /*2c1c0*/  IMAD.MOV.U32 R12, RZ, RZ, R4 ;  /* 0x000000ffff0c7224 */ /* 0x000fe400078e0004 */
[----:B------:R-:W-:-:S07]  /*2c1d0*/  IMAD.MOV.U32 R34, RZ, RZ, R14 ;  /* 0x000000ffff227224 */ /* 0x000fce00078e000e */
[----:B------:R-:W-:Y:S05]  /*2c1e0*/  WARPSYNC.COLLECTIVE R15, `(.L_x_2044) ;  /* 0x000000000f087348 */ /* 0x000fea0003c00000 */
[----:B------:R0:W1:Y:S02]  /*2c1f0*/  SHFL.IDX P6, R14, R13, R12, R11 ;  /* 0x0000000c0d0e7389 */ /* 0x00006400000c000b */
[----:B01----:R-:W-:Y:S01]  /*2c200*/  ENDCOLLECTIVE ;  /* 0x000000000000791b */ /* 0x003fe20003800000 */
.L_x_2044:
[----:B------:R-:W-:Y:S01]  /*2c210*/  SEL R48, R109, R34, P0 ;  /* 0x000000226d307207 */ /* 0x000fe20000000000 */
[----:B------:R-:W-:Y:S02]  /*2c220*/  IMAD.MOV.U32 R13, RZ, RZ, R52 ;  /* 0x000000ffff0d7224 */ /* 0x000fe400078e0034 */
[----:B------:R-:W-:-:S07]  /*2c230*/  IMAD.MOV.U32 R84, RZ, RZ, R14 ;  /* 0x000000ffff547224 */ /* 0x000fce00078e000e */
[----:B------:R-:W-:Y:S05]  /*2c240*/  WARPSYNC.COLLECTIVE R15, `(.L_x_2045) ;  /* 0x000000000f087348 */ /* 0x000fea0003c00000 */
[----:B------:R0:W1:Y:S02]  /*2c250*/  SHFL.IDX P6, R14, R13, R12, R11 ;  /* 0x0000000c0d0e7389 */ /* 0x00006400000c000b */
[----:B01----:R-:W-:Y:S01]  /*2c260*/  ENDCOLLECTIVE ;  /* 0x000000000000791b */ /* 0x003fe20003800000 */
.L_x_2045:
[----:B------:R-:W-:Y:S01]  /*2c270*/  IMAD.MOV.U32 R13, RZ, RZ, R39 ;  /* 0x000000ffff0d7224 */ /* 0x000fe200078e0027 */
[----:B------:R-:W-:Y:S01]  /*2c280*/  SEL R39, R114, R112, P0 ;  /* 0x0000007072277207 */ /* 0x000fe20000000000 */
[----:B------:R-:W-:Y:S02]  /*2c290*/  IMAD.MOV.U32 R12, RZ, RZ, R25 ;  /* 0x000000ffff0c7224 */ /* 0x000fe400078e0019 */
[----:B------:R-:W-:-:S07]  /*2c2a0*/  IMAD.MOV.U32 R83, RZ, RZ, R14 ;  /* 0x000000ffff537224 */ /* 0x000fce00078e000e */
[----:B------:R-:W-:Y:S05]  /*2c2b0*/  WARPSYNC.COLLECTIVE R15, `(.L_x_2046) ;  /* 0x000000000f087348 */ /* 0x000fea0003c00000 */
[----:B------:R0:W1:Y:S02]  /*2c2c0*/  SHFL.IDX P6, R14, R13, R12, R11 ;  /* 0x0000000c0d0e7389 */ /* 0x00006400000c000b */
[----:B01----:R-:W-:Y:S01]  /*2c2d0*/  ENDCOLLECTIVE ;  /* 0x000000000000791b */ /* 0x003fe20003800000 */
.L_x_2046:
[----:B------:R-:W-:Y:S01]  /*2c2e0*/  IMAD.MOV.U32 R13, RZ, RZ, R38 ;  /* 0x000000ffff0d7224 */ /* 0x000fe200078e0026 */
[----:B------:R-:W-:Y:S01]  /*2c2f0*/  SEL R38, R112, R114, P0 ;  /* 0x0000007270267207 */ /* 0x000fe20000000000 */
[----:B------:R-:W-:-:S07]  /*2c300*/  IMAD.MOV.U32 R31, RZ, RZ, R14 ;  /* 0x000000ffff1f7224 */ /* 0x000fce00078e000e */
[----:B------:R-:W-:Y:S05]  /*2c310*/  WARPSYNC.COLLECTIVE R15, `(.L_x_2047) ;  /* 0x000000000f087348 */ /* 0x000fea0003c00000 */
[----:B------:R0:W1:Y:S02]  /*2c320*/  SHFL.IDX P6, R14, R13, R12, R11 ;  /* 0x0000000c0d0e7389 */ /* 0x00006400000c000b */
[----:B01----:R-:W-:Y:S01]  /*2c330*/  ENDCOLLECTIVE ;  /* 0x000000000000791b */ /* 0x003fe20003800000 */
.L_x_2047:
        /* <DEDUP_REMOVED lines=8> */
.L_x_2048:
[----:B------:R-:W-:Y:S02]  /*2c3c0*/  SEL R82, R83, R116, P0 ;  /* 0x0000007453527207 */ /* 0x000fe40000000000 */
[----:B------:R-:W-:Y:S01]  /*2c3d0*/  SEL R83, R116, R83, P0 ;  /* 0x0000005374537207 */ /* 0x000fe20000000000 */
[----:B------:R-:W-:Y:S01]  /*2c3e0*/  IMAD.MOV.U32 R13, RZ, RZ, R79 ;  /* 0x000000ffff0d7224 */ /* 0x000fe200078e004f */
[----:B------:R-:W-:Y:S01]  /*2c3f0*/  SEL R79, R34, R109, P0 ;  /* 0x0000006d224f7207 */ /* 0x000fe20000000000 */
[----:B------:R-:W-:-:S07]  /*2c400*/  IMAD.MOV.U32 R85, RZ, RZ, R14 ;  /* 0x000000ffff557224 */ /* 0x000fce00078e000e */
[----:B------:R-:W-:Y:S05]  /*2c410*/  WARPSYNC.COLLECTIVE R15, `(.L_x_2049) ;  /* 0x000000000f087348 */ /* 0x000fea0003c00000 */
[----:B------:R0:W1:Y:S02]  /*2c420*/  SHFL.IDX P6, R14, R13, R12, R11 ;  /* 0x0000000c0d0e7389 */ /* 0x00006400000c000b */
[----:B01----:R-:W-:Y:S01]  /*2c430*/  ENDCOLLECTIVE ;  /* 0x000000000000791b */ /* 0x003fe20003800000 */
.L_x_2049:
        /* <DEDUP_REMOVED lines=9> */
.L_x_2050:
[----:B------:R-:W-:Y:S01]  /*2c4d0*/  IMAD.MOV.U32 R13, RZ, RZ, R40 ;  /* 0x000000ffff0d7224 */ /* 0x000fe200078e0028 */
[----:B------:R-:W-:Y:S01]  /*2c4e0*/  SEL R40, R44, R115, P0 ;  /* 0x000000732c287207 */ /* 0x000fe20000000000 */
[----:B------:R-:W-:-:S07]  /*2c4f0*/  IMAD.MOV.U32 R30, RZ, RZ, R14 ;  /* 0x000000ffff1e7224 */ /* 0x000fce00078e000e */
[----:B------:R-:W-:Y:S05]  /*2c500*/  WARPSYNC.COLLECTIVE R15, `(.L_x_2051) ;  /* 0x000000000f087348 */ /* 0x000fea0003c00000 */
[----:B------:R0:W1:Y:S02]  /*2c510*/  SHFL.IDX P6, R14, R13, R12, R11 ;  /* 0x0000000c0d0e7389 */ /* 0x00006400000c000b */
[----:B01----:R-:W-:Y:S01]  /*2c520*/  ENDCOLLECTIVE ;  /* 0x000000000000791b */ /* 0x003fe20003800000 */
.L_x_2051:
[----:B------:R-:W-:Y:S02]  /*2c530*/  SEL R84, R85, R30, P0 ;  /* 0x0000001e55547207 */ /* 0x000fe40000000000 */
[----:B------:R-:W-:Y:S01]  /*2c540*/  SEL R85, R30, R85, P0 ;  /* 0x000000551e557207 */ /* 0x000fe20000000000 */
[----:B------:R-:W-:Y:S02]  /*2c550*/  IMAD.MOV.U32 R13, RZ, RZ, R71 ;  /* 0x000000ffff0d7224 */ /* 0x000fe400078e0047 */
[----:B------:R-:W-:Y:S02]  /*2c560*/  IMAD.MOV.U32 R12, RZ, RZ, R4 ;  /* 0x000000ffff0c7224 */ /* 0x000fe400078e0004 */
[----:B------:R-:W-:-:S07]  /*2c570*/  IMAD.MOV.U32 R117, RZ, RZ, R14 ;  /* 0x000000ffff757224 */ /* 0x000fce00078e000e */
[----:B------:R-:W-:Y:S05]  /*2c580*/  WARPSYNC.COLLECTIVE R15, `(.L_x_2052) ;  /* 0x000000000f087348 */ /* 0x000fea0003c00000 */
[----:B------:R0:W1:Y:S02]  /*2c590*/  SHFL.IDX P6, R14, R13, R12, R11 ;  /* 0x0000000c0d0e7389 */ /* 0x00006400000c000b */
[----:B01----:R-:W-:Y:S01]  /*2c5a0*/  ENDCOLLECTIVE ;  /* 0x000000000000791b */ /* 0x003fe20003800000 */
.L_x_2052:
[----:B------:R-:W-:Y:S02]  /*2c5b0*/  IMAD.MOV.U32 R13, RZ, RZ, R51 ;  /* 0x000000ffff0d7224 */ /* 0x000fe400078e0033 */
[----:B------:R-:W-:-:S07]  /*2c5c0*/  IMAD.MOV.U32 R52, RZ, RZ, R14 ;  /* 0x000000ffff347224 */ /* 0x000fce00078e000e */
[----:B------:R-:W-:Y:S05]  /*2c5d0*/  WARPSYNC.COLLECTIVE R15, `(.L_x_2053) ;  /* 0x000000000f087348 */ /* 0x000fea0003c00000 */
[----:B------:R0:W1:Y:S02]  /*2c5e0*/  SHFL.IDX P6, R14, R13, R12, R11 ;  /* 0x0000000c0d0e7389 */ /* 0x00006400000c000b */
[----:B01----:R-:W-:Y:S01]  /*2c5f0*/  ENDCOLLECTIVE ;  /* 0x000000000000791b */ /* 0x003fe20003800000 */
.L_x_2053:
        /* <DEDUP_REMOVED lines=9> */
.L_x_2054:
[----:B------:R-:W-:Y:S02]  /*2c690*/  IMAD.MOV.U32 R13, RZ, RZ, R7 ;  /* 0x000000ffff0d7224 */ /* 0x000fe400078e0007 */
[----:B------:R-:W-:-:S07]  /*2c6a0*/  IMAD.MOV.U32 R9, RZ, RZ, R14 ;  /* 0x000000ffff097224 */ /* 0x000fce00078e000e */
[----:B------:R-:W-:Y:S05]  /*2c6b0*/  WARPSYNC.COLLECTIVE R15, `(.L_x_2055) ;  /* 0x000000000f087348 */ /* 0x000fea0003c00000 */
[----:B------:R0:W1:Y:S02]  /*2c6c0*/  SHFL.IDX P6, R14, R13, R12, R11 ;  /* 0x0000000c0d0e7389 */ /* 0x00006400000c000b */
[----:B01----:R-:W-:Y:S01]  /*2c6d0*/  ENDCOLLECTIVE ;  /* 0x000000000000791b */ /* 0x003fe20003800000 */
.L_x_2055:
[----:B------:R-:W-:Y:S02]  /*2c6e0*/  SEL R51, R52, R9, P0 ;  /* 0x0000000934337207 */ /* 0x000fe40000000000 */
        /* <DEDUP_REMOVED lines=8> */
.L_x_2056:
[----:B------:R-:W-:Y:S01]  /*2c770*/  IMAD.MOV.U32 R13, RZ, RZ, R49 ;  /* 0x000000ffff0d7224 */ /* 0x000fe200078e0031 */
[----:B------:R-:W-:Y:S01]  /*2c780*/  SEL R49, R91, R117, P0 ;  /* 0x000000755b317207 */ /* 0x000fe20000000000 */
[----:B------:R-:W-:-:S07]  /*2c790*/  IMAD.MOV.U32 R87, RZ, RZ, R14 ;  /* 0x000000ffff577224 */ /* 0x000fce00078e000e */
[----:B------:R-:W-:Y:S05]  /*2c7a0*/  WARPSYNC.COLLECTIVE R15, `(.L_x_2057) ;  /* 0x000000000f087348 */ /* 0x000fea0003c00000 */
[----:B------:R0:W1:Y:S02]  /*2c7b0*/  SHFL.IDX P6, R14, R13, R12, R11 ;  /* 0x0000000c0d0e7389 */ /* 0x00006400000c000b */
[----:B01----:R-:W-:Y:S01]  /*2c7c0*/  ENDCOLLECTIVE ;  /* 0x000000000000791b */ /* 0x003fe20003800000 */
.L_x_2057:
[----:B------:R-:W-:Y:S02]  /*2c7d0*/  IMAD.MOV.U32 R13, RZ, RZ, R28 ;  /* 0x000000ffff0d7224 */ /* 0x000fe400078e001c */
[----:B------:R-:W-:Y:S02]  /*2c7e0*/  IMAD.MOV.U32 R12, RZ, RZ, R25 ;  /* 0x000000ffff0c7224 */ /* 0x000fe400078e0019 */
[----:B------:R-:W-:-:S07]  /*2c7f0*/  IMAD.MOV.U32 R73, RZ, RZ, R14 ;  /* 0x000000ffff497224 */ /* 0x000fce00078e000e */
[----:B------:R-:W-:Y:S05]  /*2c800*/  WARPSYNC.COLLECTIVE R15, `(.L_x_2058) ;  /* 0x000000000f087348 */ /* 0x000fea0003c00000 */
[----:B------:R0:W1:Y:S02]  /*2c810*/  SHFL.IDX P6, R14, R13, R12, R11 ;  /* 0x0000000c0d0e7389 */ /* 0x00006400000c000b */
[----:B01----:R-:W-:Y:S01]  /*2c820*/  ENDCOLLECTIVE ;  /* 0x000000000000791b */ /* 0x003fe20003800000 */
.L_x_2058:
[----:B------:R-:W-:Y:S02]  /*2c830*/  IMAD.MOV.U32 R13, RZ, RZ, R24 ;  /* 0x000000ffff0d7224 */ /* 0x000fe400078e0018 */
[----:B------:R-:W-:-:S07]  /*2c840*/  IMAD.MOV.U32 R28, RZ, RZ, R14 ;  /* 0x000000ffff1c7224 */ /* 0x000fce00078e000e */
[----:B------:R-:W-:Y:S05]  /*2c850*/  WARPSYNC.COLLECTIVE R15, `(.L_x_2059) ;  /* 0x000000000f087348 */ /* 0x000fea0003c00000 */
[----:B------:R0:W1:Y:S02]  /*2c860*/  SHFL.IDX P6, R14, R13, R12, R11 ;  /* 0x0000000c0d0e7389 */ /* 0x00006400000c000b */
[----:B01----:R-:W-:Y:S01]  /*2c870*/  ENDCOLLECTIVE ;  /* 0x000000000000791b */ /* 0x003fe20003800000 */
.L_x_2059:
[----:B------:R-:W-:Y:S01]  /*2c880*/  IMAD.MOV.U32 R13, RZ, RZ, R56 ;  /* 0x000000ffff0d7224 */ /* 0x000fe200078e0038 */
[----:B------:R-:W-:Y:S01]  /*2c890*/  SEL R56, R28, R87, P0 ;  /* 0x000000571c387207 */ /* 0x000fe20000000000 */
[----:B------:R-:W-:Y:S02]  /*2c8a0*/  IMAD.MOV.U32 R12, RZ, RZ, R4 ;  /* 0x000000ffff0c7224 */ /* 0x000fe400078e0004 */
[----:B------:R-:W-:-:S07]  /*2c8b0*/  IMAD.MOV.U32 R24, RZ, RZ, R14 ;  /* 0x000000ffff187224 */ /* 0x000fce00078e000e */
[----:B------:R-:W-:Y:S05]  /*2c8c0*/  WARPSYNC.COLLECTIVE R15, `(.L_x_2060) ;  /* 0x000000000f087348 */ /* 0x000fea0003c00000 */
[----:B------:R0:W1:Y:S02]  /*2c8d0*/  SHFL.IDX P6, R14, R13, R12, R11 ;  /* 0x0000000c0d0e7389 */ /* 0x00006400000c000b */
[----:B01----:R-:W-:Y:S01]  /*2c8e0*/  ENDCOLLECTIVE ;  /* 0x000000000000791b */ /* 0x003fe20003800000 */
.L_x_2060:
[----:B------:R-:W-:Y:S01]  /*2c8f0*/  IMAD.MOV.U32 R13, RZ, RZ, R53 ;  /* 0x000000ffff0d7224 */ /* 0x000fe200078e0035 */
[----:B------:R-:W-:Y:S01]  /*2c900*/  SEL R53, R89, R118, P0 ;  /* 0x0000007659357207 */ /* 0x000fe20000000000 */
[----:B------:R-:W-:-:S07]  /*2c910*/  IMAD.MOV.U32 R69, RZ, RZ, R14 ;  /* 0x000000ffff457224 */ /* 0x000fce00078e000e */
[----:B------:R-:W-:Y:S05]  /*2c920*/  WARPSYNC.COLLECTIVE R15, `(.L_x_2061) ;  /* 0x000000000f087348 */ /* 0x000fea0003c00000 */
[----:B------:R0:W1:Y:S02]  /*2c930*/  SHFL.IDX P6, R14, R13, R12, R11 ;  /* 0x0000000c0d0e7389 */ /* 0x00006400000c000b */
[----:B01----:R-:W-:Y:S01]  /*2c940*/  ENDCOLLECTIVE ;  /* 0x000000000000791b */ /* 0x003fe20003800000 */
.L_x_2061:
[----:B------:R-:W-:Y:S02]  /*2c950*/  IMAD.MOV.U32 R13, RZ, RZ, R27 ;  /* 0x000000ffff0d7224 */ /* 0x000fe400078e001b */
[----:B------:R-:W-:Y:S02]  /*2c960*/  IMAD.MOV.U32 R12, RZ, RZ, R25 ;  /* 0x000000ffff0c7224 */ /* 0x000fe400078e0019 */
[----:B------:R-:W-:-:S07]  /*2c970*/  IMAD.MOV.U32 R71, RZ, RZ, R14 ;  /* 0x000000ffff477224 */ /* 0x000fce00078e000e */
[----:B------:R-:W-:Y:S05]  /*2c980*/  WARPSYNC.COLLECTIVE R15, `(.L_x_2062) ;  /* 0x000000000f087348 */ /* 0x000fea0003c00000 */
[----:B------:R0:W1:Y:S02]  /*2c990*/  SHFL.IDX P6, R14, R13, R12, R11 ;  /* 0x0000000c0d0e7389 */ /* 0x00006400000c000b */
[----:B01----:R-:W-:Y:S01]  /*2c9a0*/  ENDCOLLECTIVE ;  /* 0x000000000000791b */ /* 0x003fe20003800000 */
.L_x_2062:
[----:B------:R-:W-:Y:S02]  /*2c9b0*/  IMAD.MOV.U32 R13, RZ, RZ, R26 ;  /* 0x000000ffff0d7224 */ /* 0x000fe400078e001a */
[----:B------:R-:W-:-:S07]  /*2c9c0*/  IMAD.MOV.U32 R27, RZ, RZ, R14 ;  /* 0x000000ffff1b7224 */ /* 0x000fce00078e000e */
[----:B------:R-:W-:Y:S05]  /*2c9d0*/  WARPSYNC.COLLECTIVE R15, `(.L_x_2063) ;  /* 0x000000000f087348 */ /* 0x000fea0003c00000 */
[----:B------:R0:W1:Y:S02]  /*2c9e0*/  SHFL.IDX P6, R14, R13, R12, R11 ;  /* 0x0000000c0d0e7389 */ /* 0x00006400000c000b */
[----:B01----:R-:W-:Y:S01]  /*2c9f0*/  ENDCOLLECTIVE ;  /* 0x000000000000791b */ /* 0x003fe20003800000 */
.L_x_2063:
[----:B------:R-:W-:Y:S01]  /*2ca00*/  IMAD.MOV.U32 R13, RZ, RZ, R58 ;  /* 0x000000ffff0d7224 */ /* 0x000fe200078e003a */
[----:B------:R-:W-:Y:S01]  /*2ca10*/  SEL R58, R24, R73, P0 ;  /* 0x00000049183a7207 */ /* 0x000fe20000000000 */
[----:B------:R-:W-:Y:S02]  /*2ca20*/  IMAD.MOV.U32 R12, RZ, RZ, R4 ;  /* 0x000000ffff0c7224 */ /* 0x000fe400078e0004 */
[----:B------:R-:W-:-:S07]  /*2ca30*/  IMAD.MOV.U32 R26, RZ, RZ, R14 ;  /* 0x000000ffff1a7224 */ /* 0x000fce00078e000e */
[----:B------:R-:W-:Y:S05]  /*2ca40*/  WARPSYNC.COLLECTIVE R15, `(.L_x_2064) ;  /* 0x000000000f087348 */ /* 0x000fea0003c00000 */
[----:B------:R0:W1:Y:S02]  /*2ca50*/  SHFL.IDX P6, R14, R13, R12, R11 ;  /* 0x0000000c0d0e7389 */ /* 0x00006400000c000b */
[----:B01----:R-:W-:Y:S01]  /*2ca60*/  ENDCOLLECTIVE ;  /* 0x000000000000791b */ /* 0x003fe20003800000 */
.L_x_2064:
[----:B------:R-:W-:Y:S01]  /*2ca70*/  IMAD.MOV.U32 R13, RZ, RZ, R55 ;  /* 0x000000ffff0d7224 */ /* 0x000fe200078e0037 */
[----:B------:R-:W-:Y:S01]  /*2ca80*/  SEL R55, R87, R28, P0 ;  /* 0x0000001c57377207 */ /* 0x000fe20000000000 */
[----:B------:R-:W-:-:S07]  /*2ca90*/  IMAD.MOV.U32 R70, RZ, RZ, R14 ;  /* 0x000000ffff467224 */ /* 0x000fce00078e000e */
[----:B------:R-:W-:Y:S05]  /*2caa0*/  WARPSYNC.COLLECTIVE R15, `(.L_x_2065) ;  /* 0x000000000f087348 */ /* 0x000fea0003c00000 */
[----:B------:R0:W1:Y:S02]  /*2cab0*/  SHFL.IDX P6, R14, R13, R12, R11 ;  /* 0x0000000c0d0e7389 */ /* 0x00006400000c000b */
[----:B01----:R-:W-:Y:S01]  /*2cac0*/  ENDCOLLECTIVE ;  /* 0x000000000000791b */ /* 0x003fe20003800000 */
.L_x_2065:
[----:B------:R-:W-:Y:S02]  /*2cad0*/  IMAD.MOV.U32 R13, RZ, RZ, R35 ;  /* 0x000000ffff0d7224 */ /* 0x000fe400078e0023 */
[----:B------:R-:W-:Y:S02]  /*2cae0*/  IMAD.MOV.U32 R12, RZ, RZ, R25 ;  /* 0x000000ffff0c7224 */ /* 0x000fe400078e0019 */
[----:B------:R-:W-:-:S07]  /*2caf0*/  IMAD.MOV.U32 R72, RZ, RZ, R14 ;  /* 0x000000ffff487224 */ /* 0x000fce00078e000e */
[----:B------:R-:W-:Y:S05]  /*2cb00*/  WARPSYNC.COLLECTIVE R15, `(.L_x_2066) ;  /* 0x000000000f087348 */ /* 0x000fea0003c00000 */
[----:B------:R0:W1:Y:S02]  /*2cb10*/  SHFL.IDX P6, R14, R13, R12, R11 ;  /* 0x0000000c0d0e7389 */ /* 0x00006400000c000b */
[----:B01----:R-:W-:Y:S01]  /*2cb20*/  ENDCOLLECTIVE ;  /* 0x000000000000791b */ /* 0x003fe20003800000 */
.L_x_2066:
[----:B------:R-:W-:Y:S02]  /*2cb30*/  IMAD.MOV.U32 R13, RZ, RZ, R32 ;  /* 0x000000ffff0d7224 */ /* 0x000fe400078e0020 */
[----:B------:R-:W-:-:S07]  /*2cb40*/  IMAD.MOV.U32 R35, RZ, RZ, R14 ;  /* 0x000000ffff237224 */ /* 0x000fce00078e000e */
[----:B------:R-:W-:Y:S05]  /*2cb50*/  WARPSYNC.COLLECTIVE R15, `(.L_x_2067) ;  /* 0x000000000f087348 */ /* 0x000fea0003c00000 */
[----:B------:R0:W1:Y:S02]  /*2cb60*/  SHFL.IDX P6, R14, R13, R12, R11 ;  /* 0x0000000c0d0e7389 */ /* 0x00006400000c000b */
[----:B01----:R-:W-:Y:S01]  /*2cb70*/  ENDCOLLECTIVE ;  /* 0x000000000000791b */ /* 0x003fe20003800000 */
.L_x_2067:
[----:B------:R-:W-:Y:S01]  /*2cb80*/  IMAD.MOV.U32 R13, RZ, RZ, R66 ;  /* 0x000000ffff0d7224 */ /* 0x000fe200078e0042 */
[----:B------:R-:W-:Y:S01]  /*2cb90*/  SEL R66, R27, R69, P0 ;  /* 0x000000451b427207 */ /* 0x000fe20000000000 */
[----:B------:R-:W-:Y:S02]  /*2cba0*/  IMAD.MOV.U32 R12, RZ, RZ, R4 ;  /* 0x000000ffff0c7224 */ /* 0x000fe400078e0004 */
[----:B------:R-:W-:-:S07]  /*2cbb0*/  IMAD.MOV.U32 R32, RZ, RZ, R14 ;  /* 0x000000ffff207224 */ /* 0x000fce00078e000e */
[----:B------:R-:W-:Y:S05]  /*2cbc0*/  WARPSYNC.COLLECTIVE R15, `(.L_x_2068) ;  /* 0x000000000f087348 */ /* 0x000fea0003c00000 */
[----:B------:R0:W1:Y:S02]  /*2cbd0*/  SHFL.IDX P6, R14, R13, R12, R11 ;  /* 0x0000000c0d0e7389 */ /* 0x00006400000c000b */
[----:B01----:R-:W-:Y:S01]  /*2cbe0*/  ENDCOLLECTIVE ;  /* 0x000000000000791b */ /* 0x003fe20003800000 */
.L_x_2068:
[----:B------:R-:W-:Y:S01]  /*2cbf0*/  IMAD.MOV.U32 R13, RZ, RZ, R57 ;  /* 0x000000ffff0d7224 */ /* 0x000fe200078e0039 */
[----:B------:R-:W-:Y:S01]  /*2cc00*/  SEL R57, R73, R24, P0 ;  /* 0x0000001849397207 */ /* 0x000fe20000000000 */
[----:B------:R-:W-:-:S07]  /*2cc10*/  IMAD.MOV.U32 R86, RZ, RZ, R14 ;  /* 0x000000ffff567224 */ /* 0x000fce00078e000e */
[----:B------:R-:W-:Y:S05]  /*2cc20*/  WARPSYNC.COLLECTIVE R15, `(.L_x_2069) ;  /* 0x000000000f087348 */ /* 0x000fea0003c00000 */
[----:B------:R0:W1:Y:S02]  /*2cc30*/  SHFL.IDX P6, R14, R13, R12, R11 ;  /* 0x0000000c0d0e7389 */ /* 0x00006400000c000b */
[----:B01----:R-:W-:Y:S01]  /*2cc40*/  ENDCOLLECTIVE ;  /* 0x000000000000791b */ /* 0x003fe20003800000 */
.L_x_2069:
        /* <DEDUP_REMOVED lines=9> */
.L_x_2070:
[----:B------:R-:W-:Y:S01]  /*2cce0*/  IMAD.MOV.U32 R13, RZ, RZ, R54 ;  /* 0x000000ffff0d7224 */ /* 0x000fe200078e0036 */
[----:B------:R-:W-:Y:S01]  /*2ccf0*/  SEL R54, R118, R89, P0 ;  /* 0x0000005976367207 */ /* 0x000fe20000000000 */
[----:B------:R-:W-:-:S07]  /*2cd00*/  IMAD.MOV.U32 R8, RZ, RZ, R14 ;  /* 0x000000ffff087224 */ /* 0x000fce00078e000e */
[----:B------:R-:W-:Y:S05]  /*2cd10*/  WARPSYNC.COLLECTIVE R15, `(.L_x_2071) ;  /* 0x000000000f087348 */ /* 0x000fea0003c00000 */
[----:B------:R0:W1:Y:S02]  /*2cd20*/  SHFL.IDX P6, R14, R13, R12, R11 ;  /* 0x0000000c0d0e7389 */ /* 0x00006400000c000b */
[----:B01----:R-:W-:Y:S01]  /*2cd30*/  ENDCOLLECTIVE ;  /* 0x000000000000791b */ /* 0x003fe20003800000 */
.L_x_2071:
        /* <DEDUP_REMOVED lines=9> */
.L_x_2072:
[----:B------:R-:W-:Y:S02]  /*2cdd0*/  SEL R87, R88, R119, P0 ;  /* 0x0000007758577207 */ /* 0x000fe40000000000 */
[----:B------:R-:W-:Y:S01]  /*2cde0*/  SEL R88, R119, R88, P0 ;  /* 0x0000005877587207 */ /* 0x000fe20000000000 */
[----:B------:R-:W-:Y:S02]  /*2cdf0*/  IMAD.MOV.U32 R13, RZ, RZ, R65 ;  /* 0x000000ffff0d7224 */ /* 0x000fe400078e0041 */
[----:B------:R-:W-:-:S07]  /*2ce00*/  IMAD.MOV.U32 R90, RZ, RZ, R14 ;  /* 0x000000ffff5a7224 */ /* 0x000fce00078e000e */
[----:B------:R-:W-:Y:S05]  /*2ce10*/  WARPSYNC.COLLECTIVE R15, `(.L_x_2073) ;  /* 0x000000000f087348 */ /* 0x000fea0003c00000 */
[----:B------:R0:W1:Y:S02]  /*2ce20*/  SHFL.IDX P6, R14, R13, R12, R11 ;  /* 0x0000000c0d0e7389 */ /* 0x00006400000c000b */
[----:B01----:R-:W-:Y:S01]  /*2ce30*/  ENDCOLLECTIVE ;  /* 0x000000000000791b */ /* 0x003fe20003800000 */
.L_x_2073:
        /* <DEDUP_REMOVED lines=9> */
.L_x_2074:
[----:B------:R-:W-:Y:S02]  /*2ced0*/  IMAD.MOV.U32 R13, RZ, RZ, R62 ;  /* 0x000000ffff0d7224 */ /* 0x000fe400078e003e */
[----:B------:R-:W-:-:S07]  /*2cee0*/  IMAD.MOV.U32 R7, RZ, RZ, R14 ;  /* 0x000000ffff077224 */ /* 0x000fce00078e000e */
[----:B------:R-:W-:Y:S05]  /*2cef0*/  WARPSYNC.COLLECTIVE R15, `(.L_x_2075) ;  /* 0x000000000f087348 */ /* 0x000fea0003c00000 */
[----:B------:R0:W1:Y:S02]  /*2cf00*/  SHFL.IDX P6, R14, R13, R12, R11 ;  /* 0x0000000c0d0e7389 */ /* 0x00006400000c000b */
[----:B01----:R-:W-:Y:S01]  /*2cf10*/  ENDCOLLECTIVE ;  /* 0x000000000000791b */ /* 0x003fe20003800000 */
.L_x_2075:
        /* <DEDUP_REMOVED lines=8> */
.L_x_2076:
[----:B------:R-:W-:Y:S02]  /*2cfa0*/  SEL R91, R92, R62, P0 ;  /* 0x0000003e5c5b7207 */ /* 0x000fe40000000000 */
[----:B------:R-:W-:Y:S01]  /*2cfb0*/  SEL R92, R62, R92, P0 ;  /* 0x0000005c3e5c7207 */ /* 0x000fe20000000000 */
[----:B------:R-:W-:Y:S02]  /*2cfc0*/  IMAD.MOV.U32 R13, RZ, RZ, R5 ;  /* 0x000000ffff0d7224 */ /* 0x000fe400078e0005 */
[----:B------:R-:W-:-:S07]  /*2cfd0*/  IMAD.MOV.U32 R65, RZ, RZ, R14 ;  /* 0x000000ffff417224 */ /* 0x000fce00078e000e */
[----:B------:R-:W-:Y:S05]  /*2cfe0*/  WARPSYNC.COLLECTIVE R15, `(.L_x_2077) ;  /* 0x000000000f087348 */ /* 0x000fea0003c00000 */
[----:B------:R0:W1:Y:S02]  /*2cff0*/  SHFL.IDX P6, R14, R13, R12, R11 ;  /* 0x0000000c0d0e7389 */ /* 0x00006400000c000b */
[----:B01----:R-:W-:Y:S01]  /*2d000*/  ENDCOLLECTIVE ;  /* 0x000000000000791b */ /* 0x003fe20003800000 */
.L_x_2077:
[----:B------:R-:W-:Y:S02]  /*2d010*/  IMAD.MOV.U32 R13, RZ, RZ, R64 ;  /* 0x000000ffff0d7224 */ /* 0x000fe400078e0040 */
[----:B------:R-:W-:Y:S02]  /*2d020*/  IMAD.MOV.U32 R12, RZ, RZ, R25 ;  /* 0x000000ffff0c7224 */ /* 0x000fe400078e0019 */
[----:B------:R-:W-:-:S07]  /*2d030*/  IMAD.MOV.U32 R5, RZ, RZ, R14 ;  /* 0x000000ffff057224 */ /* 0x000fce00078e000e */
[----:B------:R-:W-:Y:S05]  /*2d040*/  WARPSYNC.COLLECTIVE R15, `(.L_x_2078) ;  /* 0x000000000f087348 */ /* 0x000fea0003c00000 */
[----:B------:R0:W1:Y:S02]  /*2d050*/  SHFL.IDX P6, R14, R13, R12, R11 ;  /* 0x0000000c0d0e7389 */ /* 0x00006400000c000b */
[----:B01----:R-:W-:Y:S01]  /*2d060*/  ENDCOLLECTIVE ;  /* 0x000000000000791b */ /* 0x003fe20003800000 */
.L_x_2078:
[----:B------:R-:W-:Y:S02]  /*2d070*/  IMAD.MOV.U32 R13, RZ, RZ, R6 ;  /* 0x000000ffff0d7224 */ /* 0x000fe400078e0006 */
[----:B------:R-:W-:-:S07]  /*2d080*/  IMAD.MOV.U32 R4, RZ, RZ, R14 ;  /* 0x000000ffff047224 */ /* 0x000fce00078e000e */
[----:B------:R-:W-:Y:S05]  /*2d090*/  WARPSYNC.COLLECTIVE R15, `(.L_x_2079) ;  /* 0x000000000f087348 */ /* 0x000fea0003c00000 */
[----:B------:R0:W1:Y:S02]  /*2d0a0*/  SHFL.IDX P6, R14, R13, R12, R11 ;  /* 0x0000000c0d0e7389 */ /* 0x00006400000c000b */
[----:B01----:R-:W-:Y:S01]  /*2d0b0*/  ENDCOLLECTIVE ;  /* 0x000000000000791b */ /* 0x003fe20003800000 */
.L_x_2079:
[----:B------:R-:W-:Y:S05]  /*2d0c0*/  BRA `(.L_x_2080) ;  /* 0xffffff1c00ec7947 */ /* 0x000fea000383ffff */
.L_x_1796:
[----:B------:R-:W-:Y:S02]  /*2d0d0*/  IMAD.MOV.U32 R13, RZ, RZ, R3 ;  /* 0x000000ffff0d7224 */ /* 0x000fe400078e0003 */
[----:B------:R-:W-:Y:S02]  /*2d0e0*/  IMAD.MOV.U32 R12, RZ, RZ, RZ ;  /* 0x000000ffff0c7224 */ /* 0x000fe400078e00ff */
[----:B------:R-:W-:Y:S02]  /*2d0f0*/  IMAD.MOV.U32 R11, RZ, RZ, 0x181f ;  /* 0x0000181fff0b7424 */ /* 0x000fe400078e00ff */
[----:B------:R-:W-:-:S07]  /*2d100*/  IMAD.MOV.U32 R15, RZ, RZ, -0x1 ;  /* 0xffffffffff0f7424 */ /* 0x000fce00078e00ff */
[----:B-----5:R-:W-:Y:S05]  /*2d110*/  WARPSYNC.COLLECTIVE R15, `(.L_x_2081) ;  /* 0x000000000f087348 */ /* 0x020fea0003c00000 */
[----:B------:R0:W1:Y:S02]  /*2d120*/  SHFL.IDX P6, R14, R13, R12, R11 ;  /* 0x0000000c0d0e7389 */ /* 0x00006400000c000b */
[----:B01---5:R-:W-:Y:S01]  /*2d130*/  ENDCOLLECTIVE ;  /* 0x000000000000791b */ /* 0x023fe20003800000 */
.L_x_2081:
[----:B------:R-:W-:Y:S02]  /*2d140*/  IMAD.MOV.U32 R13, RZ, RZ, R2 ;  /* 0x000000ffff0d7224 */ /* 0x000fe400078e0002 */
[----:B------:R-:W-:-:S07]  /*2d150*/  IMAD.MOV.U32 R0, RZ, RZ, R14 ;  /* 0x000000ffff007224 */ /* 0x000fce00078e000e */
[----:B------:R-:W-:Y:S05]  /*2d160*/  WARPSYNC.COLLECTIVE R15, `(.L_x_2082) ;  /* 0x000000000f087348 */ /* 0x000fea0003c00000 */
[----:B------:R0:W1:Y:S02]  /*2d170*/  SHFL.IDX P6, R14, R13, R12, R11 ;  /* 0x0000000c0d0e7389 */ /* 0x00006400000c000b */
[----:B01----:R-:W-:Y:S01]  /*2d180*/  ENDCOLLECTIVE ;  /* 0x000000000000791b */ /* 0x003fe20003800000 */
.L_x_2082:
[----:B------:R-:W-:Y:S05]  /*2d190*/  BRA `(.L_x_2083) ;  /* 0xffffff2c00487947 */ /* 0x000fea000383ffff */
.L_x_1799:
[----:B------:R-:W-:Y:S01]  /*2d1a0*/  BSSY B1, `(.L_x_2084) ;  /* 0x0000008000017945 */ /* 0x000fe20003800000 */
[----:B------:R-:W-:Y:S02]  /*2d1b0*/  IMAD.MOV.U32 R13, RZ, RZ, R3 ;  /* 0x000000ffff0d7224 */ /* 0x000fe400078e0003 */
[----:B------:R-:W-:Y:S02]  /*2d1c0*/  IMAD.MOV.U32 R12, RZ, RZ, 0x1 ;  /* 0x00000001ff0c7424 */ /* 0x000fe400078e00ff */
[----:B------:R-:W-:Y:S02]  /*2d1d0*/  IMAD.MOV.U32 R11, RZ, RZ, 0x181f ;  /* 0x0000181fff0b7424 */ /* 0x000fe400078e00ff */
[----:B---3--:R-:W-:-:S07]  /*2d1e0*/  IMAD.MOV.U32 R15, RZ, RZ, -0x1 ;  /* 0xffffffffff0f7424 */ /* 0x008fce00078e00ff */
[----:B012--5:R-:W-:Y:S05]  /*2d1f0*/  WARPSYNC.COLLECTIVE R15, `(.L_x_2085) ;  /* 0x000000000f087348 */ /* 0x027fea0003c00000 */
[----:B--2---:R2:W3:Y:S02]  /*2d200*/  SHFL.IDX P6, R14, R13, R12, R11 ;  /* 0x0000000c0d0e7389 */ /* 0x0044e400000c000b */
[----:B0123-5:R-:W-:Y:S01]  /*2d210*/  ENDCOLLECTIVE ;  /* 0x000000000000791b */ /* 0x02ffe20003800000 */
.L_x_2085:
[----:B------:R-:W-:Y:S05]  /*2d220*/  BSYNC B1 ;  /* 0x0000000000017941 */ /* 0x000fea0003800000 */
.L_x_2084:
[----:B------:R-:W-:Y:S02]  /*2d230*/  IMAD.MOV.U32 R13, RZ, RZ, R2 ;  /* 0x000000ffff0d7224 */ /* 0x000fe400078e0002 */
[----:B------:R-:W-:Y:S02]  /*2d240*/  IMAD.MOV.U32 R12, RZ, RZ, 0x1 ;  /* 0x00000001ff0c7424 */ /* 0x000fe400078e00ff */
[----:B------:R-:W-:Y:S02]  /*2d250*/  IMAD.MOV.U32 R11, RZ, RZ, 0x181f ;  /* 0x0000181fff0b7424 */ /* 0x000fe400078e00ff */
[----:B------:R-:W-:Y:S02]  /*2d260*/  IMAD.MOV.U32 R15, RZ, RZ, -0x1 ;  /* 0xffffffffff0f7424 */ /* 0x000fe400078e00ff */
[----:B------:R-:W-:-:S07]  /*2d270*/  IMAD.MOV.U32 R0, RZ, RZ, R14 ;  /* 0x000000ffff007224 */ /* 0x000fce00078e000e */
[----:B------:R-:W-:Y:S05]  /*2d280*/  WARPSYNC.COLLECTIVE R15, `(.L_x_2086) ;  /* 0x000000000f087348 */ /* 0x000fea0003c00000 */
[----:B------:R0:W1:Y:S02]  /*2d290*/  SHFL.IDX P6, R14, R13, R12, R11 ;  /* 0x0000000c0d0e7389 */ /* 0x00006400000c000b */
[----:B01----:R-:W-:Y:S01]  /*2d2a0*/  ENDCOLLECTIVE ;  /* 0x000000000000791b */ /* 0x003fe20003800000 */
.L_x_2086:
[----:B------:R-:W-:Y:S05]  /*2d2b0*/  BRA `(.L_x_2087) ;  /* 0xffffff2c00507947 */ /* 0x000fea000383ffff */
.L_x_1802:
        /* <DEDUP_REMOVED lines=8> */
.L_x_2089:
[----:B------:R-:W-:Y:S05]  /*2d340*/  BSYNC B1 ;  /* 0x0000000000017941 */ /* 0x000fea0003800000 */
.L_x_2088:
        /* <DEDUP_REMOVED lines=8> */
.L_x_2090:
[----:B------:R-:W-:Y:S05]  /*2d3d0*/  BRA `(.L_x_2091) ;  /* 0xffffff2c00587947 */ /* 0x000fea000383ffff */
.L_x_1805:
        /* <DEDUP_REMOVED lines=8> */
.L_x_2093:
[----:B------:R-:W-:Y:S05]  /*2d460*/  BSYNC B1 ;  /* 0x0000000000017941 */ /* 0x000fea0003800000 */
.L_x_2092:
        /* <DEDUP_REMOVED lines=8> */
.L_x_2094:
[----:B------:R-:W-:Y:S05]  /*2d4f0*/  BRA `(.L_x_2095) ;  /* 0xffffff2c00607947 */ /* 0x000fea000383ffff */
.L_x_1807:
[----:B------:R-:W-:Y:S02]  /*2d500*/  IMAD.MOV.U32 R13, RZ, RZ, R26 ;  /* 0x000000ffff0d7224 */ /* 0x000fe400078e001a */
[----:B------:R-:W-:Y:S02]  /*2d510*/  IMAD.MOV.U32 R12, RZ, RZ, RZ ;  /* 0x000000ffff0c7224 */ /* 0x000fe400078e00ff */
[----:B------:R-:W-:Y:S02]  /*2d520*/  IMAD.MOV.U32 R11, RZ, RZ, 0x1c1f ;  /* 0x00001c1fff0b7424 */ /* 0x000fe400078e00ff */
[----:B------:R-:W-:-:S07]  /*2d530*/  IMAD.MOV.U32 R15, RZ, RZ, -0x1 ;  /* 0xffffffffff0f7424 */ /* 0x000fce00078e00ff */
[----:B------:R-:W-:Y:S05]  /*2d540*/  WARPSYNC.COLLECTIVE R15, `(.L_x_2096) ;  /* 0x000000000f087348 */ /* 0x000fea0003c00000 */
[----:B------:R0:W1:Y:S02]  /*2d550*/  SHFL.IDX P6, R14, R13, R12, R11 ;  /* 0x0000000c0d0e7389 */ /* 0x00006400000c000b */
[----:B01----:R-:W-:Y:S01]  /*2d560*/  ENDCOLLECTIVE ;  /* 0x000000000000791b */ /* 0x003fe20003800000 */
.L_x_2096:
[----:B------:R-:W-:Y:S02]  /*2d570*/  IMAD.MOV.U32 R13, RZ, RZ, R25 ;  /* 0x000000ffff0d7224 */ /* 0x000fe400078e0019 */
[----:B------:R-:W-:-:S07]  /*2d580*/  IMAD.MOV.U32 R28, RZ, RZ, R14 ;  /* 0x000000ffff1c7224 */ /* 0x000fce00078e000e */
[----:B------:R-:W-:Y:S05]  /*2d590*/  WARPSYNC.COLLECTIVE R15, `(.L_x_2097) ;  /* 0x000000000f087348 */ /* 0x000fea0003c00000 */
[----:B------:R0:W1:Y:S02]  /*2d5a0*/  SHFL.IDX P6, R14, R13, R12, R11 ;  /* 0x0000000c0d0e7389 */ /* 0x00006400000c000b */
[----:B01----:R-:W-:Y:S01]  /*2d5b0*/  ENDCOLLECTIVE ;  /* 0x000000000000791b */ /* 0x003fe20003800000 */
.L_x_2097:
[----:B------:R-:W-:Y:S05]  /*2d5c0*/  BRA `(.L_x_2098) ;  /* 0xffffff3000247947 */ /* 0x000fea000383ffff */
.L_x_1810:
[----:B------:R-:W-:Y:S01]  /*2d5d0*/  BSSY B1, `(.L_x_2099) ;  /* 0x0000008000017945 */ /* 0x000fe20003800000 */
[----:B------:R-:W-:Y:S02]  /*2d5e0*/  IMAD.MOV.U32 R13, RZ, RZ, R26 ;  /* 0x000000ffff0d7224 */ /* 0x000fe400078e001a */
[----:B------:R-:W-:Y:S02]  /*2d5f0*/  IMAD.MOV.U32 R12, RZ, RZ, 0x1 ;  /* 0x00000001ff0c7424 */ /* 0x000fe400078e00ff */
[----:B------:R-:W-:Y:S02]  /*2d600*/  IMAD.MOV.U32 R11, RZ, RZ, 0x1c1f ;  /* 0x00001c1fff0b7424 */ /* 0x000fe400078e00ff */
[----:B------:R-:W-:-:S07]  /*2d610*/  IMAD.MOV.U32 R15, RZ, RZ, -0x1 ;  /* 0xffffffffff0f7424 */ /* 0x000fce00078e00ff */
[----:B0123--:R-:W-:Y:S05]  /*2d620*/  WARPSYNC.COLLECTIVE R15, `(.L_x_2100) ;  /* 0x000000000f087348 */ /* 0x00ffea0003c00000 */
[----:B--2---:R2:W4:Y:S02]  /*2d630*/  SHFL.IDX P6, R14, R13, R12, R11 ;  /* 0x0000000c0d0e7389 */ /* 0x00452400000c000b */
[----:B01234-:R-:W-:Y:S01]  /*2d640*/  ENDCOLLECTIVE ;  /* 0x000000000000791b */ /* 0x01ffe20003800000 */
.L_x_2100:
[----:B------:R-:W-:Y:S05]  /*2d650*/  BSYNC B1 ;  /* 0x0000000000017941 */ /* 0x000fea0003800000 */
.L_x_2099:
        /* <DEDUP_REMOVED lines=8> */
.L_x_2101:
[----:B------:R-:W-:Y:S05]  /*2d6e0*/  BRA `(.L_x_2102) ;  /* 0xffffff3400c07947 */ /* 0x000fea000383ffff */
.L_x_1814:
[----:B------:R-:W-:Y:S02]  /*2d6f0*/  IMAD.MOV.U32 R13, RZ, RZ, R3 ;  /* 0x000000ffff0d7224 */ /* 0x000fe400078e0003 */
[----:B------:R-:W-:Y:S02]  /*2d700*/  IMAD.MOV.U32 R12, RZ, RZ, RZ ;  /* 0x000000ffff0c7224 */ /* 0x000fe400078e00ff */
[----:B------:R-:W-:Y:S02]  /*2d710*/  IMAD.MOV.U32 R11, RZ, RZ, 0x181f ;  /* 0x0000181fff0b7424 */ /* 0x000fe400078e00ff */
[----:B------:R-:W-:-:S07]  /*2d720*/  IMAD.MOV.U32 R15, RZ, RZ, -0x1 ;  /* 0xffffffffff0f7424 */ /* 0x000fce00078e00ff */
[----:B--2---:R-:W-:Y:S05]  /*2d730*/  WARPSYNC.COLLECTIVE R15, `(.L_x_2103) ;  /* 0x000000000f087348 */ /* 0x004fea0003c00000 */
[----:B------:R0:W1:Y:S02]  /*2d740*/  SHFL.IDX P6, R14, R13, R12, R11 ;  /* 0x0000000c0d0e7389 */ /* 0x00006400000c000b */
[----:B012---:R-:W-:Y:S01]  /*2d750*/  ENDCOLLECTIVE ;  /* 0x000000000000791b */ /* 0x007fe20003800000 */
.L_x_2103:
[----:B------:R-:W-:Y:S02]  /*2d760*/  IMAD.MOV.U32 R13, RZ, RZ, R2 ;  /* 0x000000ffff0d7224 */ /* 0x000fe400078e0002 */
[----:B------:R-:W-:-:S07]  /*2d770*/  IMAD.MOV.U32 R0, RZ, RZ, R14 ;  /* 0x000000ffff007224 */ /* 0x000fce00078e000e */
[----:B------:R-:W-:Y:S05]  /*2d780*/  WARPSYNC.COLLECTIVE R15, `(.L_x_2104) ;  /* 0x000000000f087348 */ /* 0x000fea0003c00000 */
[----:B------:R0:W1:Y:S02]  /*2d790*/  SHFL.IDX P6, R14, R13, R12, R11 ;  /* 0x0000000c0d0e7389 */ /* 0x00006400000c000b */
[----:B01----:R-:W-:Y:S01]  /*2d7a0*/  ENDCOLLECTIVE ;  /* 0x000000000000791b */ /* 0x003fe20003800000 */
.L_x_2104:
[----:B------:R-:W-:Y:S05]  /*2d7b0*/  BRA `(.L_x_2105) ;  /* 0xffffff4400207947 */ /* 0x000fea000383ffff */
.L_x_1817:
[----:B------:R-:W-:Y:S01]  /*2d7c0*/  BSSY B1, `(.L_x_2106) ;  /* 0x0000008000017945 */ /* 0x000fe20003800000 */
[----:B------:R-:W-:Y:S02]  /*2d7d0*/  IMAD.MOV.U32 R13, RZ, RZ, R3 ;  /* 0x000000ffff0d7224 */ /* 0x000fe400078e0003 */
[----:B------:R-:W-:Y:S02]  /*2d7e0*/  IMAD.MOV.U32 R12, RZ, RZ, 0x1 ;  /* 0x00000001ff0c7424 */ /* 0x000fe400078e00ff */
[----:B------:R-:W-:Y:S02]  /*2d7f0*/  IMAD.MOV.U32 R11, RZ, RZ, 0x181f ;  /* 0x0000181fff0b7424 */ /* 0x000fe400078e00ff */
[----:B----4-:R-:W-:-:S07]  /*2d800*/  IMAD.MOV.U32 R15, RZ, RZ, -0x1 ;  /* 0xffffffffff0f7424 */ /* 0x010fce00078e00ff */
[----:B0123--:R-:W-:Y:S05]  /*2d810*/  WARPSYNC.COLLECTIVE R15, `(.L_x_2107) ;  /* 0x000000000f087348 */ /* 0x00ffea0003c00000 */
[----:B---3--:R3:W4:Y:S02]  /*2d820*/  SHFL.IDX P6, R14, R13, R12, R11 ;  /* 0x0000000c0d0e7389 */ /* 0x00872400000c000b */
[----:B01234-:R-:W-:Y:S01]  /*2d830*/  ENDCOLLECTIVE ;  /* 0x000000000000791b */ /* 0x01ffe20003800000 */
.L_x_2107:
[----:B------:R-:W-:Y:S05]  /*2d840*/  BSYNC B1 ;  /* 0x0000000000017941 */ /* 0x000fea0003800000 */
.L_x_2106:
        /* <DEDUP_REMOVED lines=8> */
.L_x_2108:
[----:B------:R-:W-:Y:S05]  /*2d8d0*/  BRA `(.L_x_2109) ;  /* 0xffffff44002c7947 */ /* 0x000fea000383ffff */
.L_x_1820:
        /* <DEDUP_REMOVED lines=8> */
.L_x_2111:
[----:B------:R-:W-:Y:S05]  /*2d960*/  BSYNC B1 ;  /* 0x0000000000017941 */ /* 0x000fea0003800000 */
.L_x_2110:
        /* <DEDUP_REMOVED lines=8> */
.L_x_2112:
[----:B------:R-:W-:Y:S05]  /*2d9f0*/  BRA `(.L_x_2113) ;  /* 0xffffff4400347947 */ /* 0x000fea000383ffff */
.L_x_1823:
[----:B------:R-:W-:Y:S01]  /*2da00*/  BSSY B1, `(.L_x_2114) ;  /* 0x0000008000017945 */ /* 0x000fe20003800000 */
[----:B------:R-:W-:Y:S02]  /*2da10*/  IMAD.MOV.U32 R13, RZ, RZ, R3 ;  /* 0x000000ffff0d7224 */ /* 0x000fe400078e0003 */
[----:B------:R-:W-:Y:S02]  /*2da20*/  IMAD.MOV.U32 R12, RZ, RZ, 0x3 ;  /* 0x00000003ff0c7424 */ /* 0x000fe400078e00ff */
[----:B------:R-:W-:Y:S02]  /*2da30*/  IMAD.MOV.U32 R11, RZ, RZ, 0x181f ;  /* 0x0000181fff0b7424 */ /* 0x000fe400078e00ff */
[----:B0-----:R-:W-:-:S07]  /*2da40*/  IMAD.MOV.U32 R15, RZ, RZ, -0x1 ;  /* 0xffffffffff0f7424 */ /* 0x001fce00078e00ff */
[----:B-1234-:R-:W-:Y:S05]  /*2da50*/  WARPSYNC.COLLECTIVE R15, `(.L_x_2115) ;  /* 0x000000000f087348 */ /* 0x01efea0003c00000 */
[----:B----4-:R0:W4:Y:S02]  /*2da60*/  SHFL.IDX P6, R14, R13, R12, R11 ;  /* 0x0000000c0d0e7389 */ /* 0x01012400000c000b */
[----:B01234-:R-:W-:Y:S01]  /*2da70*/  ENDCOLLECTIVE ;  /* 0x000000000000791b */ /* 0x01ffe20003800000 */
.L_x_2115:
[----:B------:R-:W-:Y:S05]  /*2da80*/  BSYNC B1 ;  /* 0x0000000000017941 */ /* 0x000fea0003800000 */
.L_x_2114:
        /* <DEDUP_REMOVED lines=8> */
.L_x_2116:
[----:B------:R-:W-:Y:S05]  /*2db10*/  BRA `(.L_x_2117) ;  /* 0xffffff44003c7947 */ /* 0x000fea000383ffff */
.L_x_1849:
[----:B------:R-:W0:Y:S01]  /*2db20*/  S2R R5, SR_TID.X ;  /* 0x0000000000057919 */ /* 0x000e220000002100 */
[----:B------:R-:W-:Y:S01]  /*2db30*/  BSSY B1, `(.L_x_2118) ;  /* 0x000000a000017945 */ /* 0x000fe20003800000 */
[----:B------:R-:W-:Y:S02]  /*2db40*/  IMAD.MOV.U32 R12, RZ, RZ, RZ ;  /* 0x000000ffff0c7224 */ /* 0x000fe400078e00ff */
[----:B------:R-:W-:Y:S02]  /*2db50*/  IMAD.MOV.U32 R11, RZ, RZ, 0x1f ;  /* 0x0000001fff0b7424 */ /* 0x000fe400078e00ff */
[----:B------:R-:W-:Y:S01]  /*2db60*/  IMAD.MOV.U32 R15, RZ, RZ, -0x1 ;  /* 0xffffffffff0f7424 */ /* 0x000fe200078e00ff */
[----:B0-----:R-:W-:-:S04]  /*2db70*/  SHF.R.U32.HI R5, RZ, 0x5, R5 ;  /* 0x00000005ff057819 */ /* 0x001fc80000011605 */
[----:B------:R-:W-:-:S05]  /*2db80*/  LOP3.LUT R5, R5, 0x3, RZ, 0xc0, !PT ;  /* 0x0000000305057812 */ /* 0x000fca00078ec0ff */
[----:B------:R-:W-:-:S07]  /*2db90*/  IMAD.MOV.U32 R13, RZ, RZ, R5 ;  /* 0x000000ffff0d7224 */ /* 0x000fce00078e0005 */
[----:B------:R-:W-:Y:S05]  /*2dba0*/  WARPSYNC.COLLECTIVE R15, `(.L_x_2119) ;  /* 0x000000000f087348 */ /* 0x000fea0003c00000 */
[----:B------:R0:W1:Y:S02]  /*2dbb0*/  SHFL.IDX P6, R14, R13, R12, R11 ;  /* 0x0000000c0d0e7389 */ /* 0x00006400000c000b */
[----:B01----:R-:W-:Y:S01]  /*2dbc0*/  ENDCOLLECTIVE ;  /* 0x000000000000791b */ /* 0x003fe20003800000 */
.L_x_2119:
[----:B------:R-:W-:Y:S05]  /*2dbd0*/  BSYNC B1 ;  /* 0x0000000000017941 */ /* 0x000fea0003800000 */
.L_x_2118:
[----:B------:R-:W-:Y:S05]  /*2dbe0*/  BRA `(.L_x_2120) ;  /* 0xffffff6400587947 */ /* 0x000fea000383ffff */
.L_x_1851:
[----:B------:R-:W-:Y:S01]  /*2dbf0*/  BSSY B1, `(.L_x_2121) ;  /* 0x0000006000017945 */ /* 0x000fe20003800000 */
[----:B------:R-:W-:-:S07]  /*2dc00*/  IMAD.MOV.U32 R15, RZ, RZ, -0x1 ;  /* 0xffffffffff0f7424 */ /* 0x000fce00078e00ff */
[----:B0-----:R-:W-:Y:S05]  /*2dc10*/  WARPSYNC.COLLECTIVE R15, `(.L_x_2122) ;  /* 0x000000000f0c7348 */ /* 0x001fea0003c00000 */
[----:B------:R-:W-:Y:S02]  /*2dc20*/  ELECT P6, UR62, PT ;  /* 0x00000000003e782f */ /* 0x000fe400038c0000 */
[----:B------:R-:W-:Y:S01]  /*2dc30*/  MOV R14, UR62 ;  /* 0x0000003e000e7c02 */ /* 0x000fe20008000f00 */
[----:B0-----:R-:W-:Y:S10]  /*2dc40*/  ENDCOLLECTIVE ;  /* 0x000000000000791b */ /* 0x001ff40003800000 */
.L_x_2122:
[----:B------:R-:W-:Y:S05]  /*2dc50*/  BSYNC B1 ;  /* 0x0000000000017941 */ /* 0x000fea0003800000 */
.L_x_2121:
[----:B------:R-:W-:Y:S05]  /*2dc60*/  BRA `(.L_x_1850) ;  /* 0xffffff6400507947 */ /* 0x000fea000383ffff */
.L_x_1853:
[----:B0-----:R0:W1:Y:S02]  /*2dc70*/  SYNCS.PHASECHK.TRANS64.TRYWAIT P0, [R16+URZ+0x22820], R5 ;  /* 0x02282005100075a7 */ /* 0x001064000800017f */
[----:B-1----:R-:W-:Y:S05]  /*2dc80*/  @!P0 NANOSLEEP.SYNCS 0x989680 ;  /* 0x009896800000895d */ /* 0x002fea0003900000 */
[----:B------:R-:W1:Y:S02]  /*2dc90*/  @!P0 SYNCS.PHASECHK.TRANS64 P0, [R16+URZ+0x22820], R5 ;  /* 0x02282005100085a7 */ /* 0x000e64000800007f */
[----:B-1----:R-:W-:Y:S05]  /*2dca0*/  @!P0 BRA `(.L_x_1853) ;  /* 0xfffffffc00f08947 */ /* 0x002fea000383ffff */
[----:B------:R-:W-:Y:S05]  /*2dcb0*/  BRA `(.L_x_2123) ;  /* 0xffffff6400607947 */ /* 0x000fea000383ffff */
.L_x_1857:
[----:B-1----:R1:W2:Y:S02]  /*2dcc0*/  SYNCS.PHASECHK.TRANS64.TRYWAIT P0, [R10+URZ+0x228a0], R9 ;  /* 0x0228a0090a0075a7 */ /* 0x0022a4000800017f */
[----:B--2---:R-:W-:Y:S05]  /*2dcd0*/  @!P0 NANOSLEEP.SYNCS 0x989680 ;  /* 0x009896800000895d */ /* 0x004fea0003900000 */
[----:B------:R-:W2:Y:S02]  /*2dce0*/  @!P0 SYNCS.PHASECHK.TRANS64 P0, [R10+URZ+0x228a0], R9 ;  /* 0x0228a0090a0085a7 */ /* 0x000ea4000800007f */
[----:B--2---:R-:W-:Y:S05]  /*2dcf0*/  @!P0 BRA `(.L_x_1857) ;  /* 0xfffffffc00f08947 */ /* 0x004fea000383ffff */
[----:B------:R-:W-:Y:S05]  /*2dd00*/  BRA `(.L_x_2124) ;  /* 0xffffff6400787947 */ /* 0x000fea000383ffff */
.L_x_1864:
[----:B0-----:R0:W2:Y:S02]  /*2dd10*/  SYNCS.PHASECHK.TRANS64.TRYWAIT P0, [R10+URZ+0x228c0], R9 ;  /* 0x0228c0090a0075a7 */ /* 0x0010a4000800017f */
[----:B--2---:R-:W-:Y:S05]  /*2dd20*/  @!P0 NANOSLEEP.SYNCS 0x989680 ;  /* 0x009896800000895d */ /* 0x004fea0003900000 */
[----:B------:R-:W2:Y:S02]  /*2dd30*/  @!P0 SYNCS.PHASECHK.TRANS64 P0, [R10+URZ+0x228c0], R9 ;  /* 0x0228c0090a0085a7 */ /* 0x000ea4000800007f */
[----:B--2---:R-:W-:Y:S05]  /*2dd40*/  @!P0 BRA `(.L_x_1864) ;  /* 0xfffffffc00f08947 */ /* 0x004fea000383ffff */
[----:B------:R-:W-:Y:S05]  /*2dd50*/  BRA `(.L_x_2125) ;  /* 0xffffff68006c7947 */ /* 0x000fea000383ffff */
.L_x_1871:
[----:B-1----:R1:W2:Y:S02]  /*2dd60*/  SYNCS.PHASECHK.TRANS64.TRYWAIT P1, [R9+URZ+0x228a0], R8 ;  /* 0x0228a008090075a7 */ /* 0x0022a4000802017f */
[----:B--2---:R-:W-:Y:S05]  /*2dd70*/  @!P1 NANOSLEEP.SYNCS 0x989680 ;  /* 0x009896800000995d */ /* 0x004fea0003900000 */
[----:B------:R-:W2:Y:S02]  /*2dd80*/  @!P1 SYNCS.PHASECHK.TRANS64 P1, [R9+URZ+0x228a0], R8 ;  /* 0x0228a008090095a7 */ /* 0x000ea4000802007f */
[----:B--2---:R-:W-:Y:S05]  /*2dd90*/  @!P1 BRA `(.L_x_1871) ;  /* 0xfffffffc00f09947 */ /* 0x004fea000383ffff */
[----:B------:R-:W-:Y:S05]  /*2dda0*/  BRA `(.L_x_2126) ;  /* 0xffffff6c002c7947 */ /* 0x000fea000383ffff */
.L_x_1878:
[----:B0-----:R0:W2:Y:S02]  /*2ddb0*/  SYNCS.PHASECHK.TRANS64.TRYWAIT P1, [R9+URZ+0x228c0], R8 ;  /* 0x0228c008090075a7 */ /* 0x0010a4000802017f */
[----:B--2---:R-:W-:Y:S05]  /*2ddc0*/  @!P1 NANOSLEEP.SYNCS 0x989680 ;  /* 0x009896800000995d */ /* 0x004fea0003900000 */
[----:B------:R-:W2:Y:S02]  /*2ddd0*/  @!P1 SYNCS.PHASECHK.TRANS64 P1, [R9+URZ+0x228c0], R8 ;  /* 0x0228c008090095a7 */ /* 0x000ea4000802007f */
[----:B--2---:R-:W-:Y:S05]  /*2dde0*/  @!P1 BRA `(.L_x_1878) ;  /* 0xfffffffc00f09947 */ /* 0x004fea000383ffff */
[----:B------:R-:W-:Y:S05]  /*2ddf0*/  BRA `(.L_x_2127) ;  /* 0xffffff70001c7947 */ /* 0x000fea000383ffff */
.L_x_1903:
        /* <DEDUP_REMOVED lines=11> */
.L_x_2129:
[----:B------:R-:W-:Y:S05]  /*2deb0*/  BSYNC B0 ;  /* 0x0000000000007941 */ /* 0x000fea0003800000 */
.L_x_2128:
[----:B------:R-:W-:Y:S05]  /*2dec0*/  BRA `(.L_x_2130) ;  /* 0xffffff8000d87947 */ /* 0x000fea000383ffff */
.L_x_1906:
[----:B0-----:R-:W2:Y:S02]  /*2ded0*/  LDL R0, [R1+0x24] ;  /* 0x0000240001007983 */ /* 0x001ea40000100800 */
[----:B--2---:R0:W1:Y:S02]  /*2dee0*/  SYNCS.PHASECHK.TRANS64.TRYWAIT P0, [R4+URZ+0x22880], R0 ;  /* 0x02288000040075a7 */ /* 0x004064000800017f */
[----:B-1----:R-:W-:Y:S05]  /*2def0*/  @!P0 NANOSLEEP.SYNCS 0x989680 ;  /* 0x009896800000895d */ /* 0x002fea0003900000 */
[----:B------:R-:W1:Y:S02]  /*2df00*/  @!P0 SYNCS.PHASECHK.TRANS64 P0, [R4+URZ+0x22880], R0 ;  /* 0x02288000040085a7 */ /* 0x000e64000800007f */
[----:B-1----:R-:W-:Y:S05]  /*2df10*/  @!P0 BRA `(.L_x_1906) ;  /* 0xfffffffc00ec8947 */ /* 0x002fea000383ffff */
[----:B------:R-:W-:Y:S05]  /*2df20*/  BRA `(.L_x_2131) ;  /* 0xffffff8000f47947 */ /* 0x000fea000383ffff */
.L_x_1907:
        /* <DEDUP_REMOVED lines=8> */
.L_x_2133:
[----:B------:R-:W-:Y:S05]  /*2dfb0*/  BSYNC B0 ;  /* 0x0000000000007941 */ /* 0x000fea0003800000 */
.L_x_2132:
[----:B------:R-:W-:Y:S01]  /*2dfc0*/  IMAD.MOV.U32 R13, RZ, RZ, R0 ;  /* 0x000000ffff0d7224 */ /* 0x000fe200078e0000 */
[----:B------:R-:W-:Y:S01]  /*2dfd0*/  LOP3.LUT P2, RZ, R17, 0x2, RZ, 0xc0, !PT ;  /* 0x0000000211ff7812 */ /* 0x000fe2000784c0ff */
[----:B------:R-:W-:Y:S01]  /*2dfe0*/  IMAD.MOV.U32 R12, RZ, RZ, RZ ;  /* 0x000000ffff0c7224 */ /* 0x000fe200078e00ff */
[C---:B------:R-:W-:Y:S01]  /*2dff0*/  ISETP.GE.AND P3, PT, R8.reuse, 0x21, PT ;  /* 0x000000210800780c */ /* 0x040fe20003f66270 */
[----:B------:R-:W-:Y:S01]  /*2e000*/  IMAD.MOV.U32 R11, RZ, RZ, 0x1c1f ;  /* 0x00001c1fff0b7424 */ /* 0x000fe200078e00ff */
[----:B------:R-:W-:Y:S01]  /*2e010*/  ISETP.GE.AND P5, PT, R8, 0x61, PT ;  /* 0x000000610800780c */ /* 0x000fe20003fa6270 */
[----:B------:R-:W-:Y:S02]  /*2e020*/  IMAD.MOV.U32 R15, RZ, RZ, -0x1 ;  /* 0xffffffffff0f7424 */ /* 0x000fe400078e00ff */
[----:B------:R-:W-:-:S10]  /*2e030*/  IMAD.MOV.U32 R3, RZ, RZ, R14 ;  /* 0x000000ffff037224 */ /* 0x000fd400078e000e */
[----:B------:R-:W-:Y:S05]  /*2e040*/  WARPSYNC.COLLECTIVE R15, `(.L_x_2134) ;  /* 0x000000000f087348 */ /* 0x000fea0003c00000 */
[----:B------:R0:W1:Y:S02]  /*2e050*/  SHFL.IDX P6, R14, R13, R12, R11 ;  /* 0x0000000c0d0e7389 */ /* 0x00006400000c000b */
[----:B01----:R-:W-:Y:S01]  /*2e060*/  ENDCOLLECTIVE ;  /* 0x000000000000791b */ /* 0x003fe20003800000 */
.L_x_2134:
[----:B------:R-:W-:Y:S02]  /*2e070*/  IMAD.MOV.U32 R13, RZ, RZ, R2 ;  /* 0x000000ffff0d7224 */ /* 0x000fe400078e0002 */
[----:B------:R-:W-:Y:S02]  /*2e080*/  IMAD.MOV.U32 R12, RZ, RZ, 0x1 ;  /* 0x00000001ff0c7424 */ /* 0x000fe400078e00ff */
[----:B------:R-:W-:-:S07]  /*2e090*/  IMAD.MOV.U32 R10, RZ, RZ, R14 ;  /* 0x000000ffff0a7224 */ /* 0x000fce00078e000e */
[----:B------:R-:W-:Y:S05]  /*2e0a0*/  WARPSYNC.COLLECTIVE R15, `(.L_x_2135) ;  /* 0x000000000f087348 */ /* 0x000fea0003c00000 */
[----:B------:R0:W1:Y:S02]  /*2e0b0*/  SHFL.IDX P6, R14, R13, R12, R11 ;  /* 0x0000000c0d0e7389 */ /* 0x00006400000c000b */
[----:B01----:R-:W-:Y:S01]  /*2e0c0*/  ENDCOLLECTIVE ;  /* 0x000000000000791b */ /* 0x003fe20003800000 */
.L_x_2135:
[----:B------:R-:W-:-:S05]  /*2e0d0*/  IADD3 R20, P0, R35, R10, RZ ;  /* 0x0000000a23147210 */ /* 0x000fca0007f1e0ff */
[----:B------:R-:W-:Y:S01]  /*2e0e0*/  IMAD.X R21, RZ, RZ, R3, P0 ;  /* 0x000000ffff157224 */ /* 0x000fe200000e0603 */
[----:B------:R-:W-:Y:S02]  /*2e0f0*/  ISETP.LT.OR P0, PT, R8, 0x1, P2 ;  /* 0x000000010800780c */ /* 0x000fe40001701670 */
[----:B------:R-:W-:Y:S01]  /*2e100*/  IADD3 R3, R16, R5, R32 ;  /* 0x0000000510037210 */ /* 0x000fe20007ffe020 */
[----:B------:R-:W-:-:S04]  /*2e110*/  IMAD.MOV.U32 R13, RZ, RZ, R0 ;  /* 0x000000ffff0d7224 */ /* 0x000fc800078e0000 */
[----:B------:R-:W-:-:S06]  /*2e120*/  IMAD.IADD R5, R33, 0x1, R3 ;  /* 0x0000000121057824 */ /* 0x000fcc00078e0203 */
        /* <DEDUP_REMOVED lines=9> */
.L_x_2136:
[----:B------:R-:W-:Y:S01]  /*2e1c0*/  @!PT LDS RZ, [RZ] ;  /* 0x00000000fffff984 */ /* 0x000fe20000000800 */
[----:B------:R-:W-:Y:S01]  /*2e1d0*/  @!PT LDS RZ, [RZ] ;  /* 0x00000000fffff984 */ /* 0x000fe20000000800 */
[----:B------:R-:W-:Y:S01]  /*2e1e0*/  @!PT LDS RZ, [RZ] ;  /* 0x00000000fffff984 */ /* 0x000fe20000000800 */
[----:B------:R0:W-:Y:S01]  /*2e1f0*/  LDGSTS.E.BYPASS.LTC128B.128 [R5+0x8400], desc[UR42][R20.64+0x40], !P0 ;  /* 0x0840004014057fae */ /* 0x0001e2000c101d6a */
[----:B------:R-:W-:Y:S02]  /*2e200*/  IMAD.MOV.U32 R13, RZ, RZ, R2 ;  /* 0x000000ffff0d7224 */ /* 0x000fe400078e0002 */
[----:B------:R-:W-:Y:S02]  /*2e210*/  IMAD.MOV.U32 R12, RZ, RZ, 0x2 ;  /* 0x00000002ff0c7424 */ /* 0x000fe400078e00ff */
[----:B------:R-:W-:-:S07]  /*2e220*/  IMAD.MOV.U32 R10, RZ, RZ, R14 ;  /* 0x000000ffff0a7224 */ /* 0x000fce00078e000e */
[----:B0-----:R-:W-:Y:S05]  /*2e230*/  WARPSYNC.COLLECTIVE R15, `(.L_x_2137) ;  /* 0x000000000f087348 */ /* 0x001fea0003c00000 */
[----:B------:R1:W2:Y:S02]  /*2e240*/  SHFL.IDX P6, R14, R13, R12, R11 ;  /* 0x0000000c0d0e7389 */ /* 0x0002a400000c000b */
[----:B012---:R-:W-:Y:S01]  /*2e250*/  ENDCOLLECTIVE ;  /* 0x000000000000791b */ /* 0x007fe20003800000 */
.L_x_2137:
        /* <DEDUP_REMOVED lines=13> */
.L_x_2138:
        /* <DEDUP_REMOVED lines=10> */
.L_x_2139:
        /* <DEDUP_REMOVED lines=14> */
.L_x_2140:
[----:B------:R-:W-:Y:S01]  /*2e4b0*/  @!PT LDS RZ, [RZ] ;  /* 0x00000000fffff984 */ /* 0x000fe20000000800 */
[----:B------:R-:W-:Y:S01]  /*2e4c0*/  @!PT LDS RZ, [RZ] ;  /* 0x00000000fffff984 */ /* 0x000fe20000000800 */
[----:B------:R-:W-:Y:S01]  /*2e4d0*/  @!PT LDS RZ, [RZ] ;  /* 0x00000000fffff984 */ /* 0x000fe20000000800 */
[----:B------:R1:W-:Y:S01]  /*2e4e0*/  LDGSTS.E.BYPASS.LTC128B.128 [R5+0xa400], desc[UR42][R20.64+0x40], !P0 ;  /* 0x0a40004014057fae */ /* 0x0003e2000c101d6a */
[----:B------:R-:W-:Y:S01]  /*2e4f0*/  IMAD.MOV.U32 R0, RZ, RZ, R14 ;  /* 0x000000ffff007224 */ /* 0x000fe200078e000e */
[----:B------:R-:W-:Y:S06]  /*2e500*/  BRA `(.L_x_2141) ;  /* 0xffffff80006c7947 */ /* 0x000fec000383ffff */
.L_x_1912:
[----:B---3--:R-:W3:Y:S02]  /*2e510*/  LDL R0, [R1+0x24] ;  /* 0x0000240001007983 */ /* 0x008ee40000100800 */
[----:B---3--:R3:W4:Y:S02]  /*2e520*/  SYNCS.PHASECHK.TRANS64.TRYWAIT P0, [R4+URZ+0x22840], R0 ;  /* 0x02284000040075a7 */ /* 0x008724000800017f */
[----:B----4-:R-:W-:Y:S05]  /*2e530*/  @!P0 NANOSLEEP.SYNCS 0x989680 ;  /* 0x009896800000895d */ /* 0x010fea0003900000 */
[----:B------:R-:W4:Y:S02]  /*2e540*/  @!P0 SYNCS.PHASECHK.TRANS64 P0, [R4+URZ+0x22840], R0 ;  /* 0x02284000040085a7 */ /* 0x000f24000800007f */
[----:B----4-:R-:W-:Y:S05]  /*2e550*/  @!P0 BRA `(.L_x_1912) ;  /* 0xfffffffc00ec8947 */ /* 0x010fea000383ffff */
[----:B------:R-:W-:Y:S05]  /*2e560*/  BRA `(.L_x_2142) ;  /* 0xffffff8000cc7947 */ /* 0x000fea000383ffff */
.L_x_1913:
[----:B------:R-:W-:Y:S01]  /*2e570*/  BSSY B0, `(.L_x_2143) ;  /* 0x0000008000007945 */ /* 0x000fe20003800000 */
[----:B------:R-:W-:Y:S02]  /*2e580*/  IMAD.MOV.U32 R13, RZ, RZ, R5 ;  /* 0x000000ffff0d7224 */ /* 0x000fe400078e0005 */
[----:B------:R-:W-:Y:S02]  /*2e590*/  IMAD.MOV.U32 R12, RZ, RZ, RZ ;  /* 0x000000ffff0c7224 */ /* 0x000fe400078e00ff */
[----:B------:R-:W-:Y:S02]  /*2e5a0*/  IMAD.MOV.U32 R11, RZ, RZ, 0x1c1f ;  /* 0x00001c1fff0b7424 */ /* 0x000fe400078e00ff */
[----:B------:R-:W-:-:S07]  /*2e5b0*/  IMAD.MOV.U32 R15, RZ, RZ, -0x1 ;  /* 0xffffffffff0f7424 */ /* 0x000fce00078e00ff */
[----:B--2---:R-:W-:Y:S05]  /*2e5c0*/  WARPSYNC.COLLECTIVE R15, `(.L_x_2144) ;  /* 0x000000000f087348 */ /* 0x004fea0003c00000 */
[----:B------:R0:W1:Y:S02]  /*2e5d0*/  SHFL.IDX P6, R14, R13, R12, R11 ;  /* 0x0000000c0d0e7389 */ /* 0x00006400000c000b */
[----:B012---:R-:W-:Y:S01]  /*2e5e0*/  ENDCOLLECTIVE ;  /* 0x000000000000791b */ /* 0x007fe20003800000 */
.L_x_2144:
[----:B------:R-:W-:Y:S05]  /*2e5f0*/  BSYNC B0 ;  /* 0x0000000000007941 */ /* 0x000fea0003800000 */
.L_x_2143:
        /* <DEDUP_REMOVED lines=12> */
.L_x_2145:
        /* <DEDUP_REMOVED lines=17> */
.L_x_2146:
        /* <DEDUP_REMOVED lines=12> */
.L_x_2147:
[----:B------:R-:W-:Y:S02]  /*2e890*/  IMAD.MOV.U32 R13, RZ, RZ, R5 ;  /* 0x000000ffff0d7224 */ /* 0x000fe400078e0005 */
[----:B------:R-:W-:Y:S02]  /*2e8a0*/  IMAD.MOV.U32 R12, RZ, RZ, 0x2 ;  /* 0x00000002ff0c7424 */ /* 0x000fe400078e00ff */
[----:B------:R-:W-:-:S07]  /*2e8b0*/  IMAD.MOV.U32 R3, RZ, RZ, R14 ;  /* 0x000000ffff037224 */ /* 0x000fce00078e000e */
[----:B------:R-:W-:Y:S05]  /*2e8c0*/  WARPSYNC.COLLECTIVE R15, `(.L_x_2148) ;  /* 0x000000000f087348 */ /* 0x000fea0003c00000 */
[----:B------:R0:W1:Y:S02]  /*2e8d0*/  SHFL.IDX P6, R14, R13, R12, R11 ;  /* 0x0000000c0d0e7389 */ /* 0x00006400000c000b */
[----:B01----:R-:W-:Y:S01]  /*2e8e0*/  ENDCOLLECTIVE ;  /* 0x000000000000791b */ /* 0x003fe20003800000 */
.L_x_2148:
        /* <DEDUP_REMOVED lines=16> */
.L_x_2149:
[----:B------:R-:W-:Y:S02]  /*2e9f0*/  IMAD.MOV.U32 R13, RZ, RZ, R5 ;  /* 0x000000ffff0d7224 */ /* 0x000fe400078e0005 */
[----:B------:R-:W-:Y:S02]  /*2ea00*/  IMAD.MOV.U32 R12, RZ, RZ, 0x3 ;  /* 0x00000003ff0c7424 */ /* 0x000fe400078e00ff */
[----:B------:R-:W-:-:S07]  /*2ea10*/  IMAD.MOV.U32 R3, RZ, RZ, R14 ;  /* 0x000000ffff037224 */ /* 0x000fce00078e000e */
[----:B------:R-:W-:Y:S05]  /*2ea20*/  WARPSYNC.COLLECTIVE R15, `(.L_x_2150) ;  /* 0x000000000f087348 */ /* 0x000fea0003c00000 */
[----:B------:R0:W1:Y:S02]  /*2ea30*/  SHFL.IDX P6, R14, R13, R12, R11 ;  /* 0x0000000c0d0e7389 */ /* 0x00006400000c000b */
[----:B01----:R-:W-:Y:S01]  /*2ea40*/  ENDCOLLECTIVE ;  /* 0x000000000000791b */ /* 0x003fe20003800000 */
.L_x_2150:
        /* <DEDUP_REMOVED lines=10> */
.L_x_2151:
[----:B------:R-:W-:Y:S01]  /*2eaf0*/  @!PT LDS RZ, [RZ] ;  /* 0x00000000fffff984 */ /* 0x000fe20000000800 */
[----:B------:R-:W-:Y:S01]  /*2eb00*/  @!PT LDS RZ, [RZ] ;  /* 0x00000000fffff984 */ /* 0x000fe20000000800 */
[----:B------:R-:W-:Y:S01]  /*2eb10*/  @!PT LDS RZ, [RZ] ;  /* 0x00000000fffff984 */ /* 0x000fe20000000800 */
[----:B------:R-:W-:Y:S04]  /*2eb20*/  @P2 LDGSTS.E.BYPASS.LTC128B.128 [R7+0x17400], desc[UR42][R2.64], !P4 ;  /* 0x1740000002072fae */ /* 0x000fe8000e101d6a */
[----:B------:R-:W-:Y:S01]  /*2eb30*/  @P2 LDGSTS.E.BYPASS.LTC128B.128 [R7+0x19400], desc[UR42][R2.64+0x40], !P5 ;  /* 0x1940004002072fae */ /* 0x000fe2000e901d6a */
[----:B------:R-:W-:-:S03]  /*2eb40*/  LOP3.LUT P5, RZ, R17, 0x40000000, RZ, 0xc0, !PT ;  /* 0x4000000011ff7812 */ /* 0x000fc600078ac0ff */
[----:B------:R0:W-:Y:S02]  /*2eb50*/  @P2 LDGSTS.E.BYPASS.LTC128B.128 [R7+0x1b400], desc[UR42][R2.64+0x80], !P1 ;  /* 0x1b40008002072fae */ /* 0x0001e4000c901d6a */
[----:B0-----:R-:W-:Y:S01]  /*2eb60*/  IMAD.MOV.U32 R2, RZ, RZ, R14 ;  /* 0x000000ffff027224 */ /* 0x001fe200078e000e */
[----:B------:R-:W-:Y:S07]  /*2eb70*/  BRA `(.L_x_2152) ;  /* 0xffffff8000407947 */ /* 0x000fee000383ffff */
.L_x_1918:
[----:B------:R-:W-:Y:S02]  /*2eb80*/  IMAD.MOV.U32 R13, RZ, RZ, R0 ;  /* 0x000000ffff0d7224 */ /* 0x000fe400078e0000 */
[----:B------:R-:W-:Y:S02]  /*2eb90*/  IMAD.MOV.U32 R12, RZ, RZ, RZ ;  /* 0x000000ffff0c7224 */ /* 0x000fe400078e00ff */
[----:B------:R-:W-:Y:S02]  /*2eba0*/  IMAD.MOV.U32 R11, RZ, RZ, 0x1c1f ;  /* 0x00001c1fff0b7424 */ /* 0x000fe400078e00ff */
[----:B------:R-:W-:Y:S02]  /*2ebb0*/  IMAD.MOV.U32 R15, RZ, RZ, -0x1 ;  /* 0xffffffffff0f7424 */ /* 0x000fe400078e00ff */
[----:B------:R-:W-:Y:S02]  /*2ebc0*/  IMAD R23, R23, R7, RZ ;  /* 0x0000000717177224 */ /* 0x000fe400078e02ff */
[----:B------:R-:W-:-:S07]  /*2ebd0*/  IMAD.IADD R25, R9, 0x1, R25 ;  /* 0x0000000109197824 */ /* 0x000fce00078e0219 */
[----:B-----5:R-:W-:Y:S05]  /*2ebe0*/  WARPSYNC.COLLECTIVE R15, `(.L_x_2153) ;  /* 0x000000000f087348 */ /* 0x020fea0003c00000 */
[----:B------:R0:W1:Y:S02]  /*2ebf0*/  SHFL.IDX P6, R14, R13, R12, R11 ;  /* 0x0000000c0d0e7389 */ /* 0x00006400000c000b */
[----:B01---5:R-:W-:Y:S01]  /*2ec00*/  ENDCOLLECTIVE ;  /* 0x000000000000791b */ /* 0x023fe20003800000 */
.L_x_2153:
[C---:B------:R-:W-:Y:S01]  /*2ec10*/  VIADD R6, R25.reuse, 0x20 ;  /* 0x0000002019067836 */ /* 0x040fe20000000000 */
[----:B------:R-:W-:Y:S01]  /*2ec20*/  ISETP.GE.AND P1, PT, R25, R23, PT ;  /* 0x000000171900720c */ /* 0x000fe20003f26270 */
[----:B------:R-:W-:Y:S02]  /*2ec30*/  IMAD.MOV.U32 R13, RZ, RZ, R4 ;  /* 0x000000ffff0d7224 */ /* 0x000fe400078e0004 */
[----:B------:R-:W-:-:S10]  /*2ec40*/  IMAD.MOV.U32 R2, RZ, RZ, R14 ;  /* 0x000000ffff027224 */ /* 0x000fd400078e000e */
[----:B------:R-:W-:Y:S05]  /*2ec50*/  WARPSYNC.COLLECTIVE R15, `(.L_x_2154) ;  /* 0x000000000f087348 */ /* 0x000fea0003c00000 */
[----:B------:R0:W1:Y:S02]  /*2ec60*/  SHFL.IDX P6, R14, R13, R12, R11 ;  /* 0x0000000c0d0e7389 */ /* 0x00006400000c000b */
[----:B01----:R-:W-:Y:S01]  /*2ec70*/  ENDCOLLECTIVE ;  /* 0x000000000000791b */ /* 0x003fe20003800000 */
.L_x_2154:
[----:B------:R-:W-:Y:S02]  /*2ec80*/  IMAD.MOV.U32 R13, RZ, RZ, R0 ;  /* 0x000000ffff0d7224 */ /* 0x000fe400078e0000 */
[----:B------:R-:W-:Y:S02]  /*2ec90*/  IMAD.MOV.U32 R12, RZ, RZ, 0x1 ;  /* 0x00000001ff0c7424 */ /* 0x000fe400078e00ff */
[----:B------:R-:W-:-:S07]  /*2eca0*/  IMAD.MOV.U32 R3, RZ, RZ, R14 ;  /* 0x000000ffff037224 */ /* 0x000fce00078e000e */
[----:B------:R-:W-:Y:S05]  /*2ecb0*/  WARPSYNC.COLLECTIVE R15, `(.L_x_2155) ;  /* 0x000000000f087348 */ /* 0x000fea0003c00000 */
[----:B------:R0:W1:Y:S02]  /*2ecc0*/  SHFL.IDX P6, R14, R13, R12, R11 ;  /* 0x0000000c0d0e7389 */ /* 0x00006400000c000b */
[----:B01----:R-:W-:Y:S01]  /*2ecd0*/  ENDCOLLECTIVE ;  /* 0x000000000000791b */ /* 0x003fe20003800000 */
.L_x_2155:
[----:B------:R-:W-:-:S05]  /*2ece0*/  @!P1 IADD3 R3, P4, R35, R3, RZ ;  /* 0x0000000323039210 */ /* 0x000fca0007f9e0ff */
[----:B------:R-:W-:-:S05]  /*2ecf0*/  @!P1 IMAD.X R2, RZ, RZ, R2, P4 ;  /* 0x000000ffff029224 */ /* 0x000fca00020e0602 */
        /* <DEDUP_REMOVED lines=15> */
.L_x_2156:
[----:B------:R-:W-:Y:S02]  /*2edf0*/  IMAD.MOV.U32 R13, RZ, RZ, R0 ;  /* 0x000000ffff0d7224 */ /* 0x000fe400078e0000 */
[----:B------:R-:W-:Y:S02]  /*2ee00*/  IMAD.MOV.U32 R12, RZ, RZ, 0x2 ;  /* 0x00000002ff0c7424 */ /* 0x000fe400078e00ff */
[----:B------:R-:W-:-:S07]  /*2ee10*/  IMAD.MOV.U32 R3, RZ, RZ, R14 ;  /* 0x000000ffff037224 */ /* 0x000fce00078e000e */
[----:B------:R-:W-:Y:S05]  /*2ee20*/  WARPSYNC.COLLECTIVE R15, `(.L_x_2157) ;  /* 0x000000000f087348 */ /* 0x000fea0003c00000 */
[----:B------:R0:W1:Y:S02]  /*2ee30*/  SHFL.IDX P6, R14, R13, R12, R11 ;  /* 0x0000000c0d0e7389 */ /* 0x00006400000c000b */
[----:B01----:R-:W-:Y:S01]  /*2ee40*/  ENDCOLLECTIVE ;  /* 0x000000000000791b */ /* 0x003fe20003800000 */
.L_x_2157:
        /* <DEDUP_REMOVED lines=12> */
[----:B0-----:R-:W-:-:S05]  /*2ef10*/  VIADD R2, R25, 0x40 ;  /* 0x0000004019027836 */ /* 0x001fca0000000000 */
[----:B------:R-:W-:Y:S01]  /*2ef20*/  ISETP.GE.AND P1, PT, R2, R23, PT ;  /* 0x000000170200720c */ /* 0x000fe20003f26270 */
[----:B------:R-:W-:-:S12]  /*2ef30*/  IMAD.MOV.U32 R2, RZ, RZ, R14 ;  /* 0x000000ffff027224 */ /* 0x000fd800078e000e */
[----:B------:R-:W-:Y:S05]  /*2ef40*/  WARPSYNC.COLLECTIVE R15, `(.L_x_2158) ;  /* 0x000000000f087348 */ /* 0x000fea0003c00000 */
[----:B------:R0:W1:Y:S02]  /*2ef50*/  SHFL.IDX P6, R14, R13, R12, R11 ;  /* 0x0000000c0d0e7389 */ /* 0x00006400000c000b */
[----:B01----:R-:W-:Y:S01]  /*2ef60*/  ENDCOLLECTIVE ;  /* 0x000000000000791b */ /* 0x003fe20003800000 */
.L_x_2158:
[----:B------:R-:W-:Y:S02]  /*2ef70*/  IMAD.MOV.U32 R13, RZ, RZ, R0 ;  /* 0x000000ffff0d7224 */ /* 0x000fe400078e0000 */
[----:B------:R-:W-:Y:S02]  /*2ef80*/  IMAD.MOV.U32 R12, RZ, RZ, 0x3 ;  /* 0x00000003ff0c7424 */ /* 0x000fe400078e00ff */
[----:B------:R-:W-:-:S07]  /*2ef90*/  IMAD.MOV.U32 R3, RZ, RZ, R14 ;  /* 0x000000ffff037224 */ /* 0x000fce00078e000e */
[----:B------:R-:W-:Y:S05]  /*2efa0*/  WARPSYNC.COLLECTIVE R15, `(.L_x_2159) ;  /* 0x000000000f087348 */ /* 0x000fea0003c00000 */
[----:B------:R0:W1:Y:S02]  /*2efb0*/  SHFL.IDX P6, R14, R13, R12, R11 ;  /* 0x0000000c0d0e7389 */ /* 0x00006400000c000b */
[----:B01----:R-:W-:Y:S01]  /*2efc0*/  ENDCOLLECTIVE ;  /* 0x000000000000791b */ /* 0x003fe20003800000 */
.L_x_2159:
        /* <DEDUP_REMOVED lines=10> */
.L_x_2160:
[----:B------:R-:W-:Y:S01]  /*2f070*/  @!PT LDS RZ, [RZ] ;  /* 0x00000000fffff984 */ /* 0x000fe20000000800 */
[----:B------:R-:W-:Y:S01]  /*2f080*/  @!PT LDS RZ, [RZ] ;  /* 0x00000000fffff984 */ /* 0x000fe20000000800 */
[----:B------:R-:W-:Y:S01]  /*2f090*/  @!PT LDS RZ, [RZ] ;  /* 0x00000000fffff984 */ /* 0x000fe20000000800 */
[----:B------:R-:W-:Y:S04]  /*2f0a0*/  @!P1 LDGSTS.E.BYPASS.LTC128B.128 [R8+0x11400], desc[UR42][R2.64], !P3 ;  /* 0x1140000002089fae */ /* 0x000fe8000d901d6a */
[----:B------:R-:W-:Y:S04]  /*2f0b0*/  @!P1 LDGSTS.E.BYPASS.LTC128B.128 [R8+0x13400], desc[UR42][R2.64+0x40], !P2 ;  /* 0x1340004002089fae */ /* 0x000fe8000d101d6a */
[----:B------:R0:W-:Y:S02]  /*2f0c0*/  @!P1 LDGSTS.E.BYPASS.LTC128B.128 [R8+0x15400], desc[UR42][R2.64+0x80], !P0 ;  /* 0x1540008002089fae */ /* 0x0001e4000c101d6a */
[----:B0-----:R-:W-:Y:S01]  /*2f0d0*/  IMAD.MOV.U32 R2, RZ, RZ, R14 ;  /* 0x000000ffff027224 */ /* 0x001fe200078e000e */
[----:B------:R-:W-:Y:S06]  /*2f0e0*/  BRA `(.L_x_2161) ;  /* 0xffffff8400587947 */ /* 0x000fec000383ffff */
.L_x_1923:
[----:B-1----:R1:W2:Y:S02]  /*2f0f0*/  SYNCS.PHASECHK.TRANS64.TRYWAIT P0, [R16+URZ+0x22820], R3 ;  /* 0x02282003100075a7 */ /* 0x0022a4000800017f */
[----:B--2---:R-:W-:Y:S05]  /*2f100*/  @!P0 NANOSLEEP.SYNCS 0x989680 ;  /* 0x009896800000895d */ /* 0x004fea0003900000 */
[----:B------:R-:W2:Y:S02]  /*2f110*/  @!P0 SYNCS.PHASECHK.TRANS64 P0, [R16+URZ+0x22820], R3 ;  /* 0x02282003100085a7 */ /* 0x000ea4000800007f */
[----:B--2---:R-:W-:Y:S05]  /*2f120*/  @!P0 BRA `(.L_x_1923) ;  /* 0xfffffffc00f08947 */ /* 0x004fea000383ffff */
[----:B------:R-:W-:Y:S05]  /*2f130*/  BRA `(.L_x_2162) ;  /* 0xffffff8400d07947 */ /* 0x000fea000383ffff */
.L_x_1927:
[----:B0-----:R0:W1:Y:S02]  /*2f140*/  SYNCS.PHASECHK.TRANS64.TRYWAIT P0, [R0+URZ+0x22880], R10 ;  /* 0x0228800a000075a7 */ /* 0x001064000800017f */
[----:B-1----:R-:W-:Y:S05]  /*2f150*/  @!P0 NANOSLEEP.SYNCS 0x989680 ;  /* 0x009896800000895d */ /* 0x002fea0003900000 */
[----:B------:R-:W1:Y:S02]  /*2f160*/  @!P0 SYNCS.PHASECHK.TRANS64 P0, [R0+URZ+0x22880], R10 ;  /* 0x0228800a000085a7 */ /* 0x000e64000800007f */
[----:B-1----:R-:W-:Y:S05]  /*2f170*/  @!P0 BRA `(.L_x_1927) ;  /* 0xfffffffc00f08947 */ /* 0x002fea000383ffff */
[----:B------:R-:W-:Y:S05]  /*2f180*/  BRA `(.L_x_2163) ;  /* 0xffffff8800887947 */ /* 0x000fea000383ffff */
.L_x_1928:
        /* <DEDUP_REMOVED lines=8> */
.L_x_2165:
[----:B------:R-:W-:Y:S05]  /*2f210*/  BSYNC B0 ;  /* 0x0000000000007941 */ /* 0x000fea0003800000 */
.L_x_2164:
        /* <DEDUP_REMOVED lines=10> */
.L_x_2166:
[----:B------:R-:W-:Y:S02]  /*2f2c0*/  IMAD.MOV.U32 R13, RZ, RZ, R25 ;  /* 0x000000ffff0d7224 */ /* 0x000fe400078e0019 */
[----:B------:R-:W-:Y:S02]  /*2f2d0*/  IMAD.MOV.U32 R12, RZ, RZ, 0x1 ;  /* 0x00000001ff0c7424 */ /* 0x000fe400078e00ff */
[----:B------:R-:W-:-:S07]  /*2f2e0*/  IMAD.MOV.U32 R2, RZ, RZ, R14 ;  /* 0x000000ffff027224 */ /* 0x000fce00078e000e */
[----:B------:R-:W-:Y:S05]  /*2f2f0*/  WARPSYNC.COLLECTIVE R15, `(.L_x_2167) ;  /* 0x000000000f087348 */ /* 0x000fea0003c00000 */
[----:B------:R0:W1:Y:S02]  /*2f300*/  SHFL.IDX P6, R14, R13, R12, R11 ;  /* 0x0000000c0d0e7389 */ /* 0x00006400000c000b */
[----:B01----:R-:W-:Y:S01]  /*2f310*/  ENDCOLLECTIVE ;  /* 0x000000000000791b */ /* 0x003fe20003800000 */
.L_x_2167:
        /* <DEDUP_REMOVED lines=12> */
.L_x_2168:
[----:B------:R-:W-:Y:S02]  /*2f3e0*/  IMAD.MOV.U32 R13, RZ, RZ, R25 ;  /* 0x000000ffff0d7224 */ /* 0x000fe400078e0019 */
[----:B------:R-:W-:Y:S02]  /*2f3f0*/  IMAD.MOV.U32 R12, RZ, RZ, 0x2 ;  /* 0x00000002ff0c7424 */ /* 0x000fe400078e00ff */
[----:B------:R-:W-:-:S07]  /*2f400*/  IMAD.MOV.U32 R2, RZ, RZ, R14 ;  /* 0x000000ffff027224 */ /* 0x000fce00078e000e */
[----:B------:R-:W-:Y:S05]  /*2f410*/  WARPSYNC.COLLECTIVE R15, `(.L_x_2169) ;  /* 0x000000000f087348 */ /* 0x000fea0003c00000 */
[----:B------:R0:W1:Y:S02]  /*2f420*/  SHFL.IDX P6, R14, R13, R12, R11 ;  /* 0x0000000c0d0e7389 */ /* 0x00006400000c000b */
[----:B01----:R-:W-:Y:S01]  /*2f430*/  ENDCOLLECTIVE ;  /* 0x000000000000791b */ /* 0x003fe20003800000 */
.L_x_2169:
        /* <DEDUP_REMOVED lines=12> */
.L_x_2170:
[----:B------:R-:W-:Y:S02]  /*2f500*/  IMAD.MOV.U32 R13, RZ, RZ, R25 ;  /* 0x000000ffff0d7224 */ /* 0x000fe400078e0019 */
[----:B------:R-:W-:Y:S02]  /*2f510*/  IMAD.MOV.U32 R12, RZ, RZ, 0x3 ;  /* 0x00000003ff0c7424 */ /* 0x000fe400078e00ff */
[----:B------:R-:W-:-:S07]  /*2f520*/  IMAD.MOV.U32 R2, RZ, RZ, R14 ;  /* 0x000000ffff027224 */ /* 0x000fce00078e000e */
[----:B------:R-:W-:Y:S05]  /*2f530*/  WARPSYNC.COLLECTIVE R15, `(.L_x_2171) ;  /* 0x000000000f087348 */ /* 0x000fea0003c00000 */
[----:B------:R0:W1:Y:S02]  /*2f540*/  SHFL.IDX P6, R14, R13, R12, R11 ;  /* 0x0000000c0d0e7389 */ /* 0x00006400000c000b */
[----:B01----:R-:W-:Y:S01]  /*2f550*/  ENDCOLLECTIVE ;  /* 0x000000000000791b */ /* 0x003fe20003800000 */
.L_x_2171:
        /* <DEDUP_REMOVED lines=12> */
.L_x_2172:
[----:B------:R-:W-:Y:S01]  /*2f620*/  IMAD.MOV.U32 R2, RZ, RZ, R14 ;  /* 0x000000ffff027224 */ /* 0x000fe200078e000e */
[----:B------:R-:W-:Y:S06]  /*2f630*/  BRA `(.L_x_2173) ;  /* 0xffffff8800207947 */ /* 0x000fec000383ffff */
.L_x_1933:
[----:B---3--:R3:W4:Y:S02]  /*2f640*/  SYNCS.PHASECHK.TRANS64.TRYWAIT P0, [R0+URZ+0x22840], R10 ;  /* 0x0228400a000075a7 */ /* 0x008724000800017f */
[----:B----4-:R-:W-:Y:S05]  /*2f650*/  @!P0 NANOSLEEP.SYNCS 0x989680 ;  /* 0x009896800000895d */ /* 0x010fea0003900000 */
[----:B------:R-:W4:Y:S02]  /*2f660*/  @!P0 SYNCS.PHASECHK.TRANS64 P0, [R0+URZ+0x22840], R10 ;  /* 0x0228400a000085a7 */ /* 0x000f24000800007f */
[----:B----4-:R-:W-:Y:S05]  /*2f670*/  @!P0 BRA `(.L_x_1933) ;  /* 0xfffffffc00f08947 */ /* 0x010fea000383ffff */
[----:B------:R-:W-:Y:S05]  /*2f680*/  BRA `(.L_x_2174) ;  /* 0xffffff8800747947 */ /* 0x000fea000383ffff */
.L_x_1934:
        /* <DEDUP_REMOVED lines=8> */
.L_x_2176:
[----:B------:R-:W-:Y:S05]  /*2f710*/  BSYNC B0 ;  /* 0x0000000000007941 */ /* 0x000fea0003800000 */
.L_x_2175:
        /* <DEDUP_REMOVED lines=9> */
.L_x_2177:
[----:B------:R-:W-:Y:S02]  /*2f7b0*/  IMAD.MOV.U32 R13, RZ, RZ, R8 ;  /* 0x000000ffff0d7224 */ /* 0x000fe400078e0008 */
[----:B------:R-:W-:Y:S02]  /*2f7c0*/  IMAD.MOV.U32 R12, RZ, RZ, 0x1 ;  /* 0x00000001ff0c7424 */ /* 0x000fe400078e00ff */
[----:B------:R-:W-:-:S07]  /*2f7d0*/  IMAD.MOV.U32 R2, RZ, RZ, R14 ;  /* 0x000000ffff027224 */ /* 0x000fce00078e000e */
[----:B------:R-:W-:Y:S05]  /*2f7e0*/  WARPSYNC.COLLECTIVE R15, `(.L_x_2178) ;  /* 0x000000000f087348 */ /* 0x000fea0003c00000 */
[----:B------:R0:W1:Y:S02]  /*2f7f0*/  SHFL.IDX P6, R14, R13, R12, R11 ;  /* 0x0000000c0d0e7389 */ /* 0x00006400000c000b */
[----:B01----:R-:W-:Y:S01]  /*2f800*/  ENDCOLLECTIVE ;  /* 0x000000000000791b */ /* 0x003fe20003800000 */
.L_x_2178:
        /* <DEDUP_REMOVED lines=13> */
.L_x_2179:
[----:B------:R-:W-:Y:S02]  /*2f8e0*/  IMAD.MOV.U32 R13, RZ, RZ, R8 ;  /* 0x000000ffff0d7224 */ /* 0x000fe400078e0008 */
[----:B------:R-:W-:Y:S02]  /*2f8f0*/  IMAD.MOV.U32 R12, RZ, RZ, 0x2 ;  /* 0x00000002ff0c7424 */ /* 0x000fe400078e00ff */
[----:B------:R-:W-:-:S07]  /*2f900*/  IMAD.MOV.U32 R2, RZ, RZ, R14 ;  /* 0x000000ffff027224 */ /* 0x000fce00078e000e */
[----:B------:R-:W-:Y:S05]  /*2f910*/  WARPSYNC.COLLECTIVE R15, `(.L_x_2180) ;  /* 0x000000000f087348 */ /* 0x000fea0003c00000 */
[----:B------:R0:W1:Y:S02]  /*2f920*/  SHFL.IDX P6, R14, R13, R12, R11 ;  /* 0x0000000c0d0e7389 */ /* 0x00006400000c000b */
[----:B01----:R-:W-:Y:S01]  /*2f930*/  ENDCOLLECTIVE ;  /* 0x000000000000791b */ /* 0x003fe20003800000 */
.L_x_2180:
        /* <DEDUP_REMOVED lines=13> */
.L_x_2181:
[----:B------:R-:W-:Y:S02]  /*2fa10*/  IMAD.MOV.U32 R13, RZ, RZ, R8 ;  /* 0x000000ffff0d7224 */ /* 0x000fe400078e0008 */
[----:B------:R-:W-:Y:S02]  /*2fa20*/  IMAD.MOV.U32 R12, RZ, RZ, 0x3 ;  /* 0x00000003ff0c7424 */ /* 0x000fe400078e00ff */
[----:B------:R-:W-:-:S07]  /*2fa30*/  IMAD.MOV.U32 R2, RZ, RZ, R14 ;  /* 0x000000ffff027224 */ /* 0x000fce00078e000e */
[----:B------:R-:W-:Y:S05]  /*2fa40*/  WARPSYNC.COLLECTIVE R15, `(.L_x_2182) ;  /* 0x000000000f087348 */ /* 0x000fea0003c00000 */
[----:B------:R0:W1:Y:S02]  /*2fa50*/  SHFL.IDX P6, R14, R13, R12, R11 ;  /* 0x0000000c0d0e7389 */ /* 0x00006400000c000b */
[----:B01----:R-:W-:Y:S01]  /*2fa60*/  ENDCOLLECTIVE ;  /* 0x000000000000791b */ /* 0x003fe20003800000 */
.L_x_2182:
        /* <DEDUP_REMOVED lines=13> */
.L_x_2183:
[----:B------:R-:W-:Y:S01]  /*2fb40*/  IMAD.MOV.U32 R2, RZ, RZ, R14 ;  /* 0x000000ffff027224 */ /* 0x000fe200078e000e */
[----:B------:R-:W-:Y:S06]  /*2fb50*/  BRA `(.L_x_2184) ;  /* 0xffffff8800007947 */ /* 0x000fec000383ffff */
.L_x_1939:
[----:B0-----:R0:W2:Y:S02]  /*2fb60*/  SYNCS.PHASECHK.TRANS64.TRYWAIT P1, [R18+URZ+0x22870], R0 ;  /* 0x02287000120075a7 */ /* 0x0010a4000802017f */
[----:B--2---:R-:W-:Y:S05]  /*2fb70*/  @!P1 NANOSLEEP.SYNCS 0x989680 ;  /* 0x009896800000995d */ /* 0x004fea0003900000 */
[----:B------:R-:W2:Y:S02]  /*2fb80*/  @!P1 SYNCS.PHASECHK.TRANS64 P1, [R18+URZ+0x22870], R0 ;  /* 0x02287000120095a7 */ /* 0x000ea4000802007f */
[----:B--2---:R-:W-:Y:S05]  /*2fb90*/  @!P1 BRA `(.L_x_1939) ;  /* 0xfffffffc00f09947 */ /* 0x004fea000383ffff */
[----:B------:R-:W-:Y:S05]  /*2fba0*/  BRA `(.L_x_2185) ;  /* 0xffffff88006c7947 */ /* 0x000fea000383ffff */
.L_x_1941:
[----:B0-----:R0:W2:Y:S02]  /*2fbb0*/  SYNCS.PHASECHK.TRANS64.TRYWAIT P1, [R18+URZ+0x22860], R0 ;  /* 0x02286000120075a7 */ /* 0x0010a4000802017f */
[----:B--2---:R-:W-:Y:S05]  /*2fbc0*/  @!P1 NANOSLEEP.SYNCS 0x989680 ;  /* 0x009896800000995d */ /* 0x004fea0003900000 */
[----:B------:R-:W2:Y:S02]  /*2fbd0*/  @!P1 SYNCS.PHASECHK.TRANS64 P1, [R18+URZ+0x22860], R0 ;  /* 0x02286000120095a7 */ /* 0x000ea4000802007f */
[----:B--2---:R-:W-:Y:S05]  /*2fbe0*/  @!P1 BRA `(.L_x_1941) ;  /* 0xfffffffc00f09947 */ /* 0x004fea000383ffff */
[----:B------:R-:W-:Y:S05]  /*2fbf0*/  BRA `(.L_x_2186) ;  /* 0xffffff88007c7947 */ /* 0x000fea000383ffff */
.L_x_1949:
[----:B-1----:R1:W2:Y:S02]  /*2fc00*/  SYNCS.PHASECHK.TRANS64.TRYWAIT P1, [R18+URZ+0x22870], R3 ;  /* 0x02287003120075a7 */ /* 0x0022a4000802017f */
[----:B--2---:R-:W-:Y:S05]  /*2fc10*/  @!P1 NANOSLEEP.SYNCS 0x989680 ;  /* 0x009896800000995d */ /* 0x004fea0003900000 */
[----:B------:R-:W2:Y:S02]  /*2fc20*/  @!P1 SYNCS.PHASECHK.TRANS64 P1, [R18+URZ+0x22870], R3 ;  /* 0x02287003120095a7 */ /* 0x000ea4000802007f */
[----:B--2---:R-:W-:Y:S05]  /*2fc30*/  @!P1 BRA `(.L_x_1949) ;  /* 0xfffffffc00f09947 */ /* 0x004fea000383ffff */
[----:B------:R-:W-:Y:S05]  /*2fc40*/  BRA `(.L_x_2187) ;  /* 0xffffff9000147947 */ /* 0x000fea000383ffff */
.L_x_1951:
[----:B-1----:R1:W2:Y:S02]  /*2fc50*/  SYNCS.PHASECHK.TRANS64.TRYWAIT P1, [R18+URZ+0x22860], R3 ;  /* 0x02286003120075a7 */ /* 0x0022a4000802017f */
[----:B--2---:R-:W-:Y:S05]  /*2fc60*/  @!P1 NANOSLEEP.SYNCS 0x989680 ;  /* 0x009896800000995d */ /* 0x004fea0003900000 */
[----:B------:R-:W2:Y:S02]  /*2fc70*/  @!P1 SYNCS.PHASECHK.TRANS64 P1, [R18+URZ+0x22860], R3 ;  /* 0x02286003120095a7 */ /* 0x000ea4000802007f */
[----:B--2---:R-:W-:Y:S05]  /*2fc80*/  @!P1 BRA `(.L_x_1951) ;  /* 0xfffffffc00f09947 */ /* 0x004fea000383ffff */
[----:B------:R-:W-:Y:S05]  /*2fc90*/  BRA `(.L_x_2188) ;  /* 0xffffff9000207947 */ /* 0x000fea000383ffff */
.L_x_1956:
        /* <DEDUP_REMOVED lines=8> */
.L_x_2190:
[----:B------:R-:W-:Y:S05]  /*2fd20*/  BSYNC B0 ;  /* 0x0000000000007941 */ /* 0x000fea0003800000 */
.L_x_2189:
[----:B------:R-:W-:Y:S02]  /*2fd30*/  IMAD.MOV.U32 R13, RZ, RZ, R24 ;  /* 0x000000ffff0d7224 */ /* 0x000fe400078e0018 */
[----:B------:R-:W-:Y:S02]  /*2fd40*/  IMAD.MOV.U32 R12, RZ, RZ, 0x1 ;  /* 0x00000001ff0c7424 */ /* 0x000fe400078e00ff */
[----:B------:R-:W-:Y:S02]  /*2fd50*/  IMAD.MOV.U32 R11, RZ, RZ, 0x1f ;  /* 0x0000001fff0b7424 */ /* 0x000fe400078e00ff */
[----:B------:R-:W-:Y:S02]  /*2fd60*/  IMAD.MOV.U32 R15, RZ, RZ, -0x1 ;  /* 0xffffffffff0f7424 */ /* 0x000fe400078e00ff */
[----:B------:R-:W-:Y:S02]  /*2fd70*/  IMAD.IADD R9, R27, 0x1, R8 ;  /* 0x000000011b097824 */ /* 0x000fe400078e0208 */
[----:B------:R-:W-:-:S07]  /*2fd80*/  IMAD.MOV.U32 R0, RZ, RZ, R14 ;  /* 0x000000ffff007224 */ /* 0x000fce00078e000e */
[----:B------:R-:W-:Y:S05]  /*2fd90*/  WARPSYNC.COLLECTIVE R15, `(.L_x_2191) ;  /* 0x000000000f087348 */ /* 0x000fea0003c00000 */
[----:B------:R0:W1:Y:S02]  /*2fda0*/  SHFL.IDX P6, R14, R13, R12, R11 ;  /* 0x0000000c0d0e7389 */ /* 0x00006400000c000b */
[----:B01----:R-:W-:Y:S01]  /*2fdb0*/  ENDCOLLECTIVE ;  /* 0x000000000000791b */ /* 0x003fe20003800000 */
.L_x_2191:
[----:B------:R-:W-:Y:S02]  /*2fdc0*/  ULDC UR4, c[0x0][0xc3c] ;  /* 0x00030f0000047ab9 */ /* 0x000fe40000000800 */
[----:B------:R-:W-:-:S13]  /*2fdd0*/  ISETP.GE.OR P1, PT, R9, UR4, !P0 ;  /* 0x0000000409007c0c */ /* 0x000fda000c726670 */
[----:B------:R-:W0:Y:S08]  /*2fde0*/  @!P1 LDC.64 R2, c[0x0][0xc80] ;  /* 0x00032000ff029b82 */ /* 0x000e300000000a00 */
[----:B------:R-:W1:Y:S01]  /*2fdf0*/  @!P1 LDC.64 R4, c[0x0][0xc78] ;  /* 0x00031e00ff049b82 */ /* 0x000e620000000a00 */
[----:B------:R-:W-:Y:S01]  /*2fe00*/  CS2R R24, SRZ ;  /* 0x0000000000187805 */ /* 0x000fe2000001ff00 */
[----:B------:R-:W-:-:S02]  /*2fe10*/  IMAD.MOV.U32 R11, RZ, RZ, RZ ;  /* 0x000000ffff0b7224 */ /* 0x000fc400078e00ff */
[----:B------:R-:W-:Y:S02]  /*2fe20*/  IMAD.MOV.U32 R6, RZ, RZ, R14 ;  /* 0x000000ffff067224 */ /* 0x000fe400078e000e */
[----:B0-----:R-:W-:-:S05]  /*2fe30*/  @!P1 IMAD.WIDE R2, R9, 0x4, R2 ;  /* 0x0000000409029825 */ /* 0x001fca00078e0202 */
[----:B------:R1:W2:Y:S02]  /*2fe40*/  @!P1 LDG.E R7, desc[UR42][R2.64] ;  /* 0x0000002a02079981 */ /* 0x0002a4000c1e1900 */
[----:B-1----:R-:W-:-:S05]  /*2fe50*/  @!P1 IMAD.WIDE R2, R9, 0x4, R4 ;  /* 0x0000000409029825 */ /* 0x002fca00078e0204 */
[----:B------:R-:W3:Y:S01]  /*2fe60*/  @!P1 LDG.E R4, desc[UR42][R2.64] ;  /* 0x0000002a02049981 */ /* 0x000ee2000c1e1900 */
[----:B------:R-:W-:Y:S01]  /*2fe70*/  IMAD.MOV.U32 R5, RZ, RZ, RZ ;  /* 0x000000ffff057224 */ /* 0x000fe200078e00ff */
[C---:B------:R-:W-:Y:S02]  /*2fe80*/  ISETP.GE.U32.AND P2, PT, R8.reuse, 0x2, PT ;  /* 0x000000020800780c */ /* 0x040fe40003f46070 */
[C---:B------:R-:W-:Y:S02]  /*2fe90*/  ISETP.GE.U32.AND P3, PT, R8.reuse, 0x4, PT ;  /* 0x000000040800780c */ /* 0x040fe40003f66070 */
[C---:B------:R-:W-:Y:S02]  /*2fea0*/  ISETP.GE.U32.AND P4, PT, R8.reuse, 0x8, PT ;  /* 0x000000080800780c */ /* 0x040fe40003f86070 */
[C---:B------:R-:W-:Y:S01]  /*2feb0*/  ISETP.GE.U32.AND P5, PT, R8.reuse, 0x10, PT ;  /* 0x000000100800780c */ /* 0x040fe20003fa6070 */
[----:B--2---:R-:W-:Y:S02]  /*2fec0*/  @!P1 IMAD.MOV.U32 R25, RZ, RZ, R7 ;  /* 0x000000ffff199224 */ /* 0x004fe400078e0007 */
[----:B---3--:R-:W-:Y:S01]  /*2fed0*/  @!P1 IMAD.MOV.U32 R5, RZ, RZ, R4 ;  /* 0x000000ffff059224 */ /* 0x008fe200078e0004 */
[----:B------:R-:W-:-:S03]  /*2fee0*/  ISETP.NE.AND P1, PT, R8, RZ, PT ;  /* 0x000000ff0800720c */ /* 0x000fc60003f25270 */
[----:B------:R-:W-:-:S10]  /*2fef0*/  IMAD R13, R5, R25, RZ ;  /* 0x00000019050d7224 */ /* 0x000fd400078e02ff */
[----:B------:R-:W-:Y:S05]  /*2ff00*/  WARPSYNC.COLLECTIVE R15, `(.L_x_2192) ;  /* 0x000000000f087348 */ /* 0x000fea0003c00000 */
[----:B------:R0:W1:Y:S02]  /*2ff10*/  SHFL.UP P6, R14, R13, R12, R11 ;  /* 0x0400000c0d0e7389 */ /* 0x00006400000c000b */
[----:B01----:R-:W-:Y:S01]  /*2ff20*/  ENDCOLLECTIVE ;  /* 0x000000000000791b */ /* 0x003fe20003800000 */
.L_x_2192:
[----:B------:R-:W-:Y:S01]  /*2ff30*/  IMAD.MOV.U32 R12, RZ, RZ, 0x2 ;  /* 0x00000002ff0c7424 */ /* 0x000fe200078e00ff */
[----:B------:R-:W-:-:S05]  /*2ff40*/  SEL R4, R14, RZ, P1 ;  /* 0x000000ff0e047207 */ /* 0x000fca0000800000 */
[----:B------:R-:W-:-:S04]  /*2ff50*/  IMAD.IADD R4, R13, 0x1, R4 ;  /* 0x000000010d047824 */ /* 0x000fc800078e0204 */
[----:B------:R-:W-:-:S07]  /*2ff60*/  IMAD.MOV.U32 R13, RZ, RZ, R4 ;  /* 0x000000ffff0d7224 */ /* 0x000fce00078e0004 */
[----:B------:R-:W-:Y:S05]  /*2ff70*/  WARPSYNC.COLLECTIVE R15, `(.L_x_2193) ;  /* 0x000000000f087348 */ /* 0x000fea0003c00000 */
[----:B------:R0:W1:Y:S02]  /*2ff80*/  SHFL.UP P6, R14, R13, R12, R11 ;  /* 0x0400000c0d0e7389 */ /* 0x00006400000c000b */
[----:B01----:R-:W-:Y:S01]  /*2ff90*/  ENDCOLLECTIVE ;  /* 0x000000000000791b */ /* 0x003fe20003800000 */
.L_x_2193:
[----:B------:R-:W-:Y:S01]  /*2ffa0*/  IMAD.MOV.U32 R12, RZ, RZ, 0x4 ;  /* 0x00000004ff0c7424 */ /* 0x000fe200078e00ff */
[----:B------:R-:W-:-:S05]  /*2ffb0*/  SEL R3, R14, RZ, P2 ;  /* 0x000000ff0e037207 */ /* 0x000fca0001000000 */
[----:B------:R-:W-:-:S04]  /*2ffc0*/  IMAD.IADD R2, R4, 0x1, R3 ;  /* 0x0000000104027824 */ /* 0x000fc800078e0203 */
[----:B------:R-:W-:-:S07]  /*2ffd0*/  IMAD.MOV.U32 R13, RZ, RZ, R2 ;  /* 0x000000ffff0d7224 */ /* 0x000fce00078e0002 */
[----:B------:R-:W-:Y:S05]  /*2ffe0*/  WARPSYNC.COLLECTIVE R15, `(.L_x_2194) ;  /* 0x000000000f087348 */ /* 0x000fea0003c00000 */
[----:B------:R0:W1:Y:S02]  /*2fff0*/  SHFL.UP P6, R14, R13, R12, R11 ;  /* 0x0400000c0d0e7389 */ /* 0x00006400000c000b */
[----:B01----:R-:W-:Y:S01]  /*30000*/  ENDCOLLECTIVE ;  /* 0x000000000000791b */ /* 0x003fe20003800000 */
.L_x_2194:
[----:B------:R-:W-:Y:S01]  /*30010*/  IMAD.MOV.U32 R12, RZ, RZ, 0x8 ;  /* 0x00000008ff0c7424 */ /* 0x000fe200078e00ff */
[----:B------:R-:W-:-:S05]  /*30020*/  SEL R3, R14, RZ, P3 ;  /* 0x000000ff0e037207 */ /* 0x000fca0001800000 */
[----:B------:R-:W-:-:S04]  /*30030*/  IMAD.IADD R3, R2, 0x1, R3 ;  /* 0x0000000102037824 */ /* 0x000fc800078e0203 */
[----:B------:R-:W-:-:S07]  /*30040*/  IMAD.MOV.U32 R13, RZ, RZ, R3 ;  /* 0x000000ffff0d7224 */ /* 0x000fce00078e0003 */
[----:B------:R-:W-:Y:S05]  /*30050*/  WARPSYNC.COLLECTIVE R15, `(.L_x_2195) ;  /* 0x000000000f087348 */ /* 0x000fea0003c00000 */
[----:B------:R0:W1:Y:S02]  /*30060*/  SHFL.UP P6, R14, R13, R12, R11 ;  /* 0x0400000c0d0e7389 */ /* 0x00006400000c000b */
[----:B01----:R-:W-:Y:S01]  /*30070*/  ENDCOLLECTIVE ;  /* 0x000000000000791b */ /* 0x003fe20003800000 */
.L_x_2195:
[----:B------:R-:W-:Y:S01]  /*30080*/  IMAD.MOV.U32 R12, RZ, RZ, 0x10 ;  /* 0x00000010ff0c7424 */ /* 0x000fe200078e00ff */
[----:B------:R-:W-:-:S05]  /*30090*/  SEL R4, R14, RZ, P4 ;  /* 0x000000ff0e047207 */ /* 0x000fca0002000000 */
[----:B------:R-:W-:-:S04]  /*300a0*/  IMAD.IADD R4, R3, 0x1, R4 ;  /* 0x0000000103047824 */ /* 0x000fc800078e0204 */
[----:B------:R-:W-:-:S07]  /*300b0*/  IMAD.MOV.U32 R13, RZ, RZ, R4 ;  /* 0x000000ffff0d7224 */ /* 0x000fce00078e0004 */
[----:B------:R-:W-:Y:S05]  /*300c0*/  WARPSYNC.COLLECTIVE R15, `(.L_x_2196) ;  /* 0x000000000f087348 */ /* 0x000fea0003c00000 */
[----:B------:R0:W1:Y:S02]  /*300d0*/  SHFL.UP P6, R14, R13, R12, R11 ;  /* 0x0400000c0d0e7389 */ /* 0x00006400000c000b */
[----:B01----:R-:W-:Y:S01]  /*300e0*/  ENDCOLLECTIVE ;  /* 0x000000000000791b */ /* 0x003fe20003800000 */
.L_x_2196:
[----:B------:R-:W-:Y:S02]  /*300f0*/  IMAD.MOV.U32 R12, RZ, RZ, 0x1f ;  /* 0x0000001fff0c7424 */ /* 0x000fe400078e00ff */
[----:B------:R-:W-:Y:S01]  /*30100*/  IMAD.MOV.U32 R11, RZ, RZ, 0x1f ;  /* 0x0000001fff0b7424 */ /* 0x000fe200078e00ff */
[----:B------:R-:W-:-:S05]  /*30110*/  SEL R3, R14, RZ, P5 ;  /* 0x000000ff0e037207 */ /* 0x000fca0002800000 */
[----:B------:R-:W-:-:S04]  /*30120*/  IMAD.IADD R2, R4, 0x1, R3 ;  /* 0x0000000104027824 */ /* 0x000fc800078e0203 */
[----:B------:R-:W-:-:S07]  /*30130*/  IMAD.MOV.U32 R13, RZ, RZ, R2 ;  /* 0x000000ffff0d7224 */ /* 0x000fce00078e0002 */
[----:B------:R-:W-:Y:S05]  /*30140*/  WARPSYNC.COLLECTIVE R15, `(.L_x_2197) ;  /* 0x000000000f087348 */ /* 0x000fea0003c00000 */
[----:B------:R0:W1:Y:S02]  /*30150*/  SHFL.IDX P6, R14, R13, R12, R11 ;  /* 0x0000000c0d0e7389 */ /* 0x00006400000c000b */
[----:B01----:R-:W-:Y:S01]  /*30160*/  ENDCOLLECTIVE ;  /* 0x000000000000791b */ /* 0x003fe20003800000 */
.L_x_2197:
[----:B------:R-:W-:Y:S05]  /*30170*/  BRA `(.L_x_2198) ;  /* 0xffffff94000c7947 */ /* 0x000fea000383ffff */
.L_x_1959:
[----:B------:R-:W-:Y:S01]  /*30180*/  BSSY B0, `(.L_x_2199) ;  /* 0x0000007000007945 */ /* 0x000fe20003800000 */
[----:B------:R-:W-:Y:S02]  /*30190*/  IMAD.MOV.U32 R12, RZ, RZ, 0x1 ;  /* 0x00000001ff0c7424 */ /* 0x000fe400078e00ff */
[----:B------:R-:W-:Y:S02]  /*301a0*/  IMAD.MOV.U32 R11, RZ, RZ, RZ ;  /* 0x000000ffff0b7224 */ /* 0x000fe400078e00ff */
[----:B------:R-:W-:-:S07]  /*301b0*/  IMAD.MOV.U32 R15, RZ, RZ, -0x1 ;  /* 0xffffffffff0f7424 */ /* 0x000fce00078e00ff */
[----:B0-----:R-:W-:Y:S05]  /*301c0*/  WARPSYNC.COLLECTIVE R15, `(.L_x_2200) ;  /* 0x000000000f087348 */ /* 0x001fea0003c00000 */
[----:B------:R1:W2:Y:S02]  /*301d0*/  SHFL.UP P6, R14, R13, R12, R11 ;  /* 0x0400000c0d0e7389 */ /* 0x0002a400000c000b */
[----:B012---:R-:W-:Y:S01]  /*301e0*/  ENDCOLLECTIVE ;  /* 0x000000000000791b */ /* 0x007fe20003800000 */
.L_x_2200:
[----:B------:R-:W-:Y:S05]  /*301f0*/  BSYNC B0 ;  /* 0x0000000000007941 */ /* 0x000fea0003800000 */
.L_x_2199:
[----:B------:R-:W-:Y:S01]  /*30200*/  SEL R14, R14, RZ, P1 ;  /* 0x000000ff0e0e7207 */ /* 0x000fe20000800000 */
[----:B------:R-:W-:Y:S02]  /*30210*/  IMAD.MOV.U32 R12, RZ, RZ, 0x2 ;  /* 0x00000002ff0c7424 */ /* 0x000fe400078e00ff */
[----:B------:R-:W-:Y:S02]  /*30220*/  IMAD.MOV.U32 R11, RZ, RZ, RZ ;  /* 0x000000ffff0b7224 */ /* 0x000fe400078e00ff */
[----:B------:R-:W-:Y:S02]  /*30230*/  IMAD.IADD R13, R13, 0x1, R14 ;  /* 0x000000010d0d7824 */ /* 0x000fe400078e020e */
[----:B------:R-:W-:-:S07]  /*30240*/  IMAD.MOV.U32 R15, RZ, RZ, -0x1 ;  /* 0xffffffffff0f7424 */ /* 0x000fce00078e00ff */
[----:B------:R-:W-:Y:S05]  /*30250*/  WARPSYNC.COLLECTIVE R15, `(.L_x_2201) ;  /* 0x000000000f087348 */ /* 0x000fea0003c00000 */
[----:B------:R0:W1:Y:S02]  /*30260*/  SHFL.UP P6, R14, R13, R12, R11 ;  /* 0x0400000c0d0e7389 */ /* 0x00006400000c000b */
[----:B01----:R-:W-:Y:S01]  /*30270*/  ENDCOLLECTIVE ;  /* 0x000000000000791b */ /* 0x003fe20003800000 */
.L_x_2201:
[----:B------:R-:W-:Y:S01]  /*30280*/  IMAD.MOV.U32 R12, RZ, RZ, 0x4 ;  /* 0x00000004ff0c7424 */ /* 0x000fe200078e00ff */
[----:B------:R-:W-:-:S05]  /*30290*/  SEL R14, R14, RZ, P2 ;  /* 0x000000ff0e0e7207 */ /* 0x000fca0001000000 */
[----:B------:R-:W-:-:S04]  /*302a0*/  IMAD.IADD R3, R13, 0x1, R14 ;  /* 0x000000010d037824 */ /* 0x000fc800078e020e */
[----:B------:R-:W-:-:S07]  /*302b0*/  IMAD.MOV.U32 R13, RZ, RZ, R3 ;  /* 0x000000ffff0d7224 */ /* 0x000fce00078e0003 */
[----:B------:R-:W-:Y:S05]  /*302c0*/  WARPSYNC.COLLECTIVE R15, `(.L_x_2202) ;  /* 0x000000000f087348 */ /* 0x000fea0003c00000 */
[----:B------:R0:W1:Y:S02]  /*302d0*/  SHFL.UP P6, R14, R13, R12, R11 ;  /* 0x0400000c0d0e7389 */ /* 0x00006400000c000b */
[----:B01----:R-:W-:Y:S01]  /*302e0*/  ENDCOLLECTIVE ;  /* 0x000000000000791b */ /* 0x003fe20003800000 */
.L_x_2202:
[----:B------:R-:W-:Y:S01]  /*302f0*/  IMAD.MOV.U32 R12, RZ, RZ, 0x8 ;  /* 0x00000008ff0c7424 */ /* 0x000fe200078e00ff */
[----:B------:R-:W-:-:S05]  /*30300*/  SEL R4, R14, RZ, P3 ;  /* 0x000000ff0e047207 */ /* 0x000fca0001800000 */
[----:B------:R-:W-:-:S04]  /*30310*/  IMAD.IADD R4, R3, 0x1, R4 ;  /* 0x0000000103047824 */ /* 0x000fc800078e0204 */
[----:B------:R-:W-:-:S07]  /*30320*/  IMAD.MOV.U32 R13, RZ, RZ, R4 ;  /* 0x000000ffff0d7224 */ /* 0x000fce00078e0004 */
[----:B------:R-:W-:Y:S05]  /*30330*/  WARPSYNC.COLLECTIVE R15, `(.L_x_2203) ;  /* 0x000000000f087348 */ /* 0x000fea0003c00000 */
[----:B------:R0:W1:Y:S02]  /*30340*/  SHFL.UP P6, R14, R13, R12, R11 ;  /* 0x0400000c0d0e7389 */ /* 0x00006400000c000b */
[----:B01----:R-:W-:Y:S01]  /*30350*/  ENDCOLLECTIVE ;  /* 0x000000000000791b */ /* 0x003fe20003800000 */
.L_x_2203:
[----:B------:R-:W-:Y:S01]  /*30360*/  IMAD.MOV.U32 R12, RZ, RZ, 0x10 ;  /* 0x00000010ff0c7424 */ /* 0x000fe200078e00ff */
[----:B------:R-:W-:-:S05]  /*30370*/  SEL R7, R14, RZ, P4 ;  /* 0x000000ff0e077207 */ /* 0x000fca0002000000 */
[----:B------:R-:W-:-:S04]  /*30380*/  IMAD.IADD R7, R4, 0x1, R7 ;  /* 0x0000000104077824 */ /* 0x000fc800078e0207 */
[----:B------:R-:W-:-:S07]  /*30390*/  IMAD.MOV.U32 R13, RZ, RZ, R7 ;  /* 0x000000ffff0d7224 */ /* 0x000fce00078e0007 */
[----:B------:R-:W-:Y:S05]  /*303a0*/  WARPSYNC.COLLECTIVE R15, `(.L_x_2204) ;  /* 0x000000000f087348 */ /* 0x000fea0003c00000 */
[----:B------:R0:W1:Y:S02]  /*303b0*/  SHFL.UP P6, R14, R13, R12, R11 ;  /* 0x0400000c0d0e7389 */ /* 0x00006400000c000b */
[----:B01----:R-:W-:Y:S01]  /*303c0*/  ENDCOLLECTIVE ;  /* 0x000000000000791b */ /* 0x003fe20003800000 */
.L_x_2204:
        /* <DEDUP_REMOVED lines=8> */
.L_x_2205:
[----:B------:R-:W-:Y:S05]  /*30450*/  BRA `(.L_x_2206) ;  /* 0xffffff9000f87947 */ /* 0x000fea000383ffff */
.L_x_1961:
[----:B------:R-:W-:Y:S01]  /*30460*/  BSSY B0, `(.L_x_2207) ;  /* 0x0000006000007945 */ /* 0x000fe20003800000 */
[----:B------:R-:W-:Y:S01]  /*30470*/  PLOP3.LUT P6, PT, P6, PT, PT, 0x8, 0x0 ;  /* 0x000000000000781c */ /* 0x000fe200037ce170 */
[----:B------:R-:W-:-:S12]  /*30480*/  IMAD.MOV.U32 R15, RZ, RZ, -0x1 ;  /* 0xffffffffff0f7424 */ /* 0x000fd800078e00ff */
[----:B01----:R-:W-:Y:S05]  /*30490*/  WARPSYNC.COLLECTIVE R15, `(.L_x_2208) ;  /* 0x000000000f087348 */ /* 0x003fea0003c00000 */
[----:B------:R-:W-:Y:S01]  /*304a0*/  VOTE.ANY R14, PT, P6 ;  /* 0x00000000000e7806 */ /* 0x000fe200030e0100 */
[----:B01----:R-:W-:Y:S06]  /*304b0*/  ENDCOLLECTIVE ;  /* 0x000000000000791b */ /* 0x003fec0003800000 */
.L_x_2208:
[----:B------:R-:W-:Y:S05]  /*304c0*/  BSYNC B0 ;  /* 0x0000000000007941 */ /* 0x000fea0003800000 */
.L_x_2207:
[----:B------:R-:W-:Y:S02]  /*304d0*/  IMAD.MOV.U32 R3, RZ, RZ, R14 ;  /* 0x000000ffff037224 */ /* 0x000fe400078e000e */
[----:B------:R-:W-:Y:S02]  /*304e0*/  IMAD.MOV.U32 R13, RZ, RZ, R25 ;  /* 0x000000ffff0d7224 */ /* 0x000fe400078e0019 */
[----:B------:R-:W0:Y:S01]  /*304f0*/  POPC R7, R3 ;  /* 0x0000000300077309 */ /* 0x000e220000000000 */
[----:B------:R-:W-:Y:S02]  /*30500*/  IMAD.MOV.U32 R11, RZ, RZ, 0x1f ;  /* 0x0000001fff0b7424 */ /* 0x000fe400078e00ff */
[----:B------:R-:W-:Y:S02]  /*30510*/  IMAD.MOV.U32 R15, RZ, RZ, -0x1 ;  /* 0xffffffffff0f7424 */ /* 0x000fe400078e00ff */
[----:B0-----:R-:W-:Y:S02]  /*30520*/  IMAD.MOV.U32 R12, RZ, RZ, R7 ;  /* 0x000000ffff0c7224 */ /* 0x001fe400078e0007 */
[----:B------:R-:W-:-:S07]  /*30530*/  IMAD.IADD R27, R7, 0x1, R27 ;  /* 0x00000001071b7824 */ /* 0x000fce00078e021b */
[----:B------:R-:W-:Y:S05]  /*30540*/  WARPSYNC.COLLECTIVE R15, `(.L_x_2209) ;  /* 0x000000000f087348 */ /* 0x000fea0003c00000 */
[----:B------:R0:W1:Y:S02]  /*30550*/  SHFL.IDX P6, R14, R13, R12, R11 ;  /* 0x0000000c0d0e7389 */ /* 0x00006400000c000b */
[----:B01----:R-:W-:Y:S01]  /*30560*/  ENDCOLLECTIVE ;  /* 0x000000000000791b */ /* 0x003fe20003800000 */
.L_x_2209:
[----:B------:R-:W-:Y:S02]  /*30570*/  IMAD.MOV.U32 R13, RZ, RZ, R5 ;  /* 0x000000ffff0d7224 */ /* 0x000fe400078e0005 */
[----:B------:R-:W-:-:S07]  /*30580*/  IMAD.MOV.U32 R25, RZ, RZ, R14 ;  /* 0x000000ffff197224 */ /* 0x000fce00078e000e */
[----:B------:R-:W-:Y:S05]  /*30590*/  WARPSYNC.COLLECTIVE R15, `(.L_x_2210) ;  /* 0x000000000f087348 */ /* 0x000fea0003c00000 */
[----:B------:R0:W1:Y:S02]  /*305a0*/  SHFL.IDX P6, R14, R13, R12, R11 ;  /* 0x0000000c0d0e7389 */ /* 0x00006400000c000b */
[----:B01----:R-:W-:Y:S01]  /*305b0*/  ENDCOLLECTIVE ;  /* 0x000000000000791b */ /* 0x003fe20003800000 */
.L_x_2210:
[----:B------:R-:W-:Y:S01]  /*305c0*/  IMAD.MOV.U32 R5, RZ, RZ, R14 ;  /* 0x000000ffff057224 */ /* 0x000fe200078e000e */
[----:B------:R-:W-:Y:S06]  /*305d0*/  BRA `(.L_x_2211) ;  /* 0xffffff9000d87947 */ /* 0x000fec000383ffff */
.L_x_1963:
[----:B------:R-:W-:Y:S01]  /*305e0*/  BSSY B0, `(.L_x_2212) ;  /* 0x0000007000007945 */ /* 0x000fe20003800000 */
[----:B------:R-:W-:Y:S02]  /*305f0*/  IMAD.MOV.U32 R13, RZ, RZ, R2 ;  /* 0x000000ffff0d7224 */ /* 0x000fe400078e0002 */
[----:B------:R-:W-:Y:S02]  /*30600*/  IMAD.MOV.U32 R11, RZ, RZ, 0x1f ;  /* 0x0000001fff0b7424 */ /* 0x000fe400078e00ff */
[----:B------:R-:W-:-:S07]  /*30610*/  IMAD.MOV.U32 R15, RZ, RZ, -0x1 ;  /* 0xffffffffff0f7424 */ /* 0x000fce00078e00ff */
[----:B01234-:R-:W-:Y:S05]  /*30620*/  WARPSYNC.COLLECTIVE R15, `(.L_x_2213) ;  /* 0x000000000f087348 */ /* 0x01ffea0003c00000 */
[----:B------:R0:W0:Y:S02]  /*30630*/  SHFL.IDX P6, R14, R13, R12, R11 ;  /* 0x0000000c0d0e7389 */ /* 0x00002400000c000b */
[----:B01234-:R-:W-:Y:S01]  /*30640*/  ENDCOLLECTIVE ;  /* 0x000000000000791b */ /* 0x01ffe20003800000 */
.L_x_2213:
[----:B------:R-:W-:Y:S05]  /*30650*/  BSYNC B0 ;  /* 0x0000000000007941 */ /* 0x000fea0003800000 */
.L_x_2212:
[----:B------:R-:W-:Y:S01]  /*30660*/  IMAD.MOV.U32 R24, RZ, RZ, R14 ;  /* 0x000000ffff187224 */ /* 0x000fe200078e000e */
[----:B------:R-:W-:Y:S06]  /*30670*/  BRA `(.L_x_1962) ;  /* 0xffffff9000c87947 */ /* 0x000fec000383ffff */
.L_x_1969:
[----:B0-----:R0:W1:Y:S02]  /*30680*/  SYNCS.PHASECHK.TRANS64.TRYWAIT P0, [R4+URZ+0x22820], R0 ;  /* 0x02282000040075a7 */ /* 0x001064000800017f */
[----:B-1----:R-:W-:Y:S05]  /*30690*/  @!P0 NANOSLEEP.SYNCS 0x989680 ;  /* 0x009896800000895d */ /* 0x002fea0003900000 */
[----:B------:R-:W1:Y:S02]  /*306a0*/  @!P0 SYNCS.PHASECHK.TRANS64 P0, [R4+URZ+0x22820], R0 ;  /* 0x02282000040085a7 */ /* 0x000e64000800007f */
[----:B-1----:R-:W-:Y:S05]  /*306b0*/  @!P0 BRA `(.L_x_1969) ;  /* 0xfffffffc00f08947 */ /* 0x002fea000383ffff */
[----:B------:R-:W-:Y:S05]  /*306c0*/  BRA `(.L_x_2214) ;  /* 0xffffff9c002c7947 */ /* 0x000fea000383ffff */
.L_x_1970:
[----:B------:R-:W1:Y:S01]  /*306d0*/  S2R R2, SR_TID.X ;  /* 0x0000000000027919 */ /* 0x000e620000002100 */
[----:B------:R-:W-:Y:S01]  /*306e0*/  BSSY B0, `(.L_x_2215) ;  /* 0x000000a000007945 */ /* 0x000fe20003800000 */
[----:B------:R-:W-:Y:S02]  /*306f0*/  IMAD.MOV.U32 R12, RZ, RZ, RZ ;  /* 0x000000ffff0c7224 */ /* 0x000fe400078e00ff */
[----:B------:R-:W-:Y:S02]  /*30700*/  IMAD.MOV.U32 R11, RZ, RZ, 0x1f ;  /* 0x0000001fff0b7424 */ /* 0x000fe400078e00ff */
[----:B------:R-:W-:Y:S01]  /*30710*/  IMAD.MOV.U32 R15, RZ, RZ, -0x1 ;  /* 0xffffffffff0f7424 */ /* 0x000fe200078e00ff */
[----:B-1----:R-:W-:-:S04]  /*30720*/  SHF.R.U32.HI R2, RZ, 0x5, R2 ;  /* 0x00000005ff027819 */ /* 0x002fc80000011602 */
[----:B------:R-:W-:-:S05]  /*30730*/  LOP3.LUT R2, R2, 0x3, RZ, 0xc0, !PT ;  /* 0x0000000302027812 */ /* 0x000fca00078ec0ff */
[----:B------:R-:W-:-:S07]  /*30740*/  IMAD.MOV.U32 R13, RZ, RZ, R2 ;  /* 0x000000ffff0d7224 */ /* 0x000fce00078e0002 */
[----:B0-----:R-:W-:Y:S05]  /*30750*/  WARPSYNC.COLLECTIVE R15, `(.L_x_2216) ;  /* 0x000000000f087348 */ /* 0x001fea0003c00000 */
[----:B------:R1:W2:Y:S02]  /*30760*/  SHFL.IDX P6, R14, R13, R12, R11 ;  /* 0x0000000c0d0e7389 */ /* 0x0002a400000c000b */
[----:B012---:R-:W-:Y:S01]  /*30770*/  ENDCOLLECTIVE ;  /* 0x000000000000791b */ /* 0x007fe20003800000 */
.L_x_2216:
[----:B------:R-:W-:Y:S05]  /*30780*/  BSYNC B0 ;  /* 0x0000000000007941 */ /* 0x000fea0003800000 */
.L_x_2215:
[----:B------:R-:W-:Y:S05]  /*30790*/  BRA `(.L_x_2217) ;  /* 0xffffff9c00147947 */ /* 0x000fea000383ffff */
.L_x_1971:
[----:B------:R-:W-:Y:S01]  /*307a0*/  BSSY B0, `(.L_x_2218) ;  /* 0x0000006000007945 */ /* 0x000fe20003800000 */
[----:B------:R-:W-:-:S07]  /*307b0*/  IMAD.MOV.U32 R15, RZ, RZ, -0x1 ;  /* 0xffffffffff0f7424 */ /* 0x000fce00078e00ff */
[----:B0-----:R-:W-:Y:S05]  /*307c0*/  WARPSYNC.COLLECTIVE R15, `(.L_x_2219) ;  /* 0x000000000f0c7348 */ /* 0x001fea0003c00000 */
[----:B------:R-:W-:Y:S02]  /*307d0*/  ELECT P6, UR62, PT ;  /* 0x00000000003e782f */ /* 0x000fe400038c0000 */
[----:B------:R-:W-:Y:S01]  /*307e0*/  MOV R14, UR62 ;  /* 0x0000003e000e7c02 */ /* 0x000fe20008000f00 */
[----:B0-----:R-:W-:Y:S10]  /*307f0*/  ENDCOLLECTIVE ;  /* 0x000000000000791b */ /* 0x001ff40003800000 */
.L_x_2219:
[----:B------:R-:W-:Y:S05]  /*30800*/  BSYNC B0 ;  /* 0x0000000000007941 */ /* 0x000fea0003800000 */
.L_x_2218:
[----:B------:R-:W-:Y:S05]  /*30810*/  BRA `(.L_x_2220) ;  /* 0xffffff9c00087947 */ /* 0x000fea000383ffff */
.L_x_1973:
[----:B0-----:R0:W1:Y:S02]  /*30820*/  SYNCS.PHASECHK.TRANS64.TRYWAIT P1, [R5+URZ+0x22840], R0 ;  /* 0x02284000050075a7 */ /* 0x001064000802017f */
[----:B-1----:R-:W-:Y:S05]  /*30830*/  @!P1 NANOSLEEP.SYNCS 0x989680 ;  /* 0x009896800000995d */ /* 0x002fea0003900000 */
[----:B------:R-:W1:Y:S02]  /*30840*/  @!P1 SYNCS.PHASECHK.TRANS64 P1, [R5+URZ+0x22840], R0 ;  /* 0x02284000050095a7 */ /* 0x000e64000802007f */
[----:B-1----:R-:W-:Y:S05]  /*30850*/  @!P1 BRA `(.L_x_1973) ;  /* 0xfffffffc00f09947 */ /* 0x002fea000383ffff */
[----:B------:R-:W-:Y:S05]  /*30860*/  BRA `(.L_x_2221) ;  /* 0xffffff9c00287947 */ /* 0x000fea000383ffff */
.L_x_1975:
[----:B-1----:R1:W2:Y:S02]  /*30870*/  SYNCS.PHASECHK.TRANS64.TRYWAIT P1, [R19+URZ+0x22840], R2 ;  /* 0x02284002130075a7 */ /* 0x0022a4000802017f */
[----:B--2---:R-:W-:Y:S05]  /*30880*/  @!P1 NANOSLEEP.SYNCS 0x989680 ;  /* 0x009896800000995d */ /* 0x004fea0003900000 */
[----:B------:R-:W2:Y:S02]  /*30890*/  @!P1 SYNCS.PHASECHK.TRANS64 P1, [R19+URZ+0x22840], R2 ;  /* 0x02284002130095a7 */ /* 0x000ea4000802007f */
[----:B--2---:R-:W-:Y:S05]  /*308a0*/  @!P1 BRA `(.L_x_1975) ;  /* 0xfffffffc00f09947 */ /* 0x004fea000383ffff */
[----:B------:R-:W-:Y:S05]  /*308b0*/  BRA `(.L_x_2222) ;  /* 0xffffff9c00347947 */ /* 0x000fea000383ffff */
.L_x_1977:
[----:B--2---:R2:W3:Y:S02]  /*308c0*/  SYNCS.PHASECHK.TRANS64.TRYWAIT P1, [R5+URZ+0x22860], R0 ;  /* 0x02286000050075a7 */ /* 0x0044e4000802017f */
[----:B---3--:R-:W-:Y:S05]  /*308d0*/  @!P1 NANOSLEEP.SYNCS 0x989680 ;  /* 0x009896800000995d */ /* 0x008fea0003900000 */
[----:B------:R-:W3:Y:S02]  /*308e0*/  @!P1 SYNCS.PHASECHK.TRANS64 P1, [R5+URZ+0x22860], R0 ;  /* 0x02286000050095a7 */ /* 0x000ee4000802007f */
[----:B---3--:R-:W-:Y:S05]  /*308f0*/  @!P1 BRA `(.L_x_1977) ;  /* 0xfffffffc00f09947 */ /* 0x008fea000383ffff */
[----:B------:R-:W-:Y:S05]  /*30900*/  BRA `(.L_x_2223) ;  /* 0xffffff9c00307947 */ /* 0x000fea000383ffff */
.L_x_1979:
[----:B---3--:R3:W4:Y:S02]  /*30910*/  SYNCS.PHASECHK.TRANS64.TRYWAIT P1, [R19+URZ+0x22860], R2 ;  /* 0x02286002130075a7 */ /* 0x008724000802017f */
[----:B----4-:R-:W-:Y:S05]  /*30920*/  @!P1 NANOSLEEP.SYNCS 0x989680 ;  /* 0x009896800000995d */ /* 0x010fea0003900000 */
[----:B------:R-:W4:Y:S02]  /*30930*/  @!P1 SYNCS.PHASECHK.TRANS64 P1, [R19+URZ+0x22860], R2 ;  /* 0x02286002130095a7 */ /* 0x000f24000802007f */
[----:B----4-:R-:W-:Y:S05]  /*30940*/  @!P1 BRA `(.L_x_1979) ;  /* 0xfffffffc00f09947 */ /* 0x010fea000383ffff */
[----:B------:R-:W-:Y:S05]  /*30950*/  BRA `(.L_x_2224) ;  /* 0xffffff9c002c7947 */ /* 0x000fea000383ffff */
.L_x_1981:
[----:B----4-:R4:W0:Y:S02]  /*30960*/  SYNCS.PHASECHK.TRANS64.TRYWAIT P1, [R5+URZ+0x22880], R0 ;  /* 0x02288000050075a7 */ /* 0x010824000802017f */
[----:B0-----:R-:W-:Y:S05]  /*30970*/  @!P1 NANOSLEEP.SYNCS 0x989680 ;  /* 0x009896800000995d */ /* 0x001fea0003900000 */
[----:B------:R-:W0:Y:S02]  /*30980*/  @!P1 SYNCS.PHASECHK.TRANS64 P1, [R5+URZ+0x22880], R0 ;  /* 0x02288000050095a7 */ /* 0x000e24000802007f */
[----:B0-----:R-:W-:Y:S05]  /*30990*/  @!P1 BRA `(.L_x_1981) ;  /* 0xfffffffc00f09947 */ /* 0x001fea000383ffff */
[----:B------:R-:W-:Y:S05]  /*309a0*/  BRA `(.L_x_2225) ;  /* 0xffffff9c00287947 */ /* 0x000fea000383ffff */
.L_x_2226:
        /* <DEDUP_REMOVED lines=13> */
.L_x_3319:


//--------------------- .text._ZN7cutlass13device_kernelIN5flash11enable_sm90INS1_16FlashAttnFwdSm90INS1_25CollectiveMainloopFwdSm90ILi2EN4cute5tupleIJNS5_1CILi1EEES8_S8_EEENS6_IJNS7_ILi128EEENS7_ILi160EEENS7_ILi192EEEEEELi128ENS_12float_e4m3_tEfNS_4arch4Sm90ELb1ELb0ELb0ELb0ELb1ELb0ELb0ELb1ELb1ELb1ELb1ELb0EEENS1_21CollectiveEpilogueFwdINS6_IJSA_SA_SB_EEES9_NS_10bfloat16_tESG_Li256ELb0ELb1ELb1ELb1EEENS1_19SingleTileSchedulerILb0ELb1ELb1ELi128EEEEEEEEEvNT_6ParamsE --------------------------
	.section	.text._ZN7cutlass13device_kernelIN5flash11enable_sm90INS1_16FlashAttnFwdSm90INS1_25CollectiveMainloopFwdSm90ILi2EN4cute5tupleIJNS5_1CILi1EEES8_S8_EEENS6_IJNS7_ILi128EEENS7_ILi160EEENS7_ILi192EEEEEELi128ENS_12float_e4m3_tEfNS_4arch4Sm90ELb1ELb0ELb0ELb0ELb1ELb0ELb0ELb1ELb1ELb1ELb1ELb0EEENS1_21CollectiveEpilogueFwdINS6_IJSA_SA_SB_EEES9_NS_10bfloat16_tESG_Li256ELb0ELb1ELb1ELb1EEENS1_19SingleTileSchedulerILb0ELb1ELb1ELi128EEEEEEEEEvNT_6ParamsE,"ax",@progbits
	.align	128
.text._ZN7cutlass13device_kernelIN5flash11enable_sm90INS1_16FlashAttnFwdSm90INS1_25CollectiveMainloopFwdSm90ILi2EN4cute5tupleIJNS5_1CILi1EEES8_S8_EEENS6_IJNS7_ILi128EEENS7_ILi160EEENS7_ILi192EEEEEELi128ENS_12float_e4m3_tEfNS_4arch4Sm90ELb1ELb0ELb0ELb0ELb1ELb0ELb0ELb1ELb1ELb1ELb1ELb0EEENS1_21CollectiveEpilogueFwdINS6_IJSA_SA_SB_EEES9_NS_10bfloat16_tESG_Li256ELb0ELb1ELb1ELb1EEENS1_19SingleTileSchedulerILb0ELb1ELb1ELi128EEEEEEEEEvNT_6ParamsE:
        .type           _ZN7cutlass13device_kernelIN5flash11enable_sm90INS1_16FlashAttnFwdSm90INS1_25CollectiveMainloopFwdSm90ILi2EN4cute5tupleIJNS5_1CILi1EEES8_S8_EEENS6_IJNS7_ILi128EEENS7_ILi160EEENS7_ILi192EEEEEELi128ENS_12float_e4m3_tEfNS_4arch4Sm90ELb1ELb0ELb0ELb0ELb1ELb0ELb0ELb1ELb1ELb1ELb1ELb0EEENS1_21CollectiveEpilogueFwdINS6_IJSA_SA_SB_EEES9_NS_10bfloat16_tESG_Li256ELb0ELb1ELb1ELb1EEENS1_19SingleTileSchedulerILb0ELb1ELb1ELi128EEEEEEEEEvNT_6ParamsE,@function
        .size           _ZN7cutlass13device_kernelIN5flash11enable_sm90INS1_16FlashAttnFwdSm90INS1_25CollectiveMainloopFwdSm90ILi2EN4cute5tupleIJNS5_1CILi1EEES8_S8_EEENS6_IJNS7_ILi128EEENS7_ILi160EEENS7_ILi192EEEEEELi128ENS_12float_e4m3_tEfNS_4arch4Sm90ELb1ELb0ELb0ELb0ELb1ELb0ELb0ELb1ELb1ELb1ELb1ELb0EEENS1_21CollectiveEpilogueFwdINS6_IJSA_SA_SB_EEES9_NS_10bfloat16_tESG_Li256ELb0ELb1ELb1ELb1EEENS1_19SingleTileSchedulerILb0ELb1ELb1ELi128EEEEEEEEEvNT_6ParamsE,(.L_x_3320 - _ZN7cutlass13device_kernelIN5flash11enable_sm90INS1_16FlashAttnFwdSm90INS1_25CollectiveMainloopFwdSm90ILi2EN4cute5tupleIJNS5_1CILi1EEES8_S8_EEENS6_IJNS7_ILi128EEENS7_ILi160EEENS7_ILi192EEEEEELi128ENS_12float_e4m3_tEfNS_4arch4Sm90ELb1ELb0ELb0ELb0ELb1ELb0ELb0ELb1ELb1ELb1ELb1ELb0EEENS1_21CollectiveEpilogueFwdINS6_IJSA_SA_SB_EEES9_NS_10bfloat16_tESG_Li256ELb0ELb1ELb1ELb1EEENS1_19SingleTileSchedulerILb0ELb1ELb1ELi128EEEEEEEEEvNT_6ParamsE)
        .other          _ZN7cutlass13device_kernelIN5flash11enable_sm90INS1_16FlashAttnFwdSm90INS1_25CollectiveMainloopFwdSm90ILi2EN4cute5tupleIJNS5_1CILi1EEES8_S8_EEENS6_IJNS7_ILi128EEENS7_ILi160EEENS7_ILi192EEEEEELi128ENS_12float_e4m3_tEfNS_4arch4Sm90ELb1ELb0ELb0ELb0ELb1ELb0ELb0ELb1ELb1ELb1ELb1ELb0EEENS1_21CollectiveEpilogueFwdINS6_IJSA_SA_SB_EEES9_NS_10bfloat16_tESG_Li256ELb0ELb1ELb1ELb1EEENS1_19SingleTileSchedulerILb0ELb1ELb1ELi128EEEEEEEEEvNT_6ParamsE,@"STO_CUDA_ENTRY STV_DEFAULT"
_ZN7cutlass13device_kernelIN5flash11enable_sm90INS1_16FlashAttnFwdSm90INS1_25CollectiveMainloopFwdSm90ILi2EN4cute5tupleIJNS5_1CILi1EEES8_S8_EEENS6_IJNS7_ILi128EEENS7_ILi160EEENS7_ILi192EEEEEELi128ENS_12float_e4m3_tEfNS_4arch4Sm90ELb1ELb0ELb0ELb0ELb1ELb0ELb0ELb1ELb1ELb1ELb1ELb0EEENS1_21CollectiveEpilogueFwdINS6_IJSA_SA_SB_EEES9_NS_10bfloat16_tESG_Li256ELb0ELb1ELb1ELb1EEENS1_19SingleTileSchedulerILb0ELb1ELb1ELi128EEEEEEEEEvNT_6ParamsE:
        /* <DEDUP_REMOVED lines=45> */
.L_x_2227:
        /* <DEDUP_REMOVED lines=22> */
.L_x_2228:
        /* <DEDUP_REMOVED lines=18> */
.L_x_2229:
        /* <DEDUP_REMOVED lines=22> */
.L_x_2230:
        /* <DEDUP_REMOVED lines=23> */
.L_x_2231:
[----:B------:R-:W-:Y:S01]  /*0820*/  UISETP.NE.AND UP0, UPT, UR9, URZ, UPT ;  /* 0x0000003f0900728c */ /* 0x000fe2000bf05270 */
[----:B------:R-:W-:Y:S01]  /*0830*/  NOP ;  /* 0x0000000000007918 */ /* 0x000fe20000000000 */
[----:B-1----:R-:W-:Y:S01]  /*0840*/  UMOV UR4, 0x1 ;  /* 0x0000000100047882 */ /* 0x002fe20000000000 */
[----:B------:R-:W-:Y:S01]  /*0850*/  ULDC.64 UR36, c[0x0][0x208] ;  /* 0x0000820000247ab9 */ /* 0x000fe20000000a00 */
[----:B------:R-:W-:Y:S01]  /*0860*/  USEL UR4, UR4, 0x2, !UP0 ;  /* 0x0000000204047887 */ /* 0x000fe2000c000000 */
[----:B------:R-:W-:Y:S01]  /*0870*/  BSSY B6, `(.L_x_2232) ;  /* 0x0001290000067945 */ /* 0x000fe20003800000 */
[----:B0-234-:R-:W-:Y:S01]  /*0880*/  BAR.SYNC.DEFER_BLOCKING 0x0 ;  /* 0x0000000000007b1d */ /* 0x01dfe20000010000 */
[----:B------:R-:W-:-:S03]  /*0890*/  PLOP3.LUT P0, PT, PT, PT, UP0, 0x80, 0x0 ;  /* 0x000000000000781c */ /* 0x000fc60003f0f008 */
[----:B------:R-:W-:-:S05]  /*08a0*/  IMAD.U32 R2, RZ, RZ, UR4 ;  /* 0x00000004ff027e24 */ /* 0x000fca000f8e00ff */
[----:B------:R0:W-:Y:S05]  /*08b0*/  STL [R1+0x14], R2 ;  /* 0x0000140201007387 */ /* 0x0001ea0000100800 */
[----:B------:R-:W-:Y:S05]  /*08c0*/  @!P0 BRA `(.L_x_2233) ;  /* 0x000000dc002c8947 */ /* 0x000fea0003800000 */
.L_x_2234:
[----:B------:R-:W-:-:S08]  /*08d0*/  NOP ;  /* 0x0000000000007918 */ /* 0x000fd00000000000 */
[----:B------:R-:W1:Y:S02]  /*08e0*/  USETMAXREG.TRY_ALLOC.CTAPOOL UP0, 0xe8 ;  /* 0x000000e8000079c8 */ /* 0x000e640008000600 */
[----:B-1----:R-:W-:-:S13]  /*08f0*/  PLOP3.LUT P0, PT, PT, PT, UP0, 0x80, 0x0 ;  /* 0x000000000000781c */ /* 0x002fda0003f0f008 */
[----:B------:R-:W-:Y:S05]  /*0900*/  @!P0 BRA `(.L_x_2234) ;  /* 0xfffffffc00f08947 */ /* 0x000fea000383ffff */
[----:B------:R-:W1:Y:S01]  /*0910*/  S2UR UR6, SR_CTAID.Y ;  /* 0x00000000000679c3 */ /* 0x000e620000002600 */
[----:B------:R-:W-:Y:S01]  /*0920*/  LOP3.LUT R0, R29, 0xffffff80, RZ, 0xc0, !PT ;  /* 0xffffff801d007812 */ /* 0x000fe200078ec0ff */
[----:B------:R-:W-:Y:S02]  /*0930*/  ULDC UR7, c[0x0][0xc50] ;  /* 0x0003140000077ab9 */ /* 0x000fe40000000800 */
[----:B------:R-:W-:-:S04]  /*0940*/  UISETP.NE.AND UP0, UPT, UR7, 0x1, UPT ;  /* 0x000000010700788c */ /* 0x000fc8000bf05270 */
[----:B------:R-:W-:Y:S08]  /*0950*/  BAR.ARV 0x8, 0x180 ;  /* 0x0206000000007b1d */ /* 0x000ff00000002000 */
[----:B------:R-:W2:Y:S01]  /*0960*/  S2UR UR9, SR_CTAID.Z ;  /* 0x00000000000979c3 */ /* 0x000ea20000002700 */
[----:B------:R-:W-:Y:S01]  /*0970*/  ISETP.NE.AND P0, PT, R0, 0x80, PT ;  /* 0x000000800000780c */ /* 0x000fe20003f05270 */
[----:B------:R-:W-:Y:S01]  /*0980*/  @UP0 ULDC UR4, c[0x0][0xc54] ;  /* 0x0003150000040ab9 */ /* 0x000fe20000000800 */
[----:B------:R-:W-:Y:S01]  /*0990*/  @UP0 ULDC UR8, c[0x0][0xc58] ;  /* 0x0003160000080ab9 */ /* 0x000fe20000000800 */
[----:B-1----:R-:W-:-:S10]  /*09a0*/  UIMAD.WIDE.U32 UR4, UR6, UR4, URZ ;  /* 0x00000004060472a5 */ /* 0x002fd4000f8e003f */
[----:B------:R-:W-:Y:S06]  /*09b0*/  @!P0 BAR.ARV 0x9, 0x100 ;  /* 0x0244000000008b1d */ /* 0x000fec0000002000 */
[----:B------:R-:W-:Y:S01]  /*09c0*/  UMOV UR59, UR6 ;  /* 0x00000006003b7c82 */ /* 0x000fe20008000000 */
[----:B------:R-:W-:Y:S01]  /*09d0*/  @UP0 USHF.R.U32.HI UR59, URZ, UR8, UR5 ;  /* 0x000000083f3b0299 */ /* 0x000fe20008011605 */
[----:B--2---:R-:W-:-:S03]  /*09e0*/  ISETP.LE.AND P0, PT, RZ, UR9, PT ;  /* 0x00000009ff007c0c */ /* 0x004fc6000bf03270 */
[----:B------:R-:W-:-:S04]  /*09f0*/  UIADD3 UR4, -UR59, URZ, URZ ;  /* 0x0000003f3b047290 */ /* 0x000fc8000fffe13f */
[----:B------:R-:W-:-:S06]  /*0a00*/  UIMAD UR4, UR7, UR4, UR6 ;  /* 0x00000004070472a4 */ /* 0x000fcc000f8e0206 */
[----:B------:R-:W-:Y:S06]  /*0a10*/  @!P0 BRA `(.L_x_2235) ;  /* 0x0000012400d48947 */ /* 0x000fec0003800000 */
[----:B------:R-:W1:Y:S01]  /*0a20*/  S2UR UR18, SR_CTAID.Z ;  /* 0x00000000001279c3 */ /* 0x000e620000002700 */
[----:B------:R-:W-:Y:S01]  /*0a30*/  ULDC.64 UR6, c[0x0][0x990] ;  /* 0x0002640000067ab9 */ /* 0x000fe20000000a00 */
[----:B------:R-:W-:Y:S01]  /*0a40*/  ULDC.64 UR8, c[0x0][0x998] ;  /* 0x0002660000087ab9 */ /* 0x000fe20000000a00 */
[----:B------:R-:W-:Y:S01]  /*0a50*/  UISETP.NE.U32.AND UP0, UPT, UR6, URZ, UPT ;  /* 0x0000003f0600728c */ /* 0x000fe2000bf05070 */
[----:B------:R-:W-:Y:S01]  /*0a60*/  IMAD.MOV.U32 R5, RZ, RZ, 0x3f800000 ;  /* 0x3f800000ff057424 */ /* 0x000fe200078e00ff */
[----:B------:R-:W-:Y:S01]  /*0a70*/  UISETP.NE.U32.AND UP1, UPT, UR8, URZ, UPT ;  /* 0x0000003f0800728c */ /* 0x000fe2000bf25070 */
[----:B------:R-:W-:Y:S01]  /*0a80*/  IMAD.MOV.U32 R0, RZ, RZ, 0x3f800000 ;  /* 0x3f800000ff007424 */ /* 0x000fe200078e00ff */
[----:B------:R-:W-:Y:S02]  /*0a90*/  UISETP.NE.AND.EX UP0, UPT, UR7, URZ, UPT, UP0 ;  /* 0x0000003f0700728c */ /* 0x000fe4000bf05300 */
[----:B------:R-:W-:Y:S01]  /*0aa0*/  UISETP.NE.AND.EX UP1, UPT, UR9, URZ, UPT, UP1 ;  /* 0x0000003f0900728c */ /* 0x000fe2000bf25310 */
[----:B------:R-:W2:Y:S01]  /*0ab0*/  S2UR UR40, SR_CTAID.X ;  /* 0x00000000002879c3 */ /* 0x000ea20000002500 */
[----:B------:R-:W-:Y:S01]  /*0ac0*/  ULDC UR57, c[0x0][0x424] ;  /* 0x0001090000397ab9 */ /* 0x000fe20000000800 */
[----:B------:R-:W-:Y:S01]  /*0ad0*/  ULDC UR41, c[0x0][0x2f0] ;  /* 0x0000bc0000297ab9 */ /* 0x000fe20000000800 */
[----:B------:R-:W-:-:S02]  /*0ae0*/  PLOP3.LUT P0, PT, PT, PT, UP0, 0x80, 0x0 ;  /* 0x000000000000781c */ /* 0x000fc40003f0f008 */
[----:B------:R-:W-:-:S03]  /*0af0*/  PLOP3.LUT P1, PT, PT, PT, UP1, 0x80, 0x0 ;  /* 0x000000000000781c */ /* 0x000fc60003f2f018 */
[----:B------:R-:W-:Y:S02]  /*0b00*/  @UP0 ULDC.64 UR12, c[0x0][0x9a8] ;  /* 0x00026a00000c0ab9 */ /* 0x000fe40000000a00 */
[----:B------:R-:W-:Y:S01]  /*0b10*/  @UP1 ULDC.64 UR16, c[0x0][0x9b8] ;  /* 0x00026e0000101ab9 */ /* 0x000fe20000000a00 */
[----:B------:R-:W-:Y:S02]  /*0b20*/  @UP1 USHF.R.S32.HI UR20, URZ, 0x1f, UR59 ;  /* 0x0000001f3f141899 */ /* 0x000fe4000801143b */
[----:B-1----:R-:W-:Y:S02]  /*0b30*/  USHF.R.S32.HI UR14, URZ, 0x1f, UR18 ;  /* 0x0000001f3f0e7899 */ /* 0x002fe40008011412 */
[----:B------:R-:W-:Y:S02]  /*0b40*/  @UP0 UIMAD.WIDE.U32 UR10, UR18, UR12, URZ ;  /* 0x0000000c120a02a5 */ /* 0x000fe4000f8e003f */
[----:B------:R-:W-:Y:S02]  /*0b50*/  @UP0 UIMAD UR5, UR14, UR12, URZ ;  /* 0x0000000c0e0502a4 */ /* 0x000fe4000f8e023f */
[----:B------:R-:W-:-:S02]  /*0b60*/  @UP1 UIMAD UR15, UR14, UR16, URZ ;  /* 0x000000100e0f12a4 */ /* 0x000fc4000f8e023f */
[----:B------:R-:W-:Y:S01]  /*0b70*/  IMAD.U32 R17, RZ, RZ, UR14 ;  /* 0x0000000eff117e24 */ /* 0x000fe2000f8e00ff */
[----:B------:R-:W-:Y:S02]  /*0b80*/  @UP0 UIMAD UR14, UR18, UR13, UR5 ;  /* 0x0000000d120e02a4 */ /* 0x000fe4000f8e0205 */
[----:B------:R-:W-:Y:S02]  /*0b90*/  @UP0 USHF.R.S32.HI UR5, URZ, 0x1f, UR59 ;  /* 0x0000001f3f050899 */ /* 0x000fe4000801143b */
[----:B------:R-:W-:Y:S02]  /*0ba0*/  @UP1 UIMAD.WIDE.U32 UR12, UR18, UR16, URZ ;  /* 0x00000010120c12a5 */ /* 0x000fe4000f8e003f */
[----:B------:R-:W-:Y:S02]  /*0bb0*/  @UP1 UIMAD UR15, UR18, UR17, UR15 ;  /* 0x00000011120f12a4 */ /* 0x000fe4000f8e020f */
[----:B------:R-:W-:Y:S01]  /*0bc0*/  @UP0 UIADD3 UR11, UR11, UR14, URZ ;  /* 0x0000000e0b0b0290 */ /* 0x000fe2000fffe03f */
[----:B------:R-:W-:Y:S01]  /*0bd0*/  @UP0 ULDC.64 UR16, c[0x0][0x9b0] ;  /* 0x00026c0000100ab9 */ /* 0x000fe20000000a00 */
[----:B------:R-:W-:Y:S01]  /*0be0*/  @UP1 ULDC.64 UR18, c[0x0][0x9c0] ;  /* 0x0002700000121ab9 */ /* 0x000fe20000000a00 */
[----:B------:R-:W-:-:S02]  /*0bf0*/  @UP0 UIMAD UR5, UR5, UR16, URZ ;  /* 0x00000010050502a4 */ /* 0x000fc4000f8e023f */
[----:B------:R-:W-:Y:S02]  /*0c00*/  @UP1 UIMAD UR14, UR20, UR18, URZ ;  /* 0x00000012140e12a4 */ /* 0x000fe4000f8e023f */
[----:B------:R-:W-:Y:S02]  /*0c10*/  @UP1 UIADD3 UR13, UR13, UR15, URZ ;  /* 0x0000000f0d0d1290 */ /* 0x000fe4000fffe03f */
[----:B------:R-:W-:Y:S02]  /*0c20*/  @UP0 UIMAD UR5, UR59, UR17, UR5 ;  /* 0x000000113b0502a4 */ /* 0x000fe4000f8e0205 */
[----:B------:R-:W-:Y:S02]  /*0c30*/  @UP0 UIMAD.WIDE.U32 UR10, UR59, UR16, UR10 ;  /* 0x000000103b0a02a5 */ /* 0x000fe4000f8e000a */
[----:B------:R-:W-:Y:S02]  /*0c40*/  @UP1 UIMAD UR14, UR59, UR19, UR14 ;  /* 0x000000133b0e12a4 */ /* 0x000fe4000f8e020e */
[----:B------:R-:W-:-:S02]  /*0c50*/  @UP1 UIMAD.WIDE.U32 UR12, UR59, UR18, UR12 ;  /* 0x000000123b0c12a5 */ /* 0x000fc4000f8e000c */
[----:B------:R-:W-:Y:S02]  /*0c60*/  @UP0 UIADD3 UR11, UR11, UR5, URZ ;  /* 0x000000050b0b0290 */ /* 0x000fe4000fffe03f */
[----:B------:R-:W-:Y:S02]  /*0c70*/  @UP0 ULEA UR6, UP2, UR10, UR6, 0x2 ;  /* 0x000000060a060291 */ /* 0x000fe4000f84103f */
[----:B------:R-:W-:Y:S02]  /*0c80*/  @UP1 UIADD3 UR5, UR13, UR14, URZ ;  /* 0x0000000e0d051290 */ /* 0x000fe4000fffe03f */
[----:B------:R-:W-:Y:S02]  /*0c90*/  @UP1 ULEA UR8, UP3, UR12, UR8, 0x2 ;  /* 0x000000080c081291 */ /* 0x000fe4000f86103f */
[----:B------:R-:W-:Y:S01]  /*0ca0*/  @UP0 ULEA.HI.X UR7, UR10, UR7, UR11, 0x2, UP2 ;  /* 0x000000070a070291 */ /* 0x000fe200090f140b */
[----:B0-----:R-:W-:Y:S01]  /*0cb0*/  IMAD.U32 R2, RZ, RZ, UR6 ;  /* 0x00000006ff027e24 */ /* 0x001fe2000f8e00ff */
[----:B------:R-:W-:-:S02]  /*0cc0*/  @UP1 ULEA.HI.X UR9, UR12, UR9, UR5, 0x2, UP3 ;  /* 0x000000090c091291 */ /* 0x000fc400098f1405 */
[----:B------:R-:W-:Y:S01]  /*0cd0*/  IMAD.U32 R6, RZ, RZ, UR8 ;  /* 0x00000008ff067e24 */ /* 0x000fe2000f8e00ff */
[----:B------:R-:W-:Y:S01]  /*0ce0*/  ULDC UR5, c[0x0][0x448] ;  /* 0x0001120000057ab9 */ /* 0x000fe20000000800 */
[----:B------:R-:W-:Y:S01]  /*0cf0*/  IMAD.U32 R3, RZ, RZ, UR7 ;  /* 0x00000007ff037e24 */ /* 0x000fe2000f8e00ff */
[----:B--2---:R-:W-:Y:S01]  /*0d00*/  USHF.L.U32 UR40, UR40, 0x7, URZ ;  /* 0x0000000728287899 */ /* 0x004fe2000800063f */
[----:B------:R-:W-:Y:S01]  /*0d10*/  IMAD.U32 R7, RZ, RZ, UR9 ;  /* 0x00000009ff077e24 */ /* 0x000fe2000f8e00ff */
[----:B------:R-:W-:Y:S02]  /*0d20*/  UISETP.NE.AND UP4, UPT, UR5, 0x1, UPT ;  /* 0x000000010500788c */ /* 0x000fe4000bf85270 */
[----:B------:R-:W2:Y:S01]  /*0d30*/  @P0 LDG.E R5, desc[UR36][R2.64] ;  /* 0x0000002402050981 */ /* 0x000ea2000c1e1900 */
[----:B------:R-:W-:Y:S01]  /*0d40*/  ULDC.64 UR6, c[0x0][0x418] ;  /* 0x0001060000067ab9 */ /* 0x000fe20000000a00 */
[----:B------:R-:W-:Y:S01]  /*0d50*/  ULDC UR8, c[0x0][0x288] ;  /* 0x0000a20000087ab9 */ /* 0x000fe20000000800 */
[----:B------:R-:W-:Y:S01]  /*0d60*/  USHF.R.U32.HI UR10, URZ, 0x10, UR4 ;  /* 0x000000103f0a7899 */ /* 0x000fe20008011604 */
[----:B------:R-:W2:Y:S01]  /*0d70*/  @P1 LDG.E R0, desc[UR36][R6.64] ;  /* 0x0000002406001981 */ /* 0x000ea2000c1e1900 */
[----:B------:R-:W-:-:S02]  /*0d80*/  UISETP.NE.U32.AND UP0, UPT, UR6, URZ, UPT ;  /* 0x0000003f0600728c */ /* 0x000fc4000bf05070 */
[----:B------:R-:W-:Y:S02]  /*0d90*/  UIADD3 UR8, -UR8, 0xa0, URZ ;  /* 0x000000a008087890 */ /* 0x000fe4000fffe13f */
[----:B------:R-:W-:Y:S02]  /*0da0*/  UISETP.NE.AND.EX UP0, UPT, UR7, URZ, UPT, UP0 ;  /* 0x0000003f0700728c */ /* 0x000fe4000bf05300 */
[----:B------:R-:W-:Y:S01]  /*0db0*/  @UP4 UIADD3 UR6, UR40, 0x7f, URZ ;  /* 0x0000007f28064890 */ /* 0x000fe2000fffe03f */
[----:B------:R-:W-:Y:S01]  /*0dc0*/  @UP4 ULDC UR7, c[0x0][0x44c] ;  /* 0x0001130000074ab9 */ /* 0x000fe20000000800 */
[----:B------:R-:W-:Y:S02]  /*0dd0*/  USEL UR57, UR57, 0x1, UP0 ;  /* 0x0000000139397887 */ /* 0x000fe40008000000 */
[----:B------:R-:W-:Y:S01]  /*0de0*/  UIMAD.WIDE.U32 UR6, UR6, UR7, URZ ;  /* 0x00000007060672a5 */ /* 0x000fe2000f8e003f */
[----:B------:R-:W-:Y:S01]  /*0df0*/  @UP4 ULDC UR9, c[0x0][0x450] ;  /* 0x0001140000094ab9 */ /* 0x000fe20000000800 */
[----:B------:R-:W-:-:S02]  /*0e00*/  UIADD3 UR5, UR40, 0x7f, URZ ;  /* 0x0000007f28057890 */ /* 0x000fc4000fffe03f */
[----:B------:R-:W-:Y:S02]  /*0e10*/  UIMAD UR8, UR57, UR41, UR8 ;  /* 0x00000029390872a4 */ /* 0x000fe4000f8e0208 */
[----:B------:R-:W-:Y:S02]  /*0e20*/  @UP4 USHF.R.U32.HI UR5, URZ, UR9, UR7 ;  /* 0x000000093f054299 */ /* 0x000fe40008011607 */
[----:B------:R-:W-:Y:S02]  /*0e30*/  UIMAD UR6, UR57, UR41, 0x9f ;  /* 0x0000009f390674a4 */ /* 0x000fe4000f8e0229 */
[----:B------:R-:W-:Y:S02]  /*0e40*/  UIADD3 UR8, UR8, UR5, URZ ;  /* 0x0000000508087290 */ /* 0x000fe4000fffe03f */
[----:B------:R-:W-:Y:S02]  /*0e50*/  UIMAD.WIDE UR6, UR6, 0x66666667, URZ ;  /* 0x66666667060678a5 */ /* 0x000fe4000f8e023f */
[----:B------:R-:W-:-:S02]  /*0e60*/  UIMAD.WIDE UR8, UR8, 0x66666667, URZ ;  /* 0x66666667080878a5 */ /* 0x000fc4000f8e023f */
[----:B------:R-:W-:Y:S02]  /*0e70*/  USHF.R.U32.HI UR5, URZ, 0x1f, UR7 ;  /* 0x0000001f3f057899 */ /* 0x000fe40008011607 */
[----:B------:R-:W-:Y:S02]  /*0e80*/  USHF.R.U32.HI UR6, URZ, 0x1f, UR9 ;  /* 0x0000001f3f067899 */ /* 0x000fe40008011609 */
[----:B------:R-:W-:Y:S02]  /*0e90*/  ULEA.HI.SX32 UR5, UR7, UR5, 0x1a ;  /* 0x0000000507057291 */ /* 0x000fe4000f8fd23f */
[----:B------:R-:W-:Y:S02]  /*0ea0*/  ULEA.HI.SX32 UR6, UR9, UR6, 0x1a ;  /* 0x0000000609067291 */ /* 0x000fe4000f8fd23f */
[----:B------:R-:W-:Y:S02]  /*0eb0*/  ULOP3.LUT UR60, UR4, 0xffff, URZ, 0xc0, !UPT ;  /* 0x0000ffff043c7892 */ /* 0x000fe4000f8ec03f */
[----:B------:R-:W-:-:S02]  /*0ec0*/  UISETP.LT.AND UP0, UPT, UR5, UR6, UPT ;  /* 0x000000060500728c */ /* 0x000fc4000bf01270 */
[----:B------:R-:W-:Y:S02]  /*0ed0*/  UP2UR UR58, UPR, URZ, 0x10 ;  /* 0x000000103f3a7883 */ /* 0x000fe40008000000 */
[----:B------:R-:W-:Y:S02]  /*0ee0*/  USEL UR9, UR5, UR6, UP0 ;  /* 0x0000000605097287 */ /* 0x000fe40008000000 */
[----:B------:R-:W-:Y:S02]  /*0ef0*/  UISETP.NE.AND UP0, UPT, UR10, URZ, UPT ;  /* 0x0000003f0a00728c */ /* 0x000fe4000bf05270 */
[----:B------:R-:W-:Y:S01]  /*0f00*/  UISETP.GE.AND UP1, UPT, UR9, 0x1, UPT ;  /* 0x000000010900788c */ /* 0x000fe2000bf26270 */
[----:B------:R-:W-:Y:S01]  /*0f10*/  ULDC UR11, c[0x0][0x988] ;  /* 0x00026200000b7ab9 */ /* 0x000fe20000000800 */
[----:B------:R-:W-:-:S04]  /*0f20*/  UMOV UR4, URZ ;  /* 0x0000003f00047c82 */ /* 0x000fc80008000000 */
[----:B------:R-:W-:-:S03]  /*0f30*/  PLOP3.LUT P0, PT, PT, PT, UP1, 0x80, 0x0 ;  /* 0x000000000000781c */ /* 0x000fc60003f0f018 */
[----:B------:R-:W-:Y:S01]  /*0f40*/  @!UP0 ULDC UR10, c[0x0][0x9f0] ;  /* 0x00027c00000a8ab9 */ /* 0x000fe20000000800 */
[----:B--2---:R-:W-:-:S09]  /*0f50*/  FMUL.FTZ R0, R5, R0 ;  /* 0x0000000005007220 */ /* 0x004fd20000410000 */
[----:B------:R-:W-:Y:S05]  /*0f60*/  @!P0 BRA `(.L_x_2236) ;  /* 0x0000000000848947 */ /* 0x000fea0003800000 */
[----:B------:R-:W-:Y:S01]  /*0f70*/  IMAD.U32 R4, RZ, RZ, UR10 ;  /* 0x0000000aff047e24 */ /* 0x000fe2000f8e00ff */
[----:B------:R-:W-:Y:S01]  /*0f80*/  UIADD3 UR6, UR10, -0x1, UR9 ;  /* 0xffffffff0a067890 */ /* 0x000fe2000fffe009 */
[----:B------:R-:W-:-:S03]  /*0f90*/  UMOV UR4, URZ ;  /* 0x0000003f00047c82 */ /* 0x000fc60008000000 */
        /* <DEDUP_REMOVED lines=30> */
.L_x_2236:
[----:B------:R-:W-:Y:S01]  /*1180*/  UIMAD UR60, UR60, UR4, URZ ;  /* 0x000000043c3c72a4 */ /* 0x000fe2000f8e023f */
[----:B------:R-:W-:Y:S02]  /*1190*/  IMAD.U32 R2, RZ, RZ, UR9 ;  /* 0x00000009ff027e24 */ /* 0x000fe4000f8e00ff */
[----:B------:R-:W-:Y:S01]  /*11a0*/  FMUL.FTZ R0, R0, UR11 ;  /* 0x0000000b00007c20 */ /* 0x000fe20008410000 */
[----:B------:R-:W-:Y:S01]  /*11b0*/  IMAD.U32 R3, RZ, RZ, UR4 ;  /* 0x00000004ff037e24 */ /* 0x000fe2000f8e00ff */
[----:B------:R-:W-:Y:S01]  /*11c0*/  UIMAD UR41, UR57, UR41, URZ ;  /* 0x00000029392972a4 */ /* 0x000fe2000f8e023f */
[----:B------:R-:W-:Y:S01]  /*11d0*/  VIADD R18, R29, 0xffffff80 ;  /* 0xffffff801d127836 */ /* 0x000fe20000000000 */
[----:B------:R-:W-:Y:S02]  /*11e0*/  PLOP3.LUT P0, PT, PT, PT, PT, 0x80, 0x0 ;  /* 0x000000000000781c */ /* 0x000fe40003f0f070 */
[----:B------:R-:W-:Y:S02]  /*11f0*/  CS2R R28, SRZ ;  /* 0x00000000001c7805 */ /* 0x000fe4000001ff00 */
[----:B------:R-:W-:-:S02]  /*1200*/  VIADDMNMX R2, R3, UR60, R2, PT ;  /* 0x0000003c03027c46 */ /* 0x000fc4000b800102 */
[----:B------:R-:W-:Y:S02]  /*1210*/  CS2R R24, SRZ ;  /* 0x0000000000187805 */ /* 0x000fe4000001ff00 */
[----:B------:R-:W-:Y:S01]  /*1220*/  R2UR UR38, R0 ;  /* 0x00000000002672ca */ /* 0x000fe200000e0000 */
[----:B------:R-:W-:Y:S01]  /*1230*/  IMAD.MOV.U32 R0, RZ, RZ, RZ ;  /* 0x000000ffff007224 */ /* 0x000fe200078e00ff */
[----:B------:R-:W-:Y:S01]  /*1240*/  R2UR UR53, R2 ;  /* 0x00000000023572ca */ /* 0x000fe200000e0000 */
[----:B------:R-:W-:Y:S01]  /*1250*/  IMAD.MOV.U32 R2, RZ, RZ, RZ ;  /* 0x000000ffff027224 */ /* 0x000fe200078e00ff */
        /* <DEDUP_REMOVED lines=11> */
[----:B------:R-:W-:Y:S01]  /*1310*/  UISETP.GT.AND UP0, UPT, UR53, UR60, UPT ;  /* 0x0000003c3500728c */ /* 0x000fe2000bf04270 */
[----:B------:R-:W-:Y:S02]  /*1320*/  CS2R R48, SRZ ;  /* 0x0000000000307805 */ /* 0x000fe4000001ff00 */
[----:B------:R-:W-:Y:S02]  /*1330*/  CS2R R54, SRZ ;  /* 0x0000000000367805 */ /* 0x000fe4000001ff00 */
[----:B------:R-:W-:Y:S02]  /*1340*/  CS2R R50, SRZ ;  /* 0x0000000000327805 */ /* 0x000fe4000001ff00 */
[----:B------:R-:W-:-:S02]  /*1350*/  CS2R R60, SRZ ;  /* 0x00000000003c7805 */ /* 0x000fc4000001ff00 */
[----:B------:R-:W-:Y:S02]  /*1360*/  CS2R R56, SRZ ;  /* 0x0000000000387805 */ /* 0x000fe4000001ff00 */
[----:B------:R-:W-:Y:S02]  /*1370*/  PLOP3.LUT P1, PT, PT, PT, UP0, 0x80, 0x0 ;  /* 0x000000000000781c */ /* 0x000fe40003f2f008 */
        /* <DEDUP_REMOVED lines=49> */
.L_x_2238:
[----:B------:R-:W-:-:S04]  /*1690*/  SHF.L.U32 R0, RZ, 0x1f, RZ ;  /* 0x0000001fff007819 */ /* 0x000fc800000006ff */
[----:B------:R-:W0:Y:S02]  /*16a0*/  SYNCS.PHASECHK.TRANS64.TRYWAIT P0, [UR39+0x29800], R0 ;  /* 0x02980000ff0075a7 */ /* 0x000e240008000167 */
[----:B0-----:R-:W-:Y:S05]  /*16b0*/  @!P0 BRA `(.L_x_2239) ;  /* 0x0000011800b48947 */ /* 0x001fea0003800000 */
.L_x_2337:
[----:B------:R-:W2:Y:S02]  /*16c0*/  LDL R2, [R1+0x14] ;  /* 0x0000140001027983 */ /* 0x000ea40000100800 */
[----:B--2---:R-:W-:-:S13]  /*16d0*/  R2UR UR4, R2 ;  /* 0x00000000020472ca */ /* 0x004fda00000e0000 */
[----:B------:R-:W-:-:S06]  /*16e0*/  ULOP3.LUT UR4, UR4, 0x1, URZ, 0xfc, !UPT ;  /* 0x0000000104047892 */ /* 0x000fcc000f8efc3f */
[----:B------:R-:W-:-:S05]  /*16f0*/  IMAD.U32 R2, RZ, RZ, UR4 ;  /* 0x00000004ff027e24 */ /* 0x000fca000f8e00ff */
[----:B------:R-:W-:-:S13]  /*1700*/  ISETP.NE.AND P0, PT, R2, 0x3, PT ;  /* 0x000000030200780c */ /* 0x000fda0003f05270 */
[----:B------:R-:W-:Y:S05]  /*1710*/  @!P0 BRA `(.L_x_2240) ;  /* 0x0000000000048947 */ /* 0x000fea0003800000 */
[----:B------:R-:W-:Y:S01]  /*1720*/  BPT.TRAP 0x1 ;  /* 0x000000040000795c */ /* 0x000fe20000300000 */
.L_x_2240:
[----:B------:R1:W2:Y:S01]  /*1730*/  SYNCS.PHASECHK.TRANS64.TRYWAIT P1, [UR39+0x29830], R0 ;  /* 0x02983000ff0075a7 */ /* 0x0002a20008020167 */
[----:B------:R-:W-:Y:S05]  /*1740*/  @!P0 BRA `(.L_x_2241) ;  /* 0x0000000000048947 */ /* 0x000fea0003800000 */
[----:B------:R-:W-:Y:S01]  /*1750*/  BPT.TRAP 0x1 ;  /* 0x000000040000795c */ /* 0x000fe20000300000 */
.L_x_2241:
[----:B------:R-:W-:-:S05]  /*1760*/  IMAD.U32 R2, RZ, RZ, UR43 ;  /* 0x0000002bff027e24 */ /* 0x000fca000f8e00ff */
[----:B------:R-:W-:Y:S01]  /*1770*/  LOP3.LUT R2, R2, 0x10000, RZ, 0xfc, !PT ;  /* 0x0001000002027812 */ /* 0x000fe200078efcff */
[----:B--2---:R-:W-:Y:S06]  /*1780*/  @P1 BRA `(.L_x_2242) ;  /* 0x0000000000081947 */ /* 0x004fec0003800000 */
[----:B------:R-:W2:Y:S02]  /*1790*/  SYNCS.PHASECHK.TRANS64.TRYWAIT P1, [UR39+0x29830], R0 ;  /* 0x02983000ff0075a7 */ /* 0x000ea40008020167 */
[----:B--2---:R-:W-:Y:S05]  /*17a0*/  @!P1 BRA `(.L_x_2243) ;  /* 0x0000011800909947 */ /* 0x004fea0003800000 */
.L_x_2242:
[----:B------:R-:W-:Y:S05]  /*17b0*/  WARPSYNC.ALL ;  /* 0x0000000000007948 */ /* 0x000fea0003800000 */
[----:B0-----:R-:W-:Y:S01]  /*17c0*/  IMAD.MOV.U32 R3, RZ, RZ, -0x7fffffe0 ;  /* 0x80000020ff037424 */ /* 0x001fe200078e00ff */
        /* <DEDUP_REMOVED lines=35> */
[----:B------:R-:W-:Y:S01]  /*1a00*/  R2UR UR10, R2 ;  /* 0x00000000020a72ca */ /* 0x000fe200000e0000 */
[----:B------:R-:W-:Y:S01]  /*1a10*/  UMOV UR9, 0x80000020 ;  /* 0x8000002000097882 */ /* 0x000fe20000000000 */
[----:B------:R-:W-:Y:S01]  /*1a20*/  UIADD3 UR11, UR54, 0x202, URZ ;  /* 0x00000202360b7890 */ /* 0x000fe2000fffe03f */
[----:B------:R-:W-:-:S10]  /*1a30*/  UMOV UR5, UR9 ;  /* 0x0000000900057c82 */ /* 0x000fd40008000000 */
[----:B------:R-:W-:-:S07]  /*1a40*/  UIADD3 UR8, UR10, 0x2, URZ ;  /* 0x000000020a087890 */ /* 0x000fce000fffe03f */
[----:B------:R-:W-:Y:S01]  /*1a50*/  UMOV UR4, UR8 ;  /* 0x0000000800047c82 */ /* 0x000fe20008000000 */
        /* <DEDUP_REMOVED lines=30> */
[----:B------:R-:W-:Y:S01]  /*1c40*/  UMOV UR13, 0x80000020 ;  /* 0x80000020000d7882 */ /* 0x000fe20000000000 */
        /* <DEDUP_REMOVED lines=13> */
[----:B------:R-:W-:Y:S01]  /*1d20*/  UMOV UR5, UR9 ;  /* 0x0000000900057c82 */ /* 0x000fe20008000000 */
        /* <DEDUP_REMOVED lines=26> */
[----:B------:R-:W-:Y:S01]  /*1ed0*/  UMOV UR19, 0x80000020 ;  /* 0x8000002000137882 */ /* 0x000fe20000000000 */
[----:B------:R-:W-:-:S03]  /*1ee0*/  UMOV UR21, UR17 ;  /* 0x0000001100157c82 */ /* 0x000fc60008000000 */
[----:B------:R-:W-:Y:S01]  /*1ef0*/  UMOV UR20, UR16 ;  /* 0x0000001000147c82 */ /* 0x000fe20008000000 */
        /* <DEDUP_REMOVED lines=68> */
[----:B------:R-:W-:Y:S01]  /*2340*/  UIADD3 UR10, UR54, 0x702, URZ ;  /* 0x00000702360a7890 */ /* 0x000fe2000fffe03f */
[----:B------:R-:W-:Y:S02]  /*2350*/  WARPGROUP.DEPBAR.LE gsb0, 0x0 ;  /* 0x00008000000079c5 */ /* 0x000fe40000010000 */
[----:B------:R-:W-:-:S06]  /*2360*/  WARPGROUP.ARRIVE ;  /* 0x00000000000079c5 */ /* 0x000fcc0000000000 */
[----:B------:R-:W-:Y:S01]  /*2370*/  QGMMA.64x32x32.F32.E4M3.E4M3 R40, gdesc[UR4], R40, gsb0 ;  /* 0x00600000042879f3 */ /* 0x000fe20008000828 */
[----:B------:R-:W-:Y:S01]  /*2380*/  UMOV UR4, UR20 ;  /* 0x0000001400047c82 */ /* 0x000fe20008000000 */
        /* <DEDUP_REMOVED lines=36> */
.L_x_2244:
[----:B--2---:R-:W-:Y:S01]  /*25d0*/  LOP3.LUT R5, R22, 0xffffff80, RZ, 0xc0, !PT ;  /* 0xffffff8016057812 */ /* 0x004fe200078ec0ff */
[----:B------:R-:W-:Y:S01]  /*25e0*/  UISETP.NE.AND UP0, UPT, UR58, URZ, UPT ;  /* 0x0000003f3a00728c */ /* 0x000fe2000bf05270 */
[----:B------:R-:W-:Y:S01]  /*25f0*/  LEA.HI R19, R19, R18, RZ, 0x2 ;  /* 0x0000001213137211 */ /* 0x000fe200078f10ff */
[----:B------:R-:W-:Y:S01]  /*2600*/  UMOV UR5, 0xffffff60 ;  /* 0xffffff6000057882 */ /* 0x000fe20000000000 */
[----:B------:R-:W-:Y:S01]  /*2610*/  LEA.HI R8, R23, R23, RZ, 0x1 ;  /* 0x0000001717087211 */ /* 0x000fe200078f08ff */
[----:B------:R-:W-:Y:S01]  /*2620*/  IMAD.IADD R6, R18, 0x1, -R5 ;  /* 0x0000000112067824 */ /* 0x000fe200078e0a05 */
[----:B------:R-:W-:Y:S01]  /*2630*/  LOP3.LUT R19, R19, 0xfffffffc, RZ, 0xc0, !PT ;  /* 0xfffffffc13137812 */ /* 0x000fe200078ec0ff */
[----:B------:R-:W-:Y:S01]  /*2640*/  UIMAD UR5, UR53, UR5, 0xa1 ;  /* 0x000000a1350574a4 */ /* 0x000fe2000f8e0205 */
[----:B------:R-:W-:Y:S01]  /*2650*/  LOP3.LUT R8, R8, 0x3fffffe, RZ, 0xc0, !PT ;  /* 0x03fffffe08087812 */ /* 0x000fe200078ec0ff */
[----:B------:R-:W-:Y:S01]  /*2660*/  ULDC UR7, c[0x0][0x288] ;  /* 0x0000a20000077ab9 */ /* 0x000fe20000000800 */
[----:B------:R-:W-:Y:S01]  /*2670*/  SHF.R.S32.HI R5, RZ, 0x1f, R6 ;  /* 0x0000001fff057819 */ /* 0x000fe20000011406 */
[----:B------:R-:W-:Y:S01]  /*2680*/  IMAD.IADD R19, R18, 0x1, -R19 ;  /* 0x0000000112137824 */ /* 0x000fe200078e0a13 */
[----:B------:R-:W-:Y:S01]  /*2690*/  PLOP3.LUT P1, PT, PT, PT, UP0, 0x80, 0x0 ;  /* 0x000000000000781c */ /* 0x000fe20003f2f008 */
[----:B------:R-:W-:Y:S01]  /*26a0*/  IMAD.IADD R8, R23, 0x1, -R8 ;  /* 0x0000000117087824 */ /* 0x000fe200078e0a08 */
[CC--:B-1----:R-:W-:Y:S01]  /*26b0*/  LEA.HI R0, R5.reuse, R6.reuse, RZ, 0x2 ;  /* 0x0000000605007211 */ /* 0x0c2fe200078f10ff */
[----:B------:R-:W-:Y:S01]  /*26c0*/  @UP0 ULDC UR4, c[0x0][0x44c] ;  /* 0x0001130000040ab9 */ /* 0x000fe20000000800 */
[----:B------:R-:W-:Y:S01]  /*26d0*/  LEA.HI R5, R5, R6, RZ, 0x5 ;  /* 0x0000000605057211 */ /* 0x000fe200078f28ff */
[----:B------:R-:W-:Y:S01]  /*26e0*/  IMAD.U32 R127, RZ, RZ, UR38 ;  /* 0x00000026ff7f7e24 */ /* 0x000fe2000f8e00ff */
[--C-:B------:R-:W-:Y:S01]  /*26f0*/  SHF.R.S32.HI R4, RZ, 0x2, R0.reuse ;  /* 0x00000002ff047819 */ /* 0x100fe20000011400 */
[----:B------:R-:W-:Y:S01]  /*2700*/  @UP0 ULDC UR10, c[0x0][0x450] ;  /* 0x00011400000a0ab9 */ /* 0x000fe20000000800 */
[----:B------:R-:W-:Y:S01]  /*2710*/  SHF.R.S32.HI R7, RZ, 0x1f, R0 ;  /* 0x0000001fff077819 */ /* 0x000fe20000011400 */
[----:B------:R-:W-:Y:S01]  /*2720*/  UIADD3 UR6, UR39, 0x29840, URZ ;  /* 0x0002984027067890 */ /* 0x000fe2000fffe03f */
[----:B------:R-:W-:Y:S01]  /*2730*/  SHF.R.S32.HI R5, RZ, 0x5, R5 ;  /* 0x00000005ff057819 */ /* 0x000fe20000011405 */
[----:B------:R-:W0:Y:S01]  /*2740*/  S2UR UR61, SR_CgaCtaId ;  /* 0x00000000003d79c3 */ /* 0x000e220000008800 */
[----:B------:R-:W-:Y:S01]  /*2750*/  LEA.HI R7, R7, R4, RZ, 0x3 ;  /* 0x0000000407077211 */ /* 0x000fe200078f18ff */
[----:B------:R-:W-:Y:S01]  /*2760*/  UPRMT UR6, UR42, 0x654, UR6 ;  /* 0x000006542a067896 */ /* 0x000fe20008000006 */
[----:B------:R-:W-:-:S02]  /*2770*/  LEA.HI R9, R19, R19, RZ, 0x1 ;  /* 0x0000001313097211 */ /* 0x000fc400078f08ff */
[----:B------:R-:W-:Y:S02]  /*2780*/  LEA R5, R5, UR40, 0x4 ;  /* 0x0000002805057c11 */ /* 0x000fe4000f8e20ff */
[----:B------:R-:W-:Y:S02]  /*2790*/  LOP3.LUT R7, R7, 0xfffffff8, RZ, 0xc0, !PT ;  /* 0xfffffff807077812 */ /* 0x000fe400078ec0ff */
[----:B------:R-:W-:Y:S02]  /*27a0*/  LOP3.LUT R10, R9, 0x1ffffffe, RZ, 0xc0, !PT ;  /* 0x1ffffffe090a7812 */ /* 0x000fe400078ec0ff */
[----:B------:R-:W-:Y:S01]  /*27b0*/  IADD3 R7, R5, R4, -R7 ;  /* 0x0000000405077210 */ /* 0x000fe20007ffe807 */
[----:B------:R-:W-:Y:S01]  /*27c0*/  SYNCS.ARRIVE.TRANS64.RED.A1T0 RZ, [UR6], RZ ;  /* 0x000000ffffff79a7 */ /* 0x000fe20008100406 */
[----:B------:R-:W-:Y:S01]  /*27d0*/  PLOP3.LUT P2, PT, PT, PT, UP0, 0x80, 0x0 ;  /* 0x000000000000781c */ /* 0x000fe20003f4f008 */
[----:B------:R-:W-:Y:S02]  /*27e0*/  IMAD.IADD R5, R19, 0x1, -R10 ;  /* 0x0000000113057824 */ /* 0x000fe400078e0a0a */
[----:B------:R-:W-:Y:S01]  /*27f0*/  IMAD R8, R8, 0x40, R7 ;  /* 0x0000004008087824 */ /* 0x000fe200078e0207 */
[----:B------:R-:W-:-:S03]  /*2800*/  LOP3.LUT R7, R0, 0x7ffffffc, RZ, 0xc0, !PT ;  /* 0x7ffffffc00077812 */ /* 0x000fc600078ec0ff */
[----:B------:R-:W-:Y:S02]  /*2810*/  IMAD R5, R5, 0x8, R8 ;  /* 0x0000000805057824 */ /* 0x000fe400078e0208 */
[----:B------:R-:W-:Y:S02]  /*2820*/  IMAD.IADD R6, R6, 0x1, -R7 ;  /* 0x0000000106067824 */ /* 0x000fe400078e0a07 */
[----:B------:R-:W-:Y:S01]  /*2830*/  @P1 IMAD.HI.U32 R4, R5, UR4, RZ ;  /* 0x0000000405041c27 */ /* 0x000fe2000f8e00ff */
[----:B------:R-:W-:-:S03]  /*2840*/  @UP0 ULDC UR4, c[0x0][0x450] ;  /* 0x0001140000040ab9 */ /* 0x000fc60000000800 */
[----:B------:R-:W-:Y:S01]  /*2850*/  IMAD.MOV.U32 R12, RZ, RZ, R5 ;  /* 0x000000ffff0c7224 */ /* 0x000fe200078e0005 */
[----:B------:R-:W-:Y:S01]  /*2860*/  @P2 SHF.R.U32.HI R12, RZ, UR4, R4 ;  /* 0x00000004ff0c2c19 */ /* 0x000fe20008011604 */
[----:B------:R-:W-:Y:S01]  /*2870*/  UIMAD UR4, UR53, -0xa0, UR41 ;  /* 0xffffff60350478a4 */ /* 0x000fe2000f8e0229 */
[----:B------:R-:W-:Y:S01]  /*2880*/  IMAD.U32 R7, RZ, RZ, UR5 ;  /* 0x00000005ff077e24 */ /* 0x000fe2000f8e00ff */
[----:B------:R-:W-:Y:S02]  /*2890*/  UIADD3 UR53, UR53, -0x2, URZ ;  /* 0xfffffffe35357890 */ /* 0x000fe4000fffe03f */
[----:B------:R-:W1:Y:S01]  /*28a0*/  SHFL.IDX PT, R4, R12, 0x1, 0x1c1f ;  /* 0x003c1f000c047f89 */ /* 0x000e6200000e0000 */
[----:B------:R-:W-:Y:S01]  /*28b0*/  UIADD3 UR4, UR4, 0xa0, URZ ;  /* 0x000000a004047890 */ /* 0x000fe2000fffe03f */
[----:B------:R-:W-:Y:S02]  /*28c0*/  IMAD R0, R6, -0x2, R7 ;  /* 0xfffffffe06007824 */ /* 0x000fe400078e0207 */
[----:B------:R-:W-:Y:S01]  /*28d0*/  IMAD.U32 R7, RZ, RZ, UR41 ;  /* 0x00000029ff077e24 */ /* 0x000fe2000f8e00ff */
[----:B------:R-:W2:Y:S02]  /*28e0*/  SHFL.IDX PT, R12, R12, RZ, 0x1c1f ;  /* 0x001c1fff0c0c7589 */ /* 0x000ea400000e0000 */
[----:B------:R-:W-:Y:S01]  /*28f0*/  IMAD.U32 R13, RZ, RZ, UR4 ;  /* 0x00000004ff0d7e24 */ /* 0x000fe2000f8e00ff */
[----:B------:R-:W-:Y:S01]  /*2900*/  @UP0 ULDC UR4, c[0x0][0x44c] ;  /* 0x0001130000040ab9 */ /* 0x000fe20000000800 */
[----:B------:R-:W-:Y:S01]  /*2910*/  IADD3 R14, R0, -UR7, R7 ;  /* 0x80000007000e7c10 */ /* 0x000fe2000fffe007 */
[----:B------:R-:W-:Y:S01]  /*2920*/  UIMAD.WIDE.U32 UR4, UR40, UR4, URZ ;  /* 0x00000004280472a5 */ /* 0x000fe2000f8e003f */
[----:B------:R-:W-:-:S03]  /*2930*/  IMAD R13, R6, -0x2, R13 ;  /* 0xfffffffe060d7824 */ /* 0x000fc600078e020d */
[----:B------:R-:W-:-:S04]  /*2940*/  @UP0 USHF.R.U32.HI UR40, URZ, UR10, UR5 ;  /* 0x0000000a3f280299 */ /* 0x000fc80008011605 */
[----:B------:R-:W-:-:S04]  /*2950*/  UIADD3 UR4, UR40, -UR7, UR41 ;  /* 0x8000000728047290 */ /* 0x000fc8000fffe029 */
[----:B------:R-:W-:Y:S01]  /*2960*/  UIMAD.WIDE UR4, UR4, 0x66666667, URZ ;  /* 0x66666667040478a5 */ /* 0x000fe2000f8e023f */
[----:B-1----:R-:W-:-:S03]  /*2970*/  VIADDMNMX R4, R4, R14, R13, PT ;  /* 0x0000000e04047246 */ /* 0x002fc6000380010d */
[----:B------:R-:W-:Y:S01]  /*2980*/  USHF.R.U32.HI UR4, URZ, 0x1f, UR5 ;  /* 0x0000001f3f047899 */ /* 0x000fe20008011605 */
[C---:B------:R-:W-:Y:S02]  /*2990*/  ISETP.GT.AND P1, PT, R4.reuse, RZ, PT ;  /* 0x000000ff0400720c */ /* 0x040fe40003f24270 */
[C---:B------:R-:W-:Y:S01]  /*29a0*/  ISETP.GT.AND P2, PT, R4.reuse, 0x1, PT ;  /* 0x000000010400780c */ /* 0x040fe20003f44270 */
[----:B------:R-:W-:Y:S01]  /*29b0*/  ULEA.HI.SX32 UR4, UR5, UR4, 0x1a ;  /* 0x0000000405047291 */ /* 0x000fe2000f8fd23f */
[----:B------:R-:W-:Y:S02]  /*29c0*/  ISETP.GT.AND P3, PT, R4, 0x8, PT ;  /* 0x000000080400780c */ /* 0x000fe40003f64270 */
[----:B------:R-:W-:Y:S01]  /*29d0*/  FSEL R9, R90, -INF , P1 ;  /* 0xff8000005a097808 */ /* 0x000fe20000800000 */
[----:B------:R-:W-:Y:S01]  /*29e0*/  UISETP.LT.AND UP0, UPT, UR60, UR4, UPT ;  /* 0x000000043c00728c */ /* 0x000fe2000bf01270 */
[----:B------:R-:W-:Y:S01]  /*29f0*/  FSEL R11, R91, -INF , P2 ;  /* 0xff8000005b0b7808 */ /* 0x000fe20001000000 */
[----:B------:R-:W-:Y:S01]  /*2a00*/  UMOV UR5, URZ ;  /* 0x0000003f00057c82 */ /* 0x000fe20008000000 */
[----:B------:R-:W-:Y:S01]  /*2a10*/  ISETP.GT.AND P1, PT, R4, 0x9, PT ;  /* 0x000000090400780c */ /* 0x000fe20003f24270 */
[----:B------:R-:W-:Y:S01]  /*2a20*/  USEL UR55, UR60, UR4, !UP0 ;  /* 0x000000043c377287 */ /* 0x000fe2000c000000 */
[----:B------:R-:W-:-:S02]  /*2a30*/  FSEL R15, R94, -INF , P3 ;  /* 0xff8000005e0f7808 */ /* 0x000fc40001800000 */
[----:B------:R-:W-:Y:S01]  /*2a40*/  FMNMX.FTZ R0, R9, R11, !PT ;  /* 0x0000000b09007209 */ /* 0x000fe20007810000 */
[----:B------:R-:W-:Y:S01]  /*2a50*/  UISETP.GE.AND UP0, UPT, UR53, UR55, UPT ;  /* 0x000000373500728c */ /* 0x000fe2000bf06270 */
[C---:B------:R-:W-:Y:S01]  /*2a60*/  ISETP.GT.AND P2, PT, R4.reuse, 0x10, PT ;  /* 0x000000100400780c */ /* 0x040fe20003f44270 */
[----:B------:R-:W-:Y:S01]  /*2a70*/  UMOV UR4, URZ ;  /* 0x0000003f00047c82 */ /* 0x000fe20008000000 */
[----:B------:R-:W-:Y:S02]  /*2a80*/  FSEL R19, R95, -INF , P1 ;  /* 0xff8000005f137808 */ /* 0x000fe40000800000 */
[----:B------:R-:W-:Y:S02]  /*2a90*/  FMNMX.FTZ R0, R15, R0, !PT ;  /* 0x000000000f007209 */ /* 0x000fe40007810000 */
[----:B------:R-:W-:Y:S02]  /*2aa0*/  ISETP.GT.AND P1, PT, R4, 0x11, PT ;  /* 0x000000110400780c */ /* 0x000fe40003f24270 */
[----:B------:R-:W-:-:S02]  /*2ab0*/  FSEL R21, R98, -INF , P2 ;  /* 0xff80000062157808 */ /* 0x000fc40001000000 */
[----:B------:R-:W-:Y:S02]  /*2ac0*/  FMNMX.FTZ R0, R19, R0, !PT ;  /* 0x0000000013007209 */ /* 0x000fe40007810000 */
[C---:B------:R-:W-:Y:S02]  /*2ad0*/  ISETP.GT.AND P2, PT, R4.reuse, 0x18, PT ;  /* 0x000000180400780c */ /* 0x040fe40003f44270 */
        /* <DEDUP_REMOVED lines=59> */
[----:B------:R-:W-:Y:S02]  /*2e90*/  ISETP.GT.AND P2, PT, R4, 0x68, PT ;  /* 0x000000680400780c */ /* 0x000fe40003f44270 */
        /* <DEDUP_REMOVED lines=41> */
[----:B------:R-:W-:Y:S02]  /*3130*/  FSEL R39, R39, -INF , P1 ;  /* 0xff80000027277808 */ /* 0x000fe40000800000 */
[----:B------:R-:W-:Y:S02]  /*3140*/  FMNMX.FTZ R0, R83, R0, !PT ;  /* 0x0000000053007209 */ /* 0x000fe40007810000 */
[----:B--2---:R-:W-:Y:S02]  /*3150*/  VIADDMNMX R38, R12, R14, R13, PT ;  /* 0x0000000e0c267246 */ /* 0x004fe4000380010d */
[----:B------:R-:W-:Y:S02]  /*3160*/  FMNMX.FTZ R10, R39, R0, !PT ;  /* 0x00000000270a7209 */ /* 0x000fe40007810000 */
[----:B------:R-:W-:-:S02]  /*3170*/  ISETP.GT.AND P2, PT, R38, 0x1, PT ;  /* 0x000000012600780c */ /* 0x000fc40003f44270 */
[----:B------:R-:W-:Y:S01]  /*3180*/  ISETP.GT.AND P3, PT, R38, 0x8, PT ;  /* 0x000000082600780c */ /* 0x000fe20003f64270 */
[----:B------:R-:W1:Y:S01]  /*3190*/  SHFL.BFLY PT, R27, R10, 0x2, 0x1f ;  /* 0x0c401f000a1b7f89 */ /* 0x000e6200000e0000 */
[----:B------:R-:W-:Y:S02]  /*31a0*/  FSEL R89, R89, -INF , P2 ;  /* 0xff80000059597808 */ /* 0x000fe40001000000 */
[----:B------:R-:W-:Y:S02]  /*31b0*/  FSEL R92, R92, -INF , P3 ;  /* 0xff8000005c5c7808 */ /* 0x000fe40001800000 */
[----:B------:R-:W-:-:S04]  /*31c0*/  ISETP.GT.AND P2, PT, R38, 0x10, PT ;  /* 0x000000102600780c */ /* 0x000fc80003f44270 */
[----:B------:R-:W-:Y:S02]  /*31d0*/  FSEL R96, R96, -INF , P2 ;  /* 0xff80000060607808 */ /* 0x000fe40001000000 */
[----:B------:R-:W-:-:S04]  /*31e0*/  ISETP.GT.AND P2, PT, R38, 0x18, PT ;  /* 0x000000182600780c */ /* 0x000fc80003f44270 */
[----:B------:R-:W-:Y:S02]  /*31f0*/  FSEL R100, R100, -INF , P2 ;  /* 0xff80000064647808 */ /* 0x000fe40001000000 */
[----:B------:R-:W-:-:S04]  /*3200*/  ISETP.GT.AND P2, PT, R38, 0x21, PT ;  /* 0x000000212600780c */ /* 0x000fc80003f44270 */
[----:B------:R-:W-:Y:S02]  /*3210*/  FSEL R73, R73, -INF , P2 ;  /* 0xff80000049497808 */ /* 0x000fe40001000000 */
[----:B------:R-:W-:Y:S02]  /*3220*/  ISETP.GT.AND P2, PT, R38, 0x29, PT ;  /* 0x000000292600780c */ /* 0x000fe40003f44270 */
[----:B-1----:R-:W-:Y:S02]  /*3230*/  FMNMX.FTZ R27, R10, R27, !PT ;  /* 0x0000001b0a1b7209 */ /* 0x002fe40007810000 */
[----:B------:R-:W-:Y:S02]  /*3240*/  FSEL R77, R77, -INF , P2 ;  /* 0xff8000004d4d7808 */ /* 0x000fe40001000000 */
[----:B------:R-:W-:Y:S01]  /*3250*/  ISETP.GT.AND P2, PT, R38, 0x31, PT ;  /* 0x000000312600780c */ /* 0x000fe20003f44270 */
[----:B------:R-:W1:Y:S03]  /*3260*/  SHFL.BFLY PT, R8, R27, 0x1, 0x1f ;  /* 0x0c201f001b087f89 */ /* 0x000e6600000e0000 */
[----:B------:R-:W-:-:S02]  /*3270*/  FSEL R81, R81, -INF , P2 ;  /* 0xff80000051517808 */ /* 0x000fc40001000000 */
        /* <DEDUP_REMOVED lines=9> */
[C---:B------:R-:W-:Y:S01]  /*3310*/  FSETP.NEU.FTZ.AND P1, PT, R8.reuse, -INF , PT ;  /* 0xff8000000800780b */ /* 0x040fe20003f3d000 */
[----:B------:R-:W-:Y:S01]  /*3320*/  FFMA.FTZ R0, R8, R127, -8 ;  /* 0xc100000008007423 */ /* 0x000fe2000001007f */
[----:B------:R-:W-:-:S04]  /*3330*/  ISETP.GT.AND P2, PT, R38, 0x59, PT ;  /* 0x000000592600780c */ /* 0x000fc80003f44270 */
[----:B------:R-:W-:Y:S02]  /*3340*/  FSEL R0, R0, RZ, P1 ;  /* 0x000000ff00007208 */ /* 0x000fe40000800000 */
[----:B------:R-:W-:Y:S02]  /*3350*/  ISETP.GT.AND P1, PT, R38, RZ, PT ;  /* 0x000000ff2600720c */ /* 0x000fe40003f24270 */
[----:B------:R-:W-:Y:S01]  /*3360*/  FSEL R69, R69, -INF , P2 ;  /* 0xff80000045457808 */ /* 0x000fe20001000000 */
[--C-:B------:R-:W-:Y:S01]  /*3370*/  FFMA.FTZ R10, R15, UR38, -R0.reuse ;  /* 0x000000260f0a7c23 */ /* 0x100fe20008010800 */
[----:B------:R-:W-:Y:S01]  /*3380*/  FSEL R88, R88, -INF , P1 ;  /* 0xff80000058587808 */ /* 0x000fe20000800000 */
[--C-:B------:R-:W-:Y:S01]  /*3390*/  FFMA.FTZ R4, R9, UR38, -R0.reuse ;  /* 0x0000002609047c23 */ /* 0x100fe20008010800 */
[----:B------:R-:W-:Y:S01]  /*33a0*/  ISETP.GT.AND P1, PT, R38, 0x9, PT ;  /* 0x000000092600780c */ /* 0x000fe20003f24270 */
[--C-:B------:R-:W-:Y:S01]  /*33b0*/  FFMA.FTZ R9, R11, UR38, -R0.reuse ;  /* 0x000000260b097c23 */ /* 0x100fe20008010800 */
[----:B------:R-:W-:Y:S01]  /*33c0*/  FMNMX.FTZ R15, R88, R89, !PT ;  /* 0x00000059580f7209 */ /* 0x000fe20007810000 */
[--C-:B------:R-:W-:Y:S01]  /*33d0*/  FFMA.FTZ R11, R19, UR38, -R0.reuse ;  /* 0x00000026130b7c23 */ /* 0x100fe20008010800 */
[----:B------:R-:W-:Y:S01]  /*33e0*/  FSEL R93, R93, -INF , P1 ;  /* 0xff8000005d5d7808 */ /* 0x000fe20000800000 */
[--C-:B------:R-:W-:Y:S01]  /*33f0*/  FFMA.FTZ R21, R21, UR38, -R0.reuse ;  /* 0x0000002615157c23 */ /* 0x100fe20008010800 */
[----:B------:R-:W-:Y:S01]  /*3400*/  FMNMX.FTZ R18, R92, R15, !PT ;  /* 0x0000000f5c127209 */ /* 0x000fe20007810000 */
[--C-:B------:R-:W-:Y:S01]  /*3410*/  FFMA.FTZ R13, R23, UR38, -R0.reuse ;  /* 0x00000026170d7c23 */ /* 0x100fe20008010800 */
[----:B------:R-:W-:Y:S01]  /*3420*/  ISETP.GT.AND P1, PT, R38, 0x11, PT ;  /* 0x000000112600780c */ /* 0x000fe20003f24270 */
[----:B------:R1:W-:Y:S01]  /*3430*/  MUFU.EX2 R12, R21 ;  /* 0x00000015000c7308 */ /* 0x0003e20000000800 */
[----:B------:R-:W-:Y:S01]  /*3440*/  FMNMX.FTZ R15, R93, R18, !PT ;  /* 0x000000125d0f7209 */ /* 0x000fe20007810000 */
[--C-:B------:R-:W-:Y:S01]  /*3450*/  FFMA.FTZ R14, R105, UR38, -R0.reuse ;  /* 0x00000026690e7c23 */ /* 0x100fe20008010800 */
[----:B------:R-:W-:Y:S01]  /*3460*/  FSEL R97, R97, -INF , P1 ;  /* 0xff80000061617808 */ /* 0x000fe20000800000 */
[--C-:B------:R-:W-:Y:S01]  /*3470*/  FFMA.FTZ R107, R107, UR38, -R0.reuse ;  /* 0x000000266b6b7c23 */ /* 0x100fe20008010800 */
[----:B------:R-:W-:Y:S01]  /*3480*/  FMNMX.FTZ R18, R96, R15, !PT ;  /* 0x0000000f60127209 */ /* 0x000fe20007810000 */
[--C-:B------:R-:W-:Y:S01]  /*3490*/  FFMA.FTZ R111, R111, UR38, -R0.reuse ;  /* 0x000000266f6f7c23 */ /* 0x100fe20008010800 */
[C---:B------:R-:W-:Y:S01]  /*34a0*/  ISETP.GT.AND P1, PT, R38.reuse, 0x19, PT ;  /* 0x000000192600780c */ /* 0x040fe20003f24270 */
[----:B------:R-:W-:Y:S01]  /*34b0*/  MUFU.EX2 R4, R4 ;  /* 0x0000000400047308 */ /* 0x000fe20000000800 */
[----:B------:R-:W-:Y:S01]  /*34c0*/  FMNMX.FTZ R19, R97, R18, !PT ;  /* 0x0000001261137209 */ /* 0x000fe20007810000 */
[--C-:B------:R-:W-:Y:S01]  /*34d0*/  FFMA.FTZ R18, R109, UR38, -R0.reuse ;  /* 0x000000266d127c23 */ /* 0x100fe20008010800 */
[----:B------:R-:W-:Y:S01]  /*34e0*/  FSEL R101, R101, -INF , P1 ;  /* 0xff80000065657808 */ /* 0x000fe20000800000 */
[--C-:B------:R-:W-:Y:S01]  /*34f0*/  FFMA.FTZ R115, R115, UR38, -R0.reuse ;  /* 0x0000002673737c23 */ /* 0x100fe20008010800 */
[----:B------:R-:W-:Y:S01]  /*3500*/  ISETP.GT.AND P1, PT, R38, 0x20, PT ;  /* 0x000000202600780c */ /* 0x000fe20003f24270 */
[--C-:B------:R-:W-:Y:S01]  /*3510*/  FFMA.FTZ R119, R119, UR38, -R0.reuse ;  /* 0x0000002677777c23 */ /* 0x100fe20008010800 */
[----:B------:R-:W-:Y:S01]  /*3520*/  FMNMX.FTZ R20, R100, R19, !PT ;  /* 0x0000001364147209 */ /* 0x000fe20007810000 */
[----:B------:R-:W2:Y:S01]  /*3530*/  MUFU.EX2 R9, R9 ;  /* 0x0000000900097308 */ /* 0x000ea20000000800 */
[----:B------:R-:W-:Y:S01]  /*3540*/  FSEL R72, R72, -INF , P1 ;  /* 0xff80000048487808 */ /* 0x000fe20000800000 */
[--C-:B------:R-:W-:Y:S01]  /*3550*/  FFMA.FTZ R57, R123, UR38, -R0.reuse ;  /* 0x000000267b397c23 */ /* 0x100fe20008010800 */
[----:B------:R-:W-:Y:S01]  /*3560*/  FMNMX.FTZ R19, R101, R20, !PT ;  /* 0x0000001465137209 */ /* 0x000fe20007810000 */
[--C-:B------:R-:W-:Y:S01]  /*3570*/  FFMA.FTZ R125, R125, UR38, -R0.reuse ;  /* 0x000000267d7d7c23 */ /* 0x100fe20008010800 */
[----:B------:R-:W-:Y:S01]  /*3580*/  ISETP.GT.AND P1, PT, R38, 0x28, PT ;  /* 0x000000282600780c */ /* 0x000fe20003f24270 */
[--C-:B------:R-:W-:Y:S01]  /*3590*/  FFMA.FTZ R34, R99, UR38, -R0.reuse ;  /* 0x0000002663227c23 */ /* 0x100fe20008010800 */
[----:B------:R-:W-:Y:S01]  /*35a0*/  FMNMX.FTZ R20, R72, R19, !PT ;  /* 0x0000001348147209 */ /* 0x000fe20007810000 */
[----:B------:R-:W3:Y:S01]  /*35b0*/  MUFU.EX2 R10, R10 ;  /* 0x0000000a000a7308 */ /* 0x000ee20000000800 */
[----:B------:R-:W-:Y:S01]  /*35c0*/  FSEL R76, R76, -INF , P1 ;  /* 0xff8000004c4c7808 */ /* 0x000fe20000800000 */
[--C-:B------:R-:W-:Y:S01]  /*35d0*/  FFMA.FTZ R95, R95, UR38, -R0.reuse ;  /* 0x000000265f5f7c23 */ /* 0x100fe20008010800 */
[----:B-1----:R-:W-:Y:S01]  /*35e0*/  FMNMX.FTZ R21, R73, R20, !PT ;  /* 0x0000001449157209 */ /* 0x002fe20007810000 */
[--C-:B------:R-:W-:Y:S01]  /*35f0*/  FFMA.FTZ R20, R113, UR38, -R0.reuse ;  /* 0x0000002671147c23 */ /* 0x100fe20008010800 */
[----:B------:R-:W-:Y:S01]  /*3600*/  ISETP.GT.AND P1, PT, R38, 0x30, PT ;  /* 0x000000302600780c */ /* 0x000fe20003f24270 */
[--C-:B------:R-:W-:Y:S01]  /*3610*/  FFMA.FTZ R91, R91, UR38, -R0.reuse ;  /* 0x000000265b5b7c23 */ /* 0x100fe20008010800 */
[----:B------:R-:W-:Y:S01]  /*3620*/  FMNMX.FTZ R22, R76, R21, !PT ;  /* 0x000000154c167209 */ /* 0x000fe20007810000 */
[----:B------:R-:W1:Y:S01]  /*3630*/  MUFU.EX2 R11, R11 ;  /* 0x0000000b000b7308 */ /* 0x000e620000000800 */
[----:B------:R-:W-:Y:S01]  /*3640*/  FSEL R80, R80, -INF , P1 ;  /* 0xff80000050507808 */ /* 0x000fe20000800000 */
[--C-:B------:R-:W-:Y:S01]  /*3650*/  FFMA.FTZ R31, R31, UR38, -R0.reuse ;  /* 0x000000261f1f7c23 */ /* 0x100fe20008010800 */
[----:B------:R-:W-:Y:S01]  /*3660*/  FMNMX.FTZ R21, R77, R22, !PT ;  /* 0x000000164d157209 */ /* 0x000fe20007810000 */
[----:B------:R-:W-:Y:S01]  /*3670*/  FFMA.FTZ R35, R35, UR38, -R0 ;  /* 0x0000002623237c23 */ /* 0x000fe20008010800 */
[----:B------:R-:W-:-:S02]  /*3680*/  ISETP.GT.AND P1, PT, R38, 0x38, PT ;  /* 0x000000382600780c */ /* 0x000fc40003f24270 */
[----:B------:R-:W-:Y:S01]  /*3690*/  FMNMX.FTZ R22, R80, R21, !PT ;  /* 0x0000001550167209 */ /* 0x000fe20007810000 */
[----:B------:R-:W-:Y:S01]  /*36a0*/  MUFU.EX2 R13, R13 ;  /* 0x0000000d000d7308 */ /* 0x000fe20000000800 */
[----:B------:R-:W-:Y:S02]  /*36b0*/  FSEL R84, R84, -INF , P1 ;  /* 0xff80000054547808 */ /* 0x000fe40000800000 */
[----:B------:R-:W-:Y:S01]  /*36c0*/  FMNMX.FTZ R23, R81, R22, !PT ;  /* 0x0000001651177209 */ /* 0x000fe20007810000 */
[----:B------:R-:W-:Y:S01]  /*36d0*/  FFMA.FTZ R22, R117, UR38, -R0 ;  /* 0x0000002675167c23 */ /* 0x000fe20008010800 */
[----:B------:R-:W-:Y:S02]  /*36e0*/  ISETP.GT.AND P1, PT, R38, 0x40, PT ;  /* 0x000000402600780c */ /* 0x000fe40003f24270 */
[----:B------:R-:W-:Y:S01]  /*36f0*/  FMNMX.FTZ R26, R84, R23, !PT ;  /* 0x00000017541a7209 */ /* 0x000fe20007810000 */
[----:B------:R-:W-:Y:S01]  /*3700*/  MUFU.EX2 R14, R14 ;  /* 0x0000000e000e7308 */ /* 0x000fe20000000800 */
[----:B------:R-:W-:-:S02]  /*3710*/  FSEL R56, R56, -INF , P1 ;  /* 0xff80000038387808 */ /* 0x000fc40000800000 */
[----:B------:R-:W-:Y:S01]  /*3720*/  FMNMX.FTZ R23, R85, R26, !PT ;  /* 0x0000001a55177209 */ /* 0x000fe20007810000 */
[----:B------:R-:W-:Y:S01]  /*3730*/  FFMA.FTZ R26, R121, UR38, -R0 ;  /* 0x00000026791a7c23 */ /* 0x000fe20008010800 */
[----:B------:R-:W-:Y:S02]  /*3740*/  ISETP.GT.AND P1, PT, R38, 0x48, PT ;  /* 0x000000482600780c */ /* 0x000fe40003f24270 */
[----:B------:R-:W-:Y:S01]  /*3750*/  FMNMX.FTZ R27, R56, R23, !PT ;  /* 0x00000017381b7209 */ /* 0x000fe20007810000 */
[----:B------:R-:W-:Y:S01]  /*3760*/  MUFU.EX2 R15, R107 ;  /* 0x0000006b000f7308 */ /* 0x000fe20000000800 */
[----:B------:R-:W-:Y:S02]  /*3770*/  FSEL R62, R60, -INF , P1 ;  /* 0xff8000003c3e7808 */ /* 0x000fe40000800000 */
[----:B------:R-:W-:Y:S02]  /*3780*/  FMNMX.FTZ R27, R58, R27, !PT ;  /* 0x0000001b3a1b7209 */ /* 0x000fe40007810000 */
[----:B------:R-:W-:-:S02]  /*3790*/  ISETP.GT.AND P1, PT, R38, 0x50, PT ;  /* 0x000000502600780c */ /* 0x000fc40003f24270 */
[----:B------:R-:W-:Y:S01]  /*37a0*/  FMNMX.FTZ R30, R62, R27, !PT ;  /* 0x0000001b3e1e7209 */ /* 0x000fe20007810000 */
[----:B------:R-:W-:Y:S01]  /*37b0*/  MUFU.EX2 R18, R18 ;  /* 0x0000001200127308 */ /* 0x000fe20000000800 */
[----:B------:R-:W-:Y:S02]  /*37c0*/  FSEL R64, R64, -INF , P1 ;  /* 0xff80000040407808 */ /* 0x000fe40000800000 */
[----:B------:R-:W-:Y:S02]  /*37d0*/  FMNMX.FTZ R27, R61, R30, !PT ;  /* 0x0000001e3d1b7209 */ /* 0x000fe40007810000 */
[----:B------:R-:W-:Y:S02]  /*37e0*/  ISETP.GT.AND P1, PT, R38, 0x58, PT ;  /* 0x000000582600780c */ /* 0x000fe40003f24270 */
[----:B------:R-:W-:Y:S01]  /*37f0*/  FMNMX.FTZ R30, R64, R27, !PT ;  /* 0x0000001b401e7209 */ /* 0x000fe20007810000 */
[----:B------:R-:W-:Y:S01]  /*3800*/  MUFU.EX2 R19, R111 ;  /* 0x0000006f00137308 */ /* 0x000fe20000000800 */
[----:B------:R-:W-:-:S02]  /*3810*/  FSEL R68, R68, -INF , P1 ;  /* 0xff80000044447808 */ /* 0x000fc40000800000 */
[----:B------:R-:W-:Y:S02]  /*3820*/  FMNMX.FTZ R27, R65, R30, !PT ;  /* 0x0000001e411b7209 */ /* 0x000fe40007810000 */
[----:B------:R-:W-:Y:S02]  /*3830*/  ISETP.GT.AND P1, PT, R38, 0x60, PT ;  /* 0x000000602600780c */ /* 0x000fe40003f24270 */
[----:B------:R-:W-:Y:S01]  /*3840*/  FMNMX.FTZ R30, R68, R27, !PT ;  /* 0x0000001b441e7209 */ /* 0x000fe20007810000 */
[----:B------:R-:W-:Y:S01]  /*3850*/  MUFU.EX2 R20, R20 ;  /* 0x0000001400147308 */ /* 0x000fe20000000800 */
[----:B------:R-:W-:Y:S02]  /*3860*/  ISETP.GT.AND P2, PT, R38, 0x61, PT ;  /* 0x000000612600780c */ /* 0x000fe40003f44270 */
[----:B------:R-:W-:Y:S02]  /*3870*/  FSEL R66, R40, -INF , P1 ;  /* 0xff80000028427808 */ /* 0x000fe40000800000 */
[----:B------:R-:W-:Y:S01]  /*3880*/  FMNMX.FTZ R105, R69, R30, !PT ;  /* 0x0000001e45697209 */ /* 0x000fe20007810000 */
[----:B------:R-:W-:Y:S01]  /*3890*/  FFMA.FTZ R30, R103, UR38, -R0 ;  /* 0x00000026671e7c23 */ /* 0x000fe20008010800 */
[----:B------:R-:W-:Y:S01]  /*38a0*/  ISETP.GT.AND P1, PT, R38, 0x68, PT ;  /* 0x000000682600780c */ /* 0x000fe20003f24270 */
[----:B------:R-:W-:Y:S01]  /*38b0*/  MUFU.EX2 R21, R115 ;  /* 0x0000007300157308 */ /* 0x000fe20000000800 */
[----:B------:R-:W-:-:S02]  /*38c0*/  FSEL R70, R41, -INF , P2 ;  /* 0xff80000029467808 */ /* 0x000fc40001000000 */
[----:B------:R-:W-:Y:S02]  /*38d0*/  FMNMX.FTZ R105, R66, R105, !PT ;  /* 0x0000006942697209 */ /* 0x000fe40007810000 */
[----:B------:R-:W-:Y:S02]  /*38e0*/  ISETP.GT.AND P2, PT, R38, 0x69, PT ;  /* 0x000000692600780c */ /* 0x000fe40003f44270 */
[----:B------:R-:W-:Y:S01]  /*38f0*/  FSEL R74, R44, -INF , P1 ;  /* 0xff8000002c4a7808 */ /* 0x000fe20000800000 */
[----:B------:R-:W-:Y:S01]  /*3900*/  FFMA.FTZ R44, R67, UR38, -R0 ;  /* 0x00000026432c7c23 */ /* 0x000fe20008010800 */
[----:B------:R-:W-:Y:S01]  /*3910*/  FMNMX.FTZ R105, R70, R105, !PT ;  /* 0x0000006946697209 */ /* 0x000fe20007810000 */
[----:B------:R-:W-:Y:S01]  /*3920*/  MUFU.EX2 R22, R22 ;  /* 0x0000001600167308 */ /* 0x000fe20000000800 */
[----:B------:R-:W-:Y:S02]  /*3930*/  ISETP.GT.AND P1, PT, R38, 0x70, PT ;  /* 0x000000702600780c */ /* 0x000fe40003f24270 */
[----:B------:R-:W-:-:S02]  /*3940*/  FSEL R45, R45, -INF , P2 ;  /* 0xff8000002d2d7808 */ /* 0x000fc40001000000 */
[----:B------:R-:W-:Y:S02]  /*3950*/  FMNMX.FTZ R40, R74, R105, !PT ;  /* 0x000000694a287209 */ /* 0x000fe40007810000 */
[----:B------:R-:W-:Y:S01]  /*3960*/  ISETP.GT.AND P2, PT, R38, 0x71, PT ;  /* 0x000000712600780c */ /* 0x000fe20003f44270 */
[----:B------:R-:W-:Y:S01]  /*3970*/  MUFU.EX2 R23, R119 ;  /* 0x0000007700177308 */ /* 0x000fe20000000800 */
[----:B------:R-:W-:Y:S02]  /*3980*/  FSEL R48, R48, -INF , P1 ;  /* 0xff80000030307808 */ /* 0x000fe40000800000 */
[----:B------:R-:W-:Y:S02]  /*3990*/  FMNMX.FTZ R41, R45, R40, !PT ;  /* 0x000000282d297209 */ /* 0x000fe40007810000 */
[----:B------:R-:W-:Y:S02]  /*39a0*/  FSEL R60, R49, -INF , P2 ;  /* 0xff800000313c7808 */ /* 0x000fe40001000000 */
[----:B------:R-:W-:Y:S01]  /*39b0*/  ISETP.GT.AND P1, PT, R38, 0x78, PT ;  /* 0x000000782600780c */ /* 0x000fe20003f24270 */
[----:B------:R-:W-:Y:S01]  /*39c0*/  MUFU.EX2 R26, R26 ;  /* 0x0000001a001a7308 */ /* 0x000fe20000000800 */
[----:B------:R-:W-:-:S02]  /*39d0*/  FMNMX.FTZ R49, R48, R41, !PT ;  /* 0x0000002930317209 */ /* 0x000fc40007810000 */
[----:B------:R-:W-:Y:S02]  /*39e0*/  ISETP.GT.AND P2, PT, R38, 0x79, PT ;  /* 0x000000792600780c */ /* 0x000fe40003f44270 */
[----:B------:R-:W-:Y:S02]  /*39f0*/  FSEL R52, R52, -INF , P1 ;  /* 0xff80000034347808 */ /* 0x000fe40000800000 */
[----:B------:R-:W-:Y:S01]  /*3a00*/  FMNMX.FTZ R49, R60, R49, !PT ;  /* 0x000000313c317209 */ /* 0x000fe20007810000 */
[----:B------:R-:W-:Y:S01]  /*3a10*/  MUFU.EX2 R57, R57 ;  /* 0x0000003900397308 */ /* 0x000fe20000000800 */
[----:B------:R-:W-:Y:S02]  /*3a20*/  FSEL R53, R53, -INF , P2 ;  /* 0xff80000035357808 */ /* 0x000fe40001000000 */
[----:B------:R-:W-:Y:S02]  /*3a30*/  ISETP.GT.AND P1, PT, R38, 0x80, PT ;  /* 0x000000802600780c */ /* 0x000fe40003f24270 */
[----:B------:R-:W-:-:S02]  /*3a40*/  FMNMX.FTZ R40, R52, R49, !PT ;  /* 0x0000003134287209 */ /* 0x000fc40007810000 */
[----:B------:R-:W-:Y:S01]  /*3a50*/  ISETP.GT.AND P2, PT, R38, 0x81, PT ;  /* 0x000000812600780c */ /* 0x000fe20003f44270 */
[----:B------:R-:W-:Y:S01]  /*3a60*/  MUFU.EX2 R27, R125 ;  /* 0x0000007d001b7308 */ /* 0x000fe20000000800 */
[----:B------:R-:W-:Y:S02]  /*3a70*/  FSEL R78, R24, -INF , P1 ;  /* 0xff800000184e7808 */ /* 0x000fe40000800000 */
[----:B------:R-:W-:Y:S02]  /*3a80*/  FMNMX.FTZ R49, R53, R40, !PT ;  /* 0x0000002835317209 */ /* 0x000fe40007810000 */
[----:B------:R-:W-:Y:S02]  /*3a90*/  ISETP.GT.AND P1, PT, R38, 0x88, PT ;  /* 0x000000882600780c */ /* 0x000fe40003f24270 */
[----:B------:R-:W-:Y:S01]  /*3aa0*/  FSEL R54, R25, -INF , P2 ;  /* 0xff80000019367808 */ /* 0x000fe20001000000 */
[----:B------:R-:W-:Y:S01]  /*3ab0*/  FFMA.FTZ R25, R87, UR38, -R0 ;  /* 0x0000002657197c23 */ /* 0x000fe20008010800 */
[----:B------:R-:W-:Y:S01]  /*3ac0*/  FMNMX.FTZ R49, R78, R49, !PT ;  /* 0x000000314e317209 */ /* 0x000fe20007810000 */
[----:B------:R-:W-:Y:S01]  /*3ad0*/  MUFU.EX2 R30, R30 ;  /* 0x0000001e001e7308 */ /* 0x000fe20000000800 */
[----:B------:R-:W-:-:S02]  /*3ae0*/  ISETP.GT.AND P2, PT, R38, 0x89, PT ;  /* 0x000000892600780c */ /* 0x000fc40003f44270 */
[----:B------:R-:W-:Y:S01]  /*3af0*/  FSEL R82, R28, -INF , P1 ;  /* 0xff8000001c527808 */ /* 0x000fe20000800000 */
[--C-:B------:R-:W-:Y:S01]  /*3b00*/  FFMA.FTZ R28, R79, UR38, -R0.reuse ;  /* 0x000000264f1c7c23 */ /* 0x100fe20008010800 */
[----:B------:R-:W-:Y:S02]  /*3b10*/  FMNMX.FTZ R49, R54, R49, !PT ;  /* 0x0000003136317209 */ /* 0x000fe40007810000 */
[----:B------:R-:W-:Y:S01]  /*3b20*/  ISETP.GT.AND P1, PT, R38, 0x90, PT ;  /* 0x000000902600780c */ /* 0x000fe20003f24270 */
[----:B------:R-:W-:Y:S01]  /*3b30*/  MUFU.EX2 R34, R34 ;  /* 0x0000002200227308 */ /* 0x000fe20000000800 */
[----:B------:R-:W-:Y:S01]  /*3b40*/  FSEL R86, R29, -INF , P2 ;  /* 0xff8000001d567808 */ /* 0x000fe20001000000 */
[--C-:B------:R-:W-:Y:S01]  /*3b50*/  FFMA.FTZ R29, R42, UR38, -R0.reuse ;  /* 0x000000262a1d7c23 */ /* 0x100fe20008010800 */
[----:B------:R-:W-:Y:S01]  /*3b60*/  FMNMX.FTZ R49, R82, R49, !PT ;  /* 0x0000003152317209 */ /* 0x000fe20007810000 */
[----:B------:R-:W-:Y:S01]  /*3b70*/  FFMA.FTZ R42, R59, UR38, -R0 ;  /* 0x000000263b2a7c23 */ /* 0x000fe20008010800 */
[----:B------:R-:W-:-:S02]  /*3b80*/  FSEL R79, R32, -INF , P1 ;  /* 0xff800000204f7808 */ /* 0x000fc40000800000 */
[----:B------:R-:W-:Y:S01]  /*3b90*/  ISETP.GT.AND P2, PT, R38, 0x91, PT ;  /* 0x000000912600780c */ /* 0x000fe20003f44270 */
[----:B------:R-:W-:Y:S01]  /*3ba0*/  MUFU.EX2 R41, R95 ;  /* 0x0000005f00297308 */ /* 0x000fe20000000800 */
[----:B------:R-:W-:Y:S02]  /*3bb0*/  FMNMX.FTZ R32, R86, R49, !PT ;  /* 0x0000003156207209 */ /* 0x000fe40007810000 */
[C---:B------:R-:W-:Y:S02]  /*3bc0*/  ISETP.GT.AND P1, PT, R38.reuse, 0x98, PT ;  /* 0x000000982600780c */ /* 0x040fe40003f24270 */
[----:B------:R-:W-:Y:S01]  /*3bd0*/  FSEL R87, R33, -INF , P2 ;  /* 0xff80000021577808 */ /* 0x000fe20001000000 */
[--C-:B------:R-:W-:Y:S01]  /*3be0*/  FFMA.FTZ R33, R71, UR38, -R0.reuse ;  /* 0x0000002647217c23 */ /* 0x100fe20008010800 */
[----:B------:R-:W-:Y:S01]  /*3bf0*/  FMNMX.FTZ R32, R79, R32, !PT ;  /* 0x000000204f207209 */ /* 0x000fe20007810000 */
[----:B------:R-:W-:Y:S01]  /*3c00*/  MUFU.EX2 R24, R91 ;  /* 0x0000005b00187308 */ /* 0x000fe20000000800 */
[----:B------:R-:W-:Y:S01]  /*3c10*/  ISETP.GT.AND P2, PT, R38, 0x99, PT ;  /* 0x000000992600780c */ /* 0x000fe20003f44270 */
[--C-:B------:R-:W-:Y:S01]  /*3c20*/  FFMA.FTZ R38, R51, UR38, -R0.reuse ;  /* 0x0000002633267c23 */ /* 0x100fe20008010800 */
[----:B------:R-:W-:Y:S01]  /*3c30*/  FSEL R71, R36, -INF , P1 ;  /* 0xff80000024477808 */ /* 0x000fe20000800000 */
[----:B------:R-:W-:Y:S01]  /*3c40*/  FFMA.FTZ R36, R46, UR38, -R0 ;  /* 0x000000262e247c23 */ /* 0x000fe20008010800 */
[----:B------:R-:W-:-:S02]  /*3c50*/  FMNMX.FTZ R32, R87, R32, !PT ;  /* 0x0000002057207209 */ /* 0x000fc40007810000 */
[----:B------:R-:W-:Y:S01]  /*3c60*/  FSEL R90, R37, -INF , P2 ;  /* 0xff800000255a7808 */ /* 0x000fe20001000000 */
[----:B------:R-:W-:Y:S01]  /*3c70*/  MUFU.EX2 R25, R25 ;  /* 0x0000001900197308 */ /* 0x000fe20000000800 */
[----:B------:R-:W-:Y:S01]  /*3c80*/  FMNMX.FTZ R37, R71, R32, !PT ;  /* 0x0000002047257209 */ /* 0x000fe20007810000 */
[--C-:B------:R-:W-:Y:S01]  /*3c90*/  FFMA.FTZ R32, R43, UR38, -R0.reuse ;  /* 0x000000262b207c23 */ /* 0x100fe20008010800 */
[--C-:B------:R-:W-:Y:S01]  /*3ca0*/  FFMA.FTZ R43, R47, UR38, -R0.reuse ;  /* 0x000000262f2b7c23 */ /* 0x100fe20008010800 */
[--C-:B------:R-:W-:Y:S01]  /*3cb0*/  FFMA.FTZ R47, R55, UR38, -R0.reuse ;  /* 0x00000026372f7c23 */ /* 0x100fe20008010800 */
[----:B------:R-:W-:Y:S01]  /*3cc0*/  FMNMX.FTZ R40, R90, R37, !PT ;  /* 0x000000255a287209 */ /* 0x000fe20007810000 */
[--C-:B------:R-:W-:Y:S01]  /*3cd0*/  FFMA.FTZ R37, R50, UR38, -R0.reuse ;  /* 0x0000002632257c23 */ /* 0x100fe20008010800 */
[--C-:B------:R-:W-:Y:S01]  /*3ce0*/  FFMA.FTZ R50, R7, UR38, -R0.reuse ;  /* 0x0000002607327c23 */ /* 0x100fe20008010800 */
[----:B------:R-:W-:Y:S02]  /*3cf0*/  MUFU.EX2 R28, R28 ;  /* 0x0000001c001c7308 */ /* 0x000fe40000000800 */
[----:B------:R-:W4:Y:S06]  /*3d00*/  SHFL.BFLY PT, R49, R40, 0x2, 0x1f ;  /* 0x0c401f0028317f89 */ /* 0x000f2c00000e0000 */
[----:B------:R-:W-:Y:S08]  /*3d10*/  MUFU.EX2 R33, R33 ;  /* 0x0000002100217308 */ /* 0x000ff00000000800 */
[----:B------:R-:W-:Y:S08]  /*3d20*/  MUFU.EX2 R29, R29 ;  /* 0x0000001d001d7308 */ /* 0x000ff00000000800 */
[----:B------:R-:W-:Y:S01]  /*3d30*/  MUFU.EX2 R32, R32 ;  /* 0x0000002000207308 */ /* 0x000fe20000000800 */
[----:B----4-:R-:W-:Y:S01]  /*3d40*/  FMNMX.FTZ R46, R40, R49, !PT ;  /* 0x00000031282e7209 */ /* 0x010fe20007810000 */
[----:B------:R-:W-:Y:S01]  /*3d50*/  FFMA.FTZ R49, R63, UR38, -R0 ;  /* 0x000000263f317c23 */ /* 0x000fe20008010800 */
[----:B--2---:R-:W-:-:S03]  /*3d60*/  FADD.FTZ R63, R4, R9 ;  /* 0x00000009043f7221 */ /* 0x004fc60000010000 */
[----:B------:R-:W2:Y:S02]  /*3d70*/  SHFL.BFLY PT, R7, R46, 0x1, 0x1f ;  /* 0x0c201f002e077f89 */ /* 0x000ea400000e0000 */
[----:B------:R4:W-:Y:S01]  /*3d80*/  MUFU.EX2 R40, R50 ;  /* 0x0000003200287308 */ /* 0x0009e20000000800 */
[----:B---3--:R-:W-:-:S04]  /*3d90*/  FADD.FTZ R94, R10, R63 ;  /* 0x0000003f0a5e7221 */ /* 0x008fc80000010000 */
[----:B-1----:R-:W-:-:S03]  /*3da0*/  FADD.FTZ R67, R11, R94 ;  /* 0x0000005e0b437221 */ /* 0x002fc60000010000 */
[----:B------:R-:W-:Y:S01]  /*3db0*/  MUFU.EX2 R36, R36 ;  /* 0x0000002400247308 */ /* 0x000fe20000000800 */
[----:B----4-:R-:W-:-:S07]  /*3dc0*/  IMAD.U32 R50, RZ, RZ, UR38 ;  /* 0x00000026ff327e24 */ /* 0x010fce000f8e00ff */
[----:B------:R-:W-:Y:S01]  /*3dd0*/  MUFU.EX2 R43, R43 ;  /* 0x0000002b002b7308 */ /* 0x000fe20000000800 */
[----:B--2---:R-:W-:Y:S01]  /*3de0*/  FMNMX.FTZ R7, R46, R7, !PT ;  /* 0x000000072e077209 */ /* 0x004fe20007810000 */
[----:B------:R-:W-:-:S06]  /*3df0*/  FFMA.FTZ R46, R75, UR38, -R0 ;  /* 0x000000264b2e7c23 */ /* 0x000fcc0008010800 */
[----:B------:R-:W-:Y:S01]  /*3e00*/  MUFU.EX2 R37, R37 ;  /* 0x0000002500257308 */ /* 0x000fe20000000800 */
[C---:B------:R-:W-:Y:S01]  /*3e10*/  FSETP.NEU.FTZ.AND P1, PT, R7.reuse, -INF , PT ;  /* 0xff8000000700780b */ /* 0x040fe20003f3d000 */
[----:B------:R-:W-:-:S05]  /*3e20*/  FFMA.FTZ R50, R7, R50, -8 ;  /* 0xc100000007327423 */ /* 0x000fca0000010032 */
[----:B------:R-:W-:Y:S01]  /*3e30*/  FSEL R51, R50, RZ, P1 ;  /* 0x000000ff32337208 */ /* 0x000fe20000800000 */
[----:B------:R-:W-:Y:S01]  /*3e40*/  FFMA.FTZ R50, R83, UR38, -R0 ;  /* 0x0000002653327c23 */ /* 0x000fe20008010800 */
[----:B------:R-:W-:Y:S01]  /*3e50*/  MUFU.EX2 R38, R38 ;  /* 0x0000002600267308 */ /* 0x000fe20000000800 */
[----:B------:R-:W-:Y:S02]  /*3e60*/  PLOP3.LUT P1, PT, PT, PT, UP0, 0x80, 0x0 ;  /* 0x000000000000781c */ /* 0x000fe40003f2f008 */
[--C-:B------:R-:W-:Y:S01]  /*3e70*/  FFMA.FTZ R88, R88, UR38, -R51.reuse ;  /* 0x0000002658587c23 */ /* 0x100fe20008010833 */
[--C-:B------:R-:W-:Y:S01]  /*3e80*/  FFMA.FTZ R89, R89, UR38, -R51.reuse ;  /* 0x0000002659597c23 */ /* 0x100fe20008010833 */
[--C-:B------:R-:W-:Y:S01]  /*3e90*/  FFMA.FTZ R92, R92, UR38, -R51.reuse ;  /* 0x000000265c5c7c23 */ /* 0x100fe20008010833 */
[--C-:B------:R-:W-:Y:S01]  /*3ea0*/  FFMA.FTZ R93, R93, UR38, -R51.reuse ;  /* 0x000000265d5d7c23 */ /* 0x100fe20008010833 */
[--C-:B------:R-:W-:Y:S01]  /*3eb0*/  FFMA.FTZ R96, R96, UR38, -R51.reuse ;  /* 0x0000002660607c23 */ /* 0x100fe20008010833 */
[--C-:B------:R-:W-:Y:S01]  /*3ec0*/  FFMA.FTZ R97, R97, UR38, -R51.reuse ;  /* 0x0000002661617c23 */ /* 0x100fe20008010833 */
[----:B------:R-:W-:Y:S01]  /*3ed0*/  MUFU.EX2 R88, R88 ;  /* 0x0000005800587308 */ /* 0x000fe20000000800 */
[--C-:B------:R-:W-:Y:S01]  /*3ee0*/  FFMA.FTZ R100, R100, UR38, -R51.reuse ;  /* 0x0000002664647c23 */ /* 0x100fe20008010833 */
[--C-:B------:R-:W-:Y:S01]  /*3ef0*/  FFMA.FTZ R58, R58, UR38, -R51.reuse ;  /* 0x000000263a3a7c23 */ /* 0x100fe20008010833 */
[--C-:B------:R-:W-:Y:S01]  /*3f00*/  FFMA.FTZ R101, R101, UR38, -R51.reuse ;  /* 0x0000002665657c23 */ /* 0x100fe20008010833 */
[--C-:B------:R-:W-:Y:S01]  /*3f10*/  FFMA.FTZ R72, R72, UR38, -R51.reuse ;  /* 0x0000002648487c23 */ /* 0x100fe20008010833 */
[--C-:B------:R-:W-:Y:S01]  /*3f20*/  FFMA.FTZ R73, R73, UR38, -R51.reuse ;  /* 0x0000002649497c23 */ /* 0x100fe20008010833 */
[--C-:B------:R-:W-:Y:S01]  /*3f30*/  FFMA.FTZ R76, R76, UR38, -R51.reuse ;  /* 0x000000264c4c7c23 */ /* 0x100fe20008010833 */
[--C-:B------:R-:W-:Y:S01]  /*3f40*/  FFMA.FTZ R77, R77, UR38, -R51.reuse ;  /* 0x000000264d4d7c23 */ /* 0x100fe20008010833 */
[----:B------:R-:W1:Y:S01]  /*3f50*/  MUFU.EX2 R89, R89 ;  /* 0x0000005900597308 */ /* 0x000e620000000800 */
[--C-:B------:R-:W-:Y:S01]  /*3f60*/  FFMA.FTZ R80, R80, UR38, -R51.reuse ;  /* 0x0000002650507c23 */ /* 0x100fe20008010833 */
[--C-:B------:R-:W-:Y:S01]  /*3f70*/  FFMA.FTZ R70, R70, UR38, -R51.reuse ;  /* 0x0000002646467c23 */ /* 0x100fe20008010833 */
[--C-:B------:R-:W-:Y:S01]  /*3f80*/  FFMA.FTZ R81, R81, UR38, -R51.reuse ;  /* 0x0000002651517c23 */ /* 0x100fe20008010833 */
[--C-:B------:R-:W-:Y:S01]  /*3f90*/  FFMA.FTZ R84, R84, UR38, -R51.reuse ;  /* 0x0000002654547c23 */ /* 0x100fe20008010833 */
[--C-:B------:R-:W-:Y:S01]  /*3fa0*/  FFMA.FTZ R85, R85, UR38, -R51.reuse ;  /* 0x0000002655557c23 */ /* 0x100fe20008010833 */
[--C-:B------:R-:W-:Y:S01]  /*3fb0*/  FFMA.FTZ R56, R56, UR38, -R51.reuse ;  /* 0x0000002638387c23 */ /* 0x100fe20008010833 */
[--C-:B------:R-:W-:Y:S01]  /*3fc0*/  FFMA.FTZ R62, R62, UR38, -R51.reuse ;  /* 0x000000263e3e7c23 */ /* 0x100fe20008010833 */
[----:B------:R-:W2:Y:S01]  /*3fd0*/  MUFU.EX2 R92, R92 ;  /* 0x0000005c005c7308 */ /* 0x000ea20000000800 */
[--C-:B------:R-:W-:Y:S01]  /*3fe0*/  FFMA.FTZ R61, R61, UR38, -R51.reuse ;  /* 0x000000263d3d7c23 */ /* 0x100fe20008010833 */
[--C-:B------:R-:W-:Y:S01]  /*3ff0*/  FFMA.FTZ R60, R60, UR38, -R51.reuse ;  /* 0x000000263c3c7c23 */ /* 0x100fe20008010833 */
[--C-:B------:R-:W-:Y:S01]  /*4000*/  FFMA.FTZ R64, R64, UR38, -R51.reuse ;  /* 0x0000002640407c23 */ /* 0x100fe20008010833 */
[--C-:B------:R-:W-:Y:S01]  /*4010*/  FFMA.FTZ R65, R65, UR38, -R51.reuse ;  /* 0x0000002641417c23 */ /* 0x100fe20008010833 */
[--C-:B------:R-:W-:Y:S01]  /*4020*/  FFMA.FTZ R68, R68, UR38, -R51.reuse ;  /* 0x0000002644447c23 */ /* 0x100fe20008010833 */
[--C-:B------:R-:W-:Y:S01]  /*4030*/  FFMA.FTZ R69, R69, UR38, -R51.reuse ;  /* 0x0000002645457c23 */ /* 0x100fe20008010833 */
[----:B------:R-:W-:Y:S01]  /*4040*/  FFMA.FTZ R66, R66, UR38, -R51 ;  /* 0x0000002642427c23 */ /* 0x000fe20008010833 */
[----:B------:R-:W3:Y:S01]  /*4050*/  MUFU.EX2 R93, R93 ;  /* 0x0000005d005d7308 */ /* 0x000ee20000000800 */
[----:B-1----:R-:W-:Y:S01]  /*4060*/  FADD.FTZ R59, R88, R89 ;  /* 0x00000059583b7221 */ /* 0x002fe20000010000 */
        /* <DEDUP_REMOVED lines=13> */
[----:B------:R-:W-:Y:S01]  /*4140*/  FFMA.FTZ R51, R90, UR38, -R51 ;  /* 0x000000265a337c23 */ /* 0x000fe20008010833 */
[----:B------:R-:W4:Y:S08]  /*4150*/  MUFU.EX2 R97, R97 ;  /* 0x0000006100617308 */ /* 0x000f300000000800 */
[----:B------:R-:W5:Y:S08]  /*4160*/  MUFU.EX2 R100, R100 ;  /* 0x0000006400647308 */ /* 0x000f700000000800 */
[----:B------:R2:W-:Y:S08]  /*4170*/  MUFU.EX2 R55, R58 ;  /* 0x0000003a00377308 */ /* 0x0005f00000000800 */
[----:B------:R-:W0:Y:S01]  /*4180*/  MUFU.EX2 R101, R101 ;  /* 0x0000006500657308 */ /* 0x000e220000000800 */
[----:B--2---:R-:W-:Y:S01]  /*4190*/  FADD.FTZ R58, R92, R59 ;  /* 0x0000003b5c3a7221 */ /* 0x004fe20000010000 */
[----:B---3--:R-:W-:-:S03]  /*41a0*/  F2FP.SATFINITE.E4M3.F32.PACK_AB_MERGE_C R92, R93, R92, RZ ;  /* 0x0000005c5d5c723e */ /* 0x008fc600048070ff */
[----:B------:R-:W-:Y:S01]  /*41b0*/  FADD.FTZ R63, R93, R58 ;  /* 0x0000003a5d3f7221 */ /* 0x000fe20000010000 */
[----:B------:R-:W-:Y:S01]  /*41c0*/  FADD.FTZ R58, R12, R67 ;  /* 0x000000430c3a7221 */ /* 0x000fe20000010000 */
[----:B------:R-:W-:Y:S01]  /*41d0*/  F2FP.SATFINITE.E4M3.F32.PACK_AB_MERGE_C R184, R89, R88, R92 ;  /* 0x0000005859b8723e */ /* 0x000fe2000480705c */
[----:B------:R-:W2:Y:S01]  /*41e0*/  MUFU.EX2 R72, R72 ;  /* 0x0000004800487308 */ /* 0x000ea20000000800 */
[----:B-1----:R-:W-:Y:S01]  /*41f0*/  FADD.FTZ R94, R96, R63 ;  /* 0x0000003f605e7221 */ /* 0x002fe20000010000 */
[----:B------:R-:W-:Y:S01]  /*4200*/  FADD.FTZ R63, R13, R58 ;  /* 0x0000003a0d3f7221 */ /* 0x000fe20000010000 */
[----:B------:R-:W-:Y:S02]  /*4210*/  FFMA.FTZ R58, R39, UR38, -R0 ;  /* 0x00000026273a7c23 */ /* 0x000fe40008010800 */
[----:B----4-:R-:W-:Y:S01]  /*4220*/  FADD.FTZ R39, R97, R94 ;  /* 0x0000005e61277221 */ /* 0x010fe20000010000 */
[----:B------:R-:W-:Y:S01]  /*4230*/  FADD.FTZ R94, R14, R63 ;  /* 0x0000003f0e5e7221 */ /* 0x000fe20000010000 */
[C---:B------:R-:W-:Y:S01]  /*4240*/  F2FP.SATFINITE.E4M3.F32.PACK_AB_MERGE_C R14, R15.reuse, R14, RZ ;  /* 0x0000000e0f0e723e */ /* 0x040fe200048070ff */
[----:B------:R-:W1:Y:S01]  /*4250*/  MUFU.EX2 R73, R73 ;  /* 0x0000004900497308 */ /* 0x000e620000000800 */
[----:B-----5:R-:W-:Y:S01]  /*4260*/  FADD.FTZ R0, R100, R39 ;  /* 0x0000002764007221 */ /* 0x020fe20000010000 */
[----:B------:R-:W-:Y:S01]  /*4270*/  FADD.FTZ R63, R15, R94 ;  /* 0x0000005e0f3f7221 */ /* 0x000fe20000010000 */
[----:B------:R-:W-:-:S02]  /*4280*/  F2FP.SATFINITE.E4M3.F32.PACK_AB_MERGE_C R187, R13, R12, R14 ;  /* 0x0000000c0dbb723e */ /* 0x000fc4000480700e */
[C---:B0-----:R-:W-:Y:S01]  /*4290*/  FADD.FTZ R39, R101.reuse, R0 ;  /* 0x0000000065277221 */ /* 0x041fe20000010000 */
[----:B------:R-:W-:Y:S02]  /*42a0*/  F2FP.SATFINITE.E4M3.F32.PACK_AB_MERGE_C R100, R101, R100, RZ ;  /* 0x000000646564723e */ /* 0x000fe400048070ff */
[----:B------:R-:W0:Y:S01]  /*42b0*/  MUFU.EX2 R76, R76 ;  /* 0x0000004c004c7308 */ /* 0x000e220000000800 */
[----:B--2---:R-:W-:Y:S01]  /*42c0*/  FADD.FTZ R0, R72, R39 ;  /* 0x0000002748007221 */ /* 0x004fe20000010000 */
[----:B------:R-:W-:-:S06]  /*42d0*/  F2FP.SATFINITE.E4M3.F32.PACK_AB_MERGE_C R186, R97, R96, R100 ;  /* 0x0000006061ba723e */ /* 0x000fcc0004807064 */
[----:B------:R-:W2:Y:S01]  /*42e0*/  MUFU.EX2 R77, R77 ;  /* 0x0000004d004d7308 */ /* 0x000ea20000000800 */
[----:B-1----:R-:W-:-:S07]  /*42f0*/  FADD.FTZ R39, R73, R0 ;  /* 0x0000000049277221 */ /* 0x002fce0000010000 */
[----:B------:R1:W-:Y:S01]  /*4300*/  MUFU.EX2 R59, R70 ;  /* 0x00000046003b7308 */ /* 0x0003e20000000800 */
[----:B0-----:R-:W-:-:S07]  /*4310*/  FADD.FTZ R0, R76, R39 ;  /* 0x000000274c007221 */ /* 0x001fce0000010000 */
[----:B------:R-:W0:Y:S01]  /*4320*/  MUFU.EX2 R80, R80 ;  /* 0x0000005000507308 */ /* 0x000e220000000800 */
[----:B-1----:R-:W-:Y:S01]  /*4330*/  FADD.FTZ R70, R18, R63 ;  /* 0x0000003f12467221 */ /* 0x002fe20000010000 */
[----:B--2---:R-:W-:-:S03]  /*4340*/  F2FP.SATFINITE.E4M3.F32.PACK_AB_MERGE_C R76, R77, R76, RZ ;  /* 0x0000004c4d4c723e */ /* 0x004fc600048070ff */
[----:B------:R-:W-:Y:S01]  /*4350*/  FADD.FTZ R63, R19, R70 ;  /* 0x00000046133f7221 */ /* 0x000fe20000010000 */
[----:B------:R-:W-:Y:S02]  /*4360*/  F2FP.SATFINITE.E4M3.F32.PACK_AB_MERGE_C R180, R73, R72, R76 ;  /* 0x0000004849b4723e */ /* 0x000fe4000480704c */
[----:B------:R-:W-:Y:S01]  /*4370*/  CS2R R72, SRZ ;  /* 0x0000000000487805 */ /* 0x000fe2000001ff00 */
[----:B------:R-:W1:Y:S01]  /*4380*/  MUFU.EX2 R81, R81 ;  /* 0x0000005100517308 */ /* 0x000e620000000800 */
[----:B------:R-:W-:Y:S01]  /*4390*/  FADD.FTZ R70, R20, R63 ;  /* 0x0000003f14467221 */ /* 0x000fe20000010000 */
[----:B------:R-:W-:Y:S01]  /*43a0*/  FADD.FTZ R63, R77, R0 ;  /* 0x000000004d3f7221 */ /* 0x000fe20000010000 */
[C---:B------:R-:W-:Y:S02]  /*43b0*/  F2FP.SATFINITE.E4M3.F32.PACK_AB_MERGE_C R20, R21.reuse, R20, RZ ;  /* 0x000000141514723e */ /* 0x040fe400048070ff */
[----:B------:R-:W-:Y:S01]  /*43c0*/  CS2R R76, SRZ ;  /* 0x00000000004c7805 */ /* 0x000fe2000001ff00 */
[----:B------:R-:W-:Y:S01]  /*43d0*/  FADD.FTZ R67, R21, R70 ;  /* 0x0000004615437221 */ /* 0x000fe20000010000 */
[----:B------:R-:W-:Y:S01]  /*43e0*/  F2FP.SATFINITE.E4M3.F32.PACK_AB_MERGE_C R181, R19, R18, R20 ;  /* 0x0000001213b5723e */ /* 0x000fe20004807014 */
[----:B------:R-:W2:Y:S02]  /*43f0*/  MUFU.EX2 R84, R84 ;  /* 0x0000005400547308 */ /* 0x000ea40000000800 */
[----:B------:R-:W-:Y:S01]  /*4400*/  FADD.FTZ R70, R22, R67 ;  /* 0x0000004316467221 */ /* 0x000fe20000010000 */
[----:B0-----:R-:W-:-:S03]  /*4410*/  FADD.FTZ R0, R80, R63 ;  /* 0x0000003f50007221 */ /* 0x001fc60000010000 */
[----:B------:R-:W-:Y:S02]  /*4420*/  FADD.FTZ R67, R23, R70 ;  /* 0x0000004617437221 */ /* 0x000fe40000010000 */
[----:B------:R-:W0:Y:S01]  /*4430*/  MUFU.EX2 R85, R85 ;  /* 0x0000005500557308 */ /* 0x000e220000000800 */
[----:B-1----:R-:W-:Y:S01]  /*4440*/  FADD.FTZ R63, R81, R0 ;  /* 0x00000000513f7221 */ /* 0x002fe20000010000 */
[----:B------:R-:W-:Y:S01]  /*4450*/  FADD.FTZ R70, R26, R67 ;  /* 0x000000431a467221 */ /* 0x000fe20000010000 */
[----:B------:R-:W-:-:S03]  /*4460*/  F2FP.SATFINITE.E4M3.F32.PACK_AB_MERGE_C R26, R57, R26, RZ ;  /* 0x0000001a391a723e */ /* 0x000fc600048070ff */
[----:B------:R-:W-:Y:S01]  /*4470*/  FADD.FTZ R70, R57, R70 ;  /* 0x0000004639467221 */ /* 0x000fe20000010000 */
[----:B------:R-:W-:Y:S01]  /*4480*/  F2FP.SATFINITE.E4M3.F32.PACK_AB_MERGE_C R183, R23, R22, R26 ;  /* 0x0000001617b7723e */ /* 0x000fe2000480701a */
[----:B------:R-:W1:Y:S01]  /*4490*/  MUFU.EX2 R56, R56 ;  /* 0x0000003800387308 */ /* 0x000e620000000800 */
[----:B--2---:R-:W-:Y:S01]  /*44a0*/  FADD.FTZ R0, R84, R63 ;  /* 0x0000003f54007221 */ /* 0x004fe20000010000 */
[----:B------:R-:W-:-:S04]  /*44b0*/  FADD.FTZ R63, R27, R70 ;  /* 0x000000461b3f7221 */ /* 0x000fc80000010000 */
[----:B------:R-:W-:Y:S02]  /*44c0*/  FADD.FTZ R63, R30, R63 ;  /* 0x0000003f1e3f7221 */ /* 0x000fe40000010000 */
[----:B------:R-:W2:Y:S01]  /*44d0*/  MUFU.EX2 R62, R62 ;  /* 0x0000003e003e7308 */ /* 0x000ea20000000800 */
[----:B0-----:R-:W-:-:S04]  /*44e0*/  F2FP.SATFINITE.E4M3.F32.PACK_AB_MERGE_C R84, R85, R84, RZ ;  /* 0x000000545554723e */ /* 0x001fc800048070ff */
[----:B------:R-:W-:Y:S02]  /*44f0*/  F2FP.SATFINITE.E4M3.F32.PACK_AB_MERGE_C R182, R81, R80, R84 ;  /* 0x0000005051b6723e */ /* 0x000fe40004807054 */
[----:B------:R-:W-:Y:S01]  /*4500*/  CS2R R80, SRZ ;  /* 0x0000000000507805 */ /* 0x000fe2000001ff00 */
[----:B------:R0:W-:Y:S08]  /*4510*/  MUFU.EX2 R39, R60 ;  /* 0x0000003c00277308 */ /* 0x0001f00000000800 */
[----:B------:R-:W3:Y:S01]  /*4520*/  MUFU.EX2 R61, R61 ;  /* 0x0000003d003d7308 */ /* 0x000ee20000000800 */
[----:B0-----:R-:W-:Y:S01]  /*4530*/  F2FP.SATFINITE.E4M3.F32.PACK_AB_MERGE_C R60, R11, R10, RZ ;  /* 0x0000000a0b3c723e */ /* 0x001fe200048070ff */
[----:B------:R-:W-:Y:S01]  /*4540*/  FADD.FTZ R11, R85, R0 ;  /* 0x00000000550b7221 */ /* 0x000fe20000010000 */
[----:B------:R-:W-:Y:S01]  /*4550*/  FADD.FTZ R10, R34, R63 ;  /* 0x0000003f220a7221 */ /* 0x000fe20000010000 */
[----:B------:R-:W-:-:S02]  /*4560*/  F2FP.SATFINITE.E4M3.F32.PACK_AB_MERGE_C R34, R41, R34, RZ ;  /* 0x000000222922723e */ /* 0x000fc400048070ff */
[----:B------:R-:W-:Y:S01]  /*4570*/  CS2R R84, SRZ ;  /* 0x0000000000547805 */ /* 0x000fe2000001ff00 */
[----:B-1----:R-:W-:Y:S01]  /*4580*/  FADD.FTZ R0, R56, R11 ;  /* 0x0000000b38007221 */ /* 0x002fe20000010000 */
[----:B------:R-:W-:Y:S01]  /*4590*/  FADD.FTZ R21, R41, R10 ;  /* 0x0000000a29157221 */ /* 0x000fe20000010000 */
[----:B------:R-:W0:Y:S01]  /*45a0*/  MUFU.EX2 R64, R64 ;  /* 0x0000004000407308 */ /* 0x000e220000000800 */
[----:B------:R-:W-:Y:S01]  /*45b0*/  F2FP.SATFINITE.E4M3.F32.PACK_AB_MERGE_C R185, R9, R4, R60 ;  /* 0x0000000409b9723e */ /* 0x000fe2000480703c */
[----:B------:R-:W-:Y:S01]  /*45c0*/  FADD.FTZ R11, R55, R0 ;  /* 0x00000000370b7221 */ /* 0x000fe20000010000 */
[----:B------:R-:W-:Y:S01]  /*45d0*/  FADD.FTZ R10, R24, R21 ;  /* 0x00000015180a7221 */ /* 0x000fe20000010000 */
[----:B------:R-:W-:Y:S02]  /*45e0*/  F2FP.SATFINITE.E4M3.F32.PACK_AB_MERGE_C R177, R30, R27, R34 ;  /* 0x0000001b1eb1723e */ /* 0x000fe40004807022 */
[----:B------:R-:W-:Y:S01]  /*45f0*/  CS2R R26, SRZ ;  /* 0x00000000001a7805 */ /* 0x000fe2000001ff00 */
[----:B--2---:R-:W-:Y:S01]  /*4600*/  FADD.FTZ R0, R62, R11 ;  /* 0x0000000b3e007221 */ /* 0x004fe20000010000 */
[----:B------:R-:W1:Y:S03]  /*4610*/  MUFU.EX2 R65, R65 ;  /* 0x0000004100417308 */ /* 0x000e660000000800 */
[C---:B---3--:R-:W-:Y:S01]  /*4620*/  FADD.FTZ R15, R61.reuse, R0 ;  /* 0x000000003d0f7221 */ /* 0x048fe20000010000 */
[----:B------:R-:W-:-:S02]  /*4630*/  F2FP.SATFINITE.E4M3.F32.PACK_AB_MERGE_C R61, R61, R62, RZ ;  /* 0x0000003e3d3d723e */ /* 0x000fc400048070ff */
[----:B------:R-:W-:Y:S02]  /*4640*/  CS2R R62, SRZ ;  /* 0x00000000003e7805 */ /* 0x000fe4000001ff00 */
[----:B------:R-:W-:Y:S01]  /*4650*/  F2FP.SATFINITE.E4M3.F32.PACK_AB_MERGE_C R176, R55, R56, R61 ;  /* 0x0000003837b0723e */ /* 0x000fe2000480703d */
[----:B------:R-:W2:Y:S01]  /*4660*/  MUFU.EX2 R68, R68 ;  /* 0x0000004400447308 */ /* 0x000ea20000000800 */
[----:B0-----:R-:W-:Y:S01]  /*4670*/  FADD.FTZ R0, R64, R15 ;  /* 0x0000000f40007221 */ /* 0x001fe20000010000 */
[----:B------:R-:W-:Y:S01]  /*4680*/  FADD.FTZ R15, R25, R10 ;  /* 0x0000000a190f7221 */ /* 0x000fe20000010000 */
[----:B------:R-:W-:Y:S02]  /*4690*/  CS2R R56, SRZ ;  /* 0x0000000000387805 */ /* 0x000fe4000001ff00 */
[----:B------:R-:W-:Y:S01]  /*46a0*/  CS2R R60, SRZ ;  /* 0x00000000003c7805 */ /* 0x000fe2000001ff00 */
[----:B------:R-:W-:Y:S01]  /*46b0*/  FADD.FTZ R4, R28, R15 ;  /* 0x0000000f1c047221 */ /* 0x000fe20000010000 */
[----:B------:R-:W-:Y:S01]  /*46c0*/  F2FP.SATFINITE.E4M3.F32.PACK_AB_MERGE_C R28, R33, R28, RZ ;  /* 0x0000001c211c723e */ /* 0x000fe200048070ff */
[----:B------:R-:W0:Y:S01]  /*46d0*/  MUFU.EX2 R69, R69 ;  /* 0x0000004500457308 */ /* 0x000e220000000800 */
[----:B-1----:R-:W-:Y:S01]  /*46e0*/  FADD.FTZ R9, R65, R0 ;  /* 0x0000000041097221 */ /* 0x002fe20000010000 */
[----:B------:R-:W-:Y:S01]  /*46f0*/  FADD.FTZ R4, R33, R4 ;  /* 0x0000000421047221 */ /* 0x000fe20000010000 */
[----:B------:R-:W-:-:S02]  /*4700*/  F2FP.SATFINITE.E4M3.F32.PACK_AB_MERGE_C R179, R25, R24, R28 ;  /* 0x0000001819b3723e */ /* 0x000fc4000480701c */
[----:B------:R-:W-:Y:S01]  /*4710*/  CS2R R24, SRZ ;  /* 0x0000000000187805 */ /* 0x000fe2000001ff00 */
[----:B------:R-:W-:Y:S02]  /*4720*/  FADD.FTZ R15, R29, R4 ;  /* 0x000000041d0f7221 */ /* 0x000fe40000010000 */
[----:B------:R-:W1:Y:S01]  /*4730*/  MUFU.EX2 R66, R66 ;  /* 0x0000004200427308 */ /* 0x000e620000000800 */
[----:B--2---:R-:W-:Y:S01]  /*4740*/  FADD.FTZ R0, R68, R9 ;  /* 0x0000000944007221 */ /* 0x004fe20000010000 */
[----:B------:R-:W-:-:S04]  /*4750*/  FADD.FTZ R15, R32, R15 ;  /* 0x0000000f200f7221 */ /* 0x000fc80000010000 */
[----:B------:R-:W-:Y:S01]  /*4760*/  FADD.FTZ R4, R36, R15 ;  /* 0x0000000f24047221 */ /* 0x000fe20000010000 */
[----:B------:R-:W-:Y:S01]  /*4770*/  F2FP.SATFINITE.E4M3.F32.PACK_AB_MERGE_C R36, R43, R36, RZ ;  /* 0x000000242b24723e */ /* 0x000fe200048070ff */
[----:B------:R-:W2:Y:S01]  /*4780*/  MUFU.EX2 R74, R74 ;  /* 0x0000004a004a7308 */ /* 0x000ea20000000800 */
[C---:B0-----:R-:W-:Y:S01]  /*4790*/  F2FP.SATFINITE.E4M3.F32.PACK_AB_MERGE_C R68, R69.reuse, R68, RZ ;  /* 0x000000444544723e */ /* 0x041fe200048070ff */
[----:B------:R-:W-:Y:S01]  /*47a0*/  FADD.FTZ R69, R69, R0 ;  /* 0x0000000045457221 */ /* 0x000fe20000010000 */
[----:B------:R-:W-:Y:S01]  /*47b0*/  FADD.FTZ R4, R43, R4 ;  /* 0x000000042b047221 */ /* 0x000fe20000010000 */
[----:B------:R-:W-:Y:S02]  /*47c0*/  F2FP.SATFINITE.E4M3.F32.PACK_AB_MERGE_C R173, R32, R29, R36 ;  /* 0x0000001d20ad723e */ /* 0x000fe40004807024 */
[----:B------:R-:W-:Y:S02]  /*47d0*/  CS2R R28, SRZ ;  /* 0x00000000001c7805 */ /* 0x000fe4000001ff00 */
[----:B------:R-:W-:-:S02]  /*47e0*/  F2FP.SATFINITE.E4M3.F32.PACK_AB_MERGE_C R178, R65, R64, R68 ;  /* 0x0000004041b2723e */ /* 0x000fc40004807044 */
[----:B------:R-:W-:Y:S01]  /*47f0*/  CS2R R32, SRZ ;  /* 0x0000000000207805 */ /* 0x000fe2000001ff00 */
[----:B------:R-:W0:Y:S01]  /*4800*/  MUFU.EX2 R45, R45 ;  /* 0x0000002d002d7308 */ /* 0x000e220000000800 */
[----:B-1----:R-:W-:Y:S01]  /*4810*/  FADD.FTZ R0, R66, R69 ;  /* 0x0000004542007221 */ /* 0x002fe20000010000 */
[----:B------:R-:W-:Y:S02]  /*4820*/  CS2R R64, SRZ ;  /* 0x0000000000407805 */ /* 0x000fe4000001ff00 */
[----:B------:R-:W-:Y:S01]  /*4830*/  CS2R R68, SRZ ;  /* 0x0000000000447805 */ /* 0x000fe2000001ff00 */
[----:B------:R-:W-:-:S03]  /*4840*/  FADD.FTZ R13, R59, R0 ;  /* 0x000000003b0d7221 */ /* 0x000fc60000010000 */
[----:B------:R-:W1:Y:S01]  /*4850*/  MUFU.EX2 R48, R48 ;  /* 0x0000003000307308 */ /* 0x000e620000000800 */
[----:B--2---:R-:W-:Y:S01]  /*4860*/  FADD.FTZ R0, R74, R13 ;  /* 0x0000000d4a007221 */ /* 0x004fe20000010000 */
[----:B------:R-:W-:-:S04]  /*4870*/  FADD.FTZ R13, R37, R4 ;  /* 0x00000004250d7221 */ /* 0x000fc80000010000 */
[----:B------:R-:W-:Y:S02]  /*4880*/  FADD.FTZ R15, R38, R13 ;  /* 0x0000000d260f7221 */ /* 0x000fe40000010000 */
[----:B------:R-:W2:Y:S01]  /*4890*/  MUFU.EX2 R52, R52 ;  /* 0x0000003400347308 */ /* 0x000ea20000000800 */
[C---:B0-----:R-:W-:Y:S01]  /*48a0*/  F2FP.SATFINITE.E4M3.F32.PACK_AB_MERGE_C R74, R45.reuse, R74, RZ ;  /* 0x0000004a2d4a723e */ /* 0x041fe200048070ff */
[----:B------:R-:W-:Y:S01]  /*48b0*/  FADD.FTZ R45, R45, R0 ;  /* 0x000000002d2d7221 */ /* 0x000fe20000010000 */
[----:B------:R-:W-:Y:S02]  /*48c0*/  FADD.FTZ R10, R40, R15 ;  /* 0x0000000f280a7221 */ /* 0x000fe40000010000 */
[----:B------:R-:W-:Y:S02]  /*48d0*/  F2FP.SATFINITE.E4M3.F32.PACK_AB_MERGE_C R172, R59, R66, R74 ;  /* 0x000000423bac723e */ /* 0x000fe4000480704a */
[----:B------:R-:W-:Y:S02]  /*48e0*/  CS2R R66, SRZ ;  /* 0x0000000000427805 */ /* 0x000fe4000001ff00 */
[----:B------:R-:W-:Y:S01]  /*48f0*/  CS2R R74, SRZ ;  /* 0x00000000004a7805 */ /* 0x000fe2000001ff00 */
[----:B------:R-:W0:Y:S01]  /*4900*/  MUFU.EX2 R47, R47 ;  /* 0x0000002f002f7308 */ /* 0x000e220000000800 */
[----:B-1----:R-:W-:-:S04]  /*4910*/  FADD.FTZ R4, R48, R45 ;  /* 0x0000002d30047221 */ /* 0x002fc80000010000 */
[----:B------:R-:W-:-:S03]  /*4920*/  FADD.FTZ R13, R39, R4 ;  /* 0x00000004270d7221 */ /* 0x000fc60000010000 */
[----:B------:R-:W1:Y:S01]  /*4930*/  MUFU.EX2 R53, R53 ;  /* 0x0000003500357308 */ /* 0x000e620000000800 */
[----:B--2---:R-:W-:-:S07]  /*4940*/  FADD.FTZ R4, R52, R13 ;  /* 0x0000000d34047221 */ /* 0x004fce0000010000 */
[----:B------:R-:W2:Y:S01]  /*4950*/  MUFU.EX2 R42, R42 ;  /* 0x0000002a002a7308 */ /* 0x000ea20000000800 */
[C---:B0-----:R-:W-:Y:S01]  /*4960*/  F2FP.SATFINITE.E4M3.F32.PACK_AB_MERGE_C R40, R47.reuse, R40, RZ ;  /* 0x000000282f28723e */ /* 0x041fe200048070ff */
[----:B------:R-:W-:-:S03]  /*4970*/  FADD.FTZ R47, R47, R10 ;  /* 0x0000000a2f2f7221 */ /* 0x000fc60000010000 */
[----:B------:R-:W-:Y:S02]  /*4980*/  F2FP.SATFINITE.E4M3.F32.PACK_AB_MERGE_C R175, R38, R37, R40 ;  /* 0x0000002526af723e */ /* 0x000fe40004807028 */
[----:B------:R-:W-:Y:S02]  /*4990*/  CS2R R36, SRZ ;  /* 0x0000000000247805 */ /* 0x000fe4000001ff00 */
[----:B------:R-:W-:Y:S01]  /*49a0*/  CS2R R40, SRZ ;  /* 0x0000000000287805 */ /* 0x000fe2000001ff00 */
[----:B------:R-:W0:Y:S01]  /*49b0*/  MUFU.EX2 R78, R78 ;  /* 0x0000004e004e7308 */ /* 0x000e220000000800 */
[C---:B-1----:R-:W-:Y:S01]  /*49c0*/  F2FP.SATFINITE.E4M3.F32.PACK_AB_MERGE_C R52, R53.reuse, R52, RZ ;  /* 0x000000343534723e */ /* 0x042fe200048070ff */
[----:B------:R-:W-:-:S03]  /*49d0*/  FADD.FTZ R53, R53, R4 ;  /* 0x0000000435357221 */ /* 0x000fc60000010000 */
[----:B------:R-:W-:Y:S02]  /*49e0*/  F2FP.SATFINITE.E4M3.F32.PACK_AB_MERGE_C R174, R39, R48, R52 ;  /* 0x0000003027ae723e */ /* 0x000fe40004807034 */
[----:B------:R-:W-:Y:S01]  /*49f0*/  CS2R R38, SRZ ;  /* 0x0000000000267805 */ /* 0x000fe2000001ff00 */
[----:B------:R-:W1:Y:S01]  /*4a00*/  MUFU.EX2 R49, R49 ;  /* 0x0000003100317308 */ /* 0x000e620000000800 */
[----:B--2---:R-:W-:-:S07]  /*4a10*/  FADD.FTZ R12, R42, R47 ;  /* 0x0000002f2a0c7221 */ /* 0x004fce0000010000 */
[----:B------:R2:W3:Y:S01]  /*4a20*/  MUFU.EX2 R11, R54 ;  /* 0x00000036000b7308 */ /* 0x0004e20000000800 */
[----:B0-----:R-:W-:Y:S01]  /*4a30*/  FADD.FTZ R10, R78, R53 ;  /* 0x000000354e0a7221 */ /* 0x001fe20000010000 */
[----:B------:R-:W-:-:S06]  /*4a40*/  CS2R R52, SRZ ;  /* 0x0000000000347805 */ /* 0x000fcc000001ff00 */
[----:B------:R-:W0:Y:S01]  /*4a50*/  MUFU.EX2 R44, R44 ;  /* 0x0000002c002c7308 */ /* 0x000e220000000800 */
[----:B-1----:R-:W-:Y:S01]  /*4a60*/  FADD.FTZ R19, R49, R12 ;  /* 0x0000000c31137221 */ /* 0x002fe20000010000 */
[----:B--2---:R-:W-:-:S06]  /*4a70*/  CS2R R54, SRZ ;  /* 0x0000000000367805 */ /* 0x004fcc000001ff00 */
[----:B------:R-:W1:Y:S01]  /*4a80*/  MUFU.EX2 R82, R82 ;  /* 0x0000005200527308 */ /* 0x000e620000000800 */
[----:B---3--:R-:W-:-:S07]  /*4a90*/  FADD.FTZ R15, R11, R10 ;  /* 0x0000000a0b0f7221 */ /* 0x008fce0000010000 */
[----:B------:R-:W2:Y:S01]  /*4aa0*/  MUFU.EX2 R31, R31 ;  /* 0x0000001f001f7308 */ /* 0x000ea20000000800 */
[----:B0-----:R-:W-:-:S07]  /*4ab0*/  FADD.FTZ R12, R44, R19 ;  /* 0x000000132c0c7221 */ /* 0x001fce0000010000 */
[----:B------:R-:W0:Y:S01]  /*4ac0*/  MUFU.EX2 R9, R86 ;  /* 0x0000005600097308 */ /* 0x000e220000000800 */
[----:B-1----:R-:W-:-:S07]  /*4ad0*/  FADD.FTZ R10, R82, R15 ;  /* 0x0000000f520a7221 */ /* 0x002fce0000010000 */
[----:B------:R-:W1:Y:S01]  /*4ae0*/  MUFU.EX2 R46, R46 ;  /* 0x0000002e002e7308 */ /* 0x000e620000000800 */
[C---:B--2---:R-:W-:Y:S01]  /*4af0*/  F2FP.SATFINITE.E4M3.F32.PACK_AB_MERGE_C R44, R31.reuse, R44, RZ ;  /* 0x0000002c1f2c723e */ /* 0x044fe200048070ff */
[----:B------:R-:W-:-:S03]  /*4b00*/  FADD.FTZ R31, R31, R12 ;  /* 0x0000000c1f1f7221 */ /* 0x000fc60000010000 */
[----:B------:R-:W-:Y:S02]  /*4b10*/  F2FP.SATFINITE.E4M3.F32.PACK_AB_MERGE_C R169, R49, R42, R44 ;  /* 0x0000002a31a9723e */ /* 0x000fe4000480702c */
[----:B------:R-:W-:Y:S02]  /*4b20*/  CS2R R42, SRZ ;  /* 0x00000000002a7805 */ /* 0x000fe4000001ff00 */
[----:B------:R-:W-:Y:S01]  /*4b30*/  CS2R R44, SRZ ;  /* 0x00000000002c7805 */ /* 0x000fe2000001ff00 */
[----:B------:R-:W2:Y:S01]  /*4b40*/  MUFU.EX2 R79, R79 ;  /* 0x0000004f004f7308 */ /* 0x000ea20000000800 */
[C---:B0-----:R-:W-:Y:S01]  /*4b50*/  FADD.FTZ R10, R9.reuse, R10 ;  /* 0x0000000a090a7221 */ /* 0x041fe20000010000 */
[----:B------:R-:W-:Y:S02]  /*4b60*/  F2FP.SATFINITE.E4M3.F32.PACK_AB_MERGE_C R82, R9, R82, RZ ;  /* 0x000000520952723e */ /* 0x000fe400048070ff */
[----:B------:R-:W-:Y:S02]  /*4b70*/  CS2R R48, SRZ ;  /* 0x0000000000307805 */ /* 0x000fe4000001ff00 */
[----:B------:R-:W-:-:S02]  /*4b80*/  F2FP.SATFINITE.E4M3.F32.PACK_AB_MERGE_C R168, R11, R78, R82 ;  /* 0x0000004e0ba8723e */ /* 0x000fc40004807052 */
[----:B------:R-:W-:Y:S01]  /*4b90*/  CS2R R82, SRZ ;  /* 0x0000000000527805 */ /* 0x000fe2000001ff00 */
[----:B------:R-:W0:Y:S01]  /*4ba0*/  MUFU.EX2 R35, R35 ;  /* 0x0000002300237308 */ /* 0x000e220000000800 */
[----:B-1----:R-:W-:Y:S01]  /*4bb0*/  FADD.FTZ R12, R46, R31 ;  /* 0x0000001f2e0c7221 */ /* 0x002fe20000010000 */
[----:B------:R-:W-:-:S06]  /*4bc0*/  CS2R R30, SRZ ;  /* 0x00000000001e7805 */ /* 0x000fcc000001ff00 */
[----:B------:R1:W3:Y:S01]  /*4bd0*/  MUFU.EX2 R0, R87 ;  /* 0x0000005700007308 */ /* 0x0002e20000000800 */
[----:B--2---:R-:W-:-:S07]  /*4be0*/  FADD.FTZ R9, R79, R10 ;  /* 0x0000000a4f097221 */ /* 0x004fce0000010000 */
[----:B------:R-:W-:Y:S01]  /*4bf0*/  MUFU.EX2 R50, R50 ;  /* 0x0000003200327308 */ /* 0x000fe20000000800 */
[----:B0-----:R-:W-:Y:S01]  /*4c00*/  FADD.FTZ R11, R35, R12 ;  /* 0x0000000c230b7221 */ /* 0x001fe20000010000 */
[----:B-1----:R-:W-:-:S06]  /*4c10*/  CS2R R86, SRZ ;  /* 0x0000000000567805 */ /* 0x002fcc000001ff00 */
[----:B------:R-:W-:Y:S01]  /*4c20*/  MUFU.EX2 R71, R71 ;  /* 0x0000004700477308 */ /* 0x000fe20000000800 */
[----:B---3--:R-:W-:-:S07]  /*4c30*/  FADD.FTZ R10, R0, R9 ;  /* 0x00000009000a7221 */ /* 0x008fce0000010000 */
[----:B------:R-:W0:Y:S08]  /*4c40*/  MUFU.EX2 R4, R51 ;  /* 0x0000003300047308 */ /* 0x000e300000000800 */
[----:B------:R1:W2:Y:S01]  /*4c50*/  MUFU.EX2 R13, R58 ;  /* 0x0000003a000d7308 */ /* 0x0002a20000000800 */
[----:B0-----:R-:W-:Y:S01]  /*4c60*/  F2FP.SATFINITE.E4M3.F32.PACK_AB_MERGE_C R9, R4, R71, RZ ;  /* 0x000000470409723e */ /* 0x001fe200048070ff */
[----:B------:R-:W-:Y:S01]  /*4c70*/  FADD.FTZ R71, R71, R10 ;  /* 0x0000000a47477221 */ /* 0x000fe20000010000 */
[----:B-1----:R-:W-:-:S02]  /*4c80*/  CS2R R58, SRZ ;  /* 0x00000000003a7805 */ /* 0x002fc4000001ff00 */
[----:B------:R-:W-:Y:S01]  /*4c90*/  F2FP.SATFINITE.E4M3.F32.PACK_AB_MERGE_C R170, R0, R79, R9 ;  /* 0x0000004f00aa723e */ /* 0x000fe20004807009 */
[----:B------:R-:W-:Y:S01]  /*4ca0*/  FADD.FTZ R4, R4, R71 ;  /* 0x0000004704047221 */ /* 0x000fe20000010000 */
[----:B------:R-:W-:Y:S02]  /*4cb0*/  CS2R R70, SRZ ;  /* 0x0000000000467805 */ /* 0x000fe4000001ff00 */
[----:B------:R-:W-:Y:S02]  /*4cc0*/  CS2R R78, SRZ ;  /* 0x00000000004e7805 */ /* 0x000fe4000001ff00 */
[----:B--2---:R-:W-:Y:S01]  /*4cd0*/  F2FP.SATFINITE.E4M3.F32.PACK_AB_MERGE_C R12, R13, R50, RZ ;  /* 0x000000320d0c723e */ /* 0x004fe200048070ff */
[----:B------:R-:W-:-:S03]  /*4ce0*/  FADD.FTZ R50, R50, R11 ;  /* 0x0000000b32327221 */ /* 0x000fc60000010000 */
[----:B------:R-:W-:Y:S01]  /*4cf0*/  F2FP.SATFINITE.E4M3.F32.PACK_AB_MERGE_C R171, R35, R46, R12 ;  /* 0x0000002e23ab723e */ /* 0x000fe2000480700c */
[----:B------:R-:W-:Y:S01]  /*4d00*/  FADD.FTZ R0, R13, R50 ;  /* 0x000000320d007221 */ /* 0x000fe20000010000 */
[----:B------:R-:W-:Y:S02]  /*4d10*/  CS2R R34, SRZ ;  /* 0x0000000000227805 */ /* 0x000fe4000001ff00 */
        /* <DEDUP_REMOVED lines=38> */
[----:B------:R-:W-:Y:S01]  /*4f80*/  UMOV UR52, URZ ;  /* 0x0000003f00347c82 */ /* 0x000fe20008000000 */
[----:B------:R-:W-:Y:S01]  /*4f90*/  UMOV UR6, URZ ;  /* 0x0000003f00067c82 */ /* 0x000fe20008000000 */
[----:B------:R-:W-:-:S05]  /*4fa0*/  ULDC UR53, c[0x0][0x2f0] ;  /* 0x0000bc0000357ab9 */ /* 0x000fca0000000800 */
.L_x_2256:
[----:B------:R-:W-:Y:S01]  /*4fb0*/  ISETP.NE.AND P2, PT, RZ, UR56, PT ;  /* 0x00000038ff007c0c */ /* 0x000fe2000bf45270 */
[----:B------:R-:W-:-:S04]  /*4fc0*/  UISETP.NE.AND UP0, UPT, UR6, 0x1, UPT ;  /* 0x000000010600788c */ /* 0x000fc8000bf05270 */
[----:B------:R-:W-:-:S04]  /*4fd0*/  USEL UR5, URZ, 0x1, UP0 ;  /* 0x000000013f057887 */ /* 0x000fc80008000000 */
[----:B------:R-:W-:-:S04]  /*4fe0*/  ULOP3.LUT UR5, UR52, UR5, URZ, 0x3c, !UPT ;  /* 0x0000000534057292 */ /* 0x000fc8000f8e3c3f */
[----:B------:R-:W-:Y:S08]  /*4ff0*/  @P2 BRA `(.L_x_2246) ;  /* 0x0000000000382947 */ /* 0x000ff00003800000 */
[----:B------:R-:W-:Y:S05]  /*5000*/  @!P0 BRA `(.L_x_2247) ;  /* 0x0000000000048947 */ /* 0x000fea0003800000 */
[----:B------:R-:W-:Y:S01]  /*5010*/  BPT.TRAP 0x1 ;  /* 0x000000040000795c */ /* 0x000fe20000300000 */
.L_x_2247:
        /* <DEDUP_REMOVED lines=9> */
.L_x_2248:
[----:B-1----:R-:W-:Y:S05]  /*50b0*/  @P1 BRA `(.L_x_2246) ;  /* 0x0000000000081947 */ /* 0x002fea0003800000 */
[----:B------:R-:W1:Y:S02]  /*50c0*/  SYNCS.PHASECHK.TRANS64.TRYWAIT P1, [UR4+0x29830], R7 ;  /* 0x02983007ff0075a7 */ /* 0x000e640008020144 */
[----:B-1----:R-:W-:Y:S05]  /*50d0*/  @!P1 BRA `(.L_x_2249) ;  /* 0x000000e0005c9947 */ /* 0x002fea0003800000 */
.L_x_2246:
        /* <DEDUP_REMOVED lines=21> */
[----:B------:R-:W-:Y:S01]  /*5230*/  UIADD3 UR46, UR30, 0x180, URZ ;  /* 0x000001801e2e7890 */ /* 0x000fe2000fffe03f */
[----:B------:R-:W-:Y:S01]  /*5240*/  UMOV UR47, 0x80000020 ;  /* 0x80000020002f7882 */ /* 0x000fe20000000000 */
[----:B------:R-:W-:Y:S01]  /*5250*/  UIADD3 UR50, UR30, 0x200, URZ ;  /* 0x000002001e327890 */ /* 0x000fe2000fffe03f */
[----:B------:R-:W-:Y:S01]  /*5260*/  UMOV UR51, 0x80000020 ;  /* 0x8000002000337882 */ /* 0x000fe20000000000 */
[----:B------:R-:W-:Y:S01]  /*5270*/  UIADD3 UR10, UR30, 0x2, URZ ;  /* 0x000000021e0a7890 */ /* 0x000fe2000fffe03f */
[----:B------:R-:W-:Y:S01]  /*5280*/  WARPGROUP.ARRIVE ;  /* 0x00000000000079c5 */ /* 0x000fe20000000000 */
[----:B------:R-:W-:Y:S01]  /*5290*/  UMOV UR11, 0x80000020 ;  /* 0x80000020000b7882 */ /* 0x000fe20000000000 */
[----:B------:R-:W-:-:S02]  /*52a0*/  UIADD3 UR14, UR30, 0x82, URZ ;  /* 0x000000821e0e7890 */ /* 0x000fc4000fffe03f */
[----:B------:R-:W-:Y:S02]  /*52b0*/  UIADD3 UR15, UR30, 0x182, URZ ;  /* 0x000001821e0f7890 */ /* 0x000fe4000fffe03f */
[----:B------:R-:W-:Y:S01]  /*52c0*/  QGMMA.64x32x32.F32.E4M3.E4M3 R152, gdesc[UR28], RZ, !UPT, gsb0 ;  /* 0x006000001c9879f3 */ /* 0x000fe2000c0008ff */
[----:B------:R-:W-:Y:S01]  /*52d0*/  UIADD3 UR18, UR30, 0x282, URZ ;  /* 0x000002821e127890 */ /* 0x000fe2000fffe03f */
[----:B------:R-:W-:Y:S01]  /*52e0*/  UMOV UR19, 0x80000020 ;  /* 0x8000002000137882 */ /* 0x000fe20000000000 */
[----:B------:R-:W-:Y:S01]  /*52f0*/  UIADD3 UR22, UR30, 0x500, URZ ;  /* 0x000005001e167890 */ /* 0x000fe2000fffe03f */
[----:B------:R-:W-:Y:S01]  /*5300*/  UMOV UR23, 0x80000020 ;  /* 0x8000002000177882 */ /* 0x000fe20000000000 */
[----:B------:R-:W-:Y:S01]  /*5310*/  UIADD3 UR26, UR30, 0x502, URZ ;  /* 0x000005021e1a7890 */ /* 0x000fe2000fffe03f */
[----:B------:R-:W-:Y:S01]  /*5320*/  UMOV UR27, 0x80000020 ;  /* 0x80000020001b7882 */ /* 0x000fe20000000000 */
[----:B------:R-:W-:Y:S01]  /*5330*/  UMOV UR28, UR24 ;  /* 0x00000018001c7c82 */ /* 0x000fe20008000000 */
[----:B------:R-:W-:Y:S01]  /*5340*/  UMOV UR29, UR25 ;  /* 0x00000019001d7c82 */ /* 0x000fe20008000000 */
[----:B------:R-:W-:Y:S01]  /*5350*/  UMOV UR31, 0x80000020 ;  /* 0x80000020001f7882 */ /* 0x000fe20000000000 */
[----:B------:R-:W-:-:S02]  /*5360*/  WARPGROUP.DEPBAR.LE gsb0, 0x0 ;  /* 0x00008000000079c5 */ /* 0x000fc40000010000 */
        /* <DEDUP_REMOVED lines=153> */
.L_x_2251:
[----:B------:R-:W-:Y:S01]  /*5d00*/  ULEA UR10, UR6, UR39, 0x3 ;  /* 0x00000027060a7291 */ /* 0x000fe2000f8e183f */
[----:B------:R-:W-:-:S05]  /*5d10*/  IMAD.U32 R7, RZ, RZ, UR52 ;  /* 0x00000034ff077e24 */ /* 0x000fca000f8e00ff */
[----:B------:R-:W-:-:S04]  /*5d20*/  SHF.L.U32 R7, R7, 0x1f, RZ ;  /* 0x0000001f07077819 */ /* 0x000fc800000006ff */
[----:B------:R0:W1:Y:S01]  /*5d30*/  SYNCS.PHASECHK.TRANS64.TRYWAIT P1, [UR10+0x29850], R7 ;  /* 0x02985007ff0075a7 */ /* 0x000062000802014a */
[----:B------:R-:W-:Y:S05]  /*5d40*/  @!P0 BRA `(.L_x_2252) ;  /* 0x0000000000048947 */ /* 0x000fea0003800000 */
[----:B------:R-:W-:Y:S01]  /*5d50*/  BPT.TRAP 0x1 ;  /* 0x000000040000795c */ /* 0x000fe20000300000 */
.L_x_2252:
[----:B-1----:R-:W-:Y:S05]  /*5d60*/  @P1 BRA `(.L_x_2250) ;  /* 0x0000000000081947 */ /* 0x002fea0003800000 */
[----:B------:R-:W1:Y:S02]  /*5d70*/  SYNCS.PHASECHK.TRANS64.TRYWAIT P1, [UR10+0x29850], R7 ;  /* 0x02985007ff0075a7 */ /* 0x000e64000802014a */
[----:B-1----:R-:W-:Y:S05]  /*5d80*/  @!P1 BRA `(.L_x_2253) ;  /* 0x000000d400489947 */ /* 0x002fea0003800000 */
.L_x_2250:
        /* <DEDUP_REMOVED lines=34> */
.L_x_2254:
[----:B------:R-:W-:Y:S01]  /*5fb0*/  UISETP.NE.AND UP0, UPT, UR58, URZ, UPT ;  /* 0x0000003f3a00728c */ /* 0x000fe2000bf05270 */
[----:B------:R-:W-:Y:S01]  /*5fc0*/  IMAD.MOV.U32 R20, RZ, RZ, R5 ;  /* 0x000000ffff147224 */ /* 0x000fe200078e0005 */
[----:B------:R-:W-:Y:S01]  /*5fd0*/  ULDC UR11, c[0x0][0x288] ;  /* 0x0000a200000b7ab9 */ /* 0x000fe20000000800 */
[----:B------:R-:W-:Y:S02]  /*5fe0*/  IMAD.U32 R12, RZ, RZ, UR53 ;  /* 0x00000035ff0c7e24 */ /* 0x000fe4000f8e00ff */
[----:B------:R-:W-:Y:S01]  /*5ff0*/  IMAD.U32 R182, RZ, RZ, UR38 ;  /* 0x00000026ffb67e24 */ /* 0x000fe2000f8e00ff */
[----:B------:R-:W-:Y:S02]  /*6000*/  PLOP3.LUT P1, PT, PT, PT, UP0, 0x80, 0x0 ;  /* 0x000000000000781c */ /* 0x000fe40003f2f008 */
[----:B------:R-:W-:-:S03]  /*6010*/  PLOP3.LUT P2, PT, PT, PT, UP0, 0x80, 0x0 ;  /* 0x000000000000781c */ /* 0x000fc60003f4f008 */
[----:B------:R-:W-:-:S08]  /*6020*/  @UP0 ULDC UR10, c[0x0][0x44c] ;  /* 0x00011300000a0ab9 */ /* 0x000fd00000000800 */
[----:B0-----:R-:W-:Y:S01]  /*6030*/  @P1 IMAD.HI.U32 R7, R5, UR10, RZ ;  /* 0x0000000a05071c27 */ /* 0x001fe2000f8e00ff */
[----:B------:R-:W-:-:S04]  /*6040*/  @UP0 ULDC UR10, c[0x0][0x450] ;  /* 0x00011400000a0ab9 */ /* 0x000fc80000000800 */
[----:B------:R-:W-:Y:S01]  /*6050*/  @P2 SHF.R.U32.HI R20, RZ, UR10, R7 ;  /* 0x0000000aff142c19 */ /* 0x000fe20008011607 */
[----:B------:R-:W-:Y:S02]  /*6060*/  UMOV UR10, 0x1 ;  /* 0x00000001000a7882 */ /* 0x000fe40000000000 */
[----:B------:R-:W-:Y:S02]  /*6070*/  UIMAD UR10, UR7, -0xa0, UR10 ;  /* 0xffffff60070a78a4 */ /* 0x000fe4000f8e020a */
[----:B------:R-:W0:Y:S04]  /*6080*/  SHFL.IDX PT, R8, R20, RZ, 0x1c1f ;  /* 0x001c1fff14087589 */ /* 0x000e2800000e0000 */
[----:B------:R-:W-:Y:S01]  /*6090*/  IMAD.U32 R19, RZ, RZ, UR10 ;  /* 0x0000000aff137e24 */ /* 0x000fe2000f8e00ff */
[----:B------:R-:W1:Y:S01]  /*60a0*/  SHFL.IDX PT, R20, R20, 0x1, 0x1c1f ;  /* 0x003c1f0014147f89 */ /* 0x000e6200000e0000 */
[----:B------:R-:W-:-:S02]  /*60b0*/  ULEA UR10, UR4, UR39, 0x3 ;  /* 0x00000027040a7291 */ /* 0x000fc4000f8e183f */
[----:B------:R-:W-:Y:S02]  /*60c0*/  IMAD R19, R6, -0x2, R19 ;  /* 0xfffffffe06137824 */ /* 0x000fe400078e0213 */
[----:B------:R-:W-:Y:S02]  /*60d0*/  UIADD3 UR10, UR10, 0x29840, URZ ;  /* 0x000298400a0a7890 */ /* 0x000fe4000fffe03f */
[----:B------:R-:W-:Y:S02]  /*60e0*/  IMAD R19, R12, UR57, R19 ;  /* 0x000000390c137c24 */ /* 0x000fe4000f8e0213 */
[----:B------:R-:W-:-:S09]  /*60f0*/  UPRMT UR10, UR61, 0x654, UR10 ;  /* 0x000006543d0a7896 */ /* 0x000fd2000800000a */
[----:B------:R-:W-:Y:S01]  /*6100*/  SYNCS.ARRIVE.TRANS64.RED.A1T0 RZ, [UR10], RZ ;  /* 0x000000ffffff79a7 */ /* 0x000fe2000810040a */
[----:B0-----:R-:W-:-:S04]  /*6110*/  IADD3 R7, R8, -UR11, R19 ;  /* 0x8000000b08077c10 */ /* 0x001fc8000fffe013 */
[C---:B------:R-:W-:Y:S02]  /*6120*/  ISETP.GT.AND P1, PT, R7.reuse, RZ, PT ;  /* 0x000000ff0700720c */ /* 0x040fe40003f24270 */
[C---:B------:R-:W-:Y:S02]  /*6130*/  ISETP.GT.AND P2, PT, R7.reuse, 0x1, PT ;  /* 0x000000010700780c */ /* 0x040fe40003f44270 */
[----:B------:R-:W-:Y:S02]  /*6140*/  FSEL R174, R152, -INF , P1 ;  /* 0xff80000098ae7808 */ /* 0x000fe40000800000 */
[----:B------:R-:W-:Y:S02]  /*6150*/  ISETP.GT.AND P1, PT, R7, 0x8, PT ;  /* 0x000000080700780c */ /* 0x000fe40003f24270 */
[----:B------:R-:W-:Y:S02]  /*6160*/  FSEL R12, R153, -INF , P2 ;  /* 0xff800000990c7808 */ /* 0x000fe40001000000 */
[----:B------:R-:W-:-:S02]  /*6170*/  FMNMX.FTZ R11, R174, R9, !PT ;  /* 0x00000009ae0b7209 */ /* 0x000fc40007810000 */
[C---:B------:R-:W-:Y:S02]  /*6180*/  ISETP.GT.AND P2, PT, R7.reuse, 0x9, PT ;  /* 0x000000090700780c */ /* 0x040fe40003f44270 */
[----:B------:R-:W-:Y:S02]  /*6190*/  FSEL R14, R156, -INF , P1 ;  /* 0xff8000009c0e7808 */ /* 0x000fe40000800000 */
[----:B------:R-:W-:Y:S02]  /*61a0*/  FMNMX.FTZ R11, R12, R11, !PT ;  /* 0x0000000b0c0b7209 */ /* 0x000fe40007810000 */
        /* <DEDUP_REMOVED lines=109> */
[----:B------:R-:W-:Y:S02]  /*6880*/  FMNMX.FTZ R120, R100, R7, !PT ;  /* 0x0000000764787209 */ /* 0x000fe40007810000 */
[----:B-1----:R-:W-:-:S02]  /*6890*/  IADD3 R141, R20, -UR11, R19 ;  /* 0x8000000b148d7c10 */ /* 0x002fc4000fffe013 */
[----:B------:R-:W-:Y:S02]  /*68a0*/  FMNMX.FTZ R120, R101, R120, !PT ;  /* 0x0000007865787209 */ /* 0x000fe40007810000 */
[C---:B------:R-:W-:Y:S02]  /*68b0*/  ISETP.GT.AND P2, PT, R141.reuse, RZ, PT ;  /* 0x000000ff8d00720c */ /* 0x040fe40003f44270 */
[C---:B------:R-:W-:Y:S01]  /*68c0*/  ISETP.GT.AND P3, PT, R141.reuse, 0x1, PT ;  /* 0x000000018d00780c */ /* 0x040fe20003f64270 */
[----:B------:R-:W0:Y:S01]  /*68d0*/  SHFL.BFLY PT, R7, R120, 0x2, 0x1f ;  /* 0x0c401f0078077f89 */ /* 0x000e2200000e0000 */
[----:B------:R-:W-:Y:S02]  /*68e0*/  FSEL R21, R154, -INF , P2 ;  /* 0xff8000009a157808 */ /* 0x000fe40001000000 */
[----:B------:R-:W-:Y:S02]  /*68f0*/  ISETP.GT.AND P2, PT, R141, 0x8, PT ;  /* 0x000000088d00780c */ /* 0x000fe40003f44270 */
[----:B------:R-:W-:-:S02]  /*6900*/  FSEL R155, R155, -INF , P3 ;  /* 0xff8000009b9b7808 */ /* 0x000fc40001800000 */
[C---:B------:R-:W-:Y:S02]  /*6910*/  ISETP.GT.AND P3, PT, R141.reuse, 0x9, PT ;  /* 0x000000098d00780c */ /* 0x040fe40003f64270 */
[----:B------:R-:W-:Y:S02]  /*6920*/  FSEL R158, R158, -INF , P2 ;  /* 0xff8000009e9e7808 */ /* 0x000fe40001000000 */
[----:B------:R-:W-:Y:S02]  /*6930*/  ISETP.GT.AND P2, PT, R141, 0x10, PT ;  /* 0x000000108d00780c */ /* 0x000fe40003f44270 */
[----:B------:R-:W-:Y:S02]  /*6940*/  FSEL R159, R159, -INF , P3 ;  /* 0xff8000009f9f7808 */ /* 0x000fe40001800000 */
[----:B------:R-:W-:Y:S02]  /*6950*/  ISETP.GT.AND P3, PT, R141, 0x11, PT ;  /* 0x000000118d00780c */ /* 0x000fe40003f64270 */
[----:B------:R-:W-:-:S02]  /*6960*/  FSEL R162, R162, -INF , P2 ;  /* 0xff800000a2a27808 */ /* 0x000fc40001000000 */
[----:B------:R-:W-:Y:S02]  /*6970*/  ISETP.GT.AND P2, PT, R141, 0x18, PT ;  /* 0x000000188d00780c */ /* 0x000fe40003f44270 */
[----:B------:R-:W-:Y:S02]  /*6980*/  FSEL R163, R163, -INF , P3 ;  /* 0xff800000a3a37808 */ /* 0x000fe40001800000 */
[----:B------:R-:W-:Y:S02]  /*6990*/  ISETP.GT.AND P3, PT, R141, 0x19, PT ;  /* 0x000000198d00780c */ /* 0x000fe40003f64270 */
[----:B0-----:R-:W-:Y:S02]  /*69a0*/  FMNMX.FTZ R15, R120, R7, !PT ;  /* 0x00000007780f7209 */ /* 0x001fe40007810000 */
[----:B------:R-:W-:Y:S02]  /*69b0*/  FMNMX.FTZ R120, R21, R10, !PT ;  /* 0x0000000a15787209 */ /* 0x000fe40007810000 */
[----:B------:R-:W-:Y:S01]  /*69c0*/  FSEL R166, R166, -INF , P2 ;  /* 0xff800000a6a67808 */ /* 0x000fe20001000000 */
[----:B------:R-:W0:Y:S01]  /*69d0*/  SHFL.BFLY PT, R124, R15, 0x1, 0x1f ;  /* 0x0c201f000f7c7f89 */ /* 0x000e2200000e0000 */
[----:B------:R-:W-:-:S02]  /*69e0*/  FMNMX.FTZ R23, R155, R120, !PT ;  /* 0x000000789b177209 */ /* 0x000fc40007810000 */
[----:B------:R-:W-:Y:S02]  /*69f0*/  FSEL R167, R167, -INF , P3 ;  /* 0xff800000a7a77808 */ /* 0x000fe40001800000 */
[----:B------:R-:W-:Y:S02]  /*6a00*/  FMNMX.FTZ R120, R158, R23, !PT ;  /* 0x000000179e787209 */ /* 0x000fe40007810000 */
[----:B------:R-:W-:Y:S02]  /*6a10*/  ISETP.GT.AND P2, PT, R141, 0x20, PT ;  /* 0x000000208d00780c */ /* 0x000fe40003f44270 */
[----:B------:R-:W-:Y:S02]  /*6a20*/  FMNMX.FTZ R121, R159, R120, !PT ;  /* 0x000000789f797209 */ /* 0x000fe40007810000 */
[----:B------:R-:W-:Y:S02]  /*6a30*/  ISETP.GT.AND P3, PT, R141, 0x21, PT ;  /* 0x000000218d00780c */ /* 0x000fe40003f64270 */
[----:B------:R-:W-:-:S02]  /*6a40*/  FMNMX.FTZ R120, R162, R121, !PT ;  /* 0x00000079a2787209 */ /* 0x000fc40007810000 */
[----:B------:R-:W-:Y:S02]  /*6a50*/  FSEL R138, R138, -INF , P2 ;  /* 0xff8000008a8a7808 */ /* 0x000fe40001000000 */
[----:B------:R-:W-:Y:S02]  /*6a60*/  FMNMX.FTZ R121, R163, R120, !PT ;  /* 0x00000078a3797209 */ /* 0x000fe40007810000 */
[----:B------:R-:W-:Y:S02]  /*6a70*/  ISETP.GT.AND P2, PT, R141, 0x28, PT ;  /* 0x000000288d00780c */ /* 0x000fe40003f44270 */
[----:B------:R-:W-:Y:S02]  /*6a80*/  FMNMX.FTZ R120, R166, R121, !PT ;  /* 0x00000079a6787209 */ /* 0x000fe40007810000 */
[----:B------:R-:W-:Y:S02]  /*6a90*/  FSEL R139, R139, -INF , P3 ;  /* 0xff8000008b8b7808 */ /* 0x000fe40001800000 */
[----:B------:R-:W-:-:S02]  /*6aa0*/  FMNMX.FTZ R125, R167, R120, !PT ;  /* 0x00000078a77d7209 */ /* 0x000fc40007810000 */
[----:B0-----:R-:W-:Y:S02]  /*6ab0*/  FMNMX.FTZ R7, R15, R124, !PT ;  /* 0x0000007c0f077209 */ /* 0x001fe40007810000 */
[----:B------:R-:W-:Y:S02]  /*6ac0*/  FMNMX.FTZ R124, R138, R125, !PT ;  /* 0x0000007d8a7c7209 */ /* 0x000fe40007810000 */
[----:B------:R-:W-:Y:S01]  /*6ad0*/  ISETP.GT.AND P3, PT, R141, 0x29, PT ;  /* 0x000000298d00780c */ /* 0x000fe20003f64270 */
[----:B------:R-:W-:-:S01]  /*6ae0*/  FFMA.FTZ R11, R7, R182, -8 ;  /* 0xc1000000070b7423 */ /* 0x000fc200000100b6 */
[----:B------:R-:W-:Y:S02]  /*6af0*/  FSEL R142, R142, -INF , P2 ;  /* 0xff8000008e8e7808 */ /* 0x000fe40001000000 */
[----:B------:R-:W-:Y:S02]  /*6b00*/  FMNMX.FTZ R125, R139, R124, !PT ;  /* 0x0000007c8b7d7209 */ /* 0x000fe40007810000 */
        /* <DEDUP_REMOVED lines=12> */
[----:B------:R-:W-:-:S02]  /*6bd0*/  FSEL R151, R151, -INF , P3 ;  /* 0xff80000097977808 */ /* 0x000fc40001800000 */
[C---:B------:R-:W-:Y:S02]  /*6be0*/  ISETP.GT.AND P2, PT, R141.reuse, 0x40, PT ;  /* 0x000000408d00780c */ /* 0x040fe40003f44270 */
[----:B------:R-:W-:Y:S02]  /*6bf0*/  FMNMX.FTZ R154, R150, R137, !PT ;  /* 0x00000089969a7209 */ /* 0x000fe40007810000 */
[----:B------:R-:W-:Y:S02]  /*6c00*/  ISETP.GT.AND P3, PT, R141, 0x41, PT ;  /* 0x000000418d00780c */ /* 0x000fe40003f64270 */
[----:B------:R-:W-:Y:S02]  /*6c10*/  FSEL R145, R122, -INF , P2 ;  /* 0xff8000007a917808 */ /* 0x000fe40001000000 */
[----:B------:R-:W-:Y:S02]  /*6c20*/  FMNMX.FTZ R154, R151, R154, !PT ;  /* 0x0000009a979a7209 */ /* 0x000fe40007810000 */
[----:B------:R-:W-:-:S02]  /*6c30*/  FSETP.NEU.FTZ.AND P1, PT, R7, -INF , PT ;  /* 0xff8000000700780b */ /* 0x000fc40003f3d000 */
[----:B------:R-:W-:Y:S02]  /*6c40*/  ISETP.GT.AND P2, PT, R141, 0x48, PT ;  /* 0x000000488d00780c */ /* 0x000fe40003f44270 */
[----:B------:R-:W-:Y:S02]  /*6c50*/  FSEL R149, R123, -INF , P3 ;  /* 0xff8000007b957808 */ /* 0x000fe40001800000 */
[----:B------:R-:W-:Y:S02]  /*6c60*/  FMNMX.FTZ R154, R145, R154, !PT ;  /* 0x0000009a919a7209 */ /* 0x000fe40007810000 */
[----:B------:R-:W-:Y:S02]  /*6c70*/  FSEL R11, R11, RZ, P1 ;  /* 0x000000ff0b0b7208 */ /* 0x000fe40000800000 */
[----:B------:R-:W-:Y:S02]  /*6c80*/  ISETP.GT.AND P3, PT, R141, 0x49, PT ;  /* 0x000000498d00780c */ /* 0x000fe40003f64270 */
[----:B------:R-:W-:Y:S01]  /*6c90*/  FSEL R153, R126, -INF , P2 ;  /* 0xff8000007e997808 */ /* 0x000fe20001000000 */
[----:B------:R-:W-:-:S01]  /*6ca0*/  FFMA.FTZ R122, R152, UR38, -R11 ;  /* 0x00000026987a7c23 */ /* 0x000fc2000801080b */
[----:B------:R-:W-:Y:S01]  /*6cb0*/  FMNMX.FTZ R154, R149, R154, !PT ;  /* 0x0000009a959a7209 */ /* 0x000fe20007810000 */
[----:B------:R-:W-:-:S01]  /*6cc0*/  FFMA.FTZ R126, R144, UR38, -R11 ;  /* 0x00000026907e7c23 */ /* 0x000fc2000801080b */
[----:B------:R-:W-:Y:S01]  /*6cd0*/  FSEL R152, R127, -INF , P3 ;  /* 0xff8000007f987808 */ /* 0x000fe20001800000 */
[----:B------:R-:W-:-:S01]  /*6ce0*/  FFMA.FTZ R123, R148, UR38, -R11 ;  /* 0x00000026947b7c23 */ /* 0x000fc2000801080b */
[----:B------:R-:W-:Y:S01]  /*6cf0*/  ISETP.GT.AND P2, PT, R141, 0x50, PT ;  /* 0x000000508d00780c */ /* 0x000fe20003f44270 */
[----:B------:R-:W-:-:S01]  /*6d00*/  FFMA.FTZ R148, R140, UR38, -R11 ;  /* 0x000000268c947c23 */ /* 0x000fc2000801080b */
[----:B------:R-:W-:Y:S01]  /*6d10*/  FMNMX.FTZ R127, R153, R154, !PT ;  /* 0x0000009a997f7209 */ /* 0x000fe20007810000 */
[----:B------:R-:W-:-:S01]  /*6d20*/  FFMA.FTZ R132, R132, UR38, -R11 ;  /* 0x0000002684847c23 */ /* 0x000fc2000801080b */
[----:B------:R-:W-:Y:S01]  /*6d30*/  ISETP.GT.AND P3, PT, R141, 0x51, PT ;  /* 0x000000518d00780c */ /* 0x000fe20003f64270 */
[----:B------:R-:W-:-:S01]  /*6d40*/  FFMA.FTZ R13, R174, UR38, -R11 ;  /* 0x00000026ae0d7c23 */ /* 0x000fc2000801080b */
[----:B------:R-:W-:Y:S01]  /*6d50*/  FSEL R130, R130, -INF , P2 ;  /* 0xff80000082827808 */ /* 0x000fe20001000000 */
[----:B------:R-:W-:-:S01]  /*6d60*/  FFMA.FTZ R124, R160, UR38, -R11 ;  /* 0x00000026a07c7c23 */ /* 0x000fc2000801080b */
[----:B------:R-:W-:Y:S01]  /*6d70*/  FMNMX.FTZ R127, R152, R127, !PT ;  /* 0x0000007f987f7209 */ /* 0x000fe20007810000 */
[----:B------:R-:W-:-:S01]  /*6d80*/  FFMA.FTZ R12, R12, UR38, -R11 ;  /* 0x000000260c0c7c23 */ /* 0x000fc2000801080b */
[----:B------:R-:W-:Y:S01]  /*6d90*/  ISETP.GT.AND P2, PT, R141, 0x58, PT ;  /* 0x000000588d00780c */ /* 0x000fe20003f44270 */
[----:B------:R-:W-:Y:S01]  /*6da0*/  MUFU.EX2 R13, R13 ;  /* 0x0000000d000d7308 */ /* 0x000fe20000000800 */
[----:B------:R-:W-:Y:S01]  /*6db0*/  FSEL R131, R131, -INF , P3 ;  /* 0xff80000083837808 */ /* 0x000fe20001800000 */
[--C-:B------:R-:W-:Y:S01]  /*6dc0*/  FFMA.FTZ R15, R18, UR38, -R11.reuse ;  /* 0x00000026120f7c23 */ /* 0x100fe2000801080b */
[----:B------:R-:W-:Y:S01]  /*6dd0*/  FMNMX.FTZ R144, R130, R127, !PT ;  /* 0x0000007f82907209 */ /* 0x000fe20007810000 */
[--C-:B------:R-:W-:Y:S01]  /*6de0*/  FFMA.FTZ R14, R14, UR38, -R11.reuse ;  /* 0x000000260e0e7c23 */ /* 0x100fe2000801080b */
[----:B------:R-:W-:Y:S01]  /*6df0*/  ISETP.GT.AND P3, PT, R141, 0x59, PT ;  /* 0x000000598d00780c */ /* 0x000fe20003f64270 */
[--C-:B------:R-:W-:Y:S01]  /*6e00*/  FFMA.FTZ R18, R178, UR38, -R11.reuse ;  /* 0x00000026b2127c23 */ /* 0x100fe2000801080b */
[----:B------:R-:W-:Y:S01]  /*6e10*/  FSEL R134, R134, -INF , P2 ;  /* 0xff80000086867808 */ /* 0x000fe20001000000 */
[--C-:B------:R-:W-:Y:S01]  /*6e20*/  FFMA.FTZ R19, R180, UR38, -R11.reuse ;  /* 0x00000026b4137c23 */ /* 0x100fe2000801080b */
[----:B------:R-:W-:Y:S01]  /*6e30*/  FMNMX.FTZ R127, R131, R144, !PT ;  /* 0x00000090837f7209 */ /* 0x000fe20007810000 */
[--C-:B------:R-:W-:Y:S01]  /*6e40*/  FFMA.FTZ R20, R176, UR38, -R11.reuse ;  /* 0x00000026b0147c23 */ /* 0x100fe2000801080b */
[----:B------:R-:W-:Y:S01]  /*6e50*/  FSEL R135, R135, -INF , P3 ;  /* 0xff80000087877808 */ /* 0x000fe20001800000 */
[--C-:B------:R-:W-:Y:S01]  /*6e60*/  FFMA.FTZ R172, R172, UR38, -R11.reuse ;  /* 0x00000026acac7c23 */ /* 0x100fe2000801080b */
[C---:B------:R-:W-:Y:S01]  /*6e70*/  ISETP.GT.AND P2, PT, R141.reuse, 0x60, PT ;  /* 0x000000608d00780c */ /* 0x040fe20003f44270 */
[--C-:B------:R-:W-:Y:S01]  /*6e80*/  FFMA.FTZ R22, R22, UR38, -R11.reuse ;  /* 0x0000002616167c23 */ /* 0x100fe2000801080b */
[----:B------:R-:W-:Y:S01]  /*6e90*/  FMNMX.FTZ R144, R134, R127, !PT ;  /* 0x0000007f86907209 */ /* 0x000fe20007810000 */
[--C-:B------:R-:W-:Y:S01]  /*6ea0*/  FFMA.FTZ R170, R170, UR38, -R11.reuse ;  /* 0x00000026aaaa7c23 */ /* 0x100fe2000801080b */
        /* <DEDUP_REMOVED lines=44> */
[----:B------:R-:W-:Y:S01]  /*7170*/  ISETP.GT.AND P2, PT, R141, 0x80, PT ;  /* 0x000000808d00780c */ /* 0x000fe20003f44270 */
[--C-:B------:R-:W-:Y:S01]  /*7180*/  FFMA.FTZ R97, R97, UR38, -R11.reuse ;  /* 0x0000002661617c23 */ /* 0x100fe2000801080b */
[----:B------:R-:W-:Y:S01]  /*7190*/  FMNMX.FTZ R157, R118, R157, !PT ;  /* 0x0000009d769d7209 */ /* 0x000fe20007810000 */
[--C-:B------:R-:W-:Y:S01]  /*71a0*/  FFMA.FTZ R100, R100, UR38, -R11.reuse ;  /* 0x0000002664647c23 */ /* 0x100fe2000801080b */
[----:B------:R-:W-:Y:S01]  /*71b0*/  ISETP.GT.AND P3, PT, R141, 0x81, PT ;  /* 0x000000818d00780c */ /* 0x000fe20003f64270 */
[----:B------:R-:W-:Y:S01]  /*71c0*/  FFMA.FTZ R11, R101, UR38, -R11 ;  /* 0x00000026650b7c23 */ /* 0x000fe2000801080b */
[----:B------:R-:W-:Y:S01]  /*71d0*/  FSEL R90, R90, -INF , P2 ;  /* 0xff8000005a5a7808 */ /* 0x000fe20001000000 */
[----:B------:R-:W-:Y:S01]  /*71e0*/  MUFU.EX2 R12, R12 ;  /* 0x0000000c000c7308 */ /* 0x000fe20000000800 */
[----:B------:R-:W-:-:S02]  /*71f0*/  FMNMX.FTZ R157, R128, R157, !PT ;  /* 0x0000009d809d7209 */ /* 0x000fc40007810000 */
[----:B------:R-:W-:Y:S02]  /*7200*/  ISETP.GT.AND P2, PT, R141, 0x88, PT ;  /* 0x000000888d00780c */ /* 0x000fe40003f44270 */
[----:B------:R-:W-:Y:S02]  /*7210*/  FSEL R91, R91, -INF , P3 ;  /* 0xff8000005b5b7808 */ /* 0x000fe40001800000 */
[----:B------:R-:W-:Y:S01]  /*7220*/  FMNMX.FTZ R8, R90, R157, !PT ;  /* 0x0000009d5a087209 */ /* 0x000fe20007810000 */
[----:B------:R-:W-:Y:S01]  /*7230*/  MUFU.EX2 R14, R14 ;  /* 0x0000000e000e7308 */ /* 0x000fe20000000800 */
[----:B------:R-:W-:Y:S02]  /*7240*/  ISETP.GT.AND P3, PT, R141, 0x89, PT ;  /* 0x000000898d00780c */ /* 0x000fe40003f64270 */
[----:B------:R-:W-:Y:S02]  /*7250*/  FSEL R129, R94, -INF , P2 ;  /* 0xff8000005e817808 */ /* 0x000fe40001000000 */
[----:B------:R-:W-:-:S02]  /*7260*/  FMNMX.FTZ R8, R91, R8, !PT ;  /* 0x000000085b087209 */ /* 0x000fc40007810000 */
[----:B------:R-:W-:Y:S01]  /*7270*/  ISETP.GT.AND P2, PT, R141, 0x90, PT ;  /* 0x000000908d00780c */ /* 0x000fe20003f44270 */
[----:B------:R0:W-:Y:S01]  /*7280*/  MUFU.EX2 R94, R132 ;  /* 0x00000084005e7308 */ /* 0x0001e20000000800 */
[----:B------:R-:W-:Y:S02]  /*7290*/  FSEL R95, R95, -INF , P3 ;  /* 0xff8000005f5f7808 */ /* 0x000fe40001800000 */
[----:B------:R-:W-:Y:S02]  /*72a0*/  FMNMX.FTZ R8, R129, R8, !PT ;  /* 0x0000000881087209 */ /* 0x000fe40007810000 */
[----:B------:R-:W-:Y:S02]  /*72b0*/  ISETP.GT.AND P3, PT, R141, 0x91, PT ;  /* 0x000000918d00780c */ /* 0x000fe40003f64270 */
[----:B------:R-:W-:Y:S01]  /*72c0*/  FSEL R98, R98, -INF , P2 ;  /* 0xff80000062627808 */ /* 0x000fe20001000000 */
[----:B------:R-:W-:Y:S01]  /*72d0*/  MUFU.EX2 R15, R15 ;  /* 0x0000000f000f7308 */ /* 0x000fe20000000800 */
[----:B------:R-:W-:-:S02]  /*72e0*/  FMNMX.FTZ R157, R95, R8, !PT ;  /* 0x000000085f9d7209 */ /* 0x000fc40007810000 */
[----:B------:R-:W-:Y:S02]  /*72f0*/  ISETP.GT.AND P2, PT, R141, 0x98, PT ;  /* 0x000000988d00780c */ /* 0x000fe40003f44270 */
[----:B------:R-:W-:Y:S02]  /*7300*/  FSEL R99, R99, -INF , P3 ;  /* 0xff80000063637808 */ /* 0x000fe40001800000 */
[----:B------:R-:W-:Y:S01]  /*7310*/  FMNMX.FTZ R8, R98, R157, !PT ;  /* 0x0000009d62087209 */ /* 0x000fe20007810000 */
[----:B------:R1:W-:Y:S01]  /*7320*/  MUFU.EX2 R137, R156 ;  /* 0x0000009c00897308 */ /* 0x0003e20000000800 */
[----:B------:R-:W-:Y:S02]  /*7330*/  ISETP.GT.AND P3, PT, R141, 0x99, PT ;  /* 0x000000998d00780c */ /* 0x000fe40003f64270 */
[----:B------:R-:W-:Y:S02]  /*7340*/  FSEL R102, R102, -INF , P2 ;  /* 0xff80000066667808 */ /* 0x000fe40001000000 */
[----:B------:R-:W-:-:S02]  /*7350*/  FMNMX.FTZ R141, R99, R8, !PT ;  /* 0x00000008638d7209 */ /* 0x000fc40007810000 */
[----:B------:R-:W-:Y:S01]  /*7360*/  FSEL R103, R103, -INF , P3 ;  /* 0xff80000067677808 */ /* 0x000fe20001800000 */
[----:B------:R-:W-:Y:S01]  /*7370*/  MUFU.EX2 R18, R18 ;  /* 0x0000001200127308 */ /* 0x000fe20000000800 */
[----:B------:R-:W-:-:S04]  /*7380*/  FMNMX.FTZ R8, R102, R141, !PT ;  /* 0x0000008d66087209 */ /* 0x000fc80007810000 */
[----:B------:R-:W-:-:S03]  /*7390*/  FMNMX.FTZ R8, R103, R8, !PT ;  /* 0x0000000867087209 */ /* 0x000fc60007810000 */
[----:B------:R-:W-:Y:S02]  /*73a0*/  MUFU.EX2 R19, R19 ;  /* 0x0000001300137308 */ /* 0x000fe40000000800 */
[----:B------:R-:W2:Y:S06]  /*73b0*/  SHFL.BFLY PT, R141, R8, 0x2, 0x1f ;  /* 0x0c401f00088d7f89 */ /* 0x000eac00000e0000 */
[----:B------:R-:W-:Y:S08]  /*73c0*/  MUFU.EX2 R20, R20 ;  /* 0x0000001400147308 */ /* 0x000ff00000000800 */
[----:B------:R-:W-:Y:S08]  /*73d0*/  MUFU.EX2 R23, R172 ;  /* 0x000000ac00177308 */ /* 0x000ff00000000800 */
[----:B------:R-:W-:Y:S01]  /*73e0*/  MUFU.EX2 R22, R22 ;  /* 0x0000001600167308 */ /* 0x000fe20000000800 */
[----:B--2---:R-:W-:-:S05]  /*73f0*/  FMNMX.FTZ R141, R8, R141, !PT ;  /* 0x0000008d088d7209 */ /* 0x004fca0007810000 */
[----:B------:R-:W2:Y:S02]  /*7400*/  SHFL.BFLY PT, R8, R141, 0x1, 0x1f ;  /* 0x0c201f008d087f89 */ /* 0x000ea400000e0000 */
[----:B------:R-:W-:Y:S08]  /*7410*/  MUFU.EX2 R121, R170 ;  /* 0x000000aa00797308 */ /* 0x000ff00000000800 */
[----:B------:R-:W-:Y:S08]  /*7420*/  MUFU.EX2 R120, R120 ;  /* 0x0000007800787308 */ /* 0x000ff00000000800 */
[----:B------:R-:W-:Y:S01]  /*7430*/  MUFU.EX2 R125, R164 ;  /* 0x000000a4007d7308 */ /* 0x000fe20000000800 */
[----:B--2---:R-:W-:Y:S01]  /*7440*/  FMNMX.FTZ R8, R141, R8, !PT ;  /* 0x000000088d087209 */ /* 0x004fe20007810000 */
[----:B------:R-:W-:-:S06]  /*7450*/  IMAD.U32 R141, RZ, RZ, UR38 ;  /* 0x00000026ff8d7e24 */ /* 0x000fcc000f8e00ff */
[----:B------:R-:W-:Y:S01]  /*7460*/  MUFU.EX2 R124, R124 ;  /* 0x0000007c007c7308 */ /* 0x000fe20000000800 */
[C---:B------:R-:W-:Y:S01]  /*7470*/  FSETP.NEU.FTZ.AND P2, PT, R8.reuse, -INF , PT ;  /* 0xff8000000800780b */ /* 0x040fe20003f5d000 */
[----:B0-----:R-:W-:-:S05]  /*7480*/  FFMA.FTZ R132, R8, R141, -8 ;  /* 0xc100000008847423 */ /* 0x001fca000001008d */
[----:B------:R-:W-:Y:S01]  /*7490*/  FSEL R132, R132, RZ, P2 ;  /* 0x000000ff84847208 */ /* 0x000fe20001000000 */
[----:B------:R-:W-:Y:S04]  /*74a0*/  MUFU.EX2 R122, R122 ;  /* 0x0000007a007a7308 */ /* 0x000fe80000000800 */
[----:B------:R-:W-:-:S01]  /*74b0*/  FFMA.FTZ R141, R162, UR38, -R132 ;  /* 0x00000026a28d7c23 */ /* 0x000fc20008010884 */
[----:B------:R-:W-:Y:S01]  /*74c0*/  FSEL R162, R7, RZ, P1 ;  /* 0x000000ff07a27208 */ /* 0x000fe20000800000 */
[----:B------:R-:W-:-:S01]  /*74d0*/  FFMA.FTZ R21, R21, UR38, -R132 ;  /* 0x0000002615157c23 */ /* 0x000fc20008010884 */
[--C-:B------:R-:W-:Y:S01]  /*74e0*/  FFMA.FTZ R160, R149, UR38, -R132.reuse ;  /* 0x0000002695a07c23 */ /* 0x100fe20008010884 */
[----:B------:R-:W-:-:S01]  /*74f0*/  FFMA.FTZ R148, R155, UR38, -R132 ;  /* 0x000000269b947c23 */ /* 0x000fc20008010884 */
[----:B------:R-:W-:Y:S01]  /*7500*/  FFMA.FTZ R101, R158, UR38, -R132 ;  /* 0x000000269e657c23 */ /* 0x000fe20008010884 */
[----:B------:R-:W-:-:S01]  /*7510*/  FADD.FTZ R162, -R162, R9 ;  /* 0x00000009a2a27221 */ /* 0x000fc20000010100 */
[--C-:B------:R-:W-:Y:S01]  /*7520*/  FFMA.FTZ R9, R153, UR38, -R132.reuse ;  /* 0x0000002699097c23 */ /* 0x100fe20008010884 */
[----:B------:R-:W-:Y:S01]  /*7530*/  FSEL R153, R8, RZ, P2 ;  /* 0x000000ff08997208 */ /* 0x000fe20001000000 */
[----:B------:R-:W-:Y:S01]  /*7540*/  MUFU.EX2 R21, R21 ;  /* 0x0000001500157308 */ /* 0x000fe20000000800 */
[----:B------:R-:W-:Y:S01]  /*7550*/  FMUL.FTZ R149, R162, UR38 ;  /* 0x00000026a2957c20 */ /* 0x000fe20008410000 */
[--C-:B------:R-:W-:Y:S01]  /*7560*/  FFMA.FTZ R154, R159, UR38, -R132.reuse ;  /* 0x000000269f9a7c23 */ /* 0x100fe20008010884 */
[----:B-1----:R-:W-:-:S01]  /*7570*/  FFMA.FTZ R156, R163, UR38, -R132 ;  /* 0x00000026a39c7c23 */ /* 0x002fc20008010884 */
[----:B------:R-:W-:Y:S01]  /*7580*/  FADD.FTZ R153, -R153, R10 ;  /* 0x0000000a99997221 */ /* 0x000fe20000010100 */
[----:B------:R-:W-:-:S01]  /*7590*/  FFMA.FTZ R155, R166, UR38, -R132 ;  /* 0x00000026a69b7c23 */ /* 0x000fc20008010884 */
[--C-:B------:R-:W-:Y:S01]  /*75a0*/  FFMA.FTZ R158, R167, UR38, -R132.reuse ;  /* 0x00000026a79e7c23 */ /* 0x100fe20008010884 */
[----:B------:R-:W-:-:S01]  /*75b0*/  FFMA.FTZ R138, R138, UR38, -R132 ;  /* 0x000000268a8a7c23 */ /* 0x000fc20008010884 */
[----:B------:R-:W-:Y:S01]  /*75c0*/  FMUL.FTZ R153, R153, UR38 ;  /* 0x0000002699997c20 */ /* 0x000fe20008410000 */
        /* <DEDUP_REMOVED lines=17> */
[----:B0-----:R-:W-:-:S01]  /*76e0*/  FFMA.FTZ R157, R10, R4, R13 ;  /* 0x000000040a9d7223 */ /* 0x001fc2000001000d */
[--C-:B------:R-:W-:Y:S01]  /*76f0*/  FFMA.FTZ R110, R110, UR38, -R132.reuse ;  /* 0x000000266e6e7c23 */ /* 0x100fe20008010884 */
[----:B------:R-:W-:-:S01]  /*7700*/  FFMA.FTZ R111, R111, UR38, -R132 ;  /* 0x000000266f6f7c23 */ /* 0x000fc20008010884 */
[----:B------:R-:W-:Y:S01]  /*7710*/  FFMA.FTZ R136, R136, UR38, -R132 ;  /* 0x0000002688887c23 */ /* 0x000fe20008010884 */
[----:B------:R-:W-:-:S01]  /*7720*/  FADD.FTZ R157, R12, R157 ;  /* 0x0000009d0c9d7221 */ /* 0x000fc20000010000 */
[--C-:B------:R-:W-:Y:S01]  /*7730*/  FFMA.FTZ R115, R115, UR38, -R132.reuse ;  /* 0x0000002673737c23 */ /* 0x100fe20008010884 */
[----:B------:R-:W-:-:S01]  /*7740*/  FFMA.FTZ R118, R118, UR38, -R132 ;  /* 0x0000002676767c23 */ /* 0x000fc20008010884 */
[----:B------:R-:W0:Y:S01]  /*7750*/  MUFU.EX2 R101, R101 ;  /* 0x0000006500657308 */ /* 0x000e220000000800 */
[----:B-1----:R-:W-:-:S01]  /*7760*/  FFMA.FTZ R149, R162, R0, R21 ;  /* 0x00000000a2957223 */ /* 0x002fc20000010015 */
[----:B------:R-:W-:Y:S01]  /*7770*/  FADD.FTZ R4, R14, R157 ;  /* 0x0000009d0e047221 */ /* 0x000fe20000010000 */
[----:B------:R-:W-:-:S01]  /*7780*/  FFMA.FTZ R90, R90, UR38, -R132 ;  /* 0x000000265a5a7c23 */ /* 0x000fc20008010884 */
[--C-:B------:R-:W-:Y:S01]  /*7790*/  FFMA.FTZ R91, R91, UR38, -R132.reuse ;  /* 0x000000265b5b7c23 */ /* 0x100fe20008010884 */
[----:B------:R-:W-:-:S01]  /*77a0*/  FFMA.FTZ R129, R129, UR38, -R132 ;  /* 0x0000002681817c23 */ /* 0x000fc20008010884 */
[----:B------:R-:W-:Y:S01]  /*77b0*/  FADD.FTZ R153, R15, R4 ;  /* 0x000000040f997221 */ /* 0x000fe20000010000 */
[----:B------:R-:W-:-:S01]  /*77c0*/  FFMA.FTZ R95, R95, UR38, -R132 ;  /* 0x000000265f5f7c23 */ /* 0x000fc20008010884 */
[----:B------:R-:W1:Y:S01]  /*77d0*/  MUFU.EX2 R154, R154 ;  /* 0x0000009a009a7308 */ /* 0x000e620000000800 */
[----:B--2---:R-:W-:-:S01]  /*77e0*/  FADD.FTZ R0, R148, R149 ;  /* 0x0000009594007221 */ /* 0x004fc20000010000 */
[----:B------:R-:W-:Y:S01]  /*77f0*/  FADD.FTZ R4, R18, R153 ;  /* 0x0000009912047221 */ /* 0x000fe20000010000 */
[----:B------:R-:W-:-:S01]  /*7800*/  FFMA.FTZ R98, R98, UR38, -R132 ;  /* 0x0000002662627c23 */ /* 0x000fc20008010884 */
[--C-:B------:R-:W-:Y:S01]  /*7810*/  FFMA.FTZ R99, R99, UR38, -R132.reuse ;  /* 0x0000002663637c23 */ /* 0x100fe20008010884 */
[----:B------:R-:W-:-:S01]  /*7820*/  FFMA.FTZ R102, R102, UR38, -R132 ;  /* 0x0000002666667c23 */ /* 0x000fc20008010884 */
[----:B------:R-:W-:Y:S01]  /*7830*/  FADD.FTZ R153, R19, R4 ;  /* 0x0000000413997221 */ /* 0x000fe20000010000 */
[----:B------:R-:W-:-:S01]  /*7840*/  FFMA.FTZ R103, R103, UR38, -R132 ;  /* 0x0000002667677c23 */ /* 0x000fc20008010884 */
        /* <DEDUP_REMOVED lines=9> */
[----:B0-----:R-:W-:-:S01]  /*78e0*/  FADD.FTZ R0, R156, R149 ;  /* 0x000000959c007221 */ /* 0x001fc20000010000 */
[----:B------:R-:W-:-:S06]  /*78f0*/  FFMA.FTZ R149, R144, UR38, -R132 ;  /* 0x0000002690957c23 */ /* 0x000fcc0008010884 */
[----:B------:R-:W0:Y:S01]  /*7900*/  MUFU.EX2 R138, R138 ;  /* 0x0000008a008a7308 */ /* 0x000e220000000800 */
[----:B-1----:R-:W-:-:S01]  /*7910*/  FADD.FTZ R153, R155, R0 ;  /* 0x000000009b997221 */ /* 0x002fc20000010000 */
[----:B------:R-:W-:-:S06]  /*7920*/  FADD.FTZ R0, R22, R157 ;  /* 0x0000009d16007221 */ /* 0x000fcc0000010000 */
        /* <DEDUP_REMOVED lines=27> */
[----:B0-----:R-:W-:-:S04]  /*7ae0*/  FADD.FTZ R0, R126, R153 ;  /* 0x000000997e007221 */ /* 0x001fc80000010000 */
[----:B------:R-:W-:-:S03]  /*7af0*/  FADD.FTZ R157, R127, R0 ;  /* 0x000000007f9d7221 */ /* 0x000fc60000010000 */
        /* <DEDUP_REMOVED lines=55> */
[----:B------:R-:W1:Y:S08]  /*7e70*/  MUFU.EX2 R90, R90 ;  /* 0x0000005a005a7308 */ /* 0x000e700000000800 */
[----:B------:R-:W-:Y:S08]  /*7e80*/  MUFU.EX2 R89, R89 ;  /* 0x0000005900597308 */ /* 0x000ff00000000800 */
[----:B------:R2:W-:Y:S08]  /*7e90*/  MUFU.EX2 R161, R129 ;  /* 0x0000008100a17308 */ /* 0x0005f00000000800 */
[----:B------:R-:W3:Y:S01]  /*7ea0*/  MUFU.EX2 R91, R91 ;  /* 0x0000005b005b7308 */ /* 0x000ee20000000800 */
[----:B--2---:R-:W-:-:S04]  /*7eb0*/  FADD.FTZ R129, R113, R0 ;  /* 0x0000000071817221 */ /* 0x004fc80000010000 */
[----:B------:R-:W-:Y:S01]  /*7ec0*/  FADD.FTZ R0, R116, R129 ;  /* 0x0000008174007221 */ /* 0x000fe20000010000 */
[----:B0-----:R-:W-:-:S02]  /*7ed0*/  FADD.FTZ R129, R153, R4 ;  /* 0x0000000499817221 */ /* 0x001fc40000010000 */
[----:B------:R-:W-:Y:S02]  /*7ee0*/  MUFU.EX2 R92, R92 ;  /* 0x0000005c005c7308 */ /* 0x000fe40000000800 */
[----:B-1----:R-:W-:-:S06]  /*7ef0*/  FADD.FTZ R4, R90, R129 ;  /* 0x000000815a047221 */ /* 0x002fcc0000010000 */
[----:B------:R-:W-:Y:S01]  /*7f00*/  MUFU.EX2 R93, R93 ;  /* 0x0000005d005d7308 */ /* 0x000fe20000000800 */
[----:B---3--:R-:W-:-:S04]  /*7f10*/  FADD.FTZ R4, R91, R4 ;  /* 0x000000045b047221 */ /* 0x008fc80000010000 */
[----:B------:R-:W-:-:S03]  /*7f20*/  FADD.FTZ R4, R161, R4 ;  /* 0x00000004a1047221 */ /* 0x000fc60000010000 */
[----:B------:R0:W1:Y:S08]  /*7f30*/  MUFU.EX2 R128, R95 ;  /* 0x0000005f00807308 */ /* 0x0000700000000800 */
[----:B------:R-:W2:Y:S01]  /*7f40*/  MUFU.EX2 R96, R96 ;  /* 0x0000006000607308 */ /* 0x000ea20000000800 */
[----:B0-----:R-:W-:-:S04]  /*7f50*/  FADD.FTZ R95, R117, R0 ;  /* 0x00000000755f7221 */ /* 0x001fc80000010000 */
[----:B------:R-:W-:-:S03]  /*7f60*/  FADD.FTZ R0, R88, R95 ;  /* 0x0000005f58007221 */ /* 0x000fc60000010000 */
[----:B------:R-:W0:Y:S01]  /*7f70*/  MUFU.EX2 R98, R98 ;  /* 0x0000006200627308 */ /* 0x000e220000000800 */
[----:B------:R-:W-:-:S01]  /*7f80*/  FADD.FTZ R95, R89, R0 ;  /* 0x00000000595f7221 */ /* 0x000fc20000010000 */
[----:B-1----:R-:W-:-:S03]  /*7f90*/  FADD.FTZ R4, R128, R4 ;  /* 0x0000000480047221 */ /* 0x002fc60000010000 */
        /* <DEDUP_REMOVED lines=18> */
.L_x_2255:
[----:B------:R-:W-:Y:S01]  /*80c0*/  ULEA UR6, UR6, UR39, 0x3 ;  /* 0x0000002706067291 */ /* 0x000fe2000f8e183f */
[----:B------:R-:W-:Y:S01]  /*80d0*/  F2FP.SATFINITE.E4M3.F32.PACK_AB_MERGE_C R14, R15, R14, RZ ;  /* 0x0000000e0f0e723e */ /* 0x000fe200048070ff */
[----:B------:R-:W-:Y:S01]  /*80e0*/  UISETP.GT.AND UP0, UPT, UR7, UR55, UPT ;  /* 0x000000370700728c */ /* 0x000fe2000bf04270 */
[----:B------:R-:W-:Y:S01]  /*80f0*/  F2FP.SATFINITE.E4M3.F32.PACK_AB_MERGE_C R20, R23, R20, RZ ;  /* 0x000000141714723e */ /* 0x000fe200048070ff */
[----:B------:R-:W-:Y:S01]  /*8100*/  UIADD3 UR6, UR6, 0x29860, URZ ;  /* 0x0002986006067890 */ /* 0x000fe2000fffe03f */
[----:B------:R-:W-:Y:S01]  /*8110*/  F2FP.SATFINITE.E4M3.F32.PACK_AB_MERGE_C R9, R152, R9, RZ ;  /* 0x000000099809723e */ /* 0x000fe200048070ff */
[----:B------:R-:W-:Y:S01]  /*8120*/  UIADD3 UR7, UR7, -0x1, URZ ;  /* 0xffffffff07077890 */ /* 0x000fe2000fffe03f */
[----:B------:R-:W-:Y:S01]  /*8130*/  F2FP.SATFINITE.E4M3.F32.PACK_AB_MERGE_C R101, R154, R101, RZ ;  /* 0x000000659a65723e */ /* 0x000fe200048070ff */
[----:B------:R-:W-:Y:S01]  /*8140*/  UPRMT UR6, UR61, 0x654, UR6 ;  /* 0x000006543d067896 */ /* 0x000fe20008000006 */
[----:B------:R-:W-:Y:S01]  /*8150*/  PLOP3.LUT P1, PT, PT, PT, UP0, 0x80, 0x0 ;  /* 0x000000000000781c */ /* 0x000fe20003f2f008 */
[----:B------:R-:W-:Y:S01]  /*8160*/  UMOV UR52, UR5 ;  /* 0x0000000500347c82 */ /* 0x000fe20008000000 */
        /* <DEDUP_REMOVED lines=105> */
[----:B------:R-:W-:-:S05]  /*8800*/  UMOV UR53, UR7 ;  /* 0x0000000700357c82 */ /* 0x000fca0008000000 */
.L_x_2245:
[----:B------:R-:W-:-:S06]  /*8810*/  UISETP.GE.AND UP0, UPT, UR53, UR60, UPT ;  /* 0x0000003c3500728c */ /* 0x000fcc000bf06270 */
[----:B------:R-:W-:-:S13]  /*8820*/  PLOP3.LUT P1, PT, PT, PT, UP0, 0x80, 0x0 ;  /* 0x000000000000781c */ /* 0x000fda0003f2f008 */
[----:B------:R-:W-:Y:S05]  /*8830*/  @!P1 BRA `(.L_x_2257) ;  /* 0x0000002c00309947 */ /* 0x000fea0003800000 */
[C---:B------:R-:W-:Y:S01]  /*8840*/  VIADD R5, R16.reuse, 0x8 ;  /* 0x0000000810057836 */ /* 0x040fe20000000000 */
[----:B------:R-:W-:Y:S01]  /*8850*/  IADD3 R16, -R16, 0xb, RZ ;  /* 0x0000000b10107810 */ /* 0x000fe20007ffe1ff */
[----:B------:R-:W-:Y:S01]  /*8860*/  IMAD.MOV.U32 R9, RZ, RZ, R8 ;  /* 0x000000ffff097224 */ /* 0x000fe200078e0008 */
[----:B------:R-:W-:Y:S01]  /*8870*/  UMOV UR52, UR5 ;  /* 0x0000000500347c82 */ /* 0x000fe20008000000 */
[----:B------:R-:W-:Y:S01]  /*8880*/  IMAD.MOV.U32 R6, RZ, RZ, R7 ;  /* 0x000000ffff067224 */ /* 0x000fe200078e0007 */
[----:B------:R-:W-:-:S06]  /*8890*/  UMOV UR6, UR4 ;  /* 0x0000000400067c82 */ /* 0x000fcc0008000000 */
.L_x_2268:
[----:B------:R-:W-:Y:S01]  /*88a0*/  UIADD3 UR4, UR6, 0x1, URZ ;  /* 0x0000000106047890 */ /* 0x000fe2000fffe03f */
[----:B------:R-:W-:-:S03]  /*88b0*/  ISETP.NE.AND P2, PT, RZ, UR56, PT ;  /* 0x00000038ff007c0c */ /* 0x000fc6000bf45270 */
[----:B------:R-:W-:-:S04]  /*88c0*/  UISETP.NE.AND UP0, UPT, UR4, 0x2, UPT ;  /* 0x000000020400788c */ /* 0x000fc8000bf05270 */
[----:B------:R-:W-:Y:S02]  /*88d0*/  USEL UR5, URZ, 0x1, UP0 ;  /* 0x000000013f057887 */ /* 0x000fe40008000000 */
[----:B------:R-:W-:Y:S02]  /*88e0*/  USEL UR4, UR4, URZ, UP0 ;  /* 0x0000003f04047287 */ /* 0x000fe40008000000 */
[----:B------:R-:W-:Y:S02]  /*88f0*/  ULOP3.LUT UR5, UR52, UR5, URZ, 0x3c, !UPT ;  /* 0x0000000534057292 */ /* 0x000fe4000f8e3c3f */
[----:B--2---:R-:W-:Y:S10]  /*8900*/  @P2 BRA `(.L_x_2258) ;  /* 0x00000000002c2947 */ /* 0x004ff40003800000 */
[----:B------:R-:W-:Y:S05]  /*8910*/  @!P0 BRA `(.L_x_2259) ;  /* 0x0000000000048947 */ /* 0x000fea0003800000 */
[----:B------:R-:W-:Y:S01]  /*8920*/  BPT.TRAP 0x1 ;  /* 0x000000040000795c */ /* 0x000fe20000300000 */
.L_x_2259:
[----:B------:R-:W-:Y:S01]  /*8930*/  ULEA UR7, UR4, UR39, 0x3 ;  /* 0x0000002704077291 */ /* 0x000fe2000f8e183f */
[----:B------:R-:W-:-:S05]  /*8940*/  IMAD.U32 R7, RZ, RZ, UR5 ;  /* 0x00000005ff077e24 */ /* 0x000fca000f8e00ff */
[----:B------:R-:W-:-:S04]  /*8950*/  SHF.L.U32 R7, R7, 0x1f, RZ ;  /* 0x0000001f07077819 */ /* 0x000fc800000006ff */
[----:B------:R0:W1:Y:S01]  /*8960*/  SYNCS.PHASECHK.TRANS64.TRYWAIT P1, [UR7+0x29830], R7 ;  /* 0x02983007ff0075a7 */ /* 0x0000620008020147 */
[----:B------:R-:W-:Y:S05]  /*8970*/  @!P0 BRA `(.L_x_2260) ;  /* 0x0000000000048947 */ /* 0x000fea0003800000 */
[----:B------:R-:W-:Y:S01]  /*8980*/  BPT.TRAP 0x1 ;  /* 0x000000040000795c */ /* 0x000fe20000300000 */
.L_x_2260:
[----:B-1----:R-:W-:Y:S05]  /*8990*/  @P1 BRA `(.L_x_2258) ;  /* 0x0000000000081947 */ /* 0x002fea0003800000 */
[----:B------:R-:W1:Y:S02]  /*89a0*/  SYNCS.PHASECHK.TRANS64.TRYWAIT P1, [UR7+0x29830], R7 ;  /* 0x02983007ff0075a7 */ /* 0x000e640008020147 */
[----:B-1----:R-:W-:Y:S05]  /*89b0*/  @!P1 BRA `(.L_x_2261) ;  /* 0x000000a800549947 */ /* 0x002fea0003800000 */
.L_x_2258:
[----:B------:R2:W-:Y:S01]  /*89c0*/  BAR.SYNC.DEFER_BLOCKING R5, 0x100 ;  /* 0x000400050000751d */ /* 0x0005e20000010000 */
[C---:B------:R-:W-:Y:S01]  /*89d0*/  R2UR UR28, R2.reuse ;  /* 0x00000000021c72ca */ /* 0x040fe200000e0000 */
[----:B------:R-:W-:Y:S01]  /*89e0*/  UIMAD UR7, UR4, 0x780, UR54 ;  /* 0x00000780040778a4 */ /* 0x000fe2000f8e0236 */
[C---:B------:R-:W-:Y:S02]  /*89f0*/  R2UR UR29, R3.reuse ;  /* 0x00000000031d72ca */ /* 0x040fe400000e0000 */
[C---:B------:R-:W-:Y:S01]  /*8a00*/  R2UR UR32, R2.reuse ;  /* 0x00000000022072ca */ /* 0x040fe200000e0000 */
[----:B------:R-:W-:Y:S01]  /*8a10*/  UMOV UR31, 0x80000020 ;  /* 0x80000020001f7882 */ /* 0x000fe20000000000 */
[C---:B------:R-:W-:Y:S01]  /*8a20*/  R2UR UR33, R3.reuse ;  /* 0x00000000032172ca */ /* 0x040fe200000e0000 */
[----:B------:R-:W-:Y:S01]  /*8a30*/  UIADD3 UR34, UR7, 0x80, URZ ;  /* 0x0000008007227890 */ /* 0x000fe2000fffe03f */
[C---:B------:R-:W-:Y:S01]  /*8a40*/  R2UR UR40, R2.reuse ;  /* 0x00000000022872ca */ /* 0x040fe200000e0000 */
[----:B------:R-:W-:Y:S01]  /*8a50*/  UMOV UR30, UR7 ;  /* 0x00000007001e7c82 */ /* 0x000fe20008000000 */
[----:B------:R-:W-:Y:S01]  /*8a60*/  UMOV UR35, 0x80000020 ;  /* 0x8000002000237882 */ /* 0x000fe20000000000 */
[C---:B------:R-:W-:Y:S01]  /*8a70*/  R2UR UR41, R3.reuse ;  /* 0x00000000032972ca */ /* 0x040fe200000e0000 */
[----:B------:R-:W-:Y:S01]  /*8a80*/  UIADD3 UR42, UR7, 0x100, URZ ;  /* 0x00000100072a7890 */ /* 0x000fe2000fffe03f */
[C---:B------:R-:W-:Y:S01]  /*8a90*/  R2UR UR44, R2.reuse ;  /* 0x00000000022c72ca */ /* 0x040fe200000e0000 */
[----:B------:R-:W-:Y:S01]  /*8aa0*/  UMOV UR43, 0x80000020 ;  /* 0x80000020002b7882 */ /* 0x000fe20000000000 */
[C---:B------:R-:W-:Y:S01]  /*8ab0*/  R2UR UR45, R3.reuse ;  /* 0x00000000032d72ca */ /* 0x040fe200000e0000 */
[----:B------:R-:W-:Y:S01]  /*8ac0*/  UIADD3 UR46, UR7, 0x180, URZ ;  /* 0x00000180072e7890 */ /* 0x000fe2000fffe03f */
[----:B------:R-:W-:Y:S01]  /*8ad0*/  R2UR UR48, R2 ;  /* 0x00000000023072ca */ /* 0x000fe200000e0000 */
[----:B------:R-:W-:Y:S01]  /*8ae0*/  UMOV UR47, 0x80000020 ;  /* 0x80000020002f7882 */ /* 0x000fe20000000000 */
[----:B------:R-:W-:Y:S01]  /*8af0*/  R2UR UR49, R3 ;  /* 0x00000000033172ca */ /* 0x000fe200000e0000 */
        /* <DEDUP_REMOVED lines=167> */
[----:B--2---:R-:W-:Y:S05]  /*9570*/  @P2 BRA `(.L_x_2262) ;  /* 0x00000000002c2947 */ /* 0x004fea0003800000 */
[----:B------:R-:W-:Y:S05]  /*9580*/  @!P0 BRA `(.L_x_2263) ;  /* 0x0000000000048947 */ /* 0x000fea0003800000 */
[----:B------:R-:W-:Y:S01]  /*9590*/  BPT.TRAP 0x1 ;  /* 0x000000040000795c */ /* 0x000fe20000300000 */
.L_x_2263:
[----:B------:R-:W-:Y:S01]  /*95a0*/  ULEA UR7, UR6, UR39, 0x3 ;  /* 0x0000002706077291 */ /* 0x000fe2000f8e183f */
[----:B01----:R-:W-:-:S05]  /*95b0*/  IMAD.U32 R7, RZ, RZ, UR52 ;  /* 0x00000034ff077e24 */ /* 0x003fca000f8e00ff */
[----:B------:R-:W-:-:S04]  /*95c0*/  SHF.L.U32 R7, R7, 0x1f, RZ ;  /* 0x0000001f07077819 */ /* 0x000fc800000006ff */
[----:B------:R0:W1:Y:S01]  /*95d0*/  SYNCS.PHASECHK.TRANS64.TRYWAIT P1, [UR7+0x29850], R7 ;  /* 0x02985007ff0075a7 */ /* 0x0000620008020147 */
[----:B------:R-:W-:Y:S05]  /*95e0*/  @!P0 BRA `(.L_x_2264) ;  /* 0x0000000000048947 */ /* 0x000fea0003800000 */
[----:B------:R-:W-:Y:S01]  /*95f0*/  BPT.TRAP 0x1 ;  /* 0x000000040000795c */ /* 0x000fe20000300000 */
.L_x_2264:
[----:B-1----:R-:W-:Y:S05]  /*9600*/  @P1 BRA `(.L_x_2262) ;  /* 0x0000000000081947 */ /* 0x002fea0003800000 */
[----:B------:R-:W1:Y:S02]  /*9610*/  SYNCS.PHASECHK.TRANS64.TRYWAIT P1, [UR7+0x29850], R7 ;  /* 0x02985007ff0075a7 */ /* 0x000e640008020147 */
[----:B-1----:R-:W-:Y:S05]  /*9620*/  @!P1 BRA `(.L_x_2265) ;  /* 0x0000009c00509947 */ /* 0x002fea0003800000 */
.L_x_2262:
        /* <DEDUP_REMOVED lines=33> */
.L_x_2266:
[----:B-1----:R-:W-:Y:S01]  /*9840*/  FMNMX.FTZ R8, R152, R6, !PT ;  /* 0x0000000698087209 */ /* 0x002fe20007810000 */
        /* <DEDUP_REMOVED lines=97> */
[----:B------:R-:W-:Y:S02]  /*9e60*/  IMAD.U32 R153, RZ, RZ, UR38 ;  /* 0x00000026ff997e24 */ /* 0x000fe4000f8e00ff */
[----:B------:R-:W-:Y:S01]  /*9e70*/  FMUL.FTZ R14, R6, UR38 ;  /* 0x00000026060e7c20 */ /* 0x000fe20008410000 */
[----:B------:R-:W-:-:S01]  /*9e80*/  FFMA.FTZ R141, R145, UR38, -R168 ;  /* 0x00000026918d7c23 */ /* 0x000fc200080108a8 */
[----:B------:R-:W-:Y:S01]  /*9e90*/  FADD.FTZ R6, -R8, R9 ;  /* 0x0000000908067221 */ /* 0x000fe20000010100 */
[----:B------:R-:W-:-:S01]  /*9ea0*/  FFMA.FTZ R145, R149, UR38, -R168 ;  /* 0x0000002695917c23 */ /* 0x000fc200080108a8 */
[----:B------:R-:W-:Y:S01]  /*9eb0*/  FFMA.FTZ R149, R101, UR38, -R168 ;  /* 0x0000002665957c23 */ /* 0x000fe200080108a8 */
[----:B------:R-:W-:-:S01]  /*9ec0*/  FFMA.FTZ R101, R8, R153, -8 ;  /* 0xc100000008657423 */ /* 0x000fc20000010099 */
[----:B------:R-:W-:Y:S01]  /*9ed0*/  FMUL.FTZ R9, R6, UR38 ;  /* 0x0000002606097c20 */ /* 0x000fe20008410000 */
[----:B------:R-:W-:-:S01]  /*9ee0*/  FFMA.FTZ R6, R152, UR38, -R168 ;  /* 0x0000002698067c23 */ /* 0x000fc200080108a8 */
[----:B------:R-:W-:Y:S01]  /*9ef0*/  FFMA.FTZ R20, R140, UR38, -R168 ;  /* 0x000000268c147c23 */ /* 0x000fe200080108a8 */
[----:B------:R-:W-:-:S01]  /*9f00*/  FFMA.FTZ R140, R154, UR38, -R101 ;  /* 0x000000269a8c7c23 */ /* 0x000fc20008010865 */
[----:B------:R-:W-:Y:S01]  /*9f10*/  FFMA.FTZ R153, R155, UR38, -R101 ;  /* 0x000000269b997c23 */ /* 0x000fe20008010865 */
[----:B------:R0:W-:Y:S01]  /*9f20*/  MUFU.EX2 R11, R14 ;  /* 0x0000000e000b7308 */ /* 0x0001e20000000800 */
[----:B------:R-:W-:-:S01]  /*9f30*/  FFMA.FTZ R10, R156, UR38, -R168 ;  /* 0x000000269c0a7c23 */ /* 0x000fc200080108a8 */
[----:B------:R-:W-:Y:S01]  /*9f40*/  FFMA.FTZ R22, R144, UR38, -R168 ;  /* 0x0000002690167c23 */ /* 0x000fe200080108a8 */
[----:B------:R-:W-:-:S01]  /*9f50*/  FFMA.FTZ R144, R158, UR38, -R101 ;  /* 0x000000269e907c23 */ /* 0x000fc20008010865 */
[----:B------:R-:W-:Y:S01]  /*9f60*/  FFMA.FTZ R15, R157, UR38, -R168 ;  /* 0x000000269d0f7c23 */ /* 0x000fe200080108a8 */
[----:B------:R-:W-:-:S01]  /*9f70*/  FFMA.FTZ R155, R159, UR38, -R101 ;  /* 0x000000269f9b7c23 */ /* 0x000fc20008010865 */
[--C-:B------:R-:W-:Y:S01]  /*9f80*/  FFMA.FTZ R18, R136, UR38, -R168.reuse ;  /* 0x0000002688127c23 */ /* 0x100fe200080108a8 */
[----:B------:R-:W-:-:S01]  /*9f90*/  FFMA.FTZ R12, R160, UR38, -R168 ;  /* 0x00000026a00c7c23 */ /* 0x000fc200080108a8 */
[----:B------:R-:W1:Y:S01]  /*9fa0*/  MUFU.EX2 R6, R6 ;  /* 0x0000000600067308 */ /* 0x000e620000000800 */
[----:B------:R-:W-:-:S01]  /*9fb0*/  FFMA.FTZ R136, R148, UR38, -R168 ;  /* 0x0000002694887c23 */ /* 0x000fc200080108a8 */
[----:B------:R-:W-:Y:S01]  /*9fc0*/  FFMA.FTZ R148, R162, UR38, -R101 ;  /* 0x00000026a2947c23 */ /* 0x000fe20008010865 */
[----:B------:R-:W-:-:S01]  /*9fd0*/  FFMA.FTZ R19, R161, UR38, -R168 ;  /* 0x00000026a1137c23 */ /* 0x000fc200080108a8 */
[----:B------:R-:W-:Y:S01]  /*9fe0*/  FFMA.FTZ R157, R163, UR38, -R101 ;  /* 0x00000026a39d7c23 */ /* 0x000fe20008010865 */
[----:B0-----:R-:W-:-:S01]  /*9ff0*/  FFMA.FTZ R14, R164, UR38, -R168 ;  /* 0x00000026a40e7c23 */ /* 0x001fc200080108a8 */
        /* <DEDUP_REMOVED lines=11> */
[----:B-1----:R-:W-:-:S01]  /*a0b0*/  FFMA.FTZ R4, R11, R4, R6 ;  /* 0x000000040b047223 */ /* 0x002fc20000010006 */
[--C-:B------:R-:W-:Y:S01]  /*a0c0*/  FFMA.FTZ R150, R150, UR38, -R101.reuse ;  /* 0x0000002696967c23 */ /* 0x100fe20008010865 */
        /* <DEDUP_REMOVED lines=13> */
[----:B------:R-:W3:Y:S01]  /*a1a0*/  MUFU.EX2 R153, R153 ;  /* 0x0000009900997308 */ /* 0x000ee20000000800 */
[----:B0-----:R-:W-:-:S01]  /*a1b0*/  FFMA.FTZ R0, R9, R0, R140 ;  /* 0x0000000009007223 */ /* 0x001fc2000001008c */
[----:B------:R-:W-:Y:S01]  /*a1c0*/  FFMA.FTZ R131, R131, UR38, -R101 ;  /* 0x0000002683837c23 */ /* 0x000fe20008010865 */
[----:B------:R-:W-:-:S01]  /*a1d0*/  FFMA.FTZ R132, R132, UR38, -R168 ;  /* 0x0000002684847c23 */ /* 0x000fc200080108a8 */
[----:B------:R-:W-:Y:S01]  /*a1e0*/  FFMA.FTZ R134, R134, UR38, -R101 ;  /* 0x0000002686867c23 */ /* 0x000fe20008010865 */
[----:B------:R-:W-:-:S01]  /*a1f0*/  FFMA.FTZ R133, R133, UR38, -R168 ;  /* 0x0000002685857c23 */ /* 0x000fc200080108a8 */
[----:B------:R-:W-:Y:S01]  /*a200*/  FFMA.FTZ R135, R135, UR38, -R101 ;  /* 0x0000002687877c23 */ /* 0x000fe20008010865 */
[----:B------:R-:W-:-:S01]  /*a210*/  FFMA.FTZ R104, R104, UR38, -R168 ;  /* 0x0000002668687c23 */ /* 0x000fc200080108a8 */
[----:B------:R-:W0:Y:S01]  /*a220*/  MUFU.EX2 R10, R10 ;  /* 0x0000000a000a7308 */ /* 0x000e220000000800 */
[----:B-1----:R-:W-:-:S01]  /*a230*/  FADD.FTZ R161, R13, R4 ;  /* 0x000000040da17221 */ /* 0x002fc20000010000 */
        /* <DEDUP_REMOVED lines=8> */
[----:B------:R-:W-:Y:S01]  /*a2c0*/  FFMA.FTZ R111, R111, UR38, -R101 ;  /* 0x000000266f6f7c23 */ /* 0x000fe20008010865 */
[----:B------:R-:W-:-:S01]  /*a2d0*/  FFMA.FTZ R112, R112, UR38, -R168 ;  /* 0x0000002670707c23 */ /* 0x000fc200080108a8 */
[----:B------:R-:W-:Y:S01]  /*a2e0*/  FFMA.FTZ R114, R114, UR38, -R101 ;  /* 0x0000002672727c23 */ /* 0x000fe20008010865 */
[----:B------:R-:W-:-:S01]  /*a2f0*/  FFMA.FTZ R113, R113, UR38, -R168 ;  /* 0x0000002671717c23 */ /* 0x000fc200080108a8 */
[----:B------:R-:W-:Y:S01]  /*a300*/  FFMA.FTZ R115, R115, UR38, -R101 ;  /* 0x0000002673737c23 */ /* 0x000fe20008010865 */
[----:B------:R-:W-:-:S01]  /*a310*/  FFMA.FTZ R116, R116, UR38, -R168 ;  /* 0x0000002674747c23 */ /* 0x000fc200080108a8 */
[----:B------:R-:W3:Y:S01]  /*a320*/  MUFU.EX2 R15, R15 ;  /* 0x0000000f000f7308 */ /* 0x000ee20000000800 */
        /* <DEDUP_REMOVED lines=21> */
[--C-:B------:R-:W-:Y:S01]  /*a480*/  FFMA.FTZ R102, R102, UR38, -R101.reuse ;  /* 0x0000002666667c23 */ /* 0x100fe20008010865 */
[----:B------:R-:W-:-:S01]  /*a490*/  FFMA.FTZ R101, R103, UR38, -R101 ;  /* 0x0000002667657c23 */ /* 0x000fc20008010865 */
[----:B------:R-:W3:Y:S01]  /*a4a0*/  MUFU.EX2 R148, R148 ;  /* 0x0000009400947308 */ /* 0x000ee20000000800 */
[----:B0-----:R-:W-:-:S07]  /*a4b0*/  FADD.FTZ R163, R155, R4 ;  /* 0x000000049ba37221 */ /* 0x001fce0000010000 */
[----:B------:R-:W0:Y:S01]  /*a4c0*/  MUFU.EX2 R19, R19 ;  /* 0x0000001300137308 */ /* 0x000e220000000800 */
[----:B-1----:R-:W-:-:S07]  /*a4d0*/  FADD.FTZ R0, R12, R161 ;  /* 0x000000a10c007221 */ /* 0x002fce0000010000 */
[----:B------:R-:W1:Y:S01]  /*a4e0*/  MUFU.EX2 R157, R157 ;  /* 0x0000009d009d7308 */ /* 0x000e620000000800 */
[----:B---3--:R-:W-:-:S07]  /*a4f0*/  FADD.FTZ R4, R148, R163 ;  /* 0x000000a394047221 */ /* 0x008fce0000010000 */
        /* <DEDUP_REMOVED lines=100> */
[----:B------:R-:W-:Y:S01]  /*ab40*/  MUFU.EX2 R117, R117 ;  /* 0x0000007500757308 */ /* 0x000fe20000000800 */
[----:B---3--:R-:W-:-:S07]  /*ab50*/  FADD.FTZ R0, R116, R161 ;  /* 0x000000a174007221 */ /* 0x008fce0000010000 */
        /* <DEDUP_REMOVED lines=11> */
[----:B------:R-:W-:Y:S08]  /*ac10*/  MUFU.EX2 R93, R93 ;  /* 0x0000005d005d7308 */ /* 0x000ff00000000800 */
[----:B------:R1:W3:Y:S01]  /*ac20*/  MUFU.EX2 R154, R95 ;  /* 0x0000005f009a7308 */ /* 0x0002e20000000800 */
[----:B0-----:R-:W-:-:S07]  /*ac30*/  FADD.FTZ R4, R165, R4 ;  /* 0x00000004a5047221 */ /* 0x001fce0000010000 */
[----:B------:R-:W0:Y:S01]  /*ac40*/  MUFU.EX2 R96, R96 ;  /* 0x0000006000607308 */ /* 0x000e220000000800 */
[----:B-1----:R-:W-:-:S04]  /*ac50*/  FADD.FTZ R95, R117, R0 ;  /* 0x00000000755f7221 */ /* 0x002fc80000010000 */
[----:B------:R-:W-:-:S03]  /*ac60*/  FADD.FTZ R0, R88, R95 ;  /* 0x0000005f58007221 */ /* 0x000fc60000010000 */
[----:B------:R-:W1:Y:S01]  /*ac70*/  MUFU.EX2 R98, R98 ;  /* 0x0000006200627308 */ /* 0x000e620000000800 */
[----:B------:R-:W-:-:S01]  /*ac80*/  FADD.FTZ R95, R89, R0 ;  /* 0x00000000595f7221 */ /* 0x000fc20000010000 */
[----:B---3--:R-:W-:-:S03]  /*ac90*/  FADD.FTZ R4, R154, R4 ;  /* 0x000000049a047221 */ /* 0x008fc60000010000 */
[----:B------:R-:W-:-:S03]  /*aca0*/  FADD.FTZ R0, R92, R95 ;  /* 0x0000005f5c007221 */ /* 0x000fc60000010000 */
[----:B------:R-:W3:Y:S01]  /*acb0*/  MUFU.EX2 R97, R97 ;  /* 0x0000006100617308 */ /* 0x000ee20000000800 */
[----:B------:R-:W-:-:S04]  /*acc0*/  FADD.FTZ R95, R93, R0 ;  /* 0x000000005d5f7221 */ /* 0x000fc80000010000 */
[----:B0-----:R-:W-:-:S03]  /*acd0*/  FADD.FTZ R0, R96, R95 ;  /* 0x0000005f60007221 */ /* 0x001fc60000010000 */
        /* <DEDUP_REMOVED lines=10> */
[----:B0-----:R-:W-:-:S03]  /*ad80*/  FADD.FTZ R4, R149, R0 ;  /* 0x0000000095047221 */ /* 0x001fc60000010000 */
[----:B-1----:R-:W-:Y:S01]  /*ad90*/  FADD.FTZ R0, R101, R94 ;  /* 0x0000005e65007221 */ /* 0x002fe20000010000 */
[----:B------:R-:W-:Y:S06]  /*ada0*/  @!P0 BRA `(.L_x_2267) ;  /* 0x0000000000048947 */ /* 0x000fec0003800000 */
[----:B------:R-:W-:Y:S01]  /*adb0*/  BPT.TRAP 0x1 ;  /* 0x000000040000795c */ /* 0x000fe20000300000 */
.L_x_2267:
        /* <DEDUP_REMOVED lines=116> */
.L_x_2257:
[----:B------:R-:W-:Y:S06]  /*b500*/  BAR.ARV 0x8, 0x180 ;  /* 0x0206000000007b1d */ /* 0x000fec0000002000 */
[----:B------:R-:W-:Y:S05]  /*b510*/  @!P0 BRA `(.L_x_2269) ;  /* 0x0000000000048947 */ /* 0x000fea0003800000 */
[----:B------:R-:W-:Y:S01]  /*b520*/  BPT.TRAP 0x1 ;  /* 0x000000040000795c */ /* 0x000fe20000300000 */
.L_x_2269:
[----:B------:R-:W-:Y:S01]  /*b530*/  ULEA UR9, UR4, UR39, 0x3 ;  /* 0x0000002704097291 */ /* 0x000fe2000f8e183f */
[----:B------:R-:W-:-:S05]  /*b540*/  IMAD.U32 R2, RZ, RZ, UR5 ;  /* 0x00000005ff027e24 */ /* 0x000fca000f8e00ff */
[----:B------:R-:W-:-:S04]  /*b550*/  SHF.L.U32 R2, R2, 0x1f, RZ ;  /* 0x0000001f02027819 */ /* 0x000fc800000006ff */
[----:B------:R0:W1:Y:S01]  /*b560*/  SYNCS.PHASECHK.TRANS64.TRYWAIT P1, [UR9+0x29850], R2 ;  /* 0x02985002ff0075a7 */ /* 0x0000620008020149 */
[----:B------:R-:W-:Y:S05]  /*b570*/  @!P0 BRA `(.L_x_2270) ;  /* 0x0000000000048947 */ /* 0x000fea0003800000 */
[----:B------:R-:W-:Y:S01]  /*b580*/  BPT.TRAP 0x1 ;  /* 0x000000040000795c */ /* 0x000fe20000300000 */
.L_x_2270:
[----:B-1----:R-:W-:Y:S05]  /*b590*/  @P1 BRA `(.L_x_2271) ;  /* 0x0000000000081947 */ /* 0x002fea0003800000 */
[----:B------:R-:W1:Y:S02]  /*b5a0*/  SYNCS.PHASECHK.TRANS64.TRYWAIT P1, [UR9+0x29850], R2 ;  /* 0x02985002ff0075a7 */ /* 0x000e640008020149 */
[----:B-1----:R-:W-:Y:S05]  /*b5b0*/  @!P1 BRA `(.L_x_2272) ;  /* 0x0000007c00849947 */ /* 0x002fea0003800000 */
.L_x_2271:
[----:B------:R-:W-:Y:S01]  /*b5c0*/  UIADD3 UR39, UR39, 0x400, URZ ;  /* 0x0000040027277890 */ /* 0x000fe2000fffe03f */
[----:B------:R-:W-:Y:S01]  /*b5d0*/  WARPGROUP.ARRIVE ;  /* 0x00000000000079c5 */ /* 0x000fe20000000000 */
[----:B------:R-:W-:-:S05]  /*b5e0*/  UMOV UR7, 0xc0000010 ;  /* 0xc000001000077882 */ /* 0x000fca0000000000 */
[----:B------:R-:W3:Y:S01]  /*b5f0*/  S2UR UR5, SR_CTAID.Z ;  /* 0x00000000000579c3 */ /* 0x000ee20000002700 */
[----:B------:R-:W-:Y:S01]  /*b600*/  USHF.R.U32.HI UR39, URZ, 0x4, UR39 ;  /* 0x000000043f277899 */ /* 0x000fe20008011627 */
[----:B------:R-:W-:Y:S01]  /*b610*/  IMAD.MOV.U32 R5, RZ, RZ, 0x3f800000 ;  /* 0x3f800000ff057424 */ /* 0x000fe200078e00ff */
[----:B------:R-:W-:Y:S02]  /*b620*/  ULDC.64 UR10, c[0x0][0x9a0] ;  /* 0x00026800000a7ab9 */ /* 0x000fe40000000a00 */
[----:B------:R-:W-:Y:S02]  /*b630*/  ULOP3.LUT UR39, UR39, 0x3fff, URZ, 0xc0, !UPT ;  /* 0x00003fff27277892 */ /* 0x000fe4000f8ec03f */
[----:B------:R-:W-:Y:S01]  /*b640*/  UISETP.NE.U32.AND UP0, UPT, UR10, URZ, UPT ;  /* 0x0000003f0a00728c */ /* 0x000fe2000bf05070 */
[----:B------:R-:W4:Y:S01]  /*b650*/  S2UR UR14, SR_CTAID.Z ;  /* 0x00000000000e79c3 */ /* 0x000f220000002700 */
[----:B------:R-:W-:Y:S02]  /*b660*/  ULOP3.LUT UR8, UR39, 0x10000, URZ, 0xfc, !UPT ;  /* 0x0001000027087892 */ /* 0x000fe4000f8efc3f */
[----:B------:R-:W-:-:S02]  /*b670*/  UISETP.NE.AND.EX UP0, UPT, UR11, URZ, UPT, UP0 ;  /* 0x0000003f0b00728c */ /* 0x000fc4000bf05300 */
[----:B------:R-:W-:-:S04]  /*b680*/  UIMAD UR8, UR4, 0x500, UR8 ;  /* 0x00000500040878a4 */ /* 0x000fc8000f8e0208 */
[----:B------:R-:W-:Y:S01]  /*b690*/  UIADD3 UR4, UR8, 0x100, URZ ;  /* 0x0000010008047890 */ /* 0x000fe2000fffe03f */
[----:B------:R-:W-:Y:S02]  /*b6a0*/  PLOP3.LUT P1, PT, PT, PT, UP0, 0x80, 0x0 ;  /* 0x000000000000781c */ /* 0x000fe40003f2f008 */
[----:B------:R-:W-:-:S06]  /*b6b0*/  UMOV UR6, UR8 ;  /* 0x0000000800067c82 */ /* 0x000fcc0008000000 */
[----:B---3--:R-:W-:Y:S01]  /*b6c0*/  QGMMA.64x128x32.F32.E4M3.E4M3 R24, R184, gdesc[UR4], R24, gsb0 ;  /* 0x01e00004b8187df3 */ /* 0x008fe20008000818 */
[----:B------:R-:W-:Y:S01]  /*b6d0*/  UMOV UR7, 0xc0000010 ;  /* 0xc000001000077882 */ /* 0x000fe20000000000 */
[----:B------:R-:W-:Y:S01]  /*b6e0*/  UMOV UR6, UR4 ;  /* 0x0000000400067c82 */ /* 0x000fe20008000000 */
[----:B------:R-:W-:Y:S01]  /*b6f0*/  USHF.R.S32.HI UR5, URZ, 0x1f, UR5 ;  /* 0x0000001f3f057899 */ /* 0x000fe20008011405 */
[----:B------:R-:W-:Y:S01]  /*b700*/  @UP0 ULDC.64 UR12, c[0x0][0x9c8] ;  /* 0x00027200000c0ab9 */ /* 0x000fe20000000a00 */
[----:B------:R-:W-:Y:S02]  /*b710*/  WARPGROUP.DEPBAR.LE gsb0, 0x0 ;  /* 0x00008000000079c5 */ /* 0x000fe40000010000 */
[----:B------:R-:W-:-:S06]  /*b720*/  WARPGROUP.ARRIVE ;  /* 0x00000000000079c5 */ /* 0x000fcc0000000000 */
[----:B------:R-:W-:Y:S01]  /*b730*/  QGMMA.64x128x32.F32.E4M3.E4M3 R24, R180, gdesc[UR4], R24, gsb0 ;  /* 0x01e00004b4187df3 */ /* 0x000fe20008000818 */
[----:B------:R-:W-:Y:S02]  /*b740*/  @UP0 UIMAD UR6, UR5, UR12, URZ ;  /* 0x0000000c050602a4 */ /* 0x000fe4000f8e023f */
[----:B----4-:R-:W-:Y:S02]  /*b750*/  @UP0 UIMAD.WIDE.U32 UR4, UR14, UR12, URZ ;  /* 0x0000000c0e0402a5 */ /* 0x010fe4000f8e003f */
[----:B------:R-:W-:Y:S02]  /*b760*/  @UP0 UIMAD UR6, UR14, UR13, UR6 ;  /* 0x0000000d0e0602a4 */ /* 0x000fe4000f8e0206 */
[----:B------:R-:W-:Y:S01]  /*b770*/  @UP0 USHF.R.S32.HI UR7, URZ, 0x1f, UR59 ;  /* 0x0000001f3f070899 */ /* 0x000fe2000801143b */
[----:B------:R-:W-:Y:S01]  /*b780*/  @UP0 ULDC.64 UR12, c[0x0][0x9d0] ;  /* 0x00027400000c0ab9 */ /* 0x000fe20000000a00 */
[----:B------:R-:W-:Y:S02]  /*b790*/  @UP0 UIADD3 UR5, UR5, UR6, URZ ;  /* 0x0000000605050290 */ /* 0x000fe4000fffe03f */
[----:B------:R-:W-:-:S02]  /*b7a0*/  @UP0 UIMAD UR6, UR7, UR12, URZ ;  /* 0x0000000c070602a4 */ /* 0x000fc4000f8e023f */
[----:B------:R-:W-:Y:S02]  /*b7b0*/  @UP0 UIMAD.WIDE.U32 UR4, UR59, UR12, UR4 ;  /* 0x0000000c3b0402a5 */ /* 0x000fe4000f8e0004 */
[----:B------:R-:W-:-:S04]  /*b7c0*/  @UP0 UIMAD UR6, UR59, UR13, UR6 ;  /* 0x0000000d3b0602a4 */ /* 0x000fc8000f8e0206 */
[----:B------:R-:W-:Y:S02]  /*b7d0*/  @UP0 UIADD3 UR5, UR5, UR6, URZ ;  /* 0x0000000605050290 */ /* 0x000fe4000fffe03f */
[----:B------:R-:W-:-:S04]  /*b7e0*/  @UP0 ULEA UR6, UP1, UR4, UR10, 0x2 ;  /* 0x0000000a04060291 */ /* 0x000fc8000f82103f */
[----:B------:R-:W-:Y:S02]  /*b7f0*/  @UP0 ULEA.HI.X UR7, UR4, UR11, UR5, 0x2, UP1 ;  /* 0x0000000b04070291 */ /* 0x000fe400088f1405 */
[----:B------:R-:W-:Y:S01]  /*b800*/  UIADD3 UR4, UR8, 0x200, URZ ;  /* 0x0000020008047890 */ /* 0x000fe2000fffe03f */
[----:B01----:R-:W-:-:S03]  /*b810*/  IMAD.U32 R2, RZ, RZ, UR6 ;  /* 0x00000006ff027e24 */ /* 0x003fc6000f8e00ff */
[----:B------:R-:W-:Y:S01]  /*b820*/  IMAD.U32 R3, RZ, RZ, UR7 ;  /* 0x00000007ff037e24 */ /* 0x000fe2000f8e00ff */
[----:B------:R-:W-:Y:S02]  /*b830*/  UMOV UR7, 0xc0000010 ;  /* 0xc000001000077882 */ /* 0x000fe40000000000 */
[----:B------:R-:W-:Y:S02]  /*b840*/  UMOV UR6, UR4 ;  /* 0x0000000400067c82 */ /* 0x000fe40008000000 */
[----:B------:R0:W3:Y:S01]  /*b850*/  @P1 LDG.E R5, desc[UR36][R2.64] ;  /* 0x0000002402051981 */ /* 0x0000e2000c1e1900 */
        /* <DEDUP_REMOVED lines=8> */
[----:B------:R-:W4:Y:S01]  /*b8e0*/  SHFL.BFLY PT, R11, R0, 0x2, 0x1f ;  /* 0x0c401f00000b7f89 */ /* 0x000f2200000e0000 */
[----:B------:R-:W-:Y:S02]  /*b8f0*/  WARPGROUP.DEPBAR.LE gsb0, 0x0 ;  /* 0x00008000000079c5 */ /* 0x000fe40000010000 */
[----:B------:R-:W-:-:S06]  /*b900*/  WARPGROUP.ARRIVE ;  /* 0x00000000000079c5 */ /* 0x000fcc0000000000 */
[----:B------:R-:W-:Y:S01]  /*b910*/  QGMMA.64x128x32.F32.E4M3.E4M3 R24, R172, gdesc[UR4], R24, gsb0 ;  /* 0x01e00004ac187df3 */ /* 0x000fe20008000818 */
[----:B------:R-:W-:Y:S01]  /*b920*/  UMOV UR6, UR8 ;  /* 0x0000000800067c82 */ /* 0x000fe20008000000 */
[----:B------:R-:W-:Y:S01]  /*b930*/  UMOV UR7, 0xc0000010 ;  /* 0xc000001000077882 */ /* 0x000fe20000000000 */
[----:B-1----:R-:W-:Y:S01]  /*b940*/  FADD.FTZ R9, R9, R4 ;  /* 0x0000000409097221 */ /* 0x002fe20000010000 */
[----:B----4-:R-:W-:-:S04]  /*b950*/  FADD.FTZ R11, R11, R0 ;  /* 0x000000000b0b7221 */ /* 0x010fc80000010000 */
        /* <DEDUP_REMOVED lines=18> */
[----:B------:R-:W4:Y:S01]  /*ba80*/  @P1 MUFU.RCP R10, R13 ;  /* 0x0000000d000a1308 */ /* 0x000f220000001000 */
        /* <DEDUP_REMOVED lines=10> */
[-C--:B---3--:R-:W-:Y:S01]  /*bb30*/  FMUL.FTZ R4, R4, R5.reuse ;  /* 0x0000000504047220 */ /* 0x088fe20000410000 */
[----:B----4-:R-:W-:Y:S01]  /*bb40*/  FMUL.FTZ R10, R10, R5 ;  /* 0x000000050a0a7220 */ /* 0x010fe20000410000 */
[----:B------:R-:W-:-:S02]  /*bb50*/  WARPGROUP.DEPBAR.LE gsb0, 0x0 ;  /* 0x00008000000079c5 */ /* 0x000fc40000010000 */
[----:B------:R-:W-:Y:S05]  /*bb60*/  @!P0 BRA `(.L_x_2273) ;  /* 0x0000000000048947 */ /* 0x000fea0003800000 */
[----:B------:R-:W-:Y:S01]  /*bb70*/  BPT.TRAP 0x1 ;  /* 0x000000040000795c */ /* 0x000fe20000300000 */
.L_x_2273:
        /* <DEDUP_REMOVED lines=68> */
.L_x_2237:
[----:B------:R-:W-:Y:S05]  /*bfc0*/  @P0 BRA `(.L_x_2274) ;  /* 0x0000002000780947 */ /* 0x000fea0003800000 */
[----:B------:R-:W0:Y:S01]  /*bfd0*/  S2R R7, SR_TID.X ;  /* 0x0000000000077919 */ /* 0x000e220000002100 */
[----:B------:R-:W-:Y:S01]  /*bfe0*/  ULDC.64 UR4, c[0x4][0x40] ;  /* 0x0100100000047ab9 */ /* 0x000fe20000000a00 */
        /* <DEDUP_REMOVED lines=8> */
[----:B------:R0:W3:Y:S01]  /*c070*/  LDG.E.CONSTANT R5, desc[UR36][R4.64] ;  /* 0x0000002404057981 */ /* 0x0000e2000c1e9900 */
[C---:B------:R-:W-:Y:S01]  /*c080*/  LOP3.LUT P0, R3, R7.reuse, 0x3, RZ, 0xc0, !PT ;  /* 0x0000000307037812 */ /* 0x040fe2000780c0ff */
[----:B------:R-:W-:Y:S01]  /*c090*/  VIADD R7, R7, 0xffffff80 ;  /* 0xffffff8007077836 */ /* 0x000fe20000000000 */
[----:B------:R-:W1:Y:S01]  /*c0a0*/  S2UR UR12, SR_CTAID.Z ;  /* 0x00000000000c79c3 */ /* 0x000e620000002700 */
[----:B------:R-:W-:Y:S01]  /*c0b0*/  UIMAD.WIDE.U32 UR4, UR59, UR8, URZ ;  /* 0x000000083b0472a5 */ /* 0x000fe2000f8e003f */
[----:B------:R-:W-:Y:S01]  /*c0c0*/  ISETP.EQ.OR P0, PT, R3, 0x3, !P0 ;  /* 0x000000030300780c */ /* 0x000fe20004702670 */
[----:B------:R-:W-:Y:S01]  /*c0d0*/  UIMAD UR6, UR7, UR8, URZ ;  /* 0x00000008070672a4 */ /* 0x000fe2000f8e023f */
[----:B------:R-:W-:Y:S01]  /*c0e0*/  BSSY B0, `(.L_x_2275) ;  /* 0x0000192000007945 */ /* 0x000fe20003800000 */
[----:B------:R-:W-:Y:S01]  /*c0f0*/  UIMAD UR8, UR7, UR10, URZ ;  /* 0x0000000a070872a4 */ /* 0x000fe2000f8e023f */
[----:B------:R-:W-:Y:S01]  /*c100*/  SEL R6, R24, R25, P0 ;  /* 0x0000001918067207 */ /* 0x000fe20000000000 */
[----:B------:R-:W-:Y:S01]  /*c110*/  UIMAD UR9, UR59, UR9, UR6 ;  /* 0x000000093b0972a4 */ /* 0x000fe2000f8e0206 */
[----:B0-----:R-:W-:Y:S01]  /*c120*/  SHF.R.S32.HI R4, RZ, 0x1f, R7 ;  /* 0x0000001fff047819 */ /* 0x001fe20000011407 */
[----:B------:R-:W-:Y:S01]  /*c130*/  UIMAD.WIDE.U32 UR6, UR59, UR10, URZ ;  /* 0x0000000a3b0672a5 */ /* 0x000fe2000f8e003f */
[----:B------:R-:W-:Y:S01]  /*c140*/  SEL R9, R25, R24, P0 ;  /* 0x0000001819097207 */ /* 0x000fe20000000000 */
[----:B------:R-:W-:Y:S01]  /*c150*/  UIADD3 UR9, UR5, UR9, URZ ;  /* 0x0000000905097290 */ /* 0x000fe2000fffe03f */
[----:B------:R-:W-:Y:S01]  /*c160*/  LEA.HI R3, R4, R7, RZ, 0x7 ;  /* 0x0000000704037211 */ /* 0x000fe200078f38ff */
[----:B------:R-:W-:Y:S01]  /*c170*/  UIMAD UR8, UR59, UR11, UR8 ;  /* 0x0000000b3b0872a4 */ /* 0x000fe2000f8e0208 */
[----:B------:R-:W-:-:S02]  /*c180*/  SEL R24, R48, R49, P0 ;  /* 0x0000003130187207 */ /* 0x000fc40000000000 */
[----:B------:R-:W-:Y:S01]  /*c190*/  SEL R21, R49, R48, P0 ;  /* 0x0000003031157207 */ /* 0x000fe20000000000 */
[----:B------:R-:W-:Y:S01]  /*c1a0*/  UIADD3 UR8, UR7, UR8, URZ ;  /* 0x0000000807087290 */ /* 0x000fe2000fffe03f */
[----:B------:R-:W-:Y:S02]  /*c1b0*/  SEL R20, R80, R81, P0 ;  /* 0x0000005150147207 */ /* 0x000fe40000000000 */
[----:B------:R-:W-:Y:S02]  /*c1c0*/  SEL R91, R81, R80, P0 ;  /* 0x00000050515b7207 */ /* 0x000fe40000000000 */
[----:B------:R-:W-:Y:S02]  /*c1d0*/  SEL R48, R26, R27, P0 ;  /* 0x0000001b1a307207 */ /* 0x000fe40000000000 */
[----:B------:R-:W-:Y:S01]  /*c1e0*/  SEL R81, R27, R26, P0 ;  /* 0x0000001a1b517207 */ /* 0x000fe20000000000 */
[----:B-1----:R-:W-:Y:S01]  /*c1f0*/  USHF.R.S32.HI UR13, URZ, 0x1f, UR12 ;  /* 0x0000001f3f0d7899 */ /* 0x002fe2000801140c */
[----:B------:R-:W-:Y:S01]  /*c200*/  LOP3.LUT R26, R3, 0xffffff80, RZ, 0xc0, !PT ;  /* 0xffffff80031a7812 */ /* 0x000fe200078ec0ff */
[----:B------:R-:W0:Y:S01]  /*c210*/  S2UR UR12, SR_CTAID.Z ;  /* 0x00000000000c79c3 */ /* 0x000e220000002700 */
        /* <DEDUP_REMOVED lines=9> */
[----:B------:R-:W-:Y:S01]  /*c2b0*/  SEL R47, R67, R66, P0 ;  /* 0x00000042432f7207 */ /* 0x000fe20000000000 */
[----:B------:R-:W-:Y:S01]  /*c2c0*/  IMAD.IADD R66, R7, 0x1, -R26 ;  /* 0x0000000107427824 */ /* 0x000fe200078e0a1a */
[----:B------:R-:W-:Y:S02]  /*c2d0*/  SEL R102, R36, R37, P0 ;  /* 0x0000002524667207 */ /* 0x000fe40000000000 */
[----:B------:R-:W-:Y:S02]  /*c2e0*/  SEL R109, R37, R36, P0 ;  /* 0x00000024256d7207 */ /* 0x000fe40000000000 */
[----:B------:R-:W-:-:S02]  /*c2f0*/  SHF.R.S32.HI R13, RZ, 0x1f, R66 ;  /* 0x0000001fff0d7819 */ /* 0x000fc40000011442 */
[----:B------:R-:W-:Y:S02]  /*c300*/  SEL R36, R74, R75, P0 ;  /* 0x0000004b4a247207 */ /* 0x000fe40000000000 */
[----:B------:R-:W-:Y:S02]  /*c310*/  SEL R41, R75, R74, P0 ;  /* 0x0000004a4b297207 */ /* 0x000fe40000000000 */
[----:B------:R-:W1:Y:S01]  /*c320*/  S2R R75, SR_CTAID.X ;  /* 0x00000000004b7919 */ /* 0x000e620000002500 */
[----:B------:R-:W-:Y:S02]  /*c330*/  LEA.HI R4, R4, R7, RZ, 0x2 ;  /* 0x0000000704047211 */ /* 0x000fe400078f10ff */
[----:B------:R-:W-:Y:S02]  /*c340*/  LEA.HI R19, R13, R66, RZ, 0x2 ;  /* 0x000000420d137211 */ /* 0x000fe400078f10ff */
[----:B------:R-:W-:Y:S02]  /*c350*/  SEL R12, R30, R31, P0 ;  /* 0x0000001f1e0c7207 */ /* 0x000fe40000000000 */
[----:B------:R-:W-:-:S02]  /*c360*/  SEL R89, R31, R30, P0 ;  /* 0x0000001e1f597207 */ /* 0x000fc40000000000 */
[----:B------:R-:W-:Y:S02]  /*c370*/  LOP3.LUT R30, R4, 0xfffffffc, RZ, 0xc0, !PT ;  /* 0xfffffffc041e7812 */ /* 0x000fe400078ec0ff */
[--C-:B------:R-:W-:Y:S02]  /*c380*/  SHF.R.S32.HI R4, RZ, 0x2, R19.reuse ;  /* 0x00000002ff047819 */ /* 0x100fe40000011413 */
[----:B------:R-:W-:Y:S01]  /*c390*/  SHF.R.S32.HI R25, RZ, 0x1f, R19 ;  /* 0x0000001fff197819 */ /* 0x000fe20000011413 */
[----:B------:R-:W-:Y:S01]  /*c3a0*/  IMAD.IADD R30, R7, 0x1, -R30 ;  /* 0x00000001071e7824 */ /* 0x000fe200078e0a1e */
[----:B------:R-:W-:Y:S02]  /*c3b0*/  SHF.R.S32.HI R26, RZ, 0x7, R3 ;  /* 0x00000007ff1a7819 */ /* 0x000fe40000011403 */
[----:B------:R-:W-:Y:S02]  /*c3c0*/  LEA.HI R25, R25, R4, RZ, 0x3 ;  /* 0x0000000419197211 */ /* 0x000fe400078f18ff */
[----:B------:R-:W-:-:S02]  /*c3d0*/  LEA.HI R3, R3, R26, RZ, 0x1 ;  /* 0x0000001a03037211 */ /* 0x000fc400078f08ff */
[----:B------:R-:W-:Y:S02]  /*c3e0*/  LOP3.LUT R25, R25, 0xfffffff8, RZ, 0xc0, !PT ;  /* 0xfffffff819197812 */ /* 0x000fe400078ec0ff */
[----:B------:R-:W-:Y:S02]  /*c3f0*/  LEA.HI R13, R13, R66, RZ, 0x5 ;  /* 0x000000420d0d7211 */ /* 0x000fe400078f28ff */
[----:B------:R-:W-:Y:S01]  /*c400*/  LOP3.LUT R3, R3, 0x3fffffe, RZ, 0xc0, !PT ;  /* 0x03fffffe03037812 */ /* 0x000fe200078ec0ff */
[----:B------:R-:W-:Y:S01]  /*c410*/  IMAD.IADD R4, R4, 0x1, -R25 ;  /* 0x0000000104047824 */ /* 0x000fe200078e0a19 */
[----:B------:R-:W-:Y:S02]  /*c420*/  SHF.R.S32.HI R13, RZ, 0x5, R13 ;  /* 0x00000005ff0d7819 */ /* 0x000fe4000001140d */
[----:B------:R-:W-:Y:S01]  /*c430*/  LEA.HI R7, R30, R30, RZ, 0x1 ;  /* 0x0000001e1e077211 */ /* 0x000fe200078f08ff */
[----:B------:R-:W-:Y:S01]  /*c440*/  IMAD.IADD R3, R26, 0x1, -R3 ;  /* 0x000000011a037824 */ /* 0x000fe200078e0a03 */
[----:B------:R-:W-:Y:S01]  /*c450*/  SEL R92, R68, R69, P0 ;  /* 0x00000045445c7207 */ /* 0x000fe20000000000 */
[----:B------:R-:W-:Y:S01]  /*c460*/  IMAD R4, R13, 0x10, R4 ;  /* 0x000000100d047824 */ /* 0x000fe200078e0204 */
[----:B------:R-:W-:-:S02]  /*c470*/  SEL R99, R69, R68, P0 ;  /* 0x0000004445637207 */ /* 0x000fc40000000000 */
[----:B------:R-:W-:Y:S01]  /*c480*/  SEL R68, R72, R73, P0 ;  /* 0x0000004948447207 */ /* 0x000fe20000000000 */
[----:B------:R-:W-:Y:S01]  /*c490*/  IMAD R3, R3, 0x40, R4 ;  /* 0x0000004003037824 */ /* 0x000fe200078e0204 */
[----:B------:R-:W-:Y:S02]  /*c4a0*/  SEL R69, R73, R72, P0 ;  /* 0x0000004849457207 */ /* 0x000fe40000000000 */
[----:B------:R-:W-:Y:S02]  /*c4b0*/  SEL R72, R84, R85, P0 ;  /* 0x0000005554487207 */ /* 0x000fe40000000000 */
[----:B------:R-:W-:Y:S02]  /*c4c0*/  SEL R93, R85, R84, P0 ;  /* 0x00000054555d7207 */ /* 0x000fe40000000000 */
[----:B------:R-:W-:Y:S02]  /*c4d0*/  LOP3.LUT R7, R7, 0x1ffffffe, RZ, 0xc0, !PT ;  /* 0x1ffffffe07077812 */ /* 0x000fe400078ec0ff */
[----:B------:R-:W-:-:S02]  /*c4e0*/  SEL R18, R38, R39, P0 ;  /* 0x0000002726127207 */ /* 0x000fc40000000000 */
[----:B------:R-:W-:Y:S01]  /*c4f0*/  SEL R85, R39, R38, P0 ;  /* 0x0000002627557207 */ /* 0x000fe20000000000 */
[----:B------:R-:W-:Y:S01]  /*c500*/  IMAD.IADD R30, R30, 0x1, -R7 ;  /* 0x000000011e1e7824 */ /* 0x000fe200078e0a07 */
[----:B--2---:R-:W-:Y:S02]  /*c510*/  SEL R16, R82, R83, P0 ;  /* 0x0000005352107207 */ /* 0x004fe40000000000 */
[----:B------:R-:W-:Y:S01]  /*c520*/  SEL R39, R83, R82, P0 ;  /* 0x0000005253277207 */ /* 0x000fe20000000000 */
[----:B------:R-:W-:Y:S01]  /*c530*/  IMAD R4, R30, 0x8, R3 ;  /* 0x000000081e047824 */ /* 0x000fe200078e0203 */
[----:B------:R-:W2:Y:S01]  /*c540*/  LDC R82, c[0x0][0xbe8] ;  /* 0x0002fa00ff527b82 */ /* 0x000ea20000000800 */
[----:B------:R-:W-:Y:S02]  /*c550*/  SEL R8, R86, R87, P0 ;  /* 0x0000005756087207 */ /* 0x000fe40000000000 */
[----:B------:R-:W-:Y:S02]  /*c560*/  SEL R90, R64, R65, P0 ;  /* 0x00000041405a7207 */ /* 0x000fe40000000000 */
[----:B------:R-:W-:-:S02]  /*c570*/  SEL R97, R65, R64, P0 ;  /* 0x0000004041617207 */ /* 0x000fc40000000000 */
[----:B------:R-:W-:Y:S02]  /*c580*/  SEL R87, R87, R86, P0 ;  /* 0x0000005657577207 */ /* 0x000fe40000000000 */
[----:B------:R-:W-:Y:S02]  /*c590*/  SEL R64, R42, R43, P0 ;  /* 0x0000002b2a407207 */ /* 0x000fe40000000000 */
[----:B------:R-:W-:Y:S02]  /*c5a0*/  SEL R11, R43, R42, P0 ;  /* 0x0000002a2b0b7207 */ /* 0x000fe40000000000 */
[----:B------:R-:W-:Y:S02]  /*c5b0*/  SEL R38, R70, R71, P0 ;  /* 0x0000004746267207 */ /* 0x000fe40000000000 */
[----:B------:R-:W-:Y:S01]  /*c5c0*/  SEL R43, R71, R70, P0 ;  /* 0x00000046472b7207 */ /* 0x000fe20000000000 */
[C---:B-1----:R-:W-:Y:S01]  /*c5d0*/  IMAD R70, R75.reuse, 0x80, R3 ;  /* 0x000000804b467824 */ /* 0x042fe200078e0203 */
[----:B------:R-:W-:Y:S01]  /*c5e0*/  SEL R10, R54, R55, P0 ;  /* 0x00000037360a7207 */ /* 0x000fe20000000000 */
[----:B------:R-:W-:Y:S01]  /*c5f0*/  IMAD R75, R75, 0x80, R4 ;  /* 0x000000804b4b7824 */ /* 0x000fe200078e0204 */
[----:B------:R-:W-:-:S02]  /*c600*/  SEL R14, R32, R33, P0 ;  /* 0x00000021200e7207 */ /* 0x000fc40000000000 */
[----:B------:R-:W-:Y:S01]  /*c610*/  SEL R15, R33, R32, P0 ;  /* 0x00000020210f7207 */ /* 0x000fe20000000000 */
[----:B------:R-:W-:Y:S01]  /*c620*/  IMAD.U32 R32, RZ, RZ, UR4 ;  /* 0x00000004ff207e24 */ /* 0x000fe2000f8e00ff */
[----:B------:R-:W-:Y:S01]  /*c630*/  SEL R61, R55, R54, P0 ;  /* 0x00000036373d7207 */ /* 0x000fe20000000000 */
[----:B------:R-:W1:Y:S01]  /*c640*/  S2UR UR4, SR_CTAID.Y ;  /* 0x00000000000479c3 */ /* 0x000e620000002600 */
[----:B------:R-:W-:Y:S01]  /*c650*/  SEL R94, R56, R57, P0 ;  /* 0x00000039385e7207 */ /* 0x000fe20000000000 */
[----:B------:R-:W-:Y:S01]  /*c660*/  IMAD.U32 R33, RZ, RZ, UR5 ;  /* 0x00000005ff217e24 */ /* 0x000fe2000f8e00ff */
[----:B------:R-:W-:Y:S01]  /*c670*/  SEL R101, R57, R56, P0 ;  /* 0x0000003839657207 */ /* 0x000fe20000000000 */
[----:B------:R-:W-:Y:S01]  /*c680*/  IMAD.U32 R33, RZ, RZ, UR9 ;  /* 0x00000009ff217e24 */ /* 0x000fe2000f8e00ff */
[----:B------:R-:W-:Y:S02]  /*c690*/  LOP3.LUT R19, R19, 0x7ffffffc, RZ, 0xc0, !PT ;  /* 0x7ffffffc13137812 */ /* 0x000fe400078ec0ff */
[----:B------:R-:W-:-:S02]  /*c6a0*/  SEL R100, R44, R45, P0 ;  /* 0x0000002d2c647207 */ /* 0x000fc40000000000 */
[----:B------:R-:W-:Y:S01]  /*c6b0*/  SEL R107, R45, R44, P0 ;  /* 0x0000002c2d6b7207 */ /* 0x000fe20000000000 */
[----:B------:R-:W-:Y:S01]  /*c6c0*/  IMAD.U32 R45, RZ, RZ, UR7 ;  /* 0x00000007ff2d7e24 */ /* 0x000fe2000f8e00ff */
[----:B------:R-:W-:Y:S01]  /*c6d0*/  SEL R98, R52, R53, P0 ;  /* 0x0000003534627207 */ /* 0x000fe20000000000 */
[----:B------:R-:W-:Y:S01]  /*c6e0*/  IMAD.U32 R44, RZ, RZ, UR6 ;  /* 0x00000006ff2c7e24 */ /* 0x000fe2000f8e00ff */
[----:B------:R-:W-:Y:S01]  /*c6f0*/  SEL R105, R53, R52, P0 ;  /* 0x0000003435697207 */ /* 0x000fe20000000000 */
[----:B------:R-:W-:Y:S01]  /*c700*/  IMAD.U32 R45, RZ, RZ, UR8 ;  /* 0x00000008ff2d7e24 */ /* 0x000fe2000f8e00ff */
[C---:B------:R-:W-:Y:S01]  /*c710*/  LOP3.LUT P1, RZ, R66.reuse, 0x3, RZ, 0xc0, !PT ;  /* 0x0000000342ff7812 */ /* 0x040fe2000782c0ff */
[----:B------:R-:W-:Y:S01]  /*c720*/  IMAD.IADD R66, R66, 0x1, -R19 ;  /* 0x0000000142427824 */ /* 0x000fe200078e0a13 */
[----:B------:R-:W-:Y:S01]  /*c730*/  SEL R88, R76, R77, P0 ;  /* 0x0000004d4c587207 */ /* 0x000fe20000000000 */
[----:B------:R-:W-:Y:S01]  /*c740*/  ULDC.64 UR6, c[0x0][0xb48] ;  /* 0x0002d20000067ab9 */ /* 0x000fe20000000a00 */
[----:B------:R-:W-:Y:S01]  /*c750*/  SEL R95, R77, R76, P0 ;  /* 0x0000004c4d5f7207 */ /* 0x000fe20000000000 */
[----:B------:R-:W-:Y:S01]  /*c760*/  ULDC.64 UR8, c[0x0][0xb28] ;  /* 0x0002ca0000087ab9 */ /* 0x000fe20000000a00 */
[----:B------:R-:W-:-:S02]  /*c770*/  SEL R52, R34, R35, P0 ;  /* 0x0000002322347207 */ /* 0x000fc40000000000 */
[----:B------:R-:W-:Y:S02]  /*c780*/  SEL R77, R35, R34, P0 ;  /* 0x00000022234d7207 */ /* 0x000fe40000000000 */
[----:B------:R-:W-:Y:S02]  /*c790*/  SEL R56, R50, R51, P0 ;  /* 0x0000003332387207 */ /* 0x000fe40000000000 */
[----:B------:R-:W-:Y:S02]  /*c7a0*/  SEL R65, R51, R50, P0 ;  /* 0x0000003233417207 */ /* 0x000fe40000000000 */
[----:B------:R-:W-:Y:S02]  /*c7b0*/  SEL R46, R58, R59, P0 ;  /* 0x0000003b3a2e7207 */ /* 0x000fe40000000000 */
[----:B------:R-:W-:Y:S02]  /*c7c0*/  SEL R57, R59, R58, P0 ;  /* 0x0000003a3b397207 */ /* 0x000fe40000000000 */
[----:B--2---:R-:W-:-:S02]  /*c7d0*/  ISETP.NE.AND P2, PT, R82, 0x1, PT ;  /* 0x000000015200780c */ /* 0x004fc40003f45270 */
[----:B------:R-:W-:Y:S02]  /*c7e0*/  SEL R42, R62, R63, P0 ;  /* 0x0000003f3e2a7207 */ /* 0x000fe40000000000 */
[----:B------:R-:W-:Y:S02]  /*c7f0*/  SEL R28, R78, R79, P0 ;  /* 0x0000004f4e1c7207 */ /* 0x000fe40000000000 */
[----:B------:R-:W-:Y:S02]  /*c800*/  SEL R55, R63, R62, P0 ;  /* 0x0000003e3f377207 */ /* 0x000fe40000000000 */
[----:B------:R-:W-:-:S05]  /*c810*/  SEL R37, R79, R78, P0 ;  /* 0x0000004e4f257207 */ /* 0x000fca0000000000 */
[----:B------:R-:W2:Y:S01]  /*c820*/  @P2 LDC R76, c[0x0][0xbec] ;  /* 0x0002fb00ff4c2b82 */ /* 0x000ea20000000800 */
[----:B---3--:R3:W-:Y:S04]  /*c830*/  SHFL.IDX PT, R49, R12, R5, 0x1c1f ;  /* 0x001c1f050c317589 */ /* 0x0087e800000e0000 */
[----:B------:R-:W-:Y:S04]  /*c840*/  SHFL.IDX PT, R3, R8, R5, 0x1c1f ;  /* 0x001c1f0508037589 */ /* 0x000fe800000e0000 */
[----:B------:R-:W-:Y:S01]  /*c850*/  SHFL.IDX PT, R6, R6, R5, 0x1c1f ;  /* 0x001c1f0506067589 */ /* 0x000fe200000e0000 */
[----:B---3--:R-:W-:-:S03]  /*c860*/  LOP3.LUT R12, R5, 0x2, RZ, 0x3c, !PT ;  /* 0x00000002050c7812 */ /* 0x008fc600078e3cff */
[----:B------:R-:W-:Y:S04]  /*c870*/  SHFL.IDX PT, R54, R10, R5, 0x1c1f ;  /* 0x001c1f050a367589 */ /* 0x000fe800000e0000 */
[----:B------:R3:W-:Y:S04]  /*c880*/  SHFL.IDX PT, R8, R87, R12, 0x1c1f ;  /* 0x001c1f0c57087589 */ /* 0x0007e800000e0000 */
[----:B------:R-:W-:Y:S04]  /*c890*/  SHFL.IDX PT, R9, R9, R12, 0x1c1f ;  /* 0x001c1f0c09097589 */ /* 0x000fe800000e0000 */
[----:B------:R-:W-:Y:S01]  /*c8a0*/  SHFL.IDX PT, R7, R104, R5, 0x1c1f ;  /* 0x001c1f0568077589 */ /* 0x000fe200000e0000 */
[----:B---3--:R-:W0:Y:S03]  /*c8b0*/  LDC.64 R86, c[0x0][0xb40] ;  /* 0x0002d000ff567b82 */ /* 0x008e260000000a00 */
[----:B------:R-:W-:Y:S04]  /*c8c0*/  SHFL.IDX PT, R10, R111, R12, 0x1c1f ;  /* 0x001c1f0c6f0a7589 */ /* 0x000fe800000e0000 */
[----:B------:R-:W-:Y:S04]  /*c8d0*/  SHFL.IDX PT, R14, R14, R5, 0x1c1f ;  /* 0x001c1f050e0e7589 */ /* 0x000fe800000e0000 */
[----:B------:R-:W-:Y:S04]  /*c8e0*/  SHFL.IDX PT, R15, R15, R12, 0x1c1f ;  /* 0x001c1f0c0f0f7589 */ /* 0x000fe800000e0000 */
[----:B------:R-:W-:Y:S04]  /*c8f0*/  SHFL.IDX PT, R22, R22, R5, 0x1c1f ;  /* 0x001c1f0516167589 */ /* 0x000fe800000e0000 */
[----:B------:R-:W-:Y:S04]  /*c900*/  SHFL.IDX PT, R53, R18, R5, 0x1c1f ;  /* 0x001c1f0512357589 */ /* 0x000fe800000e0000 */
[----:B------:R-:W-:Y:S01]  /*c910*/  SHFL.IDX PT, R23, R23, R12, 0x1c1f ;  /* 0x001c1f0c17177589 */ /* 0x000fe200000e0000 */
[----:B0-----:R-:W-:-:S03]  /*c920*/  IMAD.WIDE.U32 R44, R86, UR12, R44 ;  /* 0x0000000c562c7c25 */ /* 0x001fc6000f8e002c */
        /* <DEDUP_REMOVED lines=15> */
[----:B------:R5:W-:Y:S04]  /*ca20*/  SHFL.IDX PT, R51, R90, R5, 0x1c1f ;  /* 0x001c1f055a337589 */ /* 0x000be800000e0000 */
[----:B------:R-:W-:Y:S04]  /*ca30*/  SHFL.IDX PT, R58, R97, R12, 0x1c1f ;  /* 0x001c1f0c613a7589 */ /* 0x000fe800000e0000 */
[----:B------:R-:W-:Y:S01]  /*ca40*/  SHFL.IDX PT, R68, R68, R5, 0x1c1f ;  /* 0x001c1f0544447589 */ /* 0x000fe200000e0000 */
[----:B-----5:R-:W5:Y:S03]  /*ca50*/  @P2 LDC R90, c[0x0][0xbec] ;  /* 0x0002fb00ff5a2b82 */ /* 0x020f660000000800 */
[----:B------:R-:W-:Y:S04]  /*ca60*/  SHFL.IDX PT, R69, R69, R12, 0x1c1f ;  /* 0x001c1f0c45457589 */ /* 0x000fe800000e0000 */
[----:B------:R1:W-:Y:S04]  /*ca70*/  SHFL.IDX PT, R63, R88, R5, 0x1c1f ;  /* 0x001c1f05583f7589 */ /* 0x0003e800000e0000 */
[----:B------:R-:W-:Y:S04]  /*ca80*/  SHFL.IDX PT, R35, R92, R5, 0x1c1f ;  /* 0x001c1f055c237589 */ /* 0x000fe800000e0000 */
[----:B------:R-:W-:Y:S01]  /*ca90*/  SHFL.IDX PT, R50, R72, R5, 0x1c1f ;  /* 0x001c1f0548327589 */ /* 0x000fe200000e0000 */
[----:B-1----:R-:W1:Y:S03]  /*caa0*/  LDC R88, c[0x0][0xc50] ;  /* 0x00031400ff587b82 */ /* 0x002e660000000800 */
[----:B------:R-:W-:Y:S04]  /*cab0*/  SHFL.IDX PT, R48, R48, R5, 0x1c1f ;  /* 0x001c1f0530307589 */ /* 0x000fe800000e0000 */
[----:B------:R-:W-:Y:S01]  /*cac0*/  SHFL.IDX PT, R52, R52, R5, 0x1c1f ;  /* 0x001c1f0534347589 */ /* 0x000fe200000e0000 */
[----:B-----5:R-:W-:-:S03]  /*cad0*/  @P2 IMAD.HI.U32 R90, R75, R90, RZ ;  /* 0x0000005a4b5a2227 */ /* 0x020fc600078e00ff */
        /* <DEDUP_REMOVED lines=10> */
[----:B------:R-:W2:Y:S01]  /*cb80*/  SHFL.IDX PT, R62, R99, R12, 0x1c1f ;  /* 0x001c1f0c633e7589 */ /* 0x000ea200000e0000 */
[----:B0-----:R-:W-:-:S03]  /*cb90*/  SEL R28, R30, R31, P0 ;  /* 0x0000001f1e1c7207 */ /* 0x001fc60000000000 */
[----:B------:R-:W0:Y:S01]  /*cba0*/  SHFL.IDX PT, R72, R95, R12, 0x1c1f ;  /* 0x001c1f0c5f487589 */ /* 0x000e2200000e0000 */
[----:B------:R-:W-:Y:S02]  /*cbb0*/  SEL R30, R31, R30, P0 ;  /* 0x0000001e1f1e7207 */ /* 0x000fe40000000000 */
[----:B-----5:R-:W-:Y:S01]  /*cbc0*/  SEL R5, R3, R8, P0 ;  /* 0x0000000803057207 */ /* 0x020fe20000000000 */
[----:B------:R-:W-:Y:S01]  /*cbd0*/  SHFL.IDX PT, R79, R93, R12, 0x1c1f ;  /* 0x001c1f0c5d4f7589 */ /* 0x000fe200000e0000 */
[----:B------:R-:W-:Y:S02]  /*cbe0*/  SEL R3, R8, R3, P0 ;  /* 0x0000000308037207 */ /* 0x000fe40000000000 */
[----:B------:R-:W-:Y:S01]  /*cbf0*/  SEL R8, R6, R9, P0 ;  /* 0x0000000906087207 */ /* 0x000fe20000000000 */
[----:B------:R-:W5:Y:S01]  /*cc00*/  SHFL.IDX PT, R74, R91, R12, 0x1c1f ;  /* 0x001c1f0c5b4a7589 */ /* 0x000f6200000e0000 */
[----:B------:R-:W-:Y:S02]  /*cc10*/  SEL R6, R9, R6, P0 ;  /* 0x0000000609067207 */ /* 0x000fe40000000000 */
[----:B------:R-:W-:Y:S01]  /*cc20*/  SEL R9, R7, R10, P0 ;  /* 0x0000000a07097207 */ /* 0x000fe20000000000 */
[----:B------:R4:W-:Y:S01]  /*cc30*/  SHFL.IDX PT, R78, R89, R12, 0x1c1f ;  /* 0x001c1f0c594e7589 */ /* 0x0009e200000e0000 */
[----:B------:R-:W-:-:S02]  /*cc40*/  SEL R7, R10, R7, P0 ;  /* 0x000000070a077207 */ /* 0x000fc40000000000 */
[----:B------:R-:W-:Y:S01]  /*cc50*/  SEL R10, R14, R15, P0 ;  /* 0x0000000f0e0a7207 */ /* 0x000fe20000000000 */
[----:B------:R-:W5:Y:S01]  /*cc60*/  SHFL.IDX PT, R81, R81, R12, 0x1c1f ;  /* 0x001c1f0c51517589 */ /* 0x000f6200000e0000 */
[----:B------:R-:W-:Y:S02]  /*cc70*/  SEL R14, R15, R14, P0 ;  /* 0x0000000e0f0e7207 */ /* 0x000fe40000000000 */
[----:B------:R-:W-:Y:S01]  /*cc80*/  SEL R15, R18, R13, P0 ;  /* 0x0000000d120f7207 */ /* 0x000fe20000000000 */
[----:B------:R1:W5:Y:S01]  /*cc90*/  SHFL.IDX PT, R83, R77, R12, 0x1c1f ;  /* 0x001c1f0c4d537589 */ /* 0x00036200000e0000 */
[----:B---3--:R-:W-:Y:S01]  /*cca0*/  SEL R31, R34, R27, P0 ;  /* 0x0000001b221f7207 */ /* 0x008fe20000000000 */
[----:B----4-:R-:W3:Y:S02]  /*ccb0*/  @P2 LDC R89, c[0x0][0xbf0] ;  /* 0x0002fc00ff592b82 */ /* 0x010ee40000000800 */
[----:B------:R4:W-:Y:S04]  /*ccc0*/  SHFL.IDX PT, R67, R29, R12, 0x1c1f ;  /* 0x001c1f0c1d437589 */ /* 0x0009e800000e0000 */
[----:B------:R0:W-:Y:S02]  /*ccd0*/  SHFL.IDX PT, R71, R11, R12, 0x1c1f ;  /* 0x001c1f0c0b477589 */ /* 0x0001e400000e0000 */
[----:B-1----:R-:W1:Y:S02]  /*cce0*/  @P2 LDC R77, c[0x0][0xbf0] ;  /* 0x0002fc00ff4d2b82 */ /* 0x002e640000000800 */
[----:B------:R-:W-:Y:S01]  /*ccf0*/  SHFL.IDX PT, R61, R61, R12, 0x1c1f ;  /* 0x001c1f0c3d3d7589 */ /* 0x000fe200000e0000 */
[----:B----4-:R-:W-:Y:S01]  /*cd00*/  SEL R29, R27, R34, P0 ;  /* 0x000000221b1d7207 */ /* 0x010fe20000000000 */
[----:B------:R-:W-:-:S02]  /*cd10*/  IMAD R34, R84, UR13, RZ ;  /* 0x0000000d54227c24 */ /* 0x000fc4000f8e02ff */
[----:B------:R-:W-:Y:S01]  /*cd20*/  SHFL.IDX PT, R65, R65, R12, 0x1c1f ;  /* 0x001c1f0c41417589 */ /* 0x000fe200000e0000 */
[----:B--2---:R-:W-:Y:S02]  /*cd30*/  SEL R27, R62, R35, P0 ;  /* 0x000000233e1b7207 */ /* 0x004fe40000000000 */
[----:B0-----:R-:W-:Y:S01]  /*cd40*/  SEL R11, R13, R18, P0 ;  /* 0x000000120d0b7207 */ /* 0x001fe20000000000 */
[----:B------:R-:W-:Y:S01]  /*cd50*/  SHFL.IDX PT, R55, R55, R12, 0x1c1f ;  /* 0x001c1f0c37377589 */ /* 0x000fe200000e0000 */
[----:B------:R-:W-:Y:S02]  /*cd60*/  SEL R13, R19, R20, P0 ;  /* 0x00000014130d7207 */ /* 0x000fe40000000000 */
[----:B------:R-:W-:Y:S01]  /*cd70*/  SEL R18, R51, R58, P0 ;  /* 0x0000003a33127207 */ /* 0x000fe20000000000 */
[----:B------:R-:W-:Y:S04]  /*cd80*/  SHFL.IDX PT, R57, R57, R12, 0x1c1f ;  /* 0x001c1f0c39397589 */ /* 0x000fe800000e0000 */
[----:B------:R-:W-:Y:S04]  /*cd90*/  SHFL.IDX PT, R43, R43, R12, 0x1c1f ;  /* 0x001c1f0c2b2b7589 */ /* 0x000fe800000e0000 */
        /* <DEDUP_REMOVED lines=17> */
[----:B------:R-:W-:Y:S01]  /*ceb0*/  IMAD R69, RZ, RZ, -UR59 ;  /* 0x8000003bff457e24 */ /* 0x000fe2000f8e02ff */
[----:B------:R-:W-:Y:S01]  /*cec0*/  SEL R33, R63, R72, P0 ;  /* 0x000000483f217207 */ /* 0x000fe20000000000 */
[----:B------:R-:W-:Y:S01]  /*ced0*/  IMAD R68, R86, UR13, RZ ;  /* 0x0000000d56447c24 */ /* 0x000fe2000f8e02ff */
[----:B------:R-:W-:Y:S01]  /*cee0*/  SEL R35, R72, R63, P0 ;  /* 0x0000003f48237207 */ /* 0x000fe20000000000 */
[----:B------:R-:W-:Y:S01]  /*cef0*/  IMAD R85, R88, R69, UR4 ;  /* 0x0000000458557e24 */ /* 0x000fe2000f8e0245 */
[----:B------:R-:W-:Y:S01]  /*cf00*/  ULDC.64 UR4, c[0x0][0xbe0] ;  /* 0x0002f80000047ab9 */ /* 0x000fe20000000a00 */
[----:B------:R-:W-:-:S02]  /*cf10*/  IMAD R63, R87, UR12, R68 ;  /* 0x0000000c573f7c24 */ /* 0x000fc4000f8e0244 */
[----:B------:R-:W-:Y:S01]  /*cf20*/  @P2 IMAD.HI.U32 R62, R75, R76, RZ ;  /* 0x0000004c4b3e2227 */ /* 0x000fe200078e00ff */
[----:B------:R-:W-:-:S03]  /*cf30*/  SHF.R.S32.HI R72, RZ, 0x1f, R85 ;  /* 0x0000001fff487819 */ /* 0x000fc60000011455 */
[----:B------:R-:W-:Y:S02]  /*cf40*/  IMAD.IADD R63, R45, 0x1, R63 ;  /* 0x000000012d3f7824 */ /* 0x000fe400078e023f */
[----:B------:R-:W-:Y:S02]  /*cf50*/  IMAD R45, R72, UR4, RZ ;  /* 0x00000004482d7c24 */ /* 0x000fe4000f8e02ff */
[----:B------:R-:W-:Y:S02]  /*cf60*/  IMAD.IADD R59, R59, 0x1, R51 ;  /* 0x000000013b3b7824 */ /* 0x000fe400078e0233 */
[----:B------:R-:W-:Y:S01]  /*cf70*/  IMAD.MOV.U32 R51, RZ, RZ, R75 ;  /* 0x000000ffff337224 */ /* 0x000fe200078e004b */
[----:B-1----:R-:W-:Y:S01]  /*cf80*/  @P2 SHF.R.U32.HI R51, RZ, R77, R62 ;  /* 0x0000004dff332219 */ /* 0x002fe2000001163e */
[----:B------:R-:W-:Y:S02]  /*cf90*/  IMAD.MOV.U32 R62, RZ, RZ, R44 ;  /* 0x000000ffff3e7224 */ /* 0x000fe400078e002c */
[----:B------:R-:W-:-:S02]  /*cfa0*/  IMAD R68, R85, UR5, R45 ;  /* 0x0000000555447c24 */ /* 0x000fc4000f8e022d */
[----:B------:R-:W-:Y:S01]  /*cfb0*/  IMAD.MOV.U32 R69, RZ, RZ, R75 ;  /* 0x000000ffff457224 */ /* 0x000fe200078e004b */
[----:B---3--:R-:W-:Y:S01]  /*cfc0*/  @P2 SHF.R.U32.HI R69, RZ, R89, R90 ;  /* 0x00000059ff452219 */ /* 0x008fe2000001165a */
        /* <DEDUP_REMOVED lines=19> */
[----:B------:R-:W0:Y:S01]  /*d100*/  S2UR UR5, SR_CgaCtaId ;  /* 0x00000000000579c3 */ /* 0x000e220000008800 */
        /* <DEDUP_REMOVED lines=9> */
[----:B-----5:R-:W-:Y:S01]  /*d1a0*/  SEL R62, R74, R73, P0 ;  /* 0x000000494a3e7207 */ /* 0x020fe20000000000 */
[----:B------:R-:W-:Y:S01]  /*d1b0*/  IMAD.WIDE.U32 R68, R63, UR8, R58 ;  /* 0x000000083f447c25 */ /* 0x000fe2000f8e003a */
[----:B------:R-:W-:Y:S01]  /*d1c0*/  SEL R58, R73, R74, P0 ;  /* 0x0000004a493a7207 */ /* 0x000fe20000000000 */
[----:B------:R-:W-:Y:S01]  /*d1d0*/  ULDC.64 UR8, c[0x0][0xb00] ;  /* 0x0002c00000087ab9 */ /* 0x000fe20000000a00 */
[C---:B------:R-:W-:Y:S01]  /*d1e0*/  LEA R73, P2, R44.reuse, UR6, 0x2 ;  /* 0x000000062c497c11 */ /* 0x040fe2000f8410ff */
[----:B------:R-:W-:Y:S01]  /*d1f0*/  IMAD.IADD R51, R45, 0x1, R75 ;  /* 0x000000012d337824 */ /* 0x000fe200078e024b */
[----:B------:R-:W-:Y:S01]  /*d200*/  ULDC UR6, c[0x0][0xa88] ;  /* 0x0002a20000067ab9 */ /* 0x000fe20000000800 */
[----:B------:R-:W-:Y:S01]  /*d210*/  IMAD.IADD R45, R69, 0x1, R77 ;  /* 0x00000001452d7824 */ /* 0x000fe200078e024d */
[----:B0-----:R-:W-:Y:S01]  /*d220*/  ULEA UR4, UR5, UR4, 0x18 ;  /* 0x0000000405047291 */ /* 0x001fe2000f8ec03f */
        /* <DEDUP_REMOVED lines=8> */
[----:B------:R-:W1:Y:S01]  /*d2b0*/  SHFL.IDX PT, R75, R51, RZ, 0x1c1f ;  /* 0x001c1fff334b7589 */ /* 0x000e6200000e0000 */
[----:B------:R-:W-:-:S02]  /*d2c0*/  ISETP.GE.OR P2, PT, R70, R85, P1 ;  /* 0x000000554600720c */ /* 0x000fc40000f46670 */
[-C--:B------:R-:W-:Y:S01]  /*d2d0*/  ISETP.GE.OR P1, PT, R72, R85.reuse, P1 ;  /* 0x000000554800720c */ /* 0x080fe20000f26670 */
[----:B------:R2:W3:Y:S01]  /*d2e0*/  SHFL.IDX PT, R77, R51, 0x1, 0x1c1f ;  /* 0x003c1f00334d7f89 */ /* 0x0004e200000e0000 */
[----:B------:R-:W-:Y:S01]  /*d2f0*/  LEA.HI.X R86, R68, UR9, R45, 0x2, P3 ;  /* 0x0000000944567c11 */ /* 0x000fe200098f142d */
[----:B0-----:R-:W-:Y:S01]  /*d300*/  IMAD.SHL.U32 R73, R66, 0x2, RZ ;  /* 0x0000000242497824 */ /* 0x001fe200078e00ff */
[----:B------:R-:W-:Y:S01]  /*d310*/  ISETP.GE.AND P3, PT, R70, R85, PT ;  /* 0x000000554600720c */ /* 0x000fe20003f66270 */
[----:B------:R-:W-:Y:S01]  /*d320*/  SYNCS.ARRIVE.TRANS64.RED.A1T0 RZ, [UR4], RZ ;  /* 0x000000ffffff79a7 */ /* 0x000fe20008100404 */
[----:B------:R0:W4:Y:S01]  /*d330*/  SHFL.IDX PT, R68, R84, RZ, 0x1c1f ;  /* 0x001c1fff54447589 */ /* 0x00012200000e0000 */
[----:B------:R-:W-:Y:S02]  /*d340*/  SEL R59, R50, R79, P0 ;  /* 0x0000004f323b7207 */ /* 0x000fe40000000000 */
[----:B------:R-:W-:Y:S01]  /*d350*/  SEL R63, R79, R50, P0 ;  /* 0x000000324f3f7207 */ /* 0x000fe20000000000 */
[----:B------:R0:W0:Y:S01]  /*d360*/  SHFL.IDX PT, R69, R86, RZ, 0x1c1f ;  /* 0x001c1fff56457589 */ /* 0x00002200000e0000 */
[----:B------:R-:W-:-:S02]  /*d370*/  SEL R44, R48, R81, P0 ;  /* 0x00000051302c7207 */ /* 0x000fc40000000000 */
[----:B------:R-:W-:Y:S02]  /*d380*/  SEL R45, R49, R78, P0 ;  /* 0x0000004e312d7207 */ /* 0x000fe40000000000 */
[----:B------:R-:W-:Y:S02]  /*d390*/  SEL R50, R52, R83, P0 ;  /* 0x0000005334327207 */ /* 0x000fe40000000000 */
[----:B--2---:R-:W-:Y:S02]  /*d3a0*/  SEL R51, R53, R80, P0 ;  /* 0x0000005035337207 */ /* 0x004fe40000000000 */
[----:B------:R-:W-:Y:S01]  /*d3b0*/  SEL R48, R81, R48, P0 ;  /* 0x0000003051307207 */ /* 0x000fe20000000000 */
[----:B-1----:R1:W-:Y:S01]  /*d3c0*/  @!P2 ST.E desc[UR36][R74.64], R0 ;  /* 0x000000004a00a985 */ /* 0x0023e2000c101924 */
[----:B------:R-:W-:Y:S02]  /*d3d0*/  SEL R49, R78, R49, P0 ;  /* 0x000000314e317207 */ /* 0x000fe40000000000 */
[----:B------:R-:W-:Y:S01]  /*d3e0*/  SEL R52, R83, R52, P0 ;  /* 0x0000003453347207 */ /* 0x000fe20000000000 */
[----:B---3--:R1:W-:Y:S01]  /*d3f0*/  @!P1 ST.E desc[UR36][R76.64], R2 ;  /* 0x000000024c009985 */ /* 0x0083e2000c101924 */
        /* <DEDUP_REMOVED lines=13> */
[C-C-:B0---4-:R-:W-:Y:S02]  /*d4d0*/  @!P2 IMAD.WIDE R74, R73.reuse, 0x4, R68.reuse ;  /* 0x00000004494aa825 */ /* 0x151fe400078e0244 */
        /* <DEDUP_REMOVED lines=12> */
[----:B------:R-:W-:Y:S01]  /*d5a0*/  @!P4 IMAD.WIDE R78, R79, 0x4, R68 ;  /* 0x000000044f4ec825 */ /* 0x000fe200078e0244 */
[----:B------:R-:W-:Y:S02]  /*d5b0*/  ISETP.GE.AND P3, PT, R0, UR4, PT ;  /* 0x0000000400007c0c */ /* 0x000fe4000bf66270 */
[----:B0-----:R-:W-:Y:S01]  /*d5c0*/  @!P1 LOP3.LUT R9, R70, 0xfffffffe, RZ, 0xc0, !PT ;  /* 0xfffffffe46099812 */ /* 0x001fe200078ec0ff */
[C---:B------:R-:W-:Y:S01]  /*d5d0*/  VIADD R74, R73.reuse, 0x40 ;  /* 0x00000040494a7836 */ /* 0x040fe20000000000 */
[----:B------:R-:W-:Y:S01]  /*d5e0*/  ISETP.GE.AND P6, PT, R66, UR4, PT ;  /* 0x0000000442007c0c */ /* 0x000fe2000bfc6270 */
[----:B------:R-:W-:Y:S01]  /*d5f0*/  VIADD R70, R73, 0x48 ;  /* 0x0000004849467836 */ /* 0x000fe20000000000 */
[----:B------:R0:W-:Y:S01]  /*d600*/  @!P4 ST.E.64 desc[UR36][R78.64], R10 ;  /* 0x0000000a4e00c985 */ /* 0x0001e2000c101b24 */
[----:B------:R-:W-:-:S02]  /*d610*/  @!P2 LEA.HI R80, R80, R80, RZ, 0x1 ;  /* 0x000000505050a211 */ /* 0x000fc400078f08ff */
[----:B------:R-:W-:Y:S01]  /*d620*/  ISETP.GE.AND P4, PT, R74, UR4, PT ;  /* 0x000000044a007c0c */ /* 0x000fe2000bf86270 */
[--C-:B-1----:R-:W-:Y:S01]  /*d630*/  @!P1 IMAD.WIDE R6, R9, 0x4, R68.reuse ;  /* 0x0000000409069825 */ /* 0x102fe200078e0244 */
[----:B------:R-:W-:Y:S02]  /*d640*/  @!P2 LOP3.LUT R9, R80, 0xfffffffe, RZ, 0xc0, !PT ;  /* 0xfffffffe5009a812 */ /* 0x000fe400078ec0ff */
[----:B------:R-:W-:Y:S02]  /*d650*/  @!P3 LEA.HI R0, R0, R0, RZ, 0x1 ;  /* 0x000000000000b211 */ /* 0x000fe400078f08ff */
[----:B------:R1:W-:Y:S01]  /*d660*/  @!P1 ST.E.64 desc[UR36][R6.64], R14 ;  /* 0x0000000e06009985 */ /* 0x0003e2000c101b24 */
[----:B------:R-:W-:Y:S01]  /*d670*/  ISETP.GE.AND P1, PT, R70, UR4, PT ;  /* 0x0000000446007c0c */ /* 0x000fe2000bf26270 */
[--C-:B------:R-:W-:Y:S01]  /*d680*/  @!P2 IMAD.WIDE R8, R9, 0x4, R68.reuse ;  /* 0x000000040908a825 */ /* 0x100fe200078e0244 */
[----:B------:R-:W-:Y:S02]  /*d690*/  @!P6 LEA.HI R66, R66, R66, RZ, 0x1 ;  /* 0x000000424242e211 */ /* 0x000fe400078f08ff */
[----:B0-----:R-:W-:Y:S01]  /*d6a0*/  @!P3 LOP3.LUT R11, R0, 0xfffffffe, RZ, 0xc0, !PT ;  /* 0xfffffffe000bb812 */ /* 0x001fe200078ec0ff */
[----:B------:R-:W-:Y:S01]  /*d6b0*/  VIADD R0, R73, 0x50 ;  /* 0x0000005049007836 */ /* 0x000fe20000000000 */
[----:B------:R-:W-:Y:S01]  /*d6c0*/  @!P6 LOP3.LUT R75, R66, 0xfffffffe, RZ, 0xc0, !PT ;  /* 0xfffffffe424be812 */ /* 0x000fe200078ec0ff */
[----:B------:R0:W-:Y:S01]  /*d6d0*/  @!P2 ST.E.64 desc[UR36][R8.64], R12 ;  /* 0x0000000c0800a985 */ /* 0x0001e2000c101b24 */
[----:B------:R-:W-:Y:S01]  /*d6e0*/  @!P4 LEA.HI R74, R74, R74, RZ, 0x1 ;  /* 0x0000004a4a4ac211 */ /* 0x000fe200078f08ff */
[----:B------:R-:W-:-:S04]  /*d6f0*/  @!P3 IMAD.WIDE R10, R11, 0x4, R68 ;  /* 0x000000040b0ab825 */ /* 0x000fc800078e0244 */
[----:B------:R-:W-:Y:S01]  /*d700*/  @!P1 LEA.HI R70, R70, R70, RZ, 0x1 ;  /* 0x0000004646469211 */ /* 0x000fe200078f08ff */
[----:B-1----:R-:W-:Y:S01]  /*d710*/  @!P6 IMAD.WIDE R6, R75, 0x4, R68 ;  /* 0x000000044b06e825 */ /* 0x002fe200078e0244 */
[----:B------:R-:W-:Y:S01]  /*d720*/  @!P5 LOP3.LUT R15, R81, 0xfffffffe, RZ, 0xc0, !PT ;  /* 0xfffffffe510fd812 */ /* 0x000fe200078ec0ff */
[----:B------:R1:W-:Y:S01]  /*d730*/  @!P3 ST.E.64 desc[UR36][R10.64], R22 ;  /* 0x000000160a00b985 */ /* 0x0003e2000c101b24 */
[----:B------:R-:W-:-:S03]  /*d740*/  @!P4 LOP3.LUT R75, R74, 0xfffffffe, RZ, 0xc0, !PT ;  /* 0xfffffffe4a4bc812 */ /* 0x000fc600078ec0ff */
[--C-:B------:R-:W-:Y:S01]  /*d750*/  @!P5 IMAD.WIDE R14, R15, 0x4, R68.reuse ;  /* 0x000000040f0ed825 */ /* 0x100fe200078e0244 */
[----:B0-----:R-:W-:Y:S01]  /*d760*/  @!P1 LOP3.LUT R13, R70, 0xfffffffe, RZ, 0xc0, !PT ;  /* 0xfffffffe460d9812 */ /* 0x001fe200078ec0ff */
[----:B------:R0:W-:Y:S02]  /*d770*/  @!P6 ST.E.64 desc[UR36][R6.64], R20 ;  /* 0x000000140600e985 */ /* 0x0001e4000c101b24 */
[--C-:B------:R-:W-:Y:S02]  /*d780*/  @!P4 IMAD.WIDE R8, R75, 0x4, R68.reuse ;  /* 0x000000044b08c825 */ /* 0x100fe400078e0244 */
[----:B------:R-:W-:Y:S02]  /*d790*/  @!P5 ST.E.64 desc[UR36][R14.64], R24 ;  /* 0x000000180e00d985 */ /* 0x000fe4000c101b24 */
[----:B------:R-:W-:Y:S02]  /*d7a0*/  VIADD R12, R73, 0x58 ;  /* 0x00000058490c7836 */ /* 0x000fe40000000000 */
[----:B-1----:R-:W-:Y:S01]  /*d7b0*/  @!P1 IMAD.WIDE R10, R13, 0x4, R68 ;  /* 0x000000040d0a9825 */ /* 0x002fe200078e0244 */
[----:B------:R1:W-:Y:S02]  /*d7c0*/  @!P4 ST.E.64 desc[UR36][R8.64], R28 ;  /* 0x0000001c0800c985 */ /* 0x0003e4000c101b24 */
[----:B------:R-:W-:Y:S01]  /*d7d0*/  ISETP.GE.AND P2, PT, R12, UR4, PT ;  /* 0x000000040c007c0c */ /* 0x000fe2000bf46270 */
[C---:B------:R-:W-:Y:S01]  /*d7e0*/  VIADD R13, R73.reuse, 0x60 ;  /* 0x00000060490d7836 */ /* 0x040fe20000000000 */
[----:B------:R2:W-:Y:S01]  /*d7f0*/  @!P1 ST.E.64 desc[UR36][R10.64], R30 ;  /* 0x0000001e0a009985 */ /* 0x0005e2000c101b24 */
[C---:B------:R-:W-:Y:S01]  /*d800*/  VIADD R22, R73.reuse, 0x68 ;  /* 0x0000006849167836 */ /* 0x040fe20000000000 */
[----:B------:R-:W-:Y:S01]  /*d810*/  ISETP.GE.AND P1, PT, R0, UR4, PT ;  /* 0x0000000400007c0c */ /* 0x000fe2000bf26270 */
[----:B0-----:R-:W-:Y:S01]  /*d820*/  VIADD R7, R73, 0x78 ;  /* 0x0000007849077836 */ /* 0x001fe20000000000 */
        /* <DEDUP_REMOVED lines=9> */
[----:B-1----:R-:W-:Y:S02]  /*d8c0*/  @!P6 LEA.HI R8, R7, R7, RZ, 0x1 ;  /* 0x000000070708e211 */ /* 0x002fe400078f08ff */
[----:B------:R-:W-:Y:S02]  /*d8d0*/  @!P5 LEA.HI R6, R6, R6, RZ, 0x1 ;  /* 0x000000060606d211 */ /* 0x000fe400078f08ff */
[----:B------:R-:W-:-:S02]  /*d8e0*/  @!P1 LOP3.LUT R7, R0, 0xfffffffe, RZ, 0xc0, !PT ;  /* 0xfffffffe00079812 */ /* 0x000fc400078ec0ff */
[----:B------:R-:W-:Y:S02]  /*d8f0*/  @!P2 LOP3.LUT R9, R12, 0xfffffffe, RZ, 0xc0, !PT ;  /* 0xfffffffe0c09a812 */ /* 0x000fe400078ec0ff */
[----:B--2---:R-:W-:Y:S02]  /*d900*/  @!P3 LOP3.LUT R11, R13, 0xfffffffe, RZ, 0xc0, !PT ;  /* 0xfffffffe0d0bb812 */ /* 0x004fe400078ec0ff */
        /* <DEDUP_REMOVED lines=15> */
.L_x_2276:
[----:B------:R-:W-:Y:S05]  /*da00*/  BSYNC B0 ;  /* 0x0000000000007941 */ /* 0x000fea0003800000 */
.L_x_2275:
[----:B------:R-:W-:Y:S01]  /*da10*/  ISETP.GE.AND P1, PT, R72, R85, PT ;  /* 0x000000554800720c */ /* 0x000fe20003f26270 */
[----:B--2---:R2:W3:Y:S01]  /*da20*/  SHFL.IDX PT, R35, R86, 0x1, 0x1c1f ;  /* 0x003c1f0056237f89 */ /* 0x0044e200000e0000 */
        /* <DEDUP_REMOVED lines=22> */
[----:B-1----:R-:W-:Y:S01]  /*db90*/  SEL R2, R39, R16, P0 ;  /* 0x0000001027027207 */ /* 0x002fe20000000000 */
[----:B0-23--:R-:W-:Y:S06]  /*dba0*/  @P1 BRA `(.L_x_2235) ;  /* 0x0000005400701947 */ /* 0x00dfec0003800000 */
[C---:B------:R-:W-:Y:S01]  /*dbb0*/  VIADD R0, R73.reuse, 0x8 ;  /* 0x0000000849007836 */ /* 0x040fe20000000000 */
[----:B------:R-:W-:Y:S01]  /*dbc0*/  ULDC UR4, c[0x0][0xac8] ;  /* 0x0002b20000047ab9 */ /* 0x000fe20000000800 */
[C---:B------:R-:W-:Y:S01]  /*dbd0*/  VIADD R11, R73.reuse, 0x18 ;  /* 0x00000018490b7836 */ /* 0x040fe20000000000 */
[C---:B------:R-:W-:Y:S01]  /*dbe0*/  ISETP.GE.AND P0, PT, R73.reuse, UR4, PT ;  /* 0x0000000449007c0c */ /* 0x040fe2000bf06270 */
[C---:B------:R-:W-:Y:S01]  /*dbf0*/  VIADD R10, R73.reuse, 0x10 ;  /* 0x00000010490a7836 */ /* 0x040fe20000000000 */
[----:B------:R-:W-:Y:S01]  /*dc00*/  ISETP.GE.AND P4, PT, R0, UR4, PT ;  /* 0x0000000400007c0c */ /* 0x000fe2000bf86270 */
[----:B------:R-:W-:Y:S01]  /*dc10*/  VIADD R16, R73, 0x28 ;  /* 0x0000002849107836 */ /* 0x000fe20000000000 */
[----:B------:R-:W-:Y:S01]  /*dc20*/  ISETP.GE.AND P2, PT, R11, UR4, PT ;  /* 0x000000040b007c0c */ /* 0x000fe2000bf46270 */
[C---:B------:R-:W-:Y:S01]  /*dc30*/  VIADD R12, R73.reuse, 0x20 ;  /* 0x00000020490c7836 */ /* 0x040fe20000000000 */
[----:B------:R-:W-:Y:S01]  /*dc40*/  ISETP.GE.AND P1, PT, R10, UR4, PT ;  /* 0x000000040a007c0c */ /* 0x000fe2000bf26270 */
[C---:B------:R-:W-:Y:S01]  /*dc50*/  VIADD R38, R73.reuse, 0x30 ;  /* 0x0000003049267836 */ /* 0x040fe20000000000 */
[----:B------:R-:W-:Y:S01]  /*dc60*/  ISETP.GE.AND P5, PT, R16, UR4, PT ;  /* 0x0000000410007c0c */ /* 0x000fe2000bfa6270 */
[----:B------:R-:W-:Y:S01]  /*dc70*/  VIADD R39, R73, 0x38 ;  /* 0x0000003849277836 */ /* 0x000fe20000000000 */
[----:B------:R-:W-:-:S03]  /*dc80*/  ISETP.GE.AND P3, PT, R12, UR4, PT ;  /* 0x000000040c007c0c */ /* 0x000fc6000bf66270 */
[----:B------:R-:W-:Y:S02]  /*dc90*/  @!P0 IMAD.WIDE R6, R73, 0x4, R34 ;  /* 0x0000000449068825 */ /* 0x000fe400078e0222 */
[----:B------:R-:W-:-:S03]  /*dca0*/  @!P4 LEA.HI R0, R0, R0, RZ, 0x1 ;  /* 0x000000000000c211 */ /* 0x000fc600078f08ff */
[----:B------:R0:W-:Y:S01]  /*dcb0*/  @!P0 ST.E.64 desc[UR36][R6.64], R44 ;  /* 0x0000002c06008985 */ /* 0x0001e2000c101b24 */
[----:B------:R-:W-:Y:S02]  /*dcc0*/  @!P4 LOP3.LUT R9, R0, 0xfffffffe, RZ, 0xc0, !PT ;  /* 0xfffffffe0009c812 */ /* 0x000fe400078ec0ff */
[----:B------:R-:W-:Y:S02]  /*dcd0*/  ISETP.GE.AND P0, PT, R39, UR4, PT ;  /* 0x0000000427007c0c */ /* 0x000fe4000bf06270 */
[----:B------:R-:W-:Y:S01]  /*dce0*/  @!P2 LEA.HI R0, R11, R11, RZ, 0x1 ;  /* 0x0000000b0b00a211 */ /* 0x000fe200078f08ff */
[----:B------:R-:W-:Y:S01]  /*dcf0*/  @!P4 IMAD.WIDE R8, R9, 0x4, R34 ;  /* 0x000000040908c825 */ /* 0x000fe200078e0222 */
[----:B------:R-:W-:Y:S02]  /*dd00*/  @!P1 LEA.HI R10, R10, R10, RZ, 0x1 ;  /* 0x0000000a0a0a9211 */ /* 0x000fe400078f08ff */
[----:B------:R-:W-:Y:S02]  /*dd10*/  @!P2 LOP3.LUT R13, R0, 0xfffffffe, RZ, 0xc0, !PT ;  /* 0xfffffffe000da812 */ /* 0x000fe400078ec0ff */
[----:B------:R1:W-:Y:S01]  /*dd20*/  @!P4 ST.E.64 desc[UR36][R8.64], R48 ;  /* 0x000000300800c985 */ /* 0x0003e2000c101b24 */
[----:B------:R-:W-:-:S02]  /*dd30*/  ISETP.GE.AND P4, PT, R38, UR4, PT ;  /* 0x0000000426007c0c */ /* 0x000fc4000bf86270 */
[----:B------:R-:W-:Y:S02]  /*dd40*/  @!P1 LOP3.LUT R11, R10, 0xfffffffe, RZ, 0xc0, !PT ;  /* 0xfffffffe0a0b9812 */ /* 0x000fe400078ec0ff */
[----:B------:R-:W-:Y:S02]  /*dd50*/  @!P5 LEA.HI R16, R16, R16, RZ, 0x1 ;  /* 0x000000101010d211 */ /* 0x000fe400078f08ff */
[----:B------:R-:W-:Y:S01]  /*dd60*/  @!P3 LEA.HI R12, R12, R12, RZ, 0x1 ;  /* 0x0000000c0c0cb211 */ /* 0x000fe200078f08ff */
[--C-:B0-----:R-:W-:Y:S01]  /*dd70*/  @!P1 IMAD.WIDE R6, R11, 0x4, R34.reuse ;  /* 0x000000040b069825 */ /* 0x101fe200078e0222 */
[----:B------:R-:W-:Y:S02]  /*dd80*/  @!P0 LEA.HI R0, R39, R39, RZ, 0x1 ;  /* 0x0000002727008211 */ /* 0x000fe400078f08ff */
[----:B------:R-:W-:Y:S02]  /*dd90*/  @!P3 LOP3.LUT R11, R12, 0xfffffffe, RZ, 0xc0, !PT ;  /* 0xfffffffe0c0bb812 */ /* 0x000fe400078ec0ff */
[----:B------:R0:W-:Y:S01]  /*dda0*/  @!P1 ST.E.64 desc[UR36][R6.64], R50 ;  /* 0x0000003206009985 */ /* 0x0001e2000c101b24 */
[----:B-1----:R-:W-:Y:S01]  /*ddb0*/  @!P2 IMAD.WIDE R8, R13, 0x4, R34 ;  /* 0x000000040d08a825 */ /* 0x002fe200078e0222 */
[----:B------:R-:W-:-:S02]  /*ddc0*/  @!P5 LOP3.LUT R13, R16, 0xfffffffe, RZ, 0xc0, !PT ;  /* 0xfffffffe100dd812 */ /* 0x000fc400078ec0ff */
[----:B------:R-:W-:Y:S01]  /*ddd0*/  @!P4 LEA.HI R38, R38, R38, RZ, 0x1 ;  /* 0x000000262626c211 */ /* 0x000fe200078f08ff */
[----:B------:R-:W-:Y:S01]  /*dde0*/  VIADD R16, R73, 0x40 ;  /* 0x0000004049107836 */ /* 0x000fe20000000000 */
[----:B------:R-:W-:Y:S01]  /*ddf0*/  @!P0 LOP3.LUT R41, R0, 0xfffffffe, RZ, 0xc0, !PT ;  /* 0xfffffffe00298812 */ /* 0x000fe200078ec0ff */
[--C-:B------:R-:W-:Y:S01]  /*de00*/  @!P3 IMAD.WIDE R10, R11, 0x4, R34.reuse ;  /* 0x000000040b0ab825 */ /* 0x100fe200078e0222 */
[----:B------:R-:W-:Y:S01]  /*de10*/  @!P4 LOP3.LUT R39, R38, 0xfffffffe, RZ, 0xc0, !PT ;  /* 0xfffffffe2627c812 */ /* 0x000fe200078ec0ff */
[----:B------:R1:W-:Y:S01]  /*de20*/  @!P2 ST.E.64 desc[UR36][R8.64], R52 ;  /* 0x000000340800a985 */ /* 0x0003e2000c101b24 */
[----:B------:R-:W-:Y:S01]  /*de30*/  ISETP.GE.AND P1, PT, R16, UR4, PT ;  /* 0x0000000410007c0c */ /* 0x000fe2000bf26270 */
[----:B------:R-:W-:Y:S02]  /*de40*/  VIADD R0, R73, 0x50 ;  /* 0x0000005049007836 */ /* 0x000fe40000000000 */
[--C-:B------:R-:W-:Y:S01]  /*de50*/  @!P5 IMAD.WIDE R12, R13, 0x4, R34.reuse ;  /* 0x000000040d0cd825 */ /* 0x100fe200078e0222 */
[----:B------:R2:W-:Y:S02]  /*de60*/  @!P3 ST.E.64 desc[UR36][R10.64], R14 ;  /* 0x0000000e0a00b985 */ /* 0x0005e4000c101b24 */
[----:B------:R-:W-:Y:S01]  /*de70*/  ISETP.GE.AND P3, PT, R0, UR4, PT ;  /* 0x0000000400007c0c */ /* 0x000fe2000bf66270 */
[----:B------:R-:W-:Y:S01]  /*de80*/  VIADD R38, R73, 0x48 ;  /* 0x0000004849267836 */ /* 0x000fe20000000000 */
[----:B------:R3:W-:Y:S01]  /*de90*/  @!P5 ST.E.64 desc[UR36][R12.64], R18 ;  /* 0x000000120c00d985 */ /* 0x0007e2000c101b24 */
[----:B0-----:R-:W-:-:S03]  /*dea0*/  @!P4 IMAD.WIDE R6, R39, 0x4, R34 ;  /* 0x000000042706c825 */ /* 0x001fc600078e0222 */
[----:B------:R-:W-:Y:S01]  /*deb0*/  ISETP.GE.AND P2, PT, R38, UR4, PT ;  /* 0x0000000426007c0c */ /* 0x000fe2000bf46270 */
[--C-:B-1----:R-:W-:Y:S01]  /*dec0*/  @!P0 IMAD.WIDE R8, R41, 0x4, R34.reuse ;  /* 0x0000000429088825 */ /* 0x102fe200078e0222 */
[----:B------:R0:W-:Y:S01]  /*ded0*/  @!P4 ST.E.64 desc[UR36][R6.64], R20 ;  /* 0x000000140600c985 */ /* 0x0001e2000c101b24 */
[----:B------:R-:W-:Y:S02]  /*dee0*/  @!P1 LEA.HI R16, R16, R16, RZ, 0x1 ;  /* 0x0000001010109211 */ /* 0x000fe400078f08ff */
[C---:B--2---:R-:W-:Y:S01]  /*def0*/  VIADD R10, R73.reuse, 0x58 ;  /* 0x00000058490a7836 */ /* 0x044fe20000000000 */
[----:B------:R1:W-:Y:S01]  /*df00*/  @!P0 ST.E.64 desc[UR36][R8.64], R22 ;  /* 0x0000001608008985 */ /* 0x0003e2000c101b24 */
[C---:B------:R-:W-:Y:S01]  /*df10*/  VIADD R14, R73.reuse, 0x68 ;  /* 0x00000068490e7836 */ /* 0x040fe20000000000 */
[----:B------:R-:W-:Y:S01]  /*df20*/  @!P1 LOP3.LUT R11, R16, 0xfffffffe, RZ, 0xc0, !PT ;  /* 0xfffffffe100b9812 */ /* 0x000fe200078ec0ff */
[C---:B---3--:R-:W-:Y:S01]  /*df30*/  VIADD R12, R73.reuse, 0x60 ;  /* 0x00000060490c7836 */ /* 0x048fe20000000000 */
[----:B------:R-:W-:Y:S01]  /*df40*/  ISETP.GE.AND P0, PT, R10, UR4, PT ;  /* 0x000000040a007c0c */ /* 0x000fe2000bf06270 */
[C---:B------:R-:W-:Y:S01]  /*df50*/  VIADD R15, R73.reuse, 0x70 ;  /* 0x00000070490f7836 */ /* 0x040fe20000000000 */
[----:B------:R-:W-:Y:S01]  /*df60*/  ISETP.GE.AND P5, PT, R14, UR4, PT ;  /* 0x000000040e007c0c */ /* 0x000fe2000bfa6270 */
[----:B------:R-:W-:Y:S01]  /*df70*/  VIADD R73, R73, 0x78 ;  /* 0x0000007849497836 */ /* 0x000fe20000000000 */
[----:B------:R-:W-:Y:S01]  /*df80*/  ISETP.GE.AND P4, PT, R12, UR4, PT ;  /* 0x000000040c007c0c */ /* 0x000fe2000bf86270 */
[----:B0-----:R-:W-:Y:S01]  /*df90*/  @!P1 IMAD.WIDE R6, R11, 0x4, R34 ;  /* 0x000000040b069825 */ /* 0x001fe200078e0222 */
[----:B------:R-:W-:-:S02]  /*dfa0*/  ISETP.GE.AND P6, PT, R15, UR4, PT ;  /* 0x000000040f007c0c */ /* 0x000fc4000bfc6270 */
[----:B------:R-:W-:Y:S02]  /*dfb0*/  @!P3 LEA.HI R0, R0, R0, RZ, 0x1 ;  /* 0x000000000000b211 */ /* 0x000fe400078f08ff */
[----:B------:R-:W-:Y:S01]  /*dfc0*/  @!P2 LEA.HI R38, R38, R38, RZ, 0x1 ;  /* 0x000000262626a211 */ /* 0x000fe200078f08ff */
[----:B------:R0:W-:Y:S01]  /*dfd0*/  @!P1 ST.E.64 desc[UR36][R6.64], R24 ;  /* 0x0000001806009985 */ /* 0x0001e2000c101b24 */
[----:B------:R-:W-:Y:S02]  /*dfe0*/  @!P3 LOP3.LUT R11, R0, 0xfffffffe, RZ, 0xc0, !PT ;  /* 0xfffffffe000bb812 */ /* 0x000fe400078ec0ff */
[----:B------:R-:W-:Y:S02]  /*dff0*/  @!P0 LEA.HI R0, R10, R10, RZ, 0x1 ;  /* 0x0000000a0a008211 */ /* 0x000fe400078f08ff */
[----:B-1----:R-:W-:Y:S01]  /*e000*/  @!P2 LOP3.LUT R9, R38, 0xfffffffe, RZ, 0xc0, !PT ;  /* 0xfffffffe2609a812 */ /* 0x002fe200078ec0ff */
[----:B------:R-:W-:Y:S01]  /*e010*/  @!P3 IMAD.WIDE R10, R11, 0x4, R34 ;  /* 0x000000040b0ab825 */ /* 0x000fe200078e0222 */
[----:B------:R-:W-:-:S02]  /*e020*/  @!P4 LEA.HI R12, R12, R12, RZ, 0x1 ;  /* 0x0000000c0c0cc211 */ /* 0x000fc400078f08ff */
[----:B------:R-:W-:Y:S01]  /*e030*/  @!P0 LOP3.LUT R13, R0, 0xfffffffe, RZ, 0xc0, !PT ;  /* 0xfffffffe000d8812 */ /* 0x000fe200078ec0ff */
[--C-:B------:R-:W-:Y:S01]  /*e040*/  @!P2 IMAD.WIDE R8, R9, 0x4, R34.reuse ;  /* 0x000000040908a825 */ /* 0x100fe200078e0222 */
[----:B------:R-:W-:Y:S02]  /*e050*/  @!P5 LEA.HI R14, R14, R14, RZ, 0x1 ;  /* 0x0000000e0e0ed211 */ /* 0x000fe400078f08ff */
[----:B------:R-:W-:Y:S02]  /*e060*/  @!P6 LEA.HI R0, R15, R15, RZ, 0x1 ;  /* 0x0000000f0f00e211 */ /* 0x000fe400078f08ff */
[----:B------:R-:W-:Y:S01]  /*e070*/  @!P4 LOP3.LUT R15, R12, 0xfffffffe, RZ, 0xc0, !PT ;  /* 0xfffffffe0c0fc812 */ /* 0x000fe200078ec0ff */
[--C-:B------:R-:W-:Y:S01]  /*e080*/  @!P0 IMAD.WIDE R12, R13, 0x4, R34.reuse ;  /* 0x000000040d0c8825 */ /* 0x100fe200078e0222 */
[----:B------:R-:W-:Y:S01]  /*e090*/  @!P5 LOP3.LUT R19, R14, 0xfffffffe, RZ, 0xc0, !PT ;  /* 0xfffffffe0e13d812 */ /* 0x000fe200078ec0ff */
[----:B------:R1:W-:Y:S01]  /*e0a0*/  @!P2 ST.E.64 desc[UR36][R8.64], R26 ;  /* 0x0000001a0800a985 */ /* 0x0003e2000c101b24 */
[----:B------:R-:W-:Y:S01]  /*e0b0*/  @!P6 LOP3.LUT R21, R0, 0xfffffffe, RZ, 0xc0, !PT ;  /* 0xfffffffe0015e812 */ /* 0x000fe200078ec0ff */
[----:B0-----:R-:W-:-:S02]  /*e0c0*/  @!P4 IMAD.WIDE R6, R15, 0x4, R34 ;  /* 0x000000040f06c825 */ /* 0x001fc400078e0222 */
[----:B------:R0:W-:Y:S02]  /*e0d0*/  @!P3 ST.E.64 desc[UR36][R10.64], R28 ;  /* 0x0000001c0a00b985 */ /* 0x0001e4000c101b24 */
[----:B------:R-:W-:Y:S02]  /*e0e0*/  @!P6 IMAD.WIDE R14, R21, 0x4, R34 ;  /* 0x00000004150ee825 */ /* 0x000fe400078e0222 */
[----:B------:R0:W-:Y:S01]  /*e0f0*/  @!P0 ST.E.64 desc[UR36][R12.64], R30 ;  /* 0x0000001e0c008985 */ /* 0x0001e2000c101b24 */
[----:B------:R-:W-:-:S03]  /*e100*/  ISETP.GE.AND P0, PT, R73, UR4, PT ;  /* 0x0000000449007c0c */ /* 0x000fc6000bf06270 */
[----:B------:R0:W-:Y:S01]  /*e110*/  @!P4 ST.E.64 desc[UR36][R6.64], R32 ;  /* 0x000000200600c985 */ /* 0x0001e2000c101b24 */
[----:B-1----:R-:W-:-:S05]  /*e120*/  @!P5 IMAD.WIDE R8, R19, 0x4, R34 ;  /* 0x000000041308d825 */ /* 0x002fca00078e0222 */
[----:B------:R0:W-:Y:S04]  /*e130*/  @!P5 ST.E.64 desc[UR36][R8.64], R36 ;  /* 0x000000240800d985 */ /* 0x0001e8000c101b24 */
[----:B------:R0:W-:Y:S01]  /*e140*/  @!P6 ST.E.64 desc[UR36][R14.64], R4 ;  /* 0x000000040e00e985 */ /* 0x0001e2000c101b24 */
[----:B------:R-:W-:Y:S05]  /*e150*/  @P0 BRA `(.L_x_2235) ;  /* 0x0000005000040947 */ /* 0x000fea0003800000 */
[----:B------:R-:W-:-:S04]  /*e160*/  LEA.HI R73, R73, R73, RZ, 0x1 ;  /* 0x0000004949497211 */ /* 0x000fc800078f08ff */
[----:B0-----:R-:W-:-:S05]  /*e170*/  LOP3.LUT R5, R73, 0xfffffffe, RZ, 0xc0, !PT ;  /* 0xfffffffe49057812 */ /* 0x001fca00078ec0ff */
[----:B------:R-:W-:-:S05]  /*e180*/  IMAD.WIDE R4, R5, 0x4, R34 ;  /* 0x0000000405047825 */ /* 0x000fca00078e0222 */
[----:B------:R0:W-:Y:S01]  /*e190*/  ST.E.64 desc[UR36][R4.64], R2 ;  /* 0x0000000204007985 */ /* 0x0001e2000c101b24 */
[----:B------:R-:W-:Y:S05]  /*e1a0*/  BRA `(.L_x_2235) ;  /* 0x0000004c00f07947 */ /* 0x000fea0003800000 */
.L_x_2274:
        /* <DEDUP_REMOVED lines=12> */
[----:B------:R-:W0:Y:S01]  /*e270*/  S2UR UR10, SR_CTAID.Z ;  /* 0x00000000000a79c3 */ /* 0x000e220000002700 */
[----:B------:R-:W-:Y:S01]  /*e280*/  ISETP.NE.AND P0, PT, R6, 0x1, PT ;  /* 0x000000010600780c */ /* 0x000fe20003f05270 */
[----:B------:R-:W-:Y:S01]  /*e290*/  USHF.R.S32.HI UR6, URZ, 0x1f, UR59 ;  /* 0x0000001f3f067899 */ /* 0x000fe2000801143b */
[----:B------:R-:W-:Y:S01]  /*e2a0*/  IMAD.MOV.U32 R5, RZ, RZ, R0 ;  /* 0x000000ffff057224 */ /* 0x000fe200078e0000 */
[----:B------:R-:W-:Y:S02]  /*e2b0*/  ULDC.64 UR8, c[0x0][0xbd0] ;  /* 0x0002f40000087ab9 */ /* 0x000fe40000000a00 */
[----:B------:R-:W-:Y:S02]  /*e2c0*/  UIMAD UR6, UR6, UR8, URZ ;  /* 0x00000008060672a4 */ /* 0x000fe4000f8e023f */
[----:B------:R-:W1:Y:S01]  /*e2d0*/  LDC.64 R10, c[0x0][0xbd8] ;  /* 0x0002f600ff0a7b82 */ /* 0x000e620000000a00 */
[----:B------:R-:W-:Y:S02]  /*e2e0*/  UIMAD.WIDE.U32 UR4, UR59, UR8, URZ ;  /* 0x000000083b0472a5 */ /* 0x000fe4000f8e003f */
[----:B------:R-:W-:-:S04]  /*e2f0*/  UIMAD UR6, UR59, UR9, UR6 ;  /* 0x000000093b0672a4 */ /* 0x000fc8000f8e0206 */
[----:B------:R-:W-:Y:S01]  /*e300*/  UIADD3 UR6, UR5, UR6, URZ ;  /* 0x0000000605067290 */ /* 0x000fe2000fffe03f */
[----:B------:R-:W3:Y:S01]  /*e310*/  @P0 LDC R7, c[0x0][0xbec] ;  /* 0x0002fb00ff070b82 */ /* 0x000ee20000000800 */
[----:B------:R-:W-:Y:S02]  /*e320*/  IMAD.U32 R3, RZ, RZ, UR5 ;  /* 0x00000005ff037e24 */ /* 0x000fe4000f8e00ff */
[----:B------:R-:W-:Y:S01]  /*e330*/  IMAD.U32 R2, RZ, RZ, UR4 ;  /* 0x00000004ff027e24 */ /* 0x000fe2000f8e00ff */
[----:B------:R-:W-:Y:S01]  /*e340*/  ULDC.64 UR4, c[0x0][0xbe0] ;  /* 0x0002f80000047ab9 */ /* 0x000fe20000000a00 */
[----:B------:R-:W-:Y:S01]  /*e350*/  IMAD.U32 R3, RZ, RZ, UR6 ;  /* 0x00000006ff037e24 */ /* 0x000fe2000f8e00ff */
[----:B0-----:R-:W-:Y:S02]  /*e360*/  USHF.R.S32.HI UR10, URZ, 0x1f, UR10 ;  /* 0x0000001f3f0a7899 */ /* 0x001fe4000801140a */
[----:B------:R-:W0:Y:S04]  /*e370*/  @P0 LDC R9, c[0x0][0xbf0] ;  /* 0x0002fc00ff090b82 */ /* 0x000e280000000800 */
[----:B-1----:R-:W-:-:S04]  /*e380*/  IMAD R12, R10, UR10, RZ ;  /* 0x0000000a0a0c7c24 */ /* 0x002fc8000f8e02ff */
[----:B------:R-:W1:Y:S01]  /*e390*/  S2UR UR7, SR_CTAID.Y ;  /* 0x00000000000779c3 */ /* 0x000e620000002600 */
[----:B---3--:R-:W-:-:S07]  /*e3a0*/  @P0 IMAD.HI.U32 R4, R0, R7, RZ ;  /* 0x0000000700040227 */ /* 0x008fce00078e00ff */
[----:B------:R-:W1:Y:S01]  /*e3b0*/  LDC R8, c[0x0][0xc50] ;  /* 0x00031400ff087b82 */ /* 0x000e620000000800 */
[----:B------:R-:W-:-:S07]  /*e3c0*/  IMAD R7, RZ, RZ, -UR59 ;  /* 0x8000003bff077e24 */ /* 0x000fce000f8e02ff */
[----:B------:R-:W3:Y:S01]  /*e3d0*/  S2UR UR10, SR_CTAID.Z ;  /* 0x00000000000a79c3 */ /* 0x000ee20000002700 */
[----:B0-----:R-:W-:Y:S01]  /*e3e0*/  @P0 SHF.R.U32.HI R5, RZ, R9, R4 ;  /* 0x00000009ff050219 */ /* 0x001fe20000011604 */
[----:B-1----:R-:W-:-:S04]  /*e3f0*/  IMAD R9, R8, R7, UR7 ;  /* 0x0000000708097e24 */ /* 0x002fc8000f8e0207 */
[----:B------:R-:W-:Y:S01]  /*e400*/  IMAD.MOV R7, RZ, RZ, -R5 ;  /* 0x000000ffff077224 */ /* 0x000fe200078e0a05 */
[----:B------:R-:W-:-:S03]  /*e410*/  SHF.R.S32.HI R4, RZ, 0x1f, R9 ;  /* 0x0000001fff047819 */ /* 0x000fc60000011409 */
[----:B------:R-:W-:Y:S02]  /*e420*/  IMAD R7, R6, R7, R0 ;  /* 0x0000000706077224 */ /* 0x000fe400078e0200 */
[----:B---3--:R-:W-:Y:S02]  /*e430*/  IMAD R11, R11, UR10, R12 ;  /* 0x0000000a0b0b7c24 */ /* 0x008fe4000f8e020c */
[----:B------:R-:W-:Y:S01]  /*e440*/  IMAD.WIDE.U32 R2, R10, UR10, R2 ;  /* 0x0000000a0a027c25 */ /* 0x000fe2000f8e0002 */
[----:B------:R-:W-:-:S03]  /*e450*/  SHF.R.S32.HI R0, RZ, 0x1f, R7 ;  /* 0x0000001fff007819 */ /* 0x000fc60000011407 */
[----:B------:R-:W-:Y:S02]  /*e460*/  IMAD.IADD R3, R11, 0x1, R3 ;  /* 0x000000010b037824 */ /* 0x000fe400078e0203 */
[----:B------:R-:W-:Y:S02]  /*e470*/  IMAD R4, R4, UR4, RZ ;  /* 0x0000000404047c24 */ /* 0x000fe4000f8e02ff */
[----:B------:R-:W-:-:S04]  /*e480*/  IMAD.WIDE.U32 R2, R9, UR4, R2 ;  /* 0x0000000409027c25 */ /* 0x000fc8000f8e0002 */
[----:B------:R-:W-:Y:S01]  /*e490*/  IMAD R4, R9, UR5, R4 ;  /* 0x0000000509047c24 */ /* 0x000fe2000f8e0204 */
[----:B------:R-:W-:Y:S01]  /*e4a0*/  SHF.R.S32.HI R9, RZ, 0x1f, R5 ;  /* 0x0000001fff097819 */ /* 0x000fe20000011405 */
[----:B------:R-:W-:Y:S01]  /*e4b0*/  ULDC.64 UR4, c[0x0][0xbc8] ;  /* 0x0002f20000047ab9 */ /* 0x000fe20000000a00 */
[----:B------:R-:W-:Y:S01]  /*e4c0*/  IADD3 R2, P0, R5, R2, RZ ;  /* 0x0000000205027210 */ /* 0x000fe20007f1e0ff */
[----:B------:R-:W-:-:S03]  /*e4d0*/  IMAD R0, R0, UR4, RZ ;  /* 0x0000000400007c24 */ /* 0x000fc6000f8e02ff */
[----:B------:R-:W-:Y:S01]  /*e4e0*/  IADD3.X R3, R9, R3, R4, P0, !PT ;  /* 0x0000000309037210 */ /* 0x000fe200007fe404 */
        /* <DEDUP_REMOVED lines=9> */
.L_x_2233:
[----:B------:R-:W-:-:S08]  /*e580*/  NOP ;  /* 0x0000000000007918 */ /* 0x000fd00000000000 */
[----:B0-----:R-:W0:-:S00]  /*e590*/  USETMAXREG.DEALLOC.CTAPOOL 0x28 ;  /* 0x00000028000079c8 */ /* 0x001e0000080e0500 */
        /* <DEDUP_REMOVED lines=16> */
.L_x_2277:
[----:B------:R-:W-:Y:S01]  /*e6a0*/  ULDC UR43, c[0x0][0xc50] ;  /* 0x00031400002b7ab9 */ /* 0x000fe20000000800 */
[----:B------:R-:W-:Y:S01]  /*e6b0*/  UMOV UR41, UR6 ;  /* 0x0000000600297c82 */ /* 0x000fe20008000000 */
[----:B------:R-:W-:-:S11]  /*e6c0*/  UISETP.NE.AND UP0, UPT, UR43, 0x1, UPT ;  /* 0x000000012b00788c */ /* 0x000fd6000bf05270 */
[----:B------:R-:W-:Y:S01]  /*e6d0*/  @UP0 ULDC UR4, c[0x0][0xc54] ;  /* 0x0003150000040ab9 */ /* 0x000fe20000000800 */
[----:B------:R-:W-:Y:S01]  /*e6e0*/  @UP0 ULDC UR7, c[0x0][0xc58] ;  /* 0x0003160000070ab9 */ /* 0x000fe20000000800 */
[----:B------:R-:W-:-:S04]  /*e6f0*/  UIMAD.WIDE.U32 UR4, UR6, UR4, URZ ;  /* 0x00000004060472a5 */ /* 0x000fc8000f8e003f */
[----:B------:R-:W-:-:S12]  /*e700*/  @UP0 USHF.R.U32.HI UR41, URZ, UR7, UR5 ;  /* 0x000000073f290299 */ /* 0x000fd80008011605 */
.L_x_2278:
        /* <DEDUP_REMOVED lines=8> */
[----:B------:R-:W-:Y:S01]  /*e790*/  ULDC UR4, c[0x0][0x448] ;  /* 0x0001120000047ab9 */ /* 0x000fe20000000800 */
[----:B------:R-:W-:Y:S01]  /*e7a0*/  ULDC UR7, c[0x0][0x2f0] ;  /* 0x0000bc0000077ab9 */ /* 0x000fe20000000800 */
[----:B------:R-:W-:-:S05]  /*e7b0*/  IMAD.MOV.U32 R17, RZ, RZ, RZ ;  /* 0x000000ffff117224 */ /* 0x000fca00078e00ff */
[----:B------:R-:W1:Y:S01]  /*e7c0*/  S2UR UR47, SR_CTAID.X ;  /* 0x00000000002f79c3 */ /* 0x000e620000002500 */
[----:B------:R-:W-:Y:S01]  /*e7d0*/  UISETP.NE.AND UP1, UPT, UR4, 0x1, UPT ;  /* 0x000000010400788c */ /* 0x000fe2000bf25270 */
[----:B------:R-:W-:Y:S02]  /*e7e0*/  ULDC UR8, c[0x0][0x288] ;  /* 0x0000a20000087ab9 */ /* 0x000fe40000000800 */
[----:B------:R-:W-:Y:S02]  /*e7f0*/  ULDC.64 UR4, c[0x0][0x418] ;  /* 0x0001060000047ab9 */ /* 0x000fe40000000a00 */
[----:B------:R-:W-:-:S03]  /*e800*/  UISETP.NE.U32.AND UP0, UPT, UR4, URZ, UPT ;  /* 0x0000003f0400728c */ /* 0x000fc6000bf05070 */
[----:B------:R-:W-:Y:S01]  /*e810*/  ULDC UR4, c[0x0][0x424] ;  /* 0x0001090000047ab9 */ /* 0x000fe20000000800 */
[----:B------:R-:W-:-:S03]  /*e820*/  UISETP.NE.AND.EX UP0, UPT, UR5, URZ, UPT, UP0 ;  /* 0x0000003f0500728c */ /* 0x000fc6000bf05300 */
[----:B------:R-:W-:Y:S01]  /*e830*/  @UP1 ULDC UR5, c[0x0][0x44c] ;  /* 0x0001130000051ab9 */ /* 0x000fe20000000800 */
[----:B0-----:R-:W-:Y:S01]  /*e840*/  ISETP.NE.U32.AND P0, PT, R2, RZ, PT ;  /* 0x000000ff0200720c */ /* 0x001fe20003f05070 */
[----:B------:R-:W-:-:S03]  /*e850*/  USEL UR38, UR4, 0x1, UP0 ;  /* 0x0000000104267887 */ /* 0x000fc60008000000 */
[----:B------:R-:W-:Y:S01]  /*e860*/  ISETP.NE.AND.EX P0, PT, R3, RZ, PT, P0 ;  /* 0x000000ff0300720c */ /* 0x000fe20003f05300 */
[----:B-1----:R-:W-:Y:S02]  /*e870*/  ULEA UR6, UR47, 0x7f, 0x7 ;  /* 0x0000007f2f067891 */ /* 0x002fe4000f8e383f */
[----:B------:R-:W-:Y:S02]  /*e880*/  UIMAD UR38, UR38, UR7, URZ ;  /* 0x00000007262672a4 */ /* 0x000fe4000f8e023f */
[----:B------:R-:W-:Y:S01]  /*e890*/  UIMAD.WIDE.U32 UR4, UR6, UR5, URZ ;  /* 0x00000005060472a5 */ /* 0x000fe2000f8e003f */
[----:B------:R-:W-:-:S03]  /*e8a0*/  @UP1 ULDC UR7, c[0x0][0x450] ;  /* 0x0001140000071ab9 */ /* 0x000fc60000000800 */
[----:B------:R-:W-:-:S04]  /*e8b0*/  @UP1 USHF.R.U32.HI UR6, URZ, UR7, UR5 ;  /* 0x000000073f061299 */ /* 0x000fc80008011605 */
[----:B------:R-:W0:Y:S01]  /*e8c0*/  @P0 LDC.64 R2, c[0x0][0xa28] ;  /* 0x00028a00ff020b82 */ /* 0x000e220000000a00 */
[----:B------:R-:W-:Y:S02]  /*e8d0*/  UIADD3 UR5, UR38, 0xa0, -UR8 ;  /* 0x000000a026057890 */ /* 0x000fe4000fffe808 */
[----:B------:R-:W-:Y:S02]  /*e8e0*/  UIADD3 UR4, UR38, 0x9f, URZ ;  /* 0x0000009f26047890 */ /* 0x000fe4000fffe03f */
[----:B------:R-:W-:Y:S02]  /*e8f0*/  UIADD3 UR6, UR5, UR6, URZ ;  /* 0x0000000605067290 */ /* 0x000fe4000fffe03f */
[----:B------:R-:W-:Y:S02]  /*e900*/  UIMAD.WIDE UR4, UR4, 0x66666667, URZ ;  /* 0x66666667040478a5 */ /* 0x000fe4000f8e023f */
[----:B------:R-:W-:Y:S02]  /*e910*/  UIMAD.WIDE UR6, UR6, 0x66666667, URZ ;  /* 0x66666667060678a5 */ /* 0x000fe4000f8e023f */
[----:B------:R-:W-:-:S02]  /*e920*/  USHF.R.U32.HI UR42, URZ, 0x1f, UR5 ;  /* 0x0000001f3f2a7899 */ /* 0x000fc40008011605 */
[----:B------:R-:W-:Y:S02]  /*e930*/  USHF.R.U32.HI UR44, URZ, 0x1f, UR7 ;  /* 0x0000001f3f2c7899 */ /* 0x000fe40008011607 */
[----:B------:R-:W-:Y:S02]  /*e940*/  ULEA.HI.SX32 UR42, UR5, UR42, 0x1a ;  /* 0x0000002a052a7291 */ /* 0x000fe4000f8fd23f */
[----:B------:R-:W-:-:S04]  /*e950*/  ULEA.HI.SX32 UR44, UR7, UR44, 0x1a ;  /* 0x0000002c072c7291 */ /* 0x000fc8000f8fd23f */
[----:B------:R-:W-:Y:S02]  /*e960*/  UISETP.LT.AND UP0, UPT, UR42, UR44, UPT ;  /* 0x0000002c2a00728c */ /* 0x000fe4000bf01270 */
[----:B------:R-:W-:Y:S01]  /*e970*/  UP2UR UR48, UPR, URZ, 0x2 ;  /* 0x000000023f307883 */ /* 0x000fe20008000000 */
[----:B0-----:R-:W-:Y:S01]  /*e980*/  @P0 IMAD.WIDE R2, R18, 0x4, R2 ;  /* 0x0000000412020825 */ /* 0x001fe200078e0202 */
[----:B------:R-:W-:-:S04]  /*e990*/  USEL UR11, UR42, UR44, UP0 ;  /* 0x0000002c2a0b7287 */ /* 0x000fc80008000000 */
[----:B------:R-:W-:Y:S01]  /*e9a0*/  UISETP.GE.AND UP1, UPT, UR11, 0x1, UPT ;  /* 0x000000010b00788c */ /* 0x000fe2000bf26270 */
[----:B------:R0:W5:Y:S01]  /*e9b0*/  @P0 LDG.E R17, desc[UR36][R2.64] ;  /* 0x0000002402110981 */ /* 0x000162000c1e1900 */
[----:B------:R-:W-:Y:S02]  /*e9c0*/  USHF.R.U32.HI UR9, URZ, 0x10, UR43 ;  /* 0x000000103f097899 */ /* 0x000fe4000801162b */
[----:B------:R-:W-:Y:S02]  /*e9d0*/  ULOP3.LUT UR43, UR43, 0xffff, URZ, 0xc0, !UPT ;  /* 0x0000ffff2b2b7892 */ /* 0x000fe4000f8ec03f */
[----:B------:R-:W-:Y:S01]  /*e9e0*/  PLOP3.LUT P0, PT, PT, PT, UP1, 0x80, 0x0 ;  /* 0x000000000000781c */ /* 0x000fe20003f0f018 */
[----:B------:R-:W-:Y:S01]  /*e9f0*/  UISETP.NE.AND UP0, UPT, UR9, URZ, UPT ;  /* 0x0000003f0900728c */ /* 0x000fe2000bf05270 */
[----:B------:R-:W-:-:S10]  /*ea00*/  UMOV UR40, URZ ;  /* 0x0000003f00287c82 */ /* 0x000fd40008000000 */
[----:B------:R-:W-:Y:S01]  /*ea10*/  @!UP0 ULDC UR9, c[0x0][0x9f0] ;  /* 0x00027c0000098ab9 */ /* 0x000fe20000000800 */
[----:B0-----:R-:W-:Y:S05]  /*ea20*/  @!P0 BRA `(.L_x_2280) ;  /* 0x0000000000788947 */ /* 0x001fea0003800000 */
[----:B------:R-:W-:Y:S01]  /*ea30*/  IABS R2, UR9 ;  /* 0x0000000900027c13 */ /* 0x000fe20008000000 */
[----:B------:R-:W-:Y:S02]  /*ea40*/  UIADD3 UR6, UR9, -0x1, UR11 ;  /* 0xffffffff09067890 */ /* 0x000fe4000fffe00b */
[----:B------:R-:W-:Y:S01]  /*ea50*/  IABS R5, UR9 ;  /* 0x0000000900057c13 */ /* 0x000fe20008000000 */
[----:B------:R-:W-:Y:S01]  /*ea60*/  UMOV UR4, URZ ;  /* 0x0000003f00047c82 */ /* 0x000fe20008000000 */
        /* <DEDUP_REMOVED lines=26> */
.L_x_2280:
        /* <DEDUP_REMOVED lines=34> */
.L_x_2281:
        /* <DEDUP_REMOVED lines=20> */
.L_x_2282:
        /* <DEDUP_REMOVED lines=20> */
.L_x_2283:
        /* <DEDUP_REMOVED lines=18> */
.L_x_2284:
        /* <DEDUP_REMOVED lines=38> */
.L_x_2339:
[----:B------:R-:W2:Y:S01]  /*f430*/  LDL R0, [R1+0x14] ;  /* 0x0000140001007983 */ /* 0x000ea20000100800 */
[----:B------:R-:W-:Y:S01]  /*f440*/  UMOV UR4, 0xa0 ;  /* 0x000000a000047882 */ /* 0x000fe20000000000 */
[----:B------:R-:W-:Y:S01]  /*f450*/  LOP3.LUT R15, R27, 0x80, RZ, 0xfc, !PT ;  /* 0x000000801b0f7812 */ /* 0x000fe200078efcff */
[----:B------:R-:W-:Y:S01]  /*f460*/  UIMAD UR4, UR50, UR4, -0xa0 ;  /* 0xffffff60320474a4 */ /* 0x000fe2000f8e0204 */
[----:B------:R-:W0:Y:S01]  /*f470*/  @P2 LDC R2, c[0x0][0x434] ;  /* 0x00010d00ff022b82 */ /* 0x000e220000000800 */
[----:B-----5:R-:W-:-:S07]  /*f480*/  SHF.R.S32.HI R37, RZ, 0x1f, R30 ;  /* 0x0000001fff257819 */ /* 0x020fce000001141e */
[----:B------:R-:W1:Y:S01]  /*f490*/  @P2 LDC R3, c[0x0][0x438] ;  /* 0x00010e00ff032b82 */ /* 0x000e620000000800 */
[----:B------:R-:W-:Y:S01]  /*f4a0*/  IMAD.MOV.U32 R33, RZ, RZ, 0x40 ;  /* 0x00000040ff217424 */ /* 0x000fe200078e00ff */
[----:B------:R-:W-:Y:S01]  /*f4b0*/  STL [R1+0x10], R15 ;  /* 0x0000100f01007387 */ /* 0x000fe20000100800 */
[----:B------:R-:W-:Y:S01]  /*f4c0*/  LOP3.LUT R16, R16, 0xffffffdf, RZ, 0xc0, !PT ;  /* 0xffffffdf10107812 */ /* 0x000fe200078ec0ff */
[----:B------:R-:W-:-:S05]  /*f4d0*/  IMAD.U32 R32, RZ, RZ, UR41 ;  /* 0x00000029ff207e24 */ /* 0x000fca000f8e00ff */
[----:B------:R-:W-:Y:S02]  /*f4e0*/  SHF.R.S32.HI R32, RZ, 0x1f, R32 ;  /* 0x0000001fff207819 */ /* 0x000fe40000011420 */
[----:B--2---:R-:W-:Y:S01]  /*f4f0*/  R2UR UR5, R0 ;  /* 0x00000000000572ca */ /* 0x004fe200000e0000 */
[----:B------:R-:W-:-:S04]  /*f500*/  VIADD R0, R15, UR4 ;  /* 0x000000040f007c36 */ /* 0x000fc80008000000 */
[C---:B------:R-:W-:Y:S01]  /*f510*/  IMAD.IADD R9, R0.reuse, 0x1, R17 ;  /* 0x0000000100097824 */ /* 0x040fe200078e0211 */
[----:B------:R-:W-:-:S03]  /*f520*/  ISETP.GE.AND P0, PT, R0, UR38, PT ;  /* 0x0000002600007c0c */ /* 0x000fc6000bf06270 */
[----:B0-----:R-:W-:Y:S01]  /*f530*/  @P2 IMAD.HI.U32 R0, R9, R2, RZ ;  /* 0x0000000209002227 */ /* 0x001fe200078e00ff */
[----:B------:R-:W-:-:S03]  /*f540*/  ISETP.GT.U32.OR P0, PT, R15, 0x9f, P0 ;  /* 0x0000009f0f00780c */ /* 0x000fc60000704470 */
[----:B------:R-:W-:Y:S01]  /*f550*/  IMAD.MOV.U32 R12, RZ, RZ, R9 ;  /* 0x000000ffff0c7224 */ /* 0x000fe200078e0009 */
[----:B-1----:R-:W-:-:S09]  /*f560*/  @P2 SHF.R.U32.HI R12, RZ, R3, R0 ;  /* 0x00000003ff0c2219 */ /* 0x002fd20000011600 */
[----:B------:R-:W0:Y:S01]  /*f570*/  @!P0 LDC.64 R6, c[0x0][0x428] ;  /* 0x00010a00ff068b82 */ /* 0x000e220000000a00 */
[--C-:B------:R-:W-:Y:S01]  /*f580*/  @!P0 SHF.R.S32.HI R3, RZ, 0x1f, R12.reuse ;  /* 0x0000001fff038819 */ /* 0x100fe2000001140c */
[----:B------:R-:W-:-:S06]  /*f590*/  @!P0 IMAD.MOV.U32 R2, RZ, RZ, R12 ;  /* 0x000000ffff028224 */ /* 0x000fcc00078e000c */
[----:B------:R-:W1:Y:S01]  /*f5a0*/  @!P0 LDC.64 R4, c[0x0][0x418] ;  /* 0x00010600ff048b82 */ /* 0x000e620000000a00 */
[-C--:B0-----:R-:W-:Y:S02]  /*f5b0*/  @!P0 IMAD R0, R37, R6.reuse, RZ ;  /* 0x0000000625008224 */ /* 0x081fe400078e02ff */
        /* <DEDUP_REMOVED lines=23> */
[----:B------:R-:W-:-:S06]  /*f730*/  IMAD.MOV.U32 R0, RZ, RZ, RZ ;  /* 0x000000ffff007224 */ /* 0x000fcc00078e00ff */
        /* <DEDUP_REMOVED lines=13> */
[----:B------:R-:W-:Y:S02]  /*f810*/  IMAD.U32 R11, RZ, RZ, UR50 ;  /* 0x00000032ff0b7e24 */ /* 0x000fe4000f8e00ff */
[----:B-1----:R-:W-:Y:S01]  /*f820*/  IMAD R6, R19, R2, R13 ;  /* 0x0000000213067224 */ /* 0x002fe200078e020d */
[----:B------:R-:W-:Y:S01]  /*f830*/  SHF.R.U32.HI R7, RZ, 0x5, R18 ;  /* 0x00000005ff077819 */ /* 0x000fe20000011612 */
[----:B------:R-:W-:-:S02]  /*f840*/  IMAD.SHL.U32 R2, R29, 0x80, RZ ;  /* 0x000000801d027824 */ /* 0x000fc400078e00ff */
[----:B------:R-:W-:Y:S02]  /*f850*/  VIADD R11, R11, 0xffffffff ;  /* 0xffffffff0b0b7836 */ /* 0x000fe40000000000 */
[----:B------:R-:W-:Y:S01]  /*f860*/  @P0 LOP3.LUT R16, R16, 0x20, RZ, 0xfc, !PT ;  /* 0x0000002010100812 */ /* 0x000fe200078efcff */
[----:B------:R-:W-:Y:S01]  /*f870*/  IMAD.SHL.U32 R36, R7, 0x200, RZ ;  /* 0x0000020007247824 */ /* 0x000fe200078e00ff */
[----:B------:R-:W-:Y:S02]  /*f880*/  LOP3.LUT R10, R2, 0x380, RZ, 0xc0, !PT ;  /* 0x00000380020a7812 */ /* 0x000fe400078ec0ff */
[----:B------:R-:W-:-:S03]  /*f890*/  LOP3.LUT R16, R16, 0xffffffbf, RZ, 0xc0, !PT ;  /* 0xffffffbf10107812 */ /* 0x000fc600078ec0ff */
[----:B------:R-:W-:-:S05]  /*f8a0*/  IMAD R10, R7, 0x10, R10 ;  /* 0x00000010070a7824 */ /* 0x000fca00078e020a */
[----:B------:R-:W-:-:S04]  /*f8b0*/  LOP3.LUT R3, R10, 0x70, R31, 0x78, !PT ;  /* 0x000000700a037812 */ /* 0x000fc800078e781f */
[----:B------:R-:W-:Y:S02]  /*f8c0*/  LOP3.LUT R3, R3, 0xc00, R2, 0xf8, !PT ;  /* 0x00000c0003037812 */ /* 0x000fe400078ef802 */
[----:B------:R-:W-:-:S03]  /*f8d0*/  LOP3.LUT R2, R8, 0x80, RZ, 0xc0, !PT ;  /* 0x0000008008027812 */ /* 0x000fc600078ec0ff */
[----:B------:R0:W-:Y:S01]  /*f8e0*/  STL [R1+0x4], R3 ;  /* 0x0000040301007387 */ /* 0x0001e20000100800 */
[----:B------:R-:W-:-:S04]  /*f8f0*/  LOP3.LUT R2, R2, 0x10, R29, 0xf8, !PT ;  /* 0x0000001002027812 */ /* 0x000fc800078ef81d */
[----:B------:R-:W-:Y:S02]  /*f900*/  LOP3.LUT R2, R2, 0x10, R9, 0x78, !PT ;  /* 0x0000001002027812 */ /* 0x000fe400078e7809 */
[----:B0-----:R-:W-:-:S04]  /*f910*/  LOP3.LUT R3, R36, 0x60, R8, 0xf8, !PT ;  /* 0x0000006024037812 */ /* 0x001fc800078ef808 */
[----:B------:R-:W-:-:S04]  /*f920*/  LOP3.LUT R3, R3, 0x100, R8, 0xf8, !PT ;  /* 0x0000010003037812 */ /* 0x000fc800078ef808 */
[----:B------:R-:W-:-:S05]  /*f930*/  LOP3.LUT R2, R3, R2, RZ, 0xfc, !PT ;  /* 0x0000000203027212 */ /* 0x000fca00078efcff */
[----:B------:R0:W-:Y:S02]  /*f940*/  STL [R1], R2 ;  /* 0x0000000201007387 */ /* 0x0001e40000100800 */
[----:B0-----:R-:W-:-:S05]  /*f950*/  IMAD.U32 R2, RZ, RZ, UR4 ;  /* 0x00000004ff027e24 */ /* 0x001fca000f8e00ff */
[----:B------:R-:W-:-:S13]  /*f960*/  ISETP.NE.AND P0, PT, R2, 0x3, PT ;  /* 0x000000030200780c */ /* 0x000fda0003f05270 */
[----:B------:R-:W-:Y:S01]  /*f970*/  @P0 LOP3.LUT R16, R16, 0x40, RZ, 0xfc, !PT ;  /* 0x0000004010100812 */ /* 0x000fe200078efcff */
[----:B------:R-:W-:Y:S06]  /*f980*/  @!P0 BRA `(.L_x_2286) ;  /* 0x0000000000048947 */ /* 0x000fec0003800000 */
[----:B------:R-:W-:Y:S01]  /*f990*/  BPT.TRAP 0x1 ;  /* 0x000000040000795c */ /* 0x000fe20000300000 */
.L_x_2286:
[----:B------:R-:W-:Y:S01]  /*f9a0*/  IMAD.MOV.U32 R2, RZ, RZ, 0x1 ;  /* 0x00000001ff027424 */ /* 0x000fe200078e00ff */
[----:B------:R-:W-:-:S04]  /*f9b0*/  SHF.R.S32.HI R21, RZ, 0x1f, R6 ;  /* 0x0000001fff157819 */ /* 0x000fc80000011406 */
[----:B------:R-:W-:-:S04]  /*f9c0*/  SHF.L.U32 R3, R2, 0x1f, RZ ;  /* 0x0000001f02037819 */ /* 0x000fc800000006ff */
[----:B------:R-:W0:Y:S02]  /*f9d0*/  SYNCS.PHASECHK.TRANS64.TRYWAIT P0, [UR45+0x29880], R3 ;  /* 0x02988003ff0075a7 */ /* 0x000e24000800016d */
[----:B0-----:R-:W-:Y:S05]  /*f9e0*/  @!P0 BRA `(.L_x_2287) ;  /* 0x0000003800b08947 */ /* 0x001fea0003800000 */
.L_x_2340:
[----:B------:R-:W-:Y:S01]  /*f9f0*/  ULDC.64 UR4, c[0x0][0x328] ;  /* 0x0000ca0000047ab9 */ /* 0x000fe20000000a00 */
        /* <DEDUP_REMOVED lines=38> */
[----:B------:R-:W-:Y:S02]  /*fc60*/  IADD3.X R10, R19, UR4, R9, P0, !PT ;  /* 0x00000004130a7c10 */ /* 0x000fe400087fe409 */
[----:B------:R-:W-:Y:S01]  /*fc70*/  IADD3 R20, P0, R2, UR6, RZ ;  /* 0x0000000602147c10 */ /* 0x000fe2000ff1e0ff */
[----:B------:R-:W-:-:S03]  /*fc80*/  IMAD.MOV.U32 R2, RZ, RZ, -0xa0 ;  /* 0xffffff60ff027424 */ /* 0x000fc600078e00ff */
[----:B------:R-:W-:Y:S01]  /*fc90*/  IADD3.X R19, R19, UR4, R3, P0, !PT ;  /* 0x0000000413137c10 */ /* 0x000fe200087fe403 */
[----:B------:R-:W-:Y:S01]  /*fca0*/  IMAD R9, R11, R2, UR38 ;  /* 0x000000260b097e24 */ /* 0x000fe2000f8e0202 */
[----:B------:R-:W-:-:S03]  /*fcb0*/  UMOV UR4, 0xffffffff ;  /* 0xffffffff00047882 */ /* 0x000fc60000000000 */
        /* <DEDUP_REMOVED lines=10> */
[C---:B------:R-:W-:Y:S01]  /*fd60*/  ISETP.GE.AND P2, PT, R9.reuse, 0x41, PT ;  /* 0x000000410900780c */ /* 0x040fe20003f46270 */
[----:B------:R-:W-:Y:S01]  /*fd70*/  SHFL.IDX PT, R19, R19, RZ, 0x1c1f ;  /* 0x001c1fff13137589 */ /* 0x000fe200000e0000 */
[----:B------:R-:W-:Y:S01]  /*fd80*/  VIADD R34, R8, 0xa400 ;  /* 0x0000a40008227836 */ /* 0x000fe20000000000 */
        /* <DEDUP_REMOVED lines=33> */
.L_x_2352:
        /* <DEDUP_REMOVED lines=15> */
[----:B------:R-:W-:-:S13]  /*10090*/  LOP3.LUT P6, RZ, R16, 0x40, RZ, 0xc0, !PT ;  /* 0x0000004010ff7812 */ /* 0x000fda00078cc0ff */
[----:B-1----:R-:W-:Y:S05]  /*100a0*/  @!P6 BRA `(.L_x_2289) ;  /* 0x000000000004e947 */ /* 0x002fea0003800000 */
[----:B------:R-:W-:Y:S01]  /*100b0*/  BPT.TRAP 0x1 ;  /* 0x000000040000795c */ /* 0x000fe20000300000 */
.L_x_2289:
[----:B------:R-:W-:Y:S01]  /*100c0*/  SYNCS.ARRIVE.TRANS64.A1T0 RZ, [UR45+0x29870], RZ ;  /* 0x029870ffffff79a7 */ /* 0x000fe2000810002d */
[----:B------:R-:W-:Y:S05]  /*100d0*/  @!P6 BRA `(.L_x_2290) ;  /* 0x000000000004e947 */ /* 0x000fea0003800000 */
[----:B------:R-:W-:Y:S01]  /*100e0*/  BPT.TRAP 0x1 ;  /* 0x000000040000795c */ /* 0x000fe20000300000 */
.L_x_2290:
[----:B------:R-:W-:-:S05]  /*100f0*/  IMAD.MOV.U32 R2, RZ, RZ, 0x1 ;  /* 0x00000001ff027424 */ /* 0x000fca00078e00ff */
[----:B------:R-:W-:-:S04]  /*10100*/  SHF.L.U32 R2, R2, 0x1f, RZ ;  /* 0x0000001f02027819 */ /* 0x000fc800000006ff */
[----:B------:R-:W1:Y:S02]  /*10110*/  SYNCS.PHASECHK.TRANS64.TRYWAIT P0, [UR45+0x29840], R2 ;  /* 0x02984002ff0075a7 */ /* 0x000e64000800016d */
[----:B-1----:R-:W-:Y:S05]  /*10120*/  @!P0 BRA `(.L_x_2291) ;  /* 0x0000003800c88947 */ /* 0x002fea0003800000 */
.L_x_2353:
        /* <DEDUP_REMOVED lines=8> */
[----:B------:R-:W-:-:S02]  /*101b0*/  IMAD R22, R22, UR10, RZ ;  /* 0x0000000a16167c24 */ /* 0x000fc4000f8e02ff */
[----:B------:R-:W-:Y:S02]  /*101c0*/  IMAD.IADD R3, R3, 0x1, R21 ;  /* 0x0000000103037824 */ /* 0x000fe400078e0215 */
        /* <DEDUP_REMOVED lines=20> */
[----:B------:R-:W-:Y:S02]  /*10310*/  IMAD.SHL.U32 R29, R29, 0x40, RZ ;  /* 0x000000401d1d7824 */ /* 0x000fe400078e00ff */
[----:B------:R-:W-:-:S03]  /*10320*/  IMAD.WIDE.U32 R2, R8, UR41, R2 ;  /* 0x0000002908027c25 */ /* 0x000fc6000f8e0002 */
[----:B------:R-:W-:Y:S02]  /*10330*/  LOP3.LUT R29, R29, 0x40, RZ, 0xc0, !PT ;  /* 0x000000401d1d7812 */ /* 0x000fe400078ec0ff */
[----:B------:R-:W-:Y:S01]  /*10340*/  IADD3 R0, P0, R2, UR6, RZ ;  /* 0x0000000602007c10 */ /* 0x000fe2000ff1e0ff */
[----:B------:R-:W-:-:S03]  /*10350*/  IMAD.SHL.U32 R2, R10, 0x80, RZ ;  /* 0x000000800a027824 */ /* 0x000fc600078e00ff */
[----:B------:R-:W-:Y:S01]  /*10360*/  IADD3.X R7, R7, UR4, R3, P0, !PT ;  /* 0x0000000407077c10 */ /* 0x000fe200087fe403 */
[----:B------:R-:W-:Y:S01]  /*10370*/  IMAD.SHL.U32 R3, R10, 0x10, RZ ;  /* 0x000000100a037824 */ /* 0x000fe200078e00ff */
[----:B------:R-:W-:Y:S01]  /*10380*/  LOP3.LUT R2, R2, 0x180, RZ, 0xc0, !PT ;  /* 0x0000018002027812 */ /* 0x000fe200078ec0ff */
[----:B------:R-:W-:-:S03]  /*10390*/  UMOV UR4, 0xffffffff ;  /* 0xffffffff00047882 */ /* 0x000fc60000000000 */
        /* <DEDUP_REMOVED lines=23> */
[----:B------:R-:W-:Y:S02]  /*10510*/  @P3 IMAD.X R19, RZ, RZ, R8, P0 ;  /* 0x000000ffff133224 */ /* 0x000fe400000e0608 */
[----:B--2---:R-:W-:Y:S01]  /*10520*/  @P3 IMAD.MOV.U32 R2, RZ, RZ, R14 ;  /* 0x000000ffff023224 */ /* 0x004fe200078e000e */
[----:B------:R-:W-:Y:S01]  /*10530*/  SHFL.IDX PT, R8, R6, 0x2, 0x1c1f ;  /* 0x005c1f0006087f89 */ /* 0x000fe200000e0000 */
[----:B------:R-:W-:Y:S02]  /*10540*/  @P3 IMAD.MOV.U32 R3, RZ, RZ, R19 ;  /* 0x000000ffff033224 */ /* 0x000fe400078e0013 */
[C---:B------:R-:W-:Y:S01]  /*10550*/  @P2 VIADD R19, R36.reuse, UR45 ;  /* 0x0000002d24132c36 */ /* 0x040fe20008000000 */
[----:B------:R-:W1:Y:S04]  /*10560*/  SHFL.IDX PT, R14, R5, 0x2, 0x1c1f ;  /* 0x005c1f00050e7f89 */ /* 0x000e6800000e0000 */
        /* <DEDUP_REMOVED lines=22> */
.L_x_2365:
        /* <DEDUP_REMOVED lines=14> */
.L_x_2294:
[----:B------:R-:W-:Y:S05]  /*107b0*/  BSYNC B0 ;  /* 0x0000000000007941 */ /* 0x000fea0003800000 */
.L_x_2293:
[----:B------:R-:W-:Y:S01]  /*107c0*/  NOP ;  /* 0x0000000000007918 */ /* 0x000fe20000000000 */
[----:B------:R-:W-:Y:S01]  /*107d0*/  SYNCS.ARRIVE.TRANS64.RED.A0T1 RZ, [UR45+0x29830], RZ ;  /* 0x029830ffffff79a7 */ /* 0x000fe2000820042d */
[----:B------:R-:W-:Y:S01]  /*107e0*/  ARRIVES.LDGSTSBAR.64.TRANSCNT [UR45+0x29830] ;  /* 0x02983000ff0079b0 */ /* 0x000fe20008000aad */
[----:B------:R-:W-:Y:S01]  /*107f0*/  NOP ;  /* 0x0000000000007918 */ /* 0x000fe20000000000 */
[----:B------:R-:W-:-:S13]  /*10800*/  LOP3.LUT P0, RZ, R16, 0x40, RZ, 0xc0, !PT ;  /* 0x0000004010ff7812 */ /* 0x000fda000780c0ff */
[----:B------:R-:W-:Y:S05]  /*10810*/  @!P0 BRA `(.L_x_2295) ;  /* 0x0000000000048947 */ /* 0x000fea0003800000 */
[----:B------:R-:W-:Y:S01]  /*10820*/  BPT.TRAP 0x1 ;  /* 0x000000040000795c */ /* 0x000fe20000300000 */
.L_x_2295:
[----:B------:R-:W-:Y:S01]  /*10830*/  SYNCS.ARRIVE.TRANS64.A1T0 RZ, [UR45+0x29830], RZ ;  /* 0x029830ffffff79a7 */ /* 0x000fe2000810002d */
[----:B------:R-:W-:Y:S05]  /*10840*/  WARPSYNC.ALL ;  /* 0x0000000000007948 */ /* 0x000fea0003800000 */
[----:B------:R-:W4:Y:S01]  /*10850*/  S2R R19, SR_CTAID.Z ;  /* 0x0000000000137919 */ /* 0x000f220000002700 */
        /* <DEDUP_REMOVED lines=10> */
[----:B----4-:R-:W-:Y:S01]  /*10900*/  SHF.R.S32.HI R18, RZ, 0x1f, R19 ;  /* 0x0000001fff127819 */ /* 0x010fe20000011413 */
[----:B------:R-:W-:Y:S10]  /*10910*/  @!P0 BRA `(.L_x_2296) ;  /* 0x0000000000408947 */ /* 0x000ff40003800000 */
[----:B-1-3--:R-:W-:Y:S01]  /*10920*/  MOV R2, 0x0 ;  /* 0x0000000000027802 */ /* 0x00afe20000000f00 */
[----:B------:R-:W-:Y:S01]  /*10930*/  ULDC.64 UR6, c[0x4][0xc8] ;  /* 0x0100320000067ab9 */ /* 0x000fe20000000a00 */
[----:B------:R-:W-:Y:S01]  /*10940*/  ULDC.64 UR8, c[0x4][0xd0] ;  /* 0x0100340000087ab9 */ /* 0x000fe20000000a00 */
[----:B------:R-:W-:Y:S01]  /*10950*/  ULDC.64 UR4, c[0x4][0x28] ;  /* 0x01000a0000047ab9 */ /* 0x000fe20000000a00 */
[----:B------:R-:W-:Y:S02]  /*10960*/  IMAD.U32 R4, RZ, RZ, UR6 ;  /* 0x00000006ff047e24 */ /* 0x000fe4000f8e00ff */
[----:B------:R-:W1:Y:S01]  /*10970*/  LDC.64 R2, c[0x4][R2] ;  /* 0x0100000002027b82 */ /* 0x000e620000000a00 */
        /* <DEDUP_REMOVED lines=8> */
[----:B0-----:R-:W-:-:S07]  /*10a00*/  LEPC R20, `(.L_x_2296) ;  /* 0x000000001014794e */ /* 0x001fce0000000000 */
[----:B-12---:R-:W-:Y:S05]  /*10a10*/  CALL.ABS.NOINC R2 ;  /* 0x0000000002007343 */ /* 0x006fea0003c00000 */
.L_x_2296:
[----:B------:R-:W-:Y:S01]  /*10a20*/  UISETP.NE.AND UP0, UPT, UR48, URZ, UPT ;  /* 0x0000003f3000728c */ /* 0x000fe2000bf05270 */
[----:B-1----:R-:W-:Y:S02]  /*10a30*/  IMAD.U32 R0, RZ, RZ, UR47 ;  /* 0x0000002fff007e24 */ /* 0x002fe4000f8e00ff */
[----:B------:R-:W-:Y:S02]  /*10a40*/  IMAD.U32 R4, RZ, RZ, UR38 ;  /* 0x00000026ff047e24 */ /* 0x000fe4000f8e00ff */
[----:B------:R-:W-:Y:S01]  /*10a50*/  IMAD R27, R0, 0x80, R27 ;  /* 0x00000080001b7824 */ /* 0x000fe200078e021b */
[----:B------:R-:W-:Y:S01]  /*10a60*/  PLOP3.LUT P0, PT, PT, PT, UP0, 0x80, 0x0 ;  /* 0x000000000000781c */ /* 0x000fe20003f0f008 */
[----:B---3--:R-:W-:Y:S02]  /*10a70*/  IMAD.U32 R3, RZ, RZ, UR46 ;  /* 0x0000002eff037e24 */ /* 0x008fe4000f8e00ff */
[----:B------:R-:W-:Y:S02]  /*10a80*/  IMAD.MOV.U32 R7, RZ, RZ, R27 ;  /* 0x000000ffff077224 */ /* 0x000fe400078e001b */
[----:B------:R-:W-:Y:S01]  /*10a90*/  @UP0 ULDC UR4, c[0x0][0x44c] ;  /* 0x0001130000040ab9 */ /* 0x000fe20000000800 */
[----:B------:R-:W-:-:S02]  /*10aa0*/  IMAD.MOV.U32 R2, RZ, RZ, R4 ;  /* 0x000000ffff027224 */ /* 0x000fc400078e0004 */
[----:B------:R-:W-:-:S05]  /*10ab0*/  IMAD.U32 R5, RZ, RZ, UR39 ;  /* 0x00000027ff057e24 */ /* 0x000fca000f8e00ff */
[----:B------:R-:W-:Y:S01]  /*10ac0*/  @P0 IMAD.HI.U32 R0, R27, UR4, RZ ;  /* 0x000000041b000c27 */ /* 0x000fe2000f8e00ff */
[----:B------:R-:W-:Y:S01]  /*10ad0*/  PLOP3.LUT P0, PT, PT, PT, UP0, 0x80, 0x0 ;  /* 0x000000000000781c */ /* 0x000fe20003f0f008 */
[----:B------:R-:W-:-:S12]  /*10ae0*/  @UP0 ULDC UR4, c[0x0][0x450] ;  /* 0x0001140000040ab9 */ /* 0x000fd80000000800 */
[----:B------:R-:W-:Y:S01]  /*10af0*/  @P0 SHF.R.U32.HI R7, RZ, UR4, R0 ;  /* 0x00000004ff070c19 */ /* 0x000fe20008011600 */
[----:B------:R-:W-:Y:S01]  /*10b00*/  ULDC.64 UR4, c[0x0][0x2e0] ;  /* 0x0000b80000047ab9 */ /* 0x000fe20000000a00 */
[----:B------:R-:W1:Y:S01]  /*10b10*/  LDC R0, c[0x0][0x448] ;  /* 0x00011200ff007b82 */ /* 0x000e620000000800 */
        /* <DEDUP_REMOVED lines=12> */
[----:B-1----:R-:W-:-:S04]  /*10be0*/  IMAD R27, R0, R4, R27 ;  /* 0x00000004001b7224 */ /* 0x002fc800078e021b */
        /* <DEDUP_REMOVED lines=14> */
[----:B------:R-:W-:Y:S01]  /*10cd0*/  IMAD.U32 R3, RZ, RZ, UR47 ;  /* 0x0000002fff037e24 */ /* 0x000fe2000f8e00ff */
[----:B------:R-:W-:Y:S02]  /*10ce0*/  ULDC UR4, c[0x0][0x288] ;  /* 0x0000a20000047ab9 */ /* 0x000fe40000000800 */
[----:B------:R-:W2:Y:S01]  /*10cf0*/  SHFL.IDX PT, R2, R5, RZ, 0x1c1f ;  /* 0x001c1fff05027589 */ /* 0x000ea200000e0000 */
[----:B------:R-:W-:Y:S02]  /*10d00*/  IMAD R7, R0, UR4, RZ ;  /* 0x0000000400077c24 */ /* 0x000fe4000f8e02ff */
[----:B------:R-:W-:Y:S01]  /*10d10*/  IMAD R0, R3, 0x80, R28 ;  /* 0x0000008003007824 */ /* 0x000fe200078e021c */
[----:B------:R-:W-:Y:S03]  /*10d20*/  SHFL.IDX PT, R6, R5, 0x1, 0x1c1f ;  /* 0x003c1f0005067f89 */ /* 0x000fe600000e0000 */
[C---:B------:R-:W-:Y:S01]  /*10d30*/  VIADD R8, R0.reuse, 0x20 ;  /* 0x0000002000087836 */ /* 0x040fe20000000000 */
[----:B------:R-:W-:-:S13]  /*10d40*/  ISETP.GE.AND P0, PT, R0, R7, PT ;  /* 0x000000070000720c */ /* 0x000fda0003f06270 */
[----:B-1----:R-:W-:Y:S01]  /*10d50*/  @!P0 IADD3 R14, P4, R35, R14, RZ ;  /* 0x0000000e230e8210 */ /* 0x002fe20007f9e0ff */
[----:B------:R-:W-:-:S04]  /*10d60*/  @!P0 VIADD R19, R36, UR45 ;  /* 0x0000002d24138c36 */ /* 0x000fc80008000000 */
[----:B--2---:R-:W-:Y:S02]  /*10d70*/  @!P0 IMAD.X R3, RZ, RZ, R2, P4 ;  /* 0x000000ffff038224 */ /* 0x004fe400020e0602 */
[----:B------:R-:W-:Y:S02]  /*10d80*/  @!P0 IMAD.MOV.U32 R2, RZ, RZ, R14 ;  /* 0x000000ffff028224 */ /* 0x000fe400078e000e */
[----:B------:R-:W1:Y:S04]  /*10d90*/  SHFL.IDX PT, R14, R4, 0x1, 0x1c1f ;  /* 0x003c1f00040e7f89 */ /* 0x000e6800000e0000 */
[----:B------:R-:W-:Y:S04]  /*10da0*/  @!P0 LDGSTS.E.BYPASS.LTC128B.128 [R19+0x14400], desc[UR36][R2.64], !P3 ;  /* 0x1440000002138fae */ /* 0x000fe8000d901d64 */
[----:B------:R-:W-:Y:S04]  /*10db0*/  @!P0 LDGSTS.E.BYPASS.LTC128B.128 [R19+0x16400], desc[UR36][R2.64+0x40], !P2 ;  /* 0x1640004002138fae */ /* 0x000fe8000d101d64 */
[----:B------:R2:W-:Y:S01]  /*10dc0*/  @!P0 LDGSTS.E.BYPASS.LTC128B.128 [R19+0x18400], desc[UR36][R2.64+0x80], !P1 ;  /* 0x1840008002138fae */ /* 0x0005e2000c901d64 */
[----:B------:R-:W-:Y:S01]  /*10dd0*/  ISETP.GE.AND P0, PT, R8, R7, PT ;  /* 0x000000070800720c */ /* 0x000fe20003f06270 */
[----:B------:R-:W-:-:S12]  /*10de0*/  VIADD R8, R0, 0x40 ;  /* 0x0000004000087836 */ /* 0x000fd80000000000 */
[----:B-1----:R-:W-:Y:S01]  /*10df0*/  @!P0 IADD3 R14, P4, R35, R14, RZ ;  /* 0x0000000e230e8210 */ /* 0x002fe20007f9e0ff */
[----:B------:R-:W-:-:S04]  /*10e00*/  @!P0 VIADD R21, R36, UR45 ;  /* 0x0000002d24158c36 */ /* 0x000fc80008000000 */
[----:B------:R-:W-:Y:S02]  /*10e10*/  @!P0 IMAD.X R9, RZ, RZ, R6, P4 ;  /* 0x000000ffff098224 */ /* 0x000fe400020e0606 */
[----:B--2---:R-:W-:Y:S01]  /*10e20*/  @!P0 IMAD.MOV.U32 R2, RZ, RZ, R14 ;  /* 0x000000ffff028224 */ /* 0x004fe200078e000e */
[----:B------:R-:W-:Y:S01]  /*10e30*/  SHFL.IDX PT, R6, R5, 0x2, 0x1c1f ;  /* 0x005c1f0005067f89 */ /* 0x000fe200000e0000 */
[----:B------:R-:W-:-:S03]  /*10e40*/  @!P0 IMAD.MOV.U32 R3, RZ, RZ, R9 ;  /* 0x000000ffff038224 */ /* 0x000fc600078e0009 */
[----:B------:R-:W1:Y:S04]  /*10e50*/  SHFL.IDX PT, R14, R4, 0x2, 0x1c1f ;  /* 0x005c1f00040e7f89 */ /* 0x000e6800000e0000 */
[----:B------:R-:W-:Y:S04]  /*10e60*/  @!P0 LDGSTS.E.BYPASS.LTC128B.128 [R21+0x14c00], desc[UR36][R2.64], !P3 ;  /* 0x14c0000002158fae */ /* 0x000fe8000d901d64 */
[----:B------:R-:W-:Y:S04]  /*10e70*/  @!P0 LDGSTS.E.BYPASS.LTC128B.128 [R21+0x16c00], desc[UR36][R2.64+0x40], !P2 ;  /* 0x16c0004002158fae */ /* 0x000fe8000d101d64 */
[----:B------:R2:W-:Y:S01]  /*10e80*/  @!P0 LDGSTS.E.BYPASS.LTC128B.128 [R21+0x18c00], desc[UR36][R2.64+0x80], !P1 ;  /* 0x18c0008002158fae */ /* 0x0005e2000c901d64 */
[----:B------:R-:W-:-:S03]  /*10e90*/  ISETP.GE.AND P0, PT, R8, R7, PT ;  /* 0x000000070800720c */ /* 0x000fc60003f06270 */
[----:B------:R-:W3:Y:S10]  /*10ea0*/  SHFL.IDX PT, R5, R5, 0x3, 0x1c1f ;  /* 0x007c1f0005057f89 */ /* 0x000ef400000e0000 */
[----:B-1----:R-:W-:Y:S01]  /*10eb0*/  @!P0 IADD3 R14, P4, R35, R14, RZ ;  /* 0x0000000e230e8210 */ /* 0x002fe20007f9e0ff */
[----:B------:R-:W-:-:S04]  /*10ec0*/  @!P0 VIADD R19, R36, UR45 ;  /* 0x0000002d24138c36 */ /* 0x000fc80008000000 */
[----:B------:R-:W-:Y:S02]  /*10ed0*/  @!P0 IMAD.X R9, RZ, RZ, R6, P4 ;  /* 0x000000ffff098224 */ /* 0x000fe400020e0606 */
[----:B--2---:R-:W-:Y:S02]  /*10ee0*/  @!P0 IMAD.MOV.U32 R2, RZ, RZ, R14 ;  /* 0x000000ffff028224 */ /* 0x004fe400078e000e */
[----:B------:R-:W-:Y:S01]  /*10ef0*/  @!P0 IMAD.MOV.U32 R3, RZ, RZ, R9 ;  /* 0x000000ffff038224 */ /* 0x000fe200078e0009 */
[----:B------:R1:W2:Y:S04]  /*10f00*/  SHFL.IDX PT, R14, R4, 0x3, 0x1c1f ;  /* 0x007c1f00040e7f89 */ /* 0x0002a800000e0000 */
[----:B------:R1:W-:Y:S04]  /*10f10*/  @!P0 LDGSTS.E.BYPASS.LTC128B.128 [R19+0x15400], desc[UR36][R2.64], !P3 ;  /* 0x1540000002138fae */ /* 0x0003e8000d901d64 */
[----:B------:R1:W-:Y:S04]  /*10f20*/  @!P0 LDGSTS.E.BYPASS.LTC128B.128 [R19+0x17400], desc[UR36][R2.64+0x40], !P2 ;  /* 0x1740004002138fae */ /* 0x0003e8000d101d64 */
[----:B---3--:R1:W-:Y:S02]  /*10f30*/  @!P0 LDGSTS.E.BYPASS.LTC128B.128 [R19+0x19400], desc[UR36][R2.64+0x80], !P1 ;  /* 0x1940008002138fae */ /* 0x0083e4000c901d64 */
.L_x_2374:
[----:B------:R-:W-:Y:S01]  /*10f40*/  VIADD R0, R0, 0x60 ;  /* 0x0000006000007836 */ /* 0x000fe20000000000 */
[----:B------:R-:W-:Y:S04]  /*10f50*/  BSSY B0, `(.L_x_2298) ;  /* 0x000000c000007945 */ /* 0x000fe80003800000 */
[----:B------:R-:W-:-:S13]  /*10f60*/  ISETP.GE.AND P0, PT, R0, R7, PT ;  /* 0x000000070000720c */ /* 0x000fda0003f06270 */
[----:B------:R-:W-:Y:S05]  /*10f70*/  @P0 BRA `(.L_x_2299) ;  /* 0x0000000000240947 */ /* 0x000fea0003800000 */
[----:B-12---:R-:W-:-:S05]  /*10f80*/  IADD3 R2, P0, R35, R14, RZ ;  /* 0x0000000e23027210 */ /* 0x006fca0007f1e0ff */
        /* <DEDUP_REMOVED lines=8> */
.L_x_2299:
[----:B------:R-:W-:Y:S05]  /*11010*/  BSYNC B0 ;  /* 0x0000000000007941 */ /* 0x000fea0003800000 */
.L_x_2298:
[----:B------:R-:W-:Y:S01]  /*11020*/  NOP ;  /* 0x0000000000007918 */ /* 0x000fe20000000000 */
[----:B------:R-:W-:Y:S01]  /*11030*/  SYNCS.ARRIVE.TRANS64.RED.A0T1 RZ, [UR45+0x29800], RZ ;  /* 0x029800ffffff79a7 */ /* 0x000fe2000820042d */
[----:B------:R-:W-:Y:S01]  /*11040*/  IMAD.MOV.U32 R0, RZ, RZ, 0x1 ;  /* 0x00000001ff007424 */ /* 0x000fe200078e00ff */
[----:B------:R-:W-:Y:S04]  /*11050*/  ARRIVES.LDGSTSBAR.64.TRANSCNT [UR45+0x29800] ;  /* 0x02980000ff0079b0 */ /* 0x000fe80008000aad */
[----:B------:R-:W-:Y:S01]  /*11060*/  SHF.L.U32 R0, R0, 0x1f, RZ ;  /* 0x0000001f00007819 */ /* 0x000fe200000006ff */
[----:B------:R-:W-:Y:S01]  /*11070*/  NOP ;  /* 0x0000000000007918 */ /* 0x000fe20000000000 */
[----:B------:R-:W-:Y:S02]  /*11080*/  SYNCS.ARRIVE.TRANS64.A1T0 RZ, [UR45+0x29800], RZ ;  /* 0x029800ffffff79a7 */ /* 0x000fe4000810002d */
[----:B------:R-:W4:Y:S02]  /*11090*/  SYNCS.PHASECHK.TRANS64.TRYWAIT P0, [UR45+0x29820], R0 ;  /* 0x02982000ff0075a7 */ /* 0x000f24000800016d */
[----:B----4-:R-:W-:Y:S05]  /*110a0*/  @!P0 BRA `(.L_x_2300) ;  /* 0x0000003800248947 */ /* 0x010fea0003800000 */
.L_x_2375:
[----:B------:R-:W-:Y:S01]  /*110b0*/  UIADD3 UR4, UR50, -0x2, URZ ;  /* 0xfffffffe32047890 */ /* 0x000fe2000fffe03f */
[----:B------:R-:W-:-:S03]  /*110c0*/  IMAD.MOV.U32 R29, RZ, RZ, 0x1 ;  /* 0x00000001ff1d7424 */ /* 0x000fc600078e00ff */
[----:B------:R-:W-:-:S06]  /*110d0*/  UISETP.GE.AND UP0, UPT, UR4, UR49, UPT ;  /* 0x000000310400728c */ /* 0x000fcc000bf06270 */
[----:B------:R-:W-:-:S13]  /*110e0*/  PLOP3.LUT P0, PT, PT, PT, UP0, 0x40, 0x0 ;  /* 0x000000000000781c */ /* 0x000fda0003f0e808 */
[----:B------:R-:W-:Y:S05]  /*110f0*/  @P0 BRA `(.L_x_2301) ;  /* 0x00000014007c0947 */ /* 0x000fea0003800000 */
[----:B-1-3--:R-:W3:Y:S01]  /*11100*/  LDL R3, [R1+0x14] ;  /* 0x0000140001037983 */ /* 0x00aee20000100800 */
[----:B------:R-:W-:Y:S01]  /*11110*/  UIADD3 UR4, UR43, 0x1, URZ ;  /* 0x000000012b047890 */ /* 0x000fe2000fffe03f */
[----:B------:R-:W-:Y:S01]  /*11120*/  LOP3.LUT R0, RZ, UR42, RZ, 0x33, !PT ;  /* 0x0000002aff007c12 */ /* 0x000fe2000f8e33ff */
[----:B------:R-:W-:Y:S01]  /*11130*/  ULOP3.LUT UR5, URZ, UR44, URZ, 0x33, !UPT ;  /* 0x0000002c3f057292 */ /* 0x000fe2000f8e333f */
[----:B------:R-:W1:Y:S01]  /*11140*/  S2R R2, SR_TID.X ;  /* 0x0000000000027919 */ /* 0x000e620000002100 */
[----:B------:R-:W-:Y:S01]  /*11150*/  UIMAD UR4, UR4, UR40, URZ ;  /* 0x00000028040472a4 */ /* 0x000fe2000f8e023f */
[----:B0-----:R-:W-:Y:S02]  /*11160*/  IMAD.MOV.U32 R20, RZ, RZ, 0x1 ;  /* 0x00000001ff147424 */ /* 0x001fe400078e00ff */
[----:B-1----:R-:W-:-:S05]  /*11170*/  IMAD.SHL.U32 R2, R2, 0x20, RZ ;  /* 0x0000002002027824 */ /* 0x002fca00078e00ff */
[----:B------:R-:W-:-:S04]  /*11180*/  LOP3.LUT R2, R2, 0x60, RZ, 0xc0, !PT ;  /* 0x0000006002027812 */ /* 0x000fc800078ec0ff */
[----:B------:R-:W-:-:S05]  /*11190*/  IADD3 R17, R2, R17, R28 ;  /* 0x0000001102117210 */ /* 0x000fca0007ffe01c */
[----:B------:R-:W-:Y:S02]  /*111a0*/  VIADD R2, R17, 0xfffffe20 ;  /* 0xfffffe2011027836 */ /* 0x000fe40000000000 */
[----:B------:R-:W-:Y:S01]  /*111b0*/  IMAD.MOV.U32 R17, RZ, RZ, RZ ;  /* 0x000000ffff117224 */ /* 0x000fe200078e00ff */
[----:B---3--:R-:W-:Y:S02]  /*111c0*/  R2UR UR6, R3 ;  /* 0x00000000030672ca */ /* 0x008fe400000e0000 */
[----:B------:R-:W-:-:S04]  /*111d0*/  LOP3.LUT R3, RZ, UR4, RZ, 0x33, !PT ;  /* 0x00000004ff037c12 */ /* 0x000fc8000f8e33ff */
[----:B------:R-:W-:-:S04]  /*111e0*/  VIMNMX3 R3, R0, UR5, R3, !PT ;  /* 0x0000000500037c0f */ /* 0x000fc8000f800103 */
[C---:B------:R-:W-:Y:S01]  /*111f0*/  IADD3 R31, -R3.reuse, -0x2, RZ ;  /* 0xfffffffe031f7810 */ /* 0x040fe20007ffe1ff */
[----:B------:R-:W-:Y:S02]  /*11200*/  IMAD R0, R3, -0xa0, R2 ;  /* 0xffffff6003007824 */ /* 0x000fe400078e0202 */
[----:B------:R-:W-:-:S05]  /*11210*/  IMAD.U32 R4, RZ, RZ, UR6 ;  /* 0x00000006ff047e24 */ /* 0x000fca000f8e00ff */
[----:B------:R-:W-:-:S05]  /*11220*/  LOP3.LUT R4, R4, 0x1, RZ, 0xfc, !PT ;  /* 0x0000000104047812 */ /* 0x000fca00078efcff */
[----:B------:R0:W-:Y:S02]  /*11230*/  STL [R1+0xc], R4 ;  /* 0x00000c0401007387 */ /* 0x0001e40000100800 */
.L_x_2316:
[----:B-1----:R-:W1:Y:S01]  /*11240*/  LDC R2, c[0x0][0x430] ;  /* 0x00010c00ff027b82 */ /* 0x002e620000000800 */
[----:B0-----:R-:W3:Y:S01]  /*11250*/  LDL R4, [R1+0x10] ;  /* 0x0000100001047983 */ /* 0x001ee20000100800 */
[----:B------:R-:W-:Y:S01]  /*11260*/  IMAD.MOV.U32 R5, RZ, RZ, R0 ;  /* 0x000000ffff057224 */ /* 0x000fe200078e0000 */
[----:B------:R-:W-:Y:S01]  /*11270*/  ULDC.64 UR4, c[0x0][0x428] ;  /* 0x00010a0000047ab9 */ /* 0x000fe20000000a00 */
[----:B------:R-:W-:Y:S01]  /*11280*/  ULDC.64 UR6, c[0x0][0x418] ;  /* 0x0001060000067ab9 */ /* 0x000fe20000000a00 */
[----:B------:R-:W-:Y:S01]  /*11290*/  IMAD R9, R37, UR4, RZ ;  /* 0x0000000425097c24 */ /* 0x000fe2000f8e02ff */
[----:B------:R-:W-:Y:S01]  /*112a0*/  LOP3.LUT P1, RZ, R16, 0x40, RZ, 0xc0, !PT ;  /* 0x0000004010ff7812 */ /* 0x000fe2000782c0ff */
[----:B------:R-:W-:Y:S02]  /*112b0*/  VIADD R11, R0, 0x80 ;  /* 0x00000080000b7836 */ /* 0x000fe40000000000 */
[----:B------:R-:W-:Y:S02]  /*112c0*/  IMAD R9, R30, UR5, R9 ;  /* 0x000000051e097c24 */ /* 0x000fe4000f8e0209 */
[----:B------:R-:W-:Y:S01]  /*112d0*/  VIADD R18, R17, 0x1 ;  /* 0x0000000111127836 */ /* 0x000fe20000000000 */
[----:B-1----:R-:W-:-:S13]  /*112e0*/  ISETP.NE.AND P3, PT, R2, 0x1, PT ;  /* 0x000000010200780c */ /* 0x002fda0003f65270 */
        /* <DEDUP_REMOVED lines=8> */
[----:B------:R-:W-:-:S04]  /*11370*/  LEA R6, P0, R2, UR6, 0x2 ;  /* 0x0000000602067c11 */ /* 0x000fc8000f8010ff */
[----:B------:R-:W-:Y:S02]  /*11380*/  LEA.HI.X R7, R2, UR7, R3, 0x2, P0 ;  /* 0x0000000702077c11 */ /* 0x000fe400080f1403 */
[----:B------:R-:W0:Y:S03]  /*11390*/  @P3 LDC R2, c[0x0][0x434] ;  /* 0x00010d00ff023b82 */ /* 0x000e260000000800 */
[----:B------:R-:W4:Y:S05]  /*113a0*/  LDG.E R6, desc[UR36][R6.64] ;  /* 0x0000002406067981 */ /* 0x000f2a000c1e1900 */
[----:B------:R-:W1:Y:S01]  /*113b0*/  @P3 LDC R3, c[0x0][0x438] ;  /* 0x00010e00ff033b82 */ /* 0x000e620000000800 */
[----:B0-----:R-:W-:-:S05]  /*113c0*/  @P3 IMAD.HI.U32 R2, R11, R2, RZ ;  /* 0x000000020b023227 */ /* 0x001fca00078e00ff */
[----:B-1----:R-:W-:Y:S01]  /*113d0*/  @P3 SHF.R.U32.HI R11, RZ, R3, R2 ;  /* 0x00000003ff0b3219 */ /* 0x002fe20000011602 */
[----:B------:R-:W-:Y:S01]  /*113e0*/  VIADD R31, R31, 0xffffffff ;  /* 0xffffffff1f1f7836 */ /* 0x000fe20000000000 */
[----:B---3--:R-:W-:-:S13]  /*113f0*/  ISETP.GT.U32.AND P2, PT, R4, 0x9f, PT ;  /* 0x0000009f0400780c */ /* 0x008fda0003f44070 */
        /* <DEDUP_REMOVED lines=9> */
[----:B------:R-:W-:Y:S02]  /*11490*/  SEL R29, RZ, 0x1, P0 ;  /* 0x00000001ff1d7807 */ /* 0x000fe40000000000 */
[----:B------:R-:W-:Y:S02]  /*114a0*/  SEL R18, R18, RZ, P0 ;  /* 0x000000ff12127207 */ /* 0x000fe40000000000 */
[----:B------:R-:W-:Y:S02]  /*114b0*/  LOP3.LUT R29, R20, R29, RZ, 0x3c, !PT ;  /* 0x0000001d141d7212 */ /* 0x000fe400078e3cff */
[----:B------:R-:W-:Y:S02]  /*114c0*/  ISETP.GT.AND P2, PT, R31, UR49, PT ;  /* 0x000000311f007c0c */ /* 0x000fe4000bf44270 */
[----:B----4-:R-:W-:Y:S01]  /*114d0*/  SHF.R.S32.HI R24, RZ, 0x1f, R6 ;  /* 0x0000001fff187819 */ /* 0x010fe20000011406 */
[----:B0-----:R-:W-:Y:S10]  /*114e0*/  @!P1 BRA `(.L_x_2302) ;  /* 0x0000000000049947 */ /* 0x001ff40003800000 */
[----:B------:R-:W-:Y:S01]  /*114f0*/  BPT.TRAP 0x1 ;  /* 0x000000040000795c */ /* 0x000fe20000300000 */
.L_x_2302:
[----:B------:R-:W-:Y:S02]  /*11500*/  LEA R10, R18, UR45, 0x3 ;  /* 0x0000002d120a7c11 */ /* 0x000fe4000f8e18ff */
[----:B------:R-:W-:-:S04]  /*11510*/  SHF.L.U32 R26, R29, 0x1f, RZ ;  /* 0x0000001f1d1a7819 */ /* 0x000fc800000006ff */
[----:B------:R-:W0:Y:S02]  /*11520*/  SYNCS.PHASECHK.TRANS64.TRYWAIT P0, [R10+URZ+0x29880], R26 ;  /* 0x0298801a0a0075a7 */ /* 0x000e24000800017f */
[----:B0-----:R-:W-:Y:S05]  /*11530*/  @!P0 BRA `(.L_x_2303) ;  /* 0x0000003400188947 */ /* 0x001fea0003800000 */
.L_x_2376:
        /* <DEDUP_REMOVED lines=45> */
[----:B------:R-:W3:Y:S01]  /*11810*/  SHFL.IDX PT, R3, R25, RZ, 0x1c1f ;  /* 0x001c1fff19037589 */ /* 0x000ee200000e0000 */
[----:B------:R-:W-:-:S03]  /*11820*/  IMAD.IADD R21, R33, 0x1, R9 ;  /* 0x0000000121157824 */ /* 0x000fc600078e0209 */
[----:B------:R-:W-:Y:S04]  /*11830*/  SHFL.IDX PT, R23, R23, RZ, 0x1c1f ;  /* 0x001c1fff17177589 */ /* 0x000fe800000e0000 */
[----:B--2---:R-:W-:Y:S01]  /*11840*/  SHFL.IDX PT, R14, R8, RZ, 0x1c1f ;  /* 0x001c1fff080e7589 */ /* 0x004fe200000e0000 */
[----:B-1----:R-:W-:-:S05]  /*11850*/  IADD3 R2, P0, R35, R2, RZ ;  /* 0x0000000223027210 */ /* 0x002fca0007f1e0ff */
[----:B---3--:R-:W-:-:S05]  /*11860*/  IMAD.X R3, RZ, RZ, R3, P0 ;  /* 0x000000ffff037224 */ /* 0x008fca00000e0603 */
        /* <DEDUP_REMOVED lines=20> */
.L_x_2388:
[----:B-1----:R-:W-:Y:S02]  /*119b0*/  IADD3 R2, P0, R35, R14, RZ ;  /* 0x0000000e23027210 */ /* 0x002fe40007f1e0ff */
        /* <DEDUP_REMOVED lines=14> */
.L_x_2305:
[----:B------:R1:W-:Y:S01]  /*11aa0*/  SYNCS.ARRIVE.TRANS64.A1T0 RZ, [R10+URZ+0x29870], RZ ;  /* 0x029870ff0aff79a7 */ /* 0x0003e2000810003f */
[----:B------:R-:W-:Y:S05]  /*11ab0*/  @!P1 BRA `(.L_x_2306) ;  /* 0x0000000000049947 */ /* 0x000fea0003800000 */
[----:B------:R-:W-:Y:S01]  /*11ac0*/  BPT.TRAP 0x1 ;  /* 0x000000040000795c */ /* 0x000fe20000300000 */
.L_x_2306:
[----:B------:R-:W2:Y:S02]  /*11ad0*/  SYNCS.PHASECHK.TRANS64.TRYWAIT P0, [R10+URZ+0x29840], R26 ;  /* 0x0298401a0a0075a7 */ /* 0x000ea4000800017f */
[----:B--2---:R-:W-:Y:S05]  /*11ae0*/  @!P0 BRA `(.L_x_2307) ;  /* 0x0000003400308947 */ /* 0x004fea0003800000 */
.L_x_2389:
        /* <DEDUP_REMOVED lines=68> */
.L_x_2401:
        /* <DEDUP_REMOVED lines=13> */
[----:B------:R-:W-:-:S13]  /*12000*/  LOP3.LUT P1, RZ, R16, 0x40, RZ, 0xc0, !PT ;  /* 0x0000004010ff7812 */ /* 0x000fda000782c0ff */
[----:B0-----:R-:W-:Y:S05]  /*12010*/  @!P1 BRA `(.L_x_2309) ;  /* 0x0000000000049947 */ /* 0x001fea0003800000 */
[----:B------:R-:W-:Y:S01]  /*12020*/  BPT.TRAP 0x1 ;  /* 0x000000040000795c */ /* 0x000fe20000300000 */
.L_x_2309:
[----:B------:R-:W3:Y:S01]  /*12030*/  LDL R2, [R1+0xc] ;  /* 0x00000c0001027983 */ /* 0x000ee20000100800 */
[----:B------:R0:W-:Y:S01]  /*12040*/  SYNCS.ARRIVE.TRANS64.A1T0 RZ, [R10+URZ+0x29830], RZ ;  /* 0x029830ff0aff79a7 */ /* 0x0001e2000810003f */
[----:B---3--:R-:W-:-:S13]  /*12050*/  ISETP.NE.AND P1, PT, R2, 0x3, PT ;  /* 0x000000030200780c */ /* 0x008fda0003f25270 */
[----:B0-----:R-:W-:Y:S05]  /*12060*/  @!P1 BRA `(.L_x_2310) ;  /* 0x0000000000049947 */ /* 0x001fea0003800000 */
[----:B------:R-:W-:Y:S01]  /*12070*/  BPT.TRAP 0x1 ;  /* 0x000000040000795c */ /* 0x000fe20000300000 */
.L_x_2310:
[----:B------:R-:W-:Y:S02]  /*12080*/  LOP3.LUT R2, R20, 0x1, RZ, 0x3c, !PT ;  /* 0x0000000114027812 */ /* 0x000fe400078e3cff */
[----:B------:R-:W-:Y:S02]  /*12090*/  LEA R19, R17, UR45, 0x3 ;  /* 0x0000002d11137c11 */ /* 0x000fe4000f8e18ff */
[----:B------:R-:W-:-:S04]  /*120a0*/  SHF.L.U32 R2, R2, 0x1f, RZ ;  /* 0x0000001f02027819 */ /* 0x000fc800000006ff */
[----:B------:R-:W0:Y:S02]  /*120b0*/  SYNCS.PHASECHK.TRANS64.TRYWAIT P0, [R19+URZ+0x29870], R2 ;  /* 0x02987002130075a7 */ /* 0x000e24000800017f */
[----:B0-----:R-:W-:Y:S05]  /*120c0*/  @!P0 BRA `(.L_x_2311) ;  /* 0x0000003400388947 */ /* 0x001fea0003800000 */
.L_x_2402:
[----:B------:R-:W-:-:S13]  /*120d0*/  LOP3.LUT P0, RZ, R16, 0x40, RZ, 0xc0, !PT ;  /* 0x0000004010ff7812 */ /* 0x000fda000780c0ff */
[----:B------:R-:W-:Y:S05]  /*120e0*/  @!P0 BRA `(.L_x_2312) ;  /* 0x0000000000048947 */ /* 0x000fea0003800000 */
[----:B------:R-:W-:Y:S01]  /*120f0*/  BPT.TRAP 0x1 ;  /* 0x000000040000795c */ /* 0x000fe20000300000 */
.L_x_2312:
[----:B0-----:R-:W-:Y:S01]  /*12100*/  SHF.L.U32 R2, R20, 0x1f, RZ ;  /* 0x0000001f14027819 */ /* 0x001fe200000006ff */
[----:B-12---:R-:W-:-:S03]  /*12110*/  IMAD R10, R17, 0x5000, RZ ;  /* 0x00005000110a7824 */ /* 0x006fc600078e02ff */
[----:B------:R-:W0:Y:S02]  /*12120*/  SYNCS.PHASECHK.TRANS64.TRYWAIT P0, [R19+URZ+0x29860], R2 ;  /* 0x02986002130075a7 */ /* 0x000e24000800017f */
[----:B0-----:R-:W-:Y:S05]  /*12130*/  @!P0 BRA `(.L_x_2313) ;  /* 0x0000003400308947 */ /* 0x001fea0003800000 */
.L_x_2403:
[----:B------:R-:W2:Y:S04]  /*12140*/  LDL R3, [R1+0x4] ;  /* 0x0000040001037983 */ /* 0x000ea80000100800 */
[----:B------:R-:W3:Y:S04]  /*12150*/  LDL R4, [R1+0x8] ;  /* 0x0000080001047983 */ /* 0x000ee80000100800 */
[----:B------:R-:W4:Y:S01]  /*12160*/  LDL R11, [R1] ;  /* 0x00000000010b7983 */ /* 0x000f220000100800 */
[----:B------:R-:W-:Y:S05]  /*12170*/  WARPSYNC.ALL ;  /* 0x0000000000007948 */ /* 0x000fea0003800000 */
[----:B------:R-:W-:-:S02]  /*12180*/  LOP3.LUT P0, RZ, R16, 0x40, RZ, 0xc0, !PT ;  /* 0x0000004010ff7812 */ /* 0x000fc4000780c0ff */
[----:B--2---:R-:W-:-:S05]  /*12190*/  LOP3.LUT R3, R10, R3, RZ, 0xfc, !PT ;  /* 0x000000030a037212 */ /* 0x004fca00078efcff */
[----:B0-----:R-:W-:Y:S01]  /*121a0*/  VIADD R2, R3, UR45 ;  /* 0x0000002d03027c36 */ /* 0x001fe20008000000 */
[----:B------:R-:W0:Y:S01]  /*121b0*/  LDSM.16.MT88.4 R12, [R3+UR45+0xa400] ;  /* 0x00a4002d030c783b */ /* 0x000e220008004200 */
[----:B----4-:R-:W-:Y:S02]  /*121c0*/  LOP3.LUT R17, R10, R11, RZ, 0xfc, !PT ;  /* 0x0000000b0a117212 */ /* 0x010fe400078efcff */
[----:B---3--:R-:W-:-:S03]  /*121d0*/  IMAD.IADD R2, R4, 0x1, R2 ;  /* 0x0000000104027824 */ /* 0x008fc600078e0202 */
[----:B------:R-:W-:Y:S02]  /*121e0*/  VIADD R17, R17, UR45 ;  /* 0x0000002d11117c36 */ /* 0x000fe40008000000 */
[----:B------:R-:W1:Y:S01]  /*121f0*/  LDSM.16.MT88.4 R4, [R2+0xa400] ;  /* 0x00a400000204783b */ /* 0x000e620000004200 */
[C-C-:B0-----:R-:W-:Y:S02]  /*12200*/  PRMT R8, R12.reuse, 0x6420, R13.reuse ;  /* 0x000064200c087816 */ /* 0x141fe4000000000d */
[----:B------:R-:W-:Y:S02]  /*12210*/  PRMT R9, R12, 0x7531, R13 ;  /* 0x000075310c097816 */ /* 0x000fe4000000000d */
[C-C-:B------:R-:W-:Y:S02]  /*12220*/  PRMT R10, R14.reuse, 0x6420, R15.reuse ;  /* 0x000064200e0a7816 */ /* 0x140fe4000000000f */
[----:B------:R-:W-:Y:S02]  /*12230*/  PRMT R11, R14, 0x7531, R15 ;  /* 0x000075310e0b7816 */ /* 0x000fe4000000000f */
[----:B-1----:R-:W-:-:S02]  /*12240*/  PRMT R20, R4, 0x6420, R5 ;  /* 0x0000642004147816 */ /* 0x002fc40000000005 */
        /* <DEDUP_REMOVED lines=61> */
.L_x_2314:
[----:B-1----:R1:W-:Y:S01]  /*12620*/  SYNCS.ARRIVE.TRANS64.A1T0 RZ, [R19+URZ+0x29850], RZ ;  /* 0x029850ff13ff79a7 */ /* 0x0023e2000810003f */
[----:B------:R-:W-:Y:S06]  /*12630*/  BAR.SYNC.DEFER_BLOCKING 0x2, 0x80 ;  /* 0x0082000000007b1d */ /* 0x000fec0000010000 */
[----:B------:R-:W-:Y:S05]  /*12640*/  @!P1 BRA `(.L_x_2315) ;  /* 0x0000000000049947 */ /* 0x000fea0003800000 */
[----:B------:R-:W-:Y:S01]  /*12650*/  BPT.TRAP 0x1 ;  /* 0x000000040000795c */ /* 0x000fe20000300000 */
.L_x_2315:
        /* <DEDUP_REMOVED lines=9> */
.L_x_2301:
[----:B------:R-:W-:-:S07]  /*126f0*/  IMAD.MOV.U32 R18, RZ, RZ, RZ ;  /* 0x000000ffff127224 */ /* 0x000fce00078e00ff */
.L_x_2317:
[----:B-1----:R-:W4:Y:S02]  /*12700*/  LDL R0, [R1+0x14] ;  /* 0x0000140001007983 */ /* 0x002f240000100800 */
[----:B----4-:R-:W-:-:S13]  /*12710*/  R2UR UR4, R0 ;  /* 0x00000000000472ca */ /* 0x010fda00000e0000 */
[----:B------:R-:W-:-:S06]  /*12720*/  ULOP3.LUT UR4, UR4, 0x1, URZ, 0xfc, !UPT ;  /* 0x0000000104047892 */ /* 0x000fcc000f8efc3f */
[----:B------:R-:W-:-:S05]  /*12730*/  IMAD.U32 R0, RZ, RZ, UR4 ;  /* 0x00000004ff007e24 */ /* 0x000fca000f8e00ff */
[----:B------:R-:W-:-:S13]  /*12740*/  ISETP.NE.AND P1, PT, R0, 0x3, PT ;  /* 0x000000030000780c */ /* 0x000fda0003f25270 */
[----:B------:R-:W-:Y:S05]  /*12750*/  @!P1 BRA `(.L_x_2318) ;  /* 0x0000000000049947 */ /* 0x000fea0003800000 */
[----:B------:R-:W-:Y:S01]  /*12760*/  BPT.TRAP 0x1 ;  /* 0x000000040000795c */ /* 0x000fe20000300000 */
.L_x_2318:
[----:B------:R-:W-:Y:S01]  /*12770*/  LOP3.LUT R0, R29, 0x1, RZ, 0x3c, !PT ;  /* 0x000000011d007812 */ /* 0x000fe200078e3cff */
[----:B------:R-:W-:Y:S01]  /*12780*/  BSSY B0, `(.L_x_2319) ;  /* 0x0000005000007945 */ /* 0x000fe20003800000 */
[----:B------:R-:W-:Y:S02]  /*12790*/  LEA R17, R18, UR45, 0x3 ;  /* 0x0000002d12117c11 */ /* 0x000fe4000f8e18ff */
[----:B------:R-:W-:-:S04]  /*127a0*/  SHF.L.U32 R0, R0, 0x1f, RZ ;  /* 0x0000001f00007819 */ /* 0x000fc800000006ff */
[----:B------:R-:W1:Y:S02]  /*127b0*/  SYNCS.PHASECHK.TRANS64.TRYWAIT P0, [R17+URZ+0x29870], R0 ;  /* 0x02987000110075a7 */ /* 0x000e64000800017f */
[----:B-1----:R-:W-:Y:S05]  /*127c0*/  @!P0 BRA `(.L_x_2320) ;  /* 0x0000002c00a08947 */ /* 0x002fea0003800000 */
.L_x_2404:
[----:B------:R-:W-:Y:S05]  /*127d0*/  BSYNC B0 ;  /* 0x0000000000007941 */ /* 0x000fea0003800000 */
.L_x_2319:
[----:B------:R-:W-:-:S13]  /*127e0*/  LOP3.LUT P0, RZ, R16, 0x40, RZ, 0xc0, !PT ;  /* 0x0000004010ff7812 */ /* 0x000fda000780c0ff */
[----:B------:R-:W-:Y:S05]  /*127f0*/  @!P0 BRA `(.L_x_2321) ;  /* 0x0000000000048947 */ /* 0x000fea0003800000 */
[----:B------:R-:W-:Y:S01]  /*12800*/  BPT.TRAP 0x1 ;  /* 0x000000040000795c */ /* 0x000fe20000300000 */
.L_x_2321:
[----:B-1----:R-:W4:Y:S04]  /*12810*/  LDL.LU R0, [R1+0x4] ;  /* 0x0000040001007983 */ /* 0x002f280000300800 */
[----:B---3--:R-:W3:Y:S01]  /*12820*/  LDL.LU R5, [R1+0x8] ;  /* 0x0000080001057983 */ /* 0x008ee20000300800 */
[----:B------:R-:W-:Y:S01]  /*12830*/  SHF.L.U32 R4, R29, 0x1f, RZ ;  /* 0x0000001f1d047819 */ /* 0x000fe200000006ff */
[----:B------:R-:W-:-:S03]  /*12840*/  IMAD R3, R18, 0x5000, RZ ;  /* 0x0000500012037824 */ /* 0x000fc600078e02ff */
[----:B------:R-:W1:Y:S02]  /*12850*/  SYNCS.PHASECHK.TRANS64.TRYWAIT P0, [R17+URZ+0x29860], R4 ;  /* 0x02986004110075a7 */ /* 0x000e64000800017f */
[----:B----4-:R-:W-:-:S05]  /*12860*/  LOP3.LUT R0, R3, R0, RZ, 0xfc, !PT ;  /* 0x0000000003007212 */ /* 0x010fca00078efcff */
[----:B------:R-:W-:-:S04]  /*12870*/  VIADD R2, R0, UR45 ;  /* 0x0000002d00027c36 */ /* 0x000fc80008000000 */
[----:B---3--:R-:W-:Y:S01]  /*12880*/  IMAD.IADD R2, R5, 0x1, R2 ;  /* 0x0000000105027824 */ /* 0x008fe200078e0202 */
[----:B-1----:R-:W-:Y:S06]  /*12890*/  @!P0 BRA `(.L_x_2322) ;  /* 0x0000002c00808947 */ /* 0x002fec0003800000 */
.L_x_2405:
[----:B------:R-:W3:Y:S01]  /*128a0*/  LDL.LU R12, [R1] ;  /* 0x00000000010c7983 */ /* 0x000ee20000300800 */
[----:B------:R-:W-:Y:S05]  /*128b0*/  WARPSYNC.ALL ;  /* 0x0000000000007948 */ /* 0x000fea0003800000 */
[----:B------:R-:W4:Y:S01]  /*128c0*/  LDSM.16.MT88.4 R8, [R0+UR45+0xa400] ;  /* 0x00a4002d0008783b */ /* 0x000f220008004200 */
[----:B------:R-:W-:-:S03]  /*128d0*/  LOP3.LUT P0, RZ, R16, 0x40, RZ, 0xc0, !PT ;  /* 0x0000004010ff7812 */ /* 0x000fc6000780c0ff */
[----:B-1----:R-:W1:Y:S01]  /*128e0*/  LDSM.16.MT88.4 R4, [R2+0xa400] ;  /* 0x00a400000204783b */ /* 0x002e620000004200 */
[----:B----4-:R-:W-:Y:S02]  /*128f0*/  PRMT R13, R8, 0x7531, R9 ;  /* 0x00007531080d7816 */ /* 0x010fe40000000009 */
[C-C-:B--2---:R-:W-:Y:S02]  /*12900*/  PRMT R14, R10.reuse, 0x6420, R11.reuse ;  /* 0x000064200a0e7816 */ /* 0x144fe4000000000b */
[----:B------:R-:W-:Y:S02]  /*12910*/  PRMT R15, R10, 0x7531, R11 ;  /* 0x000075310a0f7816 */ /* 0x000fe4000000000b */
[C-C-:B-1----:R-:W-:Y:S02]  /*12920*/  PRMT R10, R6.reuse, 0x6420, R7.reuse ;  /* 0x00006420060a7816 */ /* 0x142fe40000000007 */
[----:B------:R-:W-:Y:S02]  /*12930*/  PRMT R11, R6, 0x7531, R7 ;  /* 0x00007531060b7816 */ /* 0x000fe40000000007 */
[----:B---3--:R-:W-:-:S02]  /*12940*/  LOP3.LUT R3, R3, R12, RZ, 0xfc, !PT ;  /* 0x0000000c03037212 */ /* 0x008fc400078efcff */
        /* <DEDUP_REMOVED lines=62> */
.L_x_2323:
[----:B--2---:R2:W-:Y:S01]  /*12d30*/  SYNCS.ARRIVE.TRANS64.A1T0 RZ, [R17+URZ+0x29850], RZ ;  /* 0x029850ff11ff79a7 */ /* 0x0045e2000810003f */
[----:B------:R-:W-:Y:S06]  /*12d40*/  BAR.SYNC.DEFER_BLOCKING 0x2, 0x80 ;  /* 0x0082000000007b1d */ /* 0x000fec0000010000 */
[----:B------:R-:W-:Y:S05]  /*12d50*/  @!P1 BRA `(.L_x_2324) ;  /* 0x0000000000049947 */ /* 0x000fea0003800000 */
[----:B------:R-:W-:Y:S01]  /*12d60*/  BPT.TRAP 0x1 ;  /* 0x000000040000795c */ /* 0x000fe20000300000 */
.L_x_2324:
        /* <DEDUP_REMOVED lines=10> */
.L_x_2279:
[----:B------:R-:W2:Y:S01]  /*12e10*/  S2R R5, SR_CgaCtaId ;  /* 0x0000000000057919 */ /* 0x000ea20000008800 */
[----:B------:R-:W-:Y:S02]  /*12e20*/  MOV R4, 0x400 ;  /* 0x0000040000047802 */ /* 0x000fe40000000f00 */
[----:B------:R-:W-:Y:S02]  /*12e30*/  SHF.L.U32 R3, R3, 0x1f, RZ ;  /* 0x0000001f03037819 */ /* 0x000fe400000006ff */
[----:B--2---:R-:W-:-:S04]  /*12e40*/  LEA R6, R5, R4, 0x18 ;  /* 0x0000000405067211 */ /* 0x004fc800078ec0ff */
[----:B------:R-:W2:Y:S02]  /*12e50*/  SYNCS.PHASECHK.TRANS64.TRYWAIT P0, [R6+URZ+0x29820], R3 ;  /* 0x02982003060075a7 */ /* 0x000ea4000800017f */
[----:B--2---:R-:W-:Y:S05]  /*12e60*/  @!P0 BRA `(.L_x_2325) ;  /* 0x0000002800208947 */ /* 0x004fea0003800000 */
.L_x_2406:
        /* <DEDUP_REMOVED lines=8> */
[----:B------:R-:W2:Y:S02]  /*12ef0*/  LDL R4, [R1+0x14] ;  /* 0x0000140001047983 */ /* 0x000ea40000100800 */
[----:B--2---:R-:W-:-:S13]  /*12f00*/  R2UR UR4, R4 ;  /* 0x00000000040472ca */ /* 0x004fda00000e0000 */
[----:B------:R-:W-:-:S06]  /*12f10*/  ULOP3.LUT UR4, UR4, 0x2, URZ, 0xfc, !UPT ;  /* 0x0000000204047892 */ /* 0x000fcc000f8efc3f */
[----:B------:R-:W-:-:S05]  /*12f20*/  IMAD.U32 R3, RZ, RZ, UR4 ;  /* 0x00000004ff037e24 */ /* 0x000fca000f8e00ff */
[----:B------:R-:W-:-:S13]  /*12f30*/  ISETP.NE.AND P0, PT, R3, 0x3, PT ;  /* 0x000000030300780c */ /* 0x000fda0003f05270 */
[----:B------:R-:W-:Y:S05]  /*12f40*/  @!P0 BRA `(.L_x_2326) ;  /* 0x0000000000048947 */ /* 0x000fea0003800000 */
[----:B------:R-:W-:Y:S01]  /*12f50*/  BPT.TRAP 0x1 ;  /* 0x000000040000795c */ /* 0x000fe20000300000 */
.L_x_2326:
[----:B------:R-:W-:Y:S01]  /*12f60*/  IMAD R5, R2, 0x8, R6 ;  /* 0x0000000802057824 */ /* 0x000fe200078e0206 */
[----:B------:R-:W-:Y:S01]  /*12f70*/  SHF.L.U32 R4, R0, 0x1f, RZ ;  /* 0x0000001f00047819 */ /* 0x000fe200000006ff */
[----:B------:R-:W-:-:S03]  /*12f80*/  VIADD R2, R2, 0x1 ;  /* 0x0000000102027836 */ /* 0x000fc60000000000 */
[----:B------:R-:W2:Y:S02]  /*12f90*/  SYNCS.PHASECHK.TRANS64.TRYWAIT P1, [R5+URZ+0x29840], R4 ;  /* 0x02984004050075a7 */ /* 0x000ea4000802017f */
[----:B------:R-:W-:-:S04]  /*12fa0*/  ISETP.NE.AND P2, PT, R2, 0x2, PT ;  /* 0x000000020200780c */ /* 0x000fc80003f45270 */
[----:B------:R-:W-:Y:S01]  /*12fb0*/  SEL R3, RZ, 0x1, P2 ;  /* 0x00000001ff037807 */ /* 0x000fe20001000000 */
[----:B--2---:R-:W-:Y:S08]  /*12fc0*/  @!P1 BRA `(.L_x_2327) ;  /* 0x0000002400dc9947 */ /* 0x004ff00003800000 */
.L_x_2407:
[----:B------:R-:W-:Y:S02]  /*12fd0*/  SEL R2, R2, RZ, P2 ;  /* 0x000000ff02027207 */ /* 0x000fe40001000000 */
[----:B------:R-:W-:Y:S01]  /*12fe0*/  LOP3.LUT R0, R0, R3, RZ, 0x3c, !PT ;  /* 0x0000000300007212 */ /* 0x000fe200078e3cff */
[----:B------:R-:W-:Y:S06]  /*12ff0*/  @!P0 BRA `(.L_x_2328) ;  /* 0x0000000000048947 */ /* 0x000fec0003800000 */
[----:B------:R-:W-:Y:S01]  /*13000*/  BPT.TRAP 0x1 ;  /* 0x000000040000795c */ /* 0x000fe20000300000 */
.L_x_2328:
[----:B------:R-:W-:Y:S01]  /*13010*/  IMAD R3, R2, 0x8, R6 ;  /* 0x0000000802037824 */ /* 0x000fe200078e0206 */
[----:B------:R-:W-:-:S04]  /*13020*/  SHF.L.U32 R0, R0, 0x1f, RZ ;  /* 0x0000001f00007819 */ /* 0x000fc800000006ff */
[----:B------:R-:W3:Y:S02]  /*13030*/  SYNCS.PHASECHK.TRANS64.TRYWAIT P1, [R3+URZ+0x29840], R0 ;  /* 0x02984000030075a7 */ /* 0x000ee4000802017f */
[----:B---3--:R-:W-:Y:S05]  /*13040*/  @!P1 BRA `(.L_x_2329) ;  /* 0x0000002400d09947 */ /* 0x008fea0003800000 */
.L_x_2408:
[----:B------:R-:W-:Y:S05]  /*13050*/  @!P0 BRA `(.L_x_2330) ;  /* 0x0000000000048947 */ /* 0x000fea0003800000 */
[----:B------:R-:W-:Y:S01]  /*13060*/  BPT.TRAP 0x1 ;  /* 0x000000040000795c */ /* 0x000fe20000300000 */
.L_x_2330:
[----:B------:R-:W4:Y:S02]  /*13070*/  SYNCS.PHASECHK.TRANS64.TRYWAIT P1, [R5+URZ+0x29860], R4 ;  /* 0x02986004050075a7 */ /* 0x000f24000802017f */
[----:B----4-:R-:W-:Y:S05]  /*13080*/  @!P1 BRA `(.L_x_2331) ;  /* 0x0000002400d49947 */ /* 0x010fea0003800000 */
.L_x_2409:
[----:B------:R-:W-:Y:S05]  /*13090*/  @!P0 BRA `(.L_x_2332) ;  /* 0x0000000000048947 */ /* 0x000fea0003800000 */
[----:B------:R-:W-:Y:S01]  /*130a0*/  BPT.TRAP 0x1 ;  /* 0x000000040000795c */ /* 0x000fe20000300000 */
.L_x_2332:
[----:B------:R-:W0:Y:S02]  /*130b0*/  SYNCS.PHASECHK.TRANS64.TRYWAIT P1, [R3+URZ+0x29860], R0 ;  /* 0x02986000030075a7 */ /* 0x000e24000802017f */
[----:B0-----:R-:W-:Y:S05]  /*130c0*/  @!P1 BRA `(.L_x_2333) ;  /* 0x0000002400d89947 */ /* 0x001fea0003800000 */
.L_x_2410:
[----:B------:R-:W-:Y:S05]  /*130d0*/  @!P0 BRA `(.L_x_2334) ;  /* 0x0000000000048947 */ /* 0x000fea0003800000 */
[----:B------:R-:W-:Y:S01]  /*130e0*/  BPT.TRAP 0x1 ;  /* 0x000000040000795c */ /* 0x000fe20000300000 */
.L_x_2334:
[----:B------:R-:W0:Y:S02]  /*130f0*/  SYNCS.PHASECHK.TRANS64.TRYWAIT P1, [R5+URZ+0x29880], R4 ;  /* 0x02988004050075a7 */ /* 0x000e24000802017f */
[----:B0-----:R-:W-:Y:S05]  /*13100*/  @!P1 BRA `(.L_x_2335) ;  /* 0x0000002400dc9947 */ /* 0x001fea0003800000 */
.L_x_2411:
[----:B------:R-:W-:Y:S05]  /*13110*/  @!P0 BRA `(.L_x_2336) ;  /* 0x0000000000048947 */ /* 0x000fea0003800000 */
[----:B------:R-:W-:Y:S01]  /*13120*/  BPT.TRAP 0x1 ;  /* 0x000000040000795c */ /* 0x000fe20000300000 */
.L_x_2336:
[----:B------:R0:W0:Y:S02]  /*13130*/  SYNCS.PHASECHK.TRANS64.TRYWAIT P0, [R3+URZ+0x29880], R0 ;  /* 0x02988000030075a7 */ /* 0x000024000800017f */
[----:B0-----:R-:W-:Y:S05]  /*13140*/  @!P0 NANOSLEEP.SYNCS 0x989680 ;  /* 0x009896800000895d */ /* 0x001fea0003900000 */
[----:B------:R-:W0:Y:S02]  /*13150*/  @!P0 SYNCS.PHASECHK.TRANS64 P0, [R3+URZ+0x29880], R0 ;  /* 0x02988000030085a7 */ /* 0x000e24000800007f */
[----:B0-----:R-:W-:Y:S05]  /*13160*/  @!P0 BRA `(.L_x_2336) ;  /* 0xfffffffc00f08947 */ /* 0x001fea000383ffff */
.L_x_2235:
[----:B------:R-:W-:Y:S05]  /*13170*/  BSYNC B6 ;  /* 0x0000000000067941 */ /* 0x000fea0003800000 */
.L_x_2232:
[----:B------:R-:W-:Y:S05]  /*13180*/  EXIT ;  /* 0x000000000000794d */ /* 0x000fea0003800000 */
.L_x_2239:
[----:B0-----:R-:W-:-:S04]  /*13190*/  IMAD.U32 R3, RZ, RZ, UR39 ;  /* 0x00000027ff037e24 */ /* 0x001fc8000f8e00ff */
[----:B------:R0:W1:Y:S03]  /*131a0*/  SYNCS.PHASECHK.TRANS64.TRYWAIT P0, [R3+URZ+0x29800], R0 ;  /* 0x02980000030075a7 */ /* 0x000066000800017f */
[----:B-1----:R-:W-:Y:S05]  /*131b0*/  @!P0 NANOSLEEP.SYNCS 0x989680 ;  /* 0x009896800000895d */ /* 0x002fea0003900000 */
[----:B------:R-:W1:Y:S02]  /*131c0*/  @!P0 SYNCS.PHASECHK.TRANS64 P0, [R3+URZ+0x29800], R0 ;  /* 0x02980000030085a7 */ /* 0x000e64000800007f */
[----:B-1----:R-:W-:Y:S05]  /*131d0*/  @!P0 BRA `(.L_x_2239) ;  /* 0xfffffffc00ec8947 */ /* 0x002fea000383ffff */
[----:B------:R-:W-:Y:S05]  /*131e0*/  BRA `(.L_x_2337) ;  /* 0xfffffee400347947 */ /* 0x000fea000383ffff */
.L_x_2243:
[----:B--2---:R-:W-:-:S04]  /*131f0*/  IMAD.U32 R5, RZ, RZ, UR39 ;  /* 0x00000027ff057e24 */ /* 0x004fc8000f8e00ff */
[----:B------:R2:W3:Y:S03]  /*13200*/  SYNCS.PHASECHK.TRANS64.TRYWAIT P1, [R5+URZ+0x29830], R0 ;  /* 0x02983000050075a7 */ /* 0x0004e6000802017f */
[----:B---3--:R-:W-:Y:S05]  /*13210*/  @!P1 NANOSLEEP.SYNCS 0x989680 ;  /* 0x009896800000995d */ /* 0x008fea0003900000 */
[----:B------:R-:W3:Y:S02]  /*13220*/  @!P1 SYNCS.PHASECHK.TRANS64 P1, [R5+URZ+0x29830], R0 ;  /* 0x02983000050095a7 */ /* 0x000ee4000802007f */
[----:B---3--:R-:W-:Y:S05]  /*13230*/  @!P1 BRA `(.L_x_2243) ;  /* 0xfffffffc00ec9947 */ /* 0x008fea000383ffff */
[----:B------:R-:W-:Y:S05]  /*13240*/  BRA `(.L_x_2242) ;  /* 0xfffffee400587947 */ /* 0x000fea000383ffff */
.L_x_2249:
[----:B-1----:R-:W-:-:S04]  /*13250*/  IMAD.U32 R8, RZ, RZ, UR4 ;  /* 0x00000004ff087e24 */ /* 0x002fc8000f8e00ff */
[----:B------:R1:W2:Y:S03]  /*13260*/  SYNCS.PHASECHK.TRANS64.TRYWAIT P1, [R8+URZ+0x29830], R7 ;  /* 0x02983007080075a7 */ /* 0x0002a6000802017f */
[----:B--2---:R-:W-:Y:S05]  /*13270*/  @!P1 NANOSLEEP.SYNCS 0x989680 ;  /* 0x009896800000995d */ /* 0x004fea0003900000 */
[----:B------:R-:W2:Y:S02]  /*13280*/  @!P1 SYNCS.PHASECHK.TRANS64 P1, [R8+URZ+0x29830], R7 ;  /* 0x02983007080095a7 */ /* 0x000ea4000802007f */
[----:B--2---:R-:W-:Y:S05]  /*13290*/  @!P1 BRA `(.L_x_2249) ;  /* 0xfffffffc00ec9947 */ /* 0x004fea000383ffff */
[----:B------:R-:W-:Y:S05]  /*132a0*/  BRA `(.L_x_2246) ;  /* 0xffffff1c008c7947 */ /* 0x000fea000383ffff */
.L_x_2253:
[----:B-1----:R-:W-:-:S04]  /*132b0*/  IMAD.U32 R8, RZ, RZ, UR10 ;  /* 0x0000000aff087e24 */ /* 0x002fc8000f8e00ff */
[----:B------:R1:W2:Y:S03]  /*132c0*/  SYNCS.PHASECHK.TRANS64.TRYWAIT P1, [R8+URZ+0x29850], R7 ;  /* 0x02985007080075a7 */ /* 0x0002a6000802017f */
[----:B--2---:R-:W-:Y:S05]  /*132d0*/  @!P1 NANOSLEEP.SYNCS 0x989680 ;  /* 0x009896800000995d */ /* 0x004fea0003900000 */
[----:B------:R-:W2:Y:S02]  /*132e0*/  @!P1 SYNCS.PHASECHK.TRANS64 P1, [R8+URZ+0x29850], R7 ;  /* 0x02985007080095a7 */ /* 0x000ea4000802007f */
[----:B--2---:R-:W-:Y:S05]  /*132f0*/  @!P1 BRA `(.L_x_2253) ;  /* 0xfffffffc00ec9947 */ /* 0x004fea000383ffff */
[----:B------:R-:W-:Y:S05]  /*13300*/  BRA `(.L_x_2250) ;  /* 0xffffff2800a07947 */ /* 0x000fea000383ffff */
.L_x_2261:
[----:B-1----:R-:W-:-:S04]  /*13310*/  IMAD.U32 R8, RZ, RZ, UR7 ;  /* 0x00000007ff087e24 */ /* 0x002fc8000f8e00ff */
[----:B------:R1:W2:Y:S03]  /*13320*/  SYNCS.PHASECHK.TRANS64.TRYWAIT P1, [R8+URZ+0x29830], R7 ;  /* 0x02983007080075a7 */ /* 0x0002a6000802017f */
[----:B--2---:R-:W-:Y:S05]  /*13330*/  @!P1 NANOSLEEP.SYNCS 0x989680 ;  /* 0x009896800000995d */ /* 0x004fea0003900000 */
[----:B------:R-:W2:Y:S02]  /*13340*/  @!P1 SYNCS.PHASECHK.TRANS64 P1, [R8+URZ+0x29830], R7 ;  /* 0x02983007080095a7 */ /* 0x000ea4000802007f */
[----:B--2---:R-:W-:Y:S05]  /*13350*/  @!P1 BRA `(.L_x_2261) ;  /* 0xfffffffc00ec9947 */ /* 0x004fea000383ffff */
[----:B------:R-:W-:Y:S05]  /*13360*/  BRA `(.L_x_2258) ;  /* 0xffffff5400947947 */ /* 0x000fea000383ffff */
.L_x_2265:
[----:B-1----:R-:W-:-:S04]  /*13370*/  IMAD.U32 R8, RZ, RZ, UR7 ;  /* 0x00000007ff087e24 */ /* 0x002fc8000f8e00ff */
[----:B------:R1:W2:Y:S03]  /*13380*/  SYNCS.PHASECHK.TRANS64.TRYWAIT P1, [R8+URZ+0x29850], R7 ;  /* 0x02985007080075a7 */ /* 0x0002a6000802017f */
[----:B--2---:R-:W-:Y:S05]  /*13390*/  @!P1 NANOSLEEP.SYNCS 0x989680 ;  /* 0x009896800000995d */ /* 0x004fea0003900000 */
[----:B------:R-:W2:Y:S02]  /*133a0*/  @!P1 SYNCS.PHASECHK.TRANS64 P1, [R8+URZ+0x29850], R7 ;  /* 0x02985007080095a7 */ /* 0x000ea4000802007f */
[----:B--2---:R-:W-:Y:S05]  /*133b0*/  @!P1 BRA `(.L_x_2265) ;  /* 0xfffffffc00ec9947 */ /* 0x004fea000383ffff */
[----:B------:R-:W-:Y:S05]  /*133c0*/  BRA `(.L_x_2262) ;  /* 0xffffff6000987947 */ /* 0x000fea000383ffff */
.L_x_2272:
[----:B-1----:R-:W-:-:S04]  /*133d0*/  IMAD.U32 R3, RZ, RZ, UR9 ;  /* 0x00000009ff037e24 */ /* 0x002fc8000f8e00ff */
[----:B------:R1:W3:Y:S03]  /*133e0*/  SYNCS.PHASECHK.TRANS64.TRYWAIT P1, [R3+URZ+0x29850], R2 ;  /* 0x02985002030075a7 */ /* 0x0002e6000802017f */
[----:B---3--:R-:W-:Y:S05]  /*133f0*/  @!P1 NANOSLEEP.SYNCS 0x989680 ;  /* 0x009896800000995d */ /* 0x008fea0003900000 */
[----:B------:R-:W3:Y:S02]  /*13400*/  @!P1 SYNCS.PHASECHK.TRANS64 P1, [R3+URZ+0x29850], R2 ;  /* 0x02985002030095a7 */ /* 0x000ee4000802007f */
[----:B---3--:R-:W-:Y:S05]  /*13410*/  @!P1 BRA `(.L_x_2272) ;  /* 0xfffffffc00ec9947 */ /* 0x008fea000383ffff */
[----:B------:R-:W-:Y:S05]  /*13420*/  BRA `(.L_x_2271) ;  /* 0xffffff8000647947 */ /* 0x000fea000383ffff */
.L_x_2285:
[----:B------:R-:W-:Y:S02]  /*13430*/  IMAD.MOV.U32 R13, RZ, RZ, R22 ;  /* 0x000000ffff0d7224 */ /* 0x000fe400078e0016 */
[----:B------:R-:W-:Y:S02]  /*13440*/  IMAD.MOV.U32 R12, RZ, RZ, RZ ;  /* 0x000000ffff0c7224 */ /* 0x000fe400078e00ff */
[----:B------:R-:W-:Y:S02]  /*13450*/  IMAD.MOV.U32 R11, RZ, RZ, 0x1f ;  /* 0x0000001fff0b7424 */ /* 0x000fe400078e00ff */
[----:B------:R-:W-:-:S07]  /*13460*/  IMAD.MOV.U32 R15, RZ, RZ, -0x1 ;  /* 0xffffffffff0f7424 */ /* 0x000fce00078e00ff */
[----:B-----5:R-:W-:Y:S05]  /*13470*/  WARPSYNC.COLLECTIVE R15, `(.L_x_2338) ;  /* 0x000000000f087348 */ /* 0x020fea0003c00000 */
[----:B------:R0:W1:Y:S02]  /*13480*/  SHFL.IDX P6, R14, R13, R12, R11 ;  /* 0x0000000c0d0e7389 */ /* 0x00006400000c000b */
[----:B01---5:R-:W-:Y:S01]  /*13490*/  ENDCOLLECTIVE ;  /* 0x000000000000791b */ /* 0x023fe20003800000 */
.L_x_2338:
[----:B------:R-:W-:Y:S05]  /*134a0*/  BRA `(.L_x_2339) ;  /* 0xffffffbc00e07947 */ /* 0x000fea000383ffff */
.L_x_2287:
        /* <DEDUP_REMOVED lines=8> */
.L_x_2288:
        /* <DEDUP_REMOVED lines=8> */
.L_x_2342:
[----:B------:R-:W-:Y:S05]  /*135b0*/  BSYNC B0 ;  /* 0x0000000000007941 */ /* 0x000fea0003800000 */
.L_x_2341:
[----:B------:R-:W-:Y:S01]  /*135c0*/  IMAD.MOV.U32 R13, RZ, RZ, R18 ;  /* 0x000000ffff0d7224 */ /* 0x000fe200078e0012 */
[C---:B------:R-:W-:Y:S01]  /*135d0*/  LOP3.LUT P3, RZ, R16.reuse, 0x2, RZ, 0xc0, !PT ;  /* 0x0000000210ff7812 */ /* 0x040fe2000786c0ff */
[----:B------:R-:W-:Y:S01]  /*135e0*/  IMAD.MOV.U32 R12, RZ, RZ, RZ ;  /* 0x000000ffff0c7224 */ /* 0x000fe200078e00ff */
[----:B------:R-:W-:Y:S01]  /*135f0*/  LOP3.LUT P2, RZ, R16, 0x1, RZ, 0xc0, !PT ;  /* 0x0000000110ff7812 */ /* 0x000fe2000784c0ff */
[----:B------:R-:W-:Y:S01]  /*13600*/  IMAD.MOV.U32 R11, RZ, RZ, 0x1c1f ;  /* 0x00001c1fff0b7424 */ /* 0x000fe200078e00ff */
[C---:B------:R-:W-:Y:S01]  /*13610*/  ISETP.GE.AND P1, PT, R9.reuse, 0x61, PT ;  /* 0x000000610900780c */ /* 0x040fe20003f26270 */
[----:B------:R-:W-:Y:S01]  /*13620*/  IMAD.MOV.U32 R15, RZ, RZ, -0x1 ;  /* 0xffffffffff0f7424 */ /* 0x000fe200078e00ff */
[----:B------:R-:W-:Y:S01]  /*13630*/  ISETP.GE.AND P5, PT, R9, 0x81, PT ;  /* 0x000000810900780c */ /* 0x000fe20003fa6270 */
[----:B------:R-:W-:Y:S02]  /*13640*/  IMAD.MOV.U32 R3, RZ, RZ, R14 ;  /* 0x000000ffff037224 */ /* 0x000fe400078e000e */
[----:B------:R-:W-:-:S10]  /*13650*/  VIADD R8, R7, UR45 ;  /* 0x0000002d07087c36 */ /* 0x000fd40008000000 */
[----:B------:R-:W-:Y:S05]  /*13660*/  WARPSYNC.COLLECTIVE R15, `(.L_x_2343) ;  /* 0x000000000f087348 */ /* 0x000fea0003c00000 */
[----:B------:R0:W1:Y:S02]  /*13670*/  SHFL.IDX P6, R14, R13, R12, R11 ;  /* 0x0000000c0d0e7389 */ /* 0x00006400000c000b */
[----:B01----:R-:W-:Y:S01]  /*13680*/  ENDCOLLECTIVE ;  /* 0x000000000000791b */ /* 0x003fe20003800000 */
.L_x_2343:
        /* <DEDUP_REMOVED lines=8> */
.L_x_2344:
        /* <DEDUP_REMOVED lines=14> */
.L_x_2345:
[----:B------:R-:W-:Y:S02]  /*137f0*/  IMAD.MOV.U32 R13, RZ, RZ, R10 ;  /* 0x000000ffff0d7224 */ /* 0x000fe400078e000a */
[----:B------:R-:W-:Y:S02]  /*13800*/  IMAD.MOV.U32 R12, RZ, RZ, 0x2 ;  /* 0x00000002ff0c7424 */ /* 0x000fe400078e00ff */
[----:B------:R-:W-:-:S07]  /*13810*/  IMAD.MOV.U32 R2, RZ, RZ, R14 ;  /* 0x000000ffff027224 */ /* 0x000fce00078e000e */
[----:B------:R-:W-:Y:S05]  /*13820*/  WARPSYNC.COLLECTIVE R15, `(.L_x_2346) ;  /* 0x000000000f087348 */ /* 0x000fea0003c00000 */
[----:B------:R0:W1:Y:S02]  /*13830*/  SHFL.IDX P6, R14, R13, R12, R11 ;  /* 0x0000000c0d0e7389 */ /* 0x00006400000c000b */
[----:B01----:R-:W-:Y:S01]  /*13840*/  ENDCOLLECTIVE ;  /* 0x000000000000791b */ /* 0x003fe20003800000 */
.L_x_2346:
        /* <DEDUP_REMOVED lines=14> */
.L_x_2347:
[----:B------:R-:W-:Y:S02]  /*13930*/  IMAD.MOV.U32 R13, RZ, RZ, R10 ;  /* 0x000000ffff0d7224 */ /* 0x000fe400078e000a */
[----:B------:R-:W-:Y:S02]  /*13940*/  IMAD.MOV.U32 R12, RZ, RZ, 0x3 ;  /* 0x00000003ff0c7424 */ /* 0x000fe400078e00ff */
[----:B------:R-:W-:-:S07]  /*13950*/  IMAD.MOV.U32 R2, RZ, RZ, R14 ;  /* 0x000000ffff027224 */ /* 0x000fce00078e000e */
[----:B------:R-:W-:Y:S05]  /*13960*/  WARPSYNC.COLLECTIVE R15, `(.L_x_2348) ;  /* 0x000000000f087348 */ /* 0x000fea0003c00000 */
[----:B------:R0:W1:Y:S02]  /*13970*/  SHFL.IDX P6, R14, R13, R12, R11 ;  /* 0x0000000c0d0e7389 */ /* 0x00006400000c000b */
[----:B01----:R-:W-:Y:S01]  /*13980*/  ENDCOLLECTIVE ;  /* 0x000000000000791b */ /* 0x003fe20003800000 */
.L_x_2348:
        /* <DEDUP_REMOVED lines=13> */
.L_x_2349:
        /* <DEDUP_REMOVED lines=10> */
.L_x_2350:
        /* <DEDUP_REMOVED lines=15> */
.L_x_2351:
[----:B------:R-:W-:Y:S01]  /*13bf0*/  @!PT LDS RZ, [RZ] ;  /* 0x00000000fffff984 */ /* 0x000fe20000000800 */
[----:B------:R-:W-:Y:S01]  /*13c00*/  @!PT LDS RZ, [RZ] ;  /* 0x00000000fffff984 */ /* 0x000fe20000000800 */
[----:B------:R-:W-:Y:S01]  /*13c10*/  @!PT LDS RZ, [RZ] ;  /* 0x00000000fffff984 */ /* 0x000fe20000000800 */
[----:B------:R0:W-:Y:S02]  /*13c20*/  LDGSTS.E.BYPASS.LTC128B.128 [R7+0xd400], desc[UR36][R2.64+0x40], !P0 ;  /* 0x0d40004002077fae */ /* 0x0001e4000c101d64 */
[----:B0-----:R-:W-:Y:S01]  /*13c30*/  IMAD.MOV.U32 R2, RZ, RZ, R14 ;  /* 0x000000ffff027224 */ /* 0x001fe200078e000e */
[----:B------:R-:W-:Y:S06]  /*13c40*/  BRA `(.L_x_2352) ;  /* 0xffffffc000d47947 */ /* 0x000fec000383ffff */
.L_x_2291:
        /* <DEDUP_REMOVED lines=8> */
.L_x_2292:
        /* <DEDUP_REMOVED lines=8> */
.L_x_2355:
[----:B------:R-:W-:Y:S05]  /*13d50*/  BSYNC B0 ;  /* 0x0000000000007941 */ /* 0x000fea0003800000 */
.L_x_2354:
        /* <DEDUP_REMOVED lines=11> */
.L_x_2356:
        /* <DEDUP_REMOVED lines=16> */
.L_x_2357:
        /* <DEDUP_REMOVED lines=10> */
.L_x_2358:
[----:B------:R-:W-:Y:S02]  /*13fb0*/  IMAD.MOV.U32 R13, RZ, RZ, R6 ;  /* 0x000000ffff0d7224 */ /* 0x000fe400078e0006 */
[----:B------:R-:W-:Y:S01]  /*13fc0*/  IMAD.MOV.U32 R12, RZ, RZ, 0x2 ;  /* 0x00000002ff0c7424 */ /* 0x000fe200078e00ff */
[----:B------:R-:W-:Y:S02]  /*13fd0*/  @P3 IADD3 R14, P0, R35, R14, RZ ;  /* 0x0000000e230e3210 */ /* 0x000fe40007f1e0ff */
[----:B------:R-:W-:-:S03]  /*13fe0*/  LOP3.LUT P6, RZ, R16, 0x10, RZ, 0xc0, !PT ;  /* 0x0000001010ff7812 */ /* 0x000fc600078cc0ff */
[----:B------:R-:W-:Y:S02]  /*13ff0*/  @P3 IMAD.X R19, RZ, RZ, R8, P0 ;  /* 0x000000ffff133224 */ /* 0x000fe400000e0608 */
[----:B------:R-:W-:Y:S02]  /*14000*/  @P3 IMAD.MOV.U32 R2, RZ, RZ, R14 ;  /* 0x000000ffff023224 */ /* 0x000fe400078e000e */
[----:B------:R-:W-:Y:S02]  /*14010*/  @P3 IMAD.MOV.U32 R3, RZ, RZ, R19 ;  /* 0x000000ffff033224 */ /* 0x000fe400078e0013 */
[----:B------:R-:W-:-:S04]  /*14020*/  @P2 VIADD R19, R36, UR45 ;  /* 0x0000002d24132c36 */ /* 0x000fc80008000000 */
[----:B------:R-:W-:Y:S01]  /*14030*/  @!PT LDS RZ, [RZ] ;  /* 0x00000000fffff984 */ /* 0x000fe20000000800 */
[----:B------:R-:W-:Y:S01]  /*14040*/  @!PT LDS RZ, [RZ] ;  /* 0x00000000fffff984 */ /* 0x000fe20000000800 */
[----:B------:R-:W-:Y:S01]  /*14050*/  @!PT LDS RZ, [RZ] ;  /* 0x00000000fffff984 */ /* 0x000fe20000000800 */
[----:B------:R0:W-:Y:S03]  /*14060*/  @P3 LDGSTS.E.BYPASS.LTC128B.128 [R21+0x1ac00], desc[UR36][R2.64], !P6 ;  /* 0x1ac0000002153fae */ /* 0x0001e6000f101d64 */
[----:B0-----:R-:W-:Y:S05]  /*14070*/  WARPSYNC.COLLECTIVE R15, `(.L_x_2359) ;  /* 0x000000000f087348 */ /* 0x001fea0003c00000 */
[----:B------:R1:W2:Y:S02]  /*14080*/  SHFL.IDX P6, R14, R13, R12, R11 ;  /* 0x0000000c0d0e7389 */ /* 0x0002a400000c000b */
[----:B012---:R-:W-:Y:S01]  /*14090*/  ENDCOLLECTIVE ;  /* 0x000000000000791b */ /* 0x007fe20003800000 */
.L_x_2359:
        /* <DEDUP_REMOVED lines=12> */
.L_x_2360:
[----:B------:R-:W-:Y:S02]  /*14160*/  IMAD.MOV.U32 R13, RZ, RZ, R6 ;  /* 0x000000ffff0d7224 */ /* 0x000fe400078e0006 */
[----:B------:R-:W-:Y:S01]  /*14170*/  IMAD.MOV.U32 R12, RZ, RZ, 0x3 ;  /* 0x00000003ff0c7424 */ /* 0x000fe200078e00ff */
[----:B------:R-:W-:-:S05]  /*14180*/  @P2 IADD3 R14, P0, R35, R14, RZ ;  /* 0x0000000e230e2210 */ /* 0x000fca0007f1e0ff */
[----:B------:R-:W-:-:S08]  /*14190*/  @P2 IMAD.MOV.U32 R2, RZ, RZ, R14 ;  /* 0x000000ffff022224 */ /* 0x000fd000078e000e */
[----:B------:R-:W-:Y:S05]  /*141a0*/  WARPSYNC.COLLECTIVE R15, `(.L_x_2361) ;  /* 0x000000000f087348 */ /* 0x000fea0003c00000 */
[----:B------:R0:W1:Y:S02]  /*141b0*/  SHFL.IDX P6, R14, R13, R12, R11 ;  /* 0x0000000c0d0e7389 */ /* 0x00006400000c000b */
[----:B01----:R-:W-:Y:S01]  /*141c0*/  ENDCOLLECTIVE ;  /* 0x000000000000791b */ /* 0x003fe20003800000 */
.L_x_2361:
        /* <DEDUP_REMOVED lines=13> */
.L_x_2362:
[----:B------:R-:W-:Y:S02]  /*142a0*/  IMAD.MOV.U32 R13, RZ, RZ, R7 ;  /* 0x000000ffff0d7224 */ /* 0x000fe400078e0007 */
[----:B------:R-:W-:Y:S01]  /*142b0*/  IMAD.MOV.U32 R12, RZ, RZ, RZ ;  /* 0x000000ffff0c7224 */ /* 0x000fe200078e00ff */
[----:B------:R-:W-:-:S05]  /*142c0*/  @P1 IADD3 R14, P0, R35, R14, RZ ;  /* 0x0000000e230e1210 */ /* 0x000fca0007f1e0ff */
[----:B------:R-:W-:-:S08]  /*142d0*/  @P1 IMAD.MOV.U32 R2, RZ, RZ, R14 ;  /* 0x000000ffff021224 */ /* 0x000fd000078e000e */
[----:B------:R-:W-:Y:S05]  /*142e0*/  WARPSYNC.COLLECTIVE R15, `(.L_x_2363) ;  /* 0x000000000f087348 */ /* 0x000fea0003c00000 */
[----:B------:R0:W1:Y:S02]  /*142f0*/  SHFL.IDX P6, R14, R13, R12, R11 ;  /* 0x0000000c0d0e7389 */ /* 0x00006400000c000b */
[----:B01----:R-:W-:Y:S01]  /*14300*/  ENDCOLLECTIVE ;  /* 0x000000000000791b */ /* 0x003fe20003800000 */
.L_x_2363:
        /* <DEDUP_REMOVED lines=14> */
.L_x_2364:
[----:B------:R-:W-:Y:S05]  /*143f0*/  BRA `(.L_x_2365) ;  /* 0xffffffc000b47947 */ /* 0x000fea000383ffff */
.L_x_2297:
[----:B------:R-:W-:Y:S02]  /*14400*/  IMAD.MOV.U32 R13, RZ, RZ, R5 ;  /* 0x000000ffff0d7224 */ /* 0x000fe400078e0005 */
[----:B------:R-:W-:Y:S02]  /*14410*/  IMAD.MOV.U32 R12, RZ, RZ, RZ ;  /* 0x000000ffff0c7224 */ /* 0x000fe400078e00ff */
[----:B------:R-:W-:Y:S02]  /*14420*/  IMAD.MOV.U32 R11, RZ, RZ, 0x1c1f ;  /* 0x00001c1fff0b7424 */ /* 0x000fe400078e00ff */
[----:B------:R-:W-:Y:S02]  /*14430*/  IMAD.MOV.U32 R15, RZ, RZ, -0x1 ;  /* 0xffffffffff0f7424 */ /* 0x000fe400078e00ff */
[----:B------:R-:W-:-:S07]  /*14440*/  IMAD.U32 R3, RZ, RZ, UR47 ;  /* 0x0000002fff037e24 */ /* 0x000fce000f8e00ff */
[----:B0-2---:R-:W-:Y:S05]  /*14450*/  WARPSYNC.COLLECTIVE R15, `(.L_x_2366) ;  /* 0x000000000f087348 */ /* 0x005fea0003c00000 */
[----:B--2---:R1:W2:Y:S02]  /*14460*/  SHFL.IDX P6, R14, R13, R12, R11 ;  /* 0x0000000c0d0e7389 */ /* 0x0042a400000c000b */
[----:B012---:R-:W-:Y:S01]  /*14470*/  ENDCOLLECTIVE ;  /* 0x000000000000791b */ /* 0x007fe20003800000 */
.L_x_2366:
[----:B------:R-:W-:Y:S02]  /*14480*/  IMAD.MOV.U32 R13, RZ, RZ, R4 ;  /* 0x000000ffff0d7224 */ /* 0x000fe400078e0004 */
[----:B------:R-:W-:-:S07]  /*14490*/  IMAD.MOV.U32 R2, RZ, RZ, R14 ;  /* 0x000000ffff027224 */ /* 0x000fce00078e000e */
[----:B------:R-:W-:Y:S05]  /*144a0*/  WARPSYNC.COLLECTIVE R15, `(.L_x_2367) ;  /* 0x000000000f087348 */ /* 0x000fea0003c00000 */
[----:B------:R0:W1:Y:S02]  /*144b0*/  SHFL.IDX P6, R14, R13, R12, R11 ;  /* 0x0000000c0d0e7389 */ /* 0x00006400000c000b */
[----:B01----:R-:W-:Y:S01]  /*144c0*/  ENDCOLLECTIVE ;  /* 0x000000000000791b */ /* 0x003fe20003800000 */
.L_x_2367:
[----:B------:R-:W-:Y:S02]  /*144d0*/  ULDC UR4, c[0x0][0x288] ;  /* 0x0000a20000047ab9 */ /* 0x000fe40000000800 */
[----:B------:R-:W-:Y:S02]  /*144e0*/  IMAD R7, R0, UR4, RZ ;  /* 0x0000000400077c24 */ /* 0x000fe4000f8e02ff */
[----:B------:R-:W-:-:S04]  /*144f0*/  IMAD R0, R3, 0x80, R28 ;  /* 0x0000008003007824 */ /* 0x000fc800078e021c */
        /* <DEDUP_REMOVED lines=11> */
.L_x_2368:
        /* <DEDUP_REMOVED lines=12> */
.L_x_2369:
        /* <DEDUP_REMOVED lines=8> */
.L_x_2370:
        /* <DEDUP_REMOVED lines=15> */
.L_x_2371:
        /* <DEDUP_REMOVED lines=8> */
.L_x_2372:
        /* <DEDUP_REMOVED lines=13> */
.L_x_2373:
[----:B------:R-:W-:Y:S05]  /*14930*/  BRA `(.L_x_2374) ;  /* 0xffffffc400807947 */ /* 0x000fea000383ffff */
.L_x_2300:
[----:B-1-3--:R-:W-:-:S04]  /*14940*/  IMAD.U32 R3, RZ, RZ, UR45 ;  /* 0x0000002dff037e24 */ /* 0x00afc8000f8e00ff */
[----:B------:R1:W3:Y:S03]  /*14950*/  SYNCS.PHASECHK.TRANS64.TRYWAIT P0, [R3+URZ+0x29820], R0 ;  /* 0x02982000030075a7 */ /* 0x0002e6000800017f */
[----:B---3--:R-:W-:Y:S05]  /*14960*/  @!P0 NANOSLEEP.SYNCS 0x989680 ;  /* 0x009896800000895d */ /* 0x008fea0003900000 */
[----:B------:R-:W3:Y:S02]  /*14970*/  @!P0 SYNCS.PHASECHK.TRANS64 P0, [R3+URZ+0x29820], R0 ;  /* 0x02982000030085a7 */ /* 0x000ee4000800007f */
[----:B---3--:R-:W-:Y:S05]  /*14980*/  @!P0 BRA `(.L_x_2300) ;  /* 0xfffffffc00ec8947 */ /* 0x008fea000383ffff */
[----:B------:R-:W-:Y:S05]  /*14990*/  BRA `(.L_x_2375) ;  /* 0xffffffc400c47947 */ /* 0x000fea000383ffff */
.L_x_2303:
[----:B0-----:R0:W1:Y:S02]  /*149a0*/  SYNCS.PHASECHK.TRANS64.TRYWAIT P0, [R10+URZ+0x29880], R26 ;  /* 0x0298801a0a0075a7 */ /* 0x001064000800017f */
[----:B-1----:R-:W-:Y:S05]  /*149b0*/  @!P0 NANOSLEEP.SYNCS 0x989680 ;  /* 0x009896800000895d */ /* 0x002fea0003900000 */
[----:B------:R-:W1:Y:S02]  /*149c0*/  @!P0 SYNCS.PHASECHK.TRANS64 P0, [R10+URZ+0x29880], R26 ;  /* 0x0298801a0a0085a7 */ /* 0x000e64000800007f */
[----:B-1----:R-:W-:Y:S05]  /*149d0*/  @!P0 BRA `(.L_x_2303) ;  /* 0xfffffffc00f08947 */ /* 0x002fea000383ffff */
[----:B------:R-:W-:Y:S05]  /*149e0*/  BRA `(.L_x_2376) ;  /* 0xffffffc800d47947 */ /* 0x000fea000383ffff */
.L_x_2304:
[----:B------:R-:W-:Y:S01]  /*149f0*/  BSSY B0, `(.L_x_2377) ;  /* 0x0000008000007945 */ /* 0x000fe20003800000 */
[----:B------:R-:W-:Y:S02]  /*14a00*/  IMAD.MOV.U32 R13, RZ, RZ, R25 ;  /* 0x000000ffff0d7224 */ /* 0x000fe400078e0019 */
[----:B------:R-:W-:Y:S02]  /*14a10*/  IMAD.MOV.U32 R12, RZ, RZ, RZ ;  /* 0x000000ffff0c7224 */ /* 0x000fe400078e00ff */
[----:B------:R-:W-:Y:S02]  /*14a20*/  IMAD.MOV.U32 R11, RZ, RZ, 0x1c1f ;  /* 0x00001c1fff0b7424 */ /* 0x000fe400078e00ff */
[----:B------:R-:W-:-:S07]  /*14a30*/  IMAD.MOV.U32 R15, RZ, RZ, -0x1 ;  /* 0xffffffffff0f7424 */ /* 0x000fce00078e00ff */
[----:B0-2---:R-:W-:Y:S05]  /*14a40*/  WARPSYNC.COLLECTIVE R15, `(.L_x_2378) ;  /* 0x000000000f087348 */ /* 0x005fea0003c00000 */
[----:B--2---:R1:W2:Y:S02]  /*14a50*/  SHFL.IDX P6, R14, R13, R12, R11 ;  /* 0x0000000c0d0e7389 */ /* 0x0042a400000c000b */
[----:B012---:R-:W-:Y:S01]  /*14a60*/  ENDCOLLECTIVE ;  /* 0x000000000000791b */ /* 0x007fe20003800000 */
.L_x_2378:
[----:B------:R-:W-:Y:S05]  /*14a70*/  BSYNC B0 ;  /* 0x0000000000007941 */ /* 0x000fea0003800000 */
.L_x_2377:
        /* <DEDUP_REMOVED lines=9> */
.L_x_2379:
[----:B------:R-:W-:Y:S02]  /*14b10*/  IMAD.IADD R21, R33, 0x1, R9 ;  /* 0x0000000121157824 */ /* 0x000fe400078e0209 */
[----:B------:R-:W-:Y:S02]  /*14b20*/  IMAD.MOV.U32 R13, RZ, RZ, R25 ;  /* 0x000000ffff0d7224 */ /* 0x000fe400078e0019 */
[----:B------:R-:W-:Y:S02]  /*14b30*/  IMAD.MOV.U32 R12, RZ, RZ, 0x1 ;  /* 0x00000001ff0c7424 */ /* 0x000fe400078e00ff */
[----:B------:R-:W-:-:S07]  /*14b40*/  IMAD.MOV.U32 R2, RZ, RZ, R14 ;  /* 0x000000ffff027224 */ /* 0x000fce00078e000e */
[----:B------:R-:W-:Y:S05]  /*14b50*/  WARPSYNC.COLLECTIVE R15, `(.L_x_2380) ;  /* 0x000000000f087348 */ /* 0x000fea0003c00000 */
[----:B------:R0:W1:Y:S02]  /*14b60*/  SHFL.IDX P6, R14, R13, R12, R11 ;  /* 0x0000000c0d0e7389 */ /* 0x00006400000c000b */
[----:B01----:R-:W-:Y:S01]  /*14b70*/  ENDCOLLECTIVE ;  /* 0x000000000000791b */ /* 0x003fe20003800000 */
.L_x_2380:
        /* <DEDUP_REMOVED lines=12> */
.L_x_2381:
[----:B------:R-:W-:Y:S02]  /*14c40*/  IMAD.MOV.U32 R13, RZ, RZ, R25 ;  /* 0x000000ffff0d7224 */ /* 0x000fe400078e0019 */
[----:B------:R-:W-:Y:S02]  /*14c50*/  IMAD.MOV.U32 R12, RZ, RZ, 0x2 ;  /* 0x00000002ff0c7424 */ /* 0x000fe400078e00ff */
[----:B------:R-:W-:-:S07]  /*14c60*/  IMAD.MOV.U32 R2, RZ, RZ, R14 ;  /* 0x000000ffff027224 */ /* 0x000fce00078e000e */
[----:B------:R-:W-:Y:S05]  /*14c70*/  WARPSYNC.COLLECTIVE R15, `(.L_x_2382) ;  /* 0x000000000f087348 */ /* 0x000fea0003c00000 */
[----:B------:R0:W1:Y:S02]  /*14c80*/  SHFL.IDX P6, R14, R13, R12, R11 ;  /* 0x0000000c0d0e7389 */ /* 0x00006400000c000b */
[----:B01----:R-:W-:Y:S01]  /*14c90*/  ENDCOLLECTIVE ;  /* 0x000000000000791b */ /* 0x003fe20003800000 */
.L_x_2382:
        /* <DEDUP_REMOVED lines=12> */
.L_x_2383:
[----:B------:R-:W-:Y:S02]  /*14d60*/  IMAD.MOV.U32 R13, RZ, RZ, R25 ;  /* 0x000000ffff0d7224 */ /* 0x000fe400078e0019 */
[----:B------:R-:W-:Y:S02]  /*14d70*/  IMAD.MOV.U32 R12, RZ, RZ, 0x3 ;  /* 0x00000003ff0c7424 */ /* 0x000fe400078e00ff */
[----:B------:R-:W-:-:S07]  /*14d80*/  IMAD.MOV.U32 R2, RZ, RZ, R14 ;  /* 0x000000ffff027224 */ /* 0x000fce00078e000e */
[----:B------:R-:W-:Y:S05]  /*14d90*/  WARPSYNC.COLLECTIVE R15, `(.L_x_2384) ;  /* 0x000000000f087348 */ /* 0x000fea0003c00000 */
[----:B------:R0:W1:Y:S02]  /*14da0*/  SHFL.IDX P6, R14, R13, R12, R11 ;  /* 0x0000000c0d0e7389 */ /* 0x00006400000c000b */
[----:B01----:R-:W-:Y:S01]  /*14db0*/  ENDCOLLECTIVE ;  /* 0x000000000000791b */ /* 0x003fe20003800000 */
.L_x_2384:
        /* <DEDUP_REMOVED lines=12> */
.L_x_2385:
[----:B------:R-:W-:Y:S02]  /*14e80*/  IMAD.MOV.U32 R13, RZ, RZ, R23 ;  /* 0x000000ffff0d7224 */ /* 0x000fe400078e0017 */
[----:B------:R-:W-:Y:S02]  /*14e90*/  IMAD.MOV.U32 R12, RZ, RZ, RZ ;  /* 0x000000ffff0c7224 */ /* 0x000fe400078e00ff */
[----:B------:R-:W-:-:S07]  /*14ea0*/  IMAD.MOV.U32 R2, RZ, RZ, R14 ;  /* 0x000000ffff027224 */ /* 0x000fce00078e000e */
[----:B------:R-:W-:Y:S05]  /*14eb0*/  WARPSYNC.COLLECTIVE R15, `(.L_x_2386) ;  /* 0x000000000f087348 */ /* 0x000fea0003c00000 */
[----:B------:R0:W1:Y:S02]  /*14ec0*/  SHFL.IDX P6, R14, R13, R12, R11 ;  /* 0x0000000c0d0e7389 */ /* 0x00006400000c000b */
[----:B01----:R-:W-:Y:S01]  /*14ed0*/  ENDCOLLECTIVE ;  /* 0x000000000000791b */ /* 0x003fe20003800000 */
.L_x_2386:
        /* <DEDUP_REMOVED lines=12> */
.L_x_2387:
[----:B------:R-:W-:Y:S05]  /*14fa0*/  BRA `(.L_x_2388) ;  /* 0xffffffc800807947 */ /* 0x000fea000383ffff */
.L_x_2307:
[----:B--2---:R2:W3:Y:S02]  /*14fb0*/  SYNCS.PHASECHK.TRANS64.TRYWAIT P0, [R10+URZ+0x29840], R26 ;  /* 0x0298401a0a0075a7 */ /* 0x0044e4000800017f */
[----:B---3--:R-:W-:Y:S05]  /*14fc0*/  @!P0 NANOSLEEP.SYNCS 0x989680 ;  /* 0x009896800000895d */ /* 0x008fea0003900000 */
[----:B------:R-:W3:Y:S02]  /*14fd0*/  @!P0 SYNCS.PHASECHK.TRANS64 P0, [R10+URZ+0x29840], R26 ;  /* 0x0298401a0a0085a7 */ /* 0x000ee4000800007f */
[----:B---3--:R-:W-:Y:S05]  /*14fe0*/  @!P0 BRA `(.L_x_2307) ;  /* 0xfffffffc00f08947 */ /* 0x008fea000383ffff */
[----:B------:R-:W-:Y:S05]  /*14ff0*/  BRA `(.L_x_2389) ;  /* 0xffffffc800bc7947 */ /* 0x000fea000383ffff */
.L_x_2308:
        /* <DEDUP_REMOVED lines=8> */
.L_x_2391:
[----:B------:R-:W-:Y:S05]  /*15080*/  BSYNC B0 ;  /* 0x0000000000007941 */ /* 0x000fea0003800000 */
.L_x_2390:
        /* <DEDUP_REMOVED lines=9> */
.L_x_2392:
[----:B------:R-:W-:Y:S02]  /*15120*/  IMAD.MOV.U32 R13, RZ, RZ, R21 ;  /* 0x000000ffff0d7224 */ /* 0x000fe400078e0015 */
[----:B------:R-:W-:Y:S01]  /*15130*/  IMAD.MOV.U32 R12, RZ, RZ, 0x1 ;  /* 0x00000001ff0c7424 */ /* 0x000fe200078e00ff */
[----:B------:R-:W-:-:S13]  /*15140*/  IADD3 R2, P0, R35, R14, RZ ;  /* 0x0000000e23027210 */ /* 0x000fda0007f1e0ff */
[----:B------:R-:W-:Y:S05]  /*15150*/  WARPSYNC.COLLECTIVE R15, `(.L_x_2393) ;  /* 0x000000000f087348 */ /* 0x000fea0003c00000 */
[----:B------:R0:W1:Y:S02]  /*15160*/  SHFL.IDX P6, R14, R13, R12, R11 ;  /* 0x0000000c0d0e7389 */ /* 0x00006400000c000b */
[----:B01----:R-:W-:Y:S01]  /*15170*/  ENDCOLLECTIVE ;  /* 0x000000000000791b */ /* 0x003fe20003800000 */
.L_x_2393:
        /* <DEDUP_REMOVED lines=12> */
.L_x_2394:
[----:B------:R-:W-:Y:S02]  /*15240*/  IMAD.MOV.U32 R13, RZ, RZ, R21 ;  /* 0x000000ffff0d7224 */ /* 0x000fe400078e0015 */
[----:B------:R-:W-:Y:S01]  /*15250*/  IMAD.MOV.U32 R12, RZ, RZ, 0x2 ;  /* 0x00000002ff0c7424 */ /* 0x000fe200078e00ff */
[----:B------:R-:W-:-:S13]  /*15260*/  IADD3 R2, P0, R35, R14, RZ ;  /* 0x0000000e23027210 */ /* 0x000fda0007f1e0ff */
[----:B------:R-:W-:Y:S05]  /*15270*/  WARPSYNC.COLLECTIVE R15, `(.L_x_2395) ;  /* 0x000000000f087348 */ /* 0x000fea0003c00000 */
[----:B------:R0:W1:Y:S02]  /*15280*/  SHFL.IDX P6, R14, R13, R12, R11 ;  /* 0x0000000c0d0e7389 */ /* 0x00006400000c000b */
[----:B01----:R-:W-:Y:S01]  /*15290*/  ENDCOLLECTIVE ;  /* 0x000000000000791b */ /* 0x003fe20003800000 */
.L_x_2395:
        /* <DEDUP_REMOVED lines=12> */
.L_x_2396:
[----:B------:R-:W-:Y:S02]  /*15360*/  IMAD.MOV.U32 R13, RZ, RZ, R21 ;  /* 0x000000ffff0d7224 */ /* 0x000fe400078e0015 */
[----:B------:R-:W-:Y:S01]  /*15370*/  IMAD.MOV.U32 R12, RZ, RZ, 0x3 ;  /* 0x00000003ff0c7424 */ /* 0x000fe200078e00ff */
[----:B------:R-:W-:-:S13]  /*15380*/  IADD3 R2, P0, R35, R14, RZ ;  /* 0x0000000e23027210 */ /* 0x000fda0007f1e0ff */
[----:B------:R-:W-:Y:S05]  /*15390*/  WARPSYNC.COLLECTIVE R15, `(.L_x_2397) ;  /* 0x000000000f087348 */ /* 0x000fea0003c00000 */
[----:B------:R0:W1:Y:S02]  /*153a0*/  SHFL.IDX P6, R14, R13, R12, R11 ;  /* 0x0000000c0d0e7389 */ /* 0x00006400000c000b */
[----:B01----:R-:W-:Y:S01]  /*153b0*/  ENDCOLLECTIVE ;  /* 0x000000000000791b */ /* 0x003fe20003800000 */
.L_x_2397:
        /* <DEDUP_REMOVED lines=12> */
.L_x_2398:
[----:B------:R-:W-:Y:S02]  /*15480*/  IMAD.MOV.U32 R13, RZ, RZ, R24 ;  /* 0x000000ffff0d7224 */ /* 0x000fe400078e0018 */
[----:B------:R-:W-:Y:S01]  /*15490*/  IMAD.MOV.U32 R12, RZ, RZ, RZ ;  /* 0x000000ffff0c7224 */ /* 0x000fe200078e00ff */
[----:B------:R-:W-:-:S13]  /*154a0*/  IADD3 R2, P0, R35, R14, RZ ;  /* 0x0000000e23027210 */ /* 0x000fda0007f1e0ff */
[----:B------:R-:W-:Y:S05]  /*154b0*/  WARPSYNC.COLLECTIVE R15, `(.L_x_2399) ;  /* 0x000000000f087348 */ /* 0x000fea0003c00000 */
[----:B------:R0:W1:Y:S02]  /*154c0*/  SHFL.IDX P6, R14, R13, R12, R11 ;  /* 0x0000000c0d0e7389 */ /* 0x00006400000c000b */
[----:B01----:R-:W-:Y:S01]  /*154d0*/  ENDCOLLECTIVE ;  /* 0x000000000000791b */ /* 0x003fe20003800000 */
.L_x_2399:
        /* <DEDUP_REMOVED lines=12> */
.L_x_2400:
[----:B------:R-:W-:Y:S05]  /*155a0*/  BRA `(.L_x_2401) ;  /* 0xffffffc800607947 */ /* 0x000fea000383ffff */
.L_x_2311:
[----:B0-----:R0:W3:Y:S02]  /*155b0*/  SYNCS.PHASECHK.TRANS64.TRYWAIT P0, [R19+URZ+0x29870], R2 ;  /* 0x02987002130075a7 */ /* 0x0010e4000800017f */
[----:B---3--:R-:W-:Y:S05]  /*155c0*/  @!P0 NANOSLEEP.SYNCS 0x989680 ;  /* 0x009896800000895d */ /* 0x008fea0003900000 */
[----:B------:R-:W3:Y:S02]  /*155d0*/  @!P0 SYNCS.PHASECHK.TRANS64 P0, [R19+URZ+0x29870], R2 ;  /* 0x02987002130085a7 */ /* 0x000ee4000800007f */
[----:B---3--:R-:W-:Y:S05]  /*155e0*/  @!P0 BRA `(.L_x_2311) ;  /* 0xfffffffc00f08947 */ /* 0x008fea000383ffff */
[----:B------:R-:W-:Y:S05]  /*155f0*/  BRA `(.L_x_2402) ;  /* 0xffffffc800b47947 */ /* 0x000fea000383ffff */
.L_x_2313:
[----:B0-----:R0:W1:Y:S02]  /*15600*/  SYNCS.PHASECHK.TRANS64.TRYWAIT P0, [R19+URZ+0x29860], R2 ;  /* 0x02986002130075a7 */ /* 0x001064000800017f */
[----:B-1----:R-:W-:Y:S05]  /*15610*/  @!P0 NANOSLEEP.SYNCS 0x989680 ;  /* 0x009896800000895d */ /* 0x002fea0003900000 */
[----:B------:R-:W1:Y:S02]  /*15620*/  @!P0 SYNCS.PHASECHK.TRANS64 P0, [R19+URZ+0x29860], R2 ;  /* 0x02986002130085a7 */ /* 0x000e64000800007f */
[----:B-1----:R-:W-:Y:S05]  /*15630*/  @!P0 BRA `(.L_x_2313) ;  /* 0xfffffffc00f08947 */ /* 0x002fea000383ffff */
[----:B------:R-:W-:Y:S05]  /*15640*/  BRA `(.L_x_2403) ;  /* 0xffffffc800bc7947 */ /* 0x000fea000383ffff */
.L_x_2320:
[----:B-1----:R1:W4:Y:S02]  /*15650*/  SYNCS.PHASECHK.TRANS64.TRYWAIT P0, [R17+URZ+0x29870], R0 ;  /* 0x02987000110075a7 */ /* 0x002324000800017f */
[----:B----4-:R-:W-:Y:S05]  /*15660*/  @!P0 NANOSLEEP.SYNCS 0x989680 ;  /* 0x009896800000895d */ /* 0x010fea0003900000 */
[----:B------:R-:W4:Y:S02]  /*15670*/  @!P0 SYNCS.PHASECHK.TRANS64 P0, [R17+URZ+0x29870], R0 ;  /* 0x02987000110085a7 */ /* 0x000f24000800007f */
[----:B----4-:R-:W-:Y:S05]  /*15680*/  @!P0 BRA `(.L_x_2320) ;  /* 0xfffffffc00f08947 */ /* 0x010fea000383ffff */
[----:B------:R-:W-:Y:S05]  /*15690*/  BRA `(.L_x_2404) ;  /* 0xffffffd0004c7947 */ /* 0x000fea000383ffff */
.L_x_2322:
[----:B-1----:R1:W3:Y:S02]  /*156a0*/  SYNCS.PHASECHK.TRANS64.TRYWAIT P0, [R17+URZ+0x29860], R4 ;  /* 0x02986004110075a7 */ /* 0x0022e4000800017f */
[----:B---3--:R-:W-:Y:S05]  /*156b0*/  @!P0 NANOSLEEP.SYNCS 0x989680 ;  /* 0x009896800000895d */ /* 0x008fea0003900000 */
[----:B------:R-:W3:Y:S02]  /*156c0*/  @!P0 SYNCS.PHASECHK.TRANS64 P0, [R17+URZ+0x29860], R4 ;  /* 0x02986004110085a7 */ /* 0x000ee4000800007f */
[----:B---3--:R-:W-:Y:S05]  /*156d0*/  @!P0 BRA `(.L_x_2322) ;  /* 0xfffffffc00f08947 */ /* 0x008fea000383ffff */
[----:B------:R-:W-:Y:S05]  /*156e0*/  BRA `(.L_x_2405) ;  /* 0xffffffd0006c7947 */ /* 0x000fea000383ffff */
.L_x_2325:
[----:B--2---:R2:W3:Y:S02]  /*156f0*/  SYNCS.PHASECHK.TRANS64.TRYWAIT P0, [R6+URZ+0x29820], R3 ;  /* 0x02982003060075a7 */ /* 0x0044e4000800017f */
[----:B---3--:R-:W-:Y:S05]  /*15700*/  @!P0 NANOSLEEP.SYNCS 0x989680 ;  /* 0x009896800000895d */ /* 0x008fea0003900000 */
[----:B------:R-:W3:Y:S02]  /*15710*/  @!P0 SYNCS.PHASECHK.TRANS64 P0, [R6+URZ+0x29820], R3 ;  /* 0x02982003060085a7 */ /* 0x000ee4000800007f */
[----:B---3--:R-:W-:Y:S05]  /*15720*/  @!P0 BRA `(.L_x_2325) ;  /* 0xfffffffc00f08947 */ /* 0x008fea000383ffff */
[----:B------:R-:W-:Y:S05]  /*15730*/  BRA `(.L_x_2406) ;  /* 0xffffffd400cc7947 */ /* 0x000fea000383ffff */
.L_x_2327:
[----:B--2---:R2:W3:Y:S02]  /*15740*/  SYNCS.PHASECHK.TRANS64.TRYWAIT P1, [R5+URZ+0x29840], R4 ;  /* 0x02984004050075a7 */ /* 0x0044e4000802017f */
[----:B---3--:R-:W-:Y:S05]  /*15750*/  @!P1 NANOSLEEP.SYNCS 0x989680 ;  /* 0x009896800000995d */ /* 0x008fea0003900000 */
[----:B------:R-:W3:Y:S02]  /*15760*/  @!P1 SYNCS.PHASECHK.TRANS64 P1, [R5+URZ+0x29840], R4 ;  /* 0x02984004050095a7 */ /* 0x000ee4000802007f */
[----:B---3--:R-:W-:Y:S05]  /*15770*/  @!P1 BRA `(.L_x_2327) ;  /* 0xfffffffc00f09947 */ /* 0x008fea000383ffff */
[----:B------:R-:W-:Y:S05]  /*15780*/  BRA `(.L_x_2407) ;  /* 0xffffffd800107947 */ /* 0x000fea000383ffff */
.L_x_2329:
[----:B---3--:R3:W4:Y:S02]  /*15790*/  SYNCS.PHASECHK.TRANS64.TRYWAIT P1, [R3+URZ+0x29840], R0 ;  /* 0x02984000030075a7 */ /* 0x008724000802017f */
[----:B----4-:R-:W-:Y:S05]  /*157a0*/  @!P1 NANOSLEEP.SYNCS 0x989680 ;  /* 0x009896800000995d */ /* 0x010fea0003900000 */
[----:B------:R-:W4:Y:S02]  /*157b0*/  @!P1 SYNCS.PHASECHK.TRANS64 P1, [R3+URZ+0x29840], R0 ;  /* 0x02984000030095a7 */ /* 0x000f24000802007f */
[----:B----4-:R-:W-:Y:S05]  /*157c0*/  @!P1 BRA `(.L_x_2329) ;  /* 0xfffffffc00f09947 */ /* 0x010fea000383ffff */
[----:B------:R-:W-:Y:S05]  /*157d0*/  BRA `(.L_x_2408) ;  /* 0xffffffd8001c7947 */ /* 0x000fea000383ffff */
.L_x_2331:
[----:B----4-:R4:W0:Y:S02]  /*157e0*/  SYNCS.PHASECHK.TRANS64.TRYWAIT P1, [R5+URZ+0x29860], R4 ;  /* 0x02986004050075a7 */ /* 0x010824000802017f */
[----:B0-----:R-:W-:Y:S05]  /*157f0*/  @!P1 NANOSLEEP.SYNCS 0x989680 ;  /* 0x009896800000995d */ /* 0x001fea0003900000 */
[----:B------:R-:W0:Y:S02]  /*15800*/  @!P1 SYNCS.PHASECHK.TRANS64 P1, [R5+URZ+0x29860], R4 ;  /* 0x02986004050095a7 */ /* 0x000e24000802007f */
[----:B0-----:R-:W-:Y:S05]  /*15810*/  @!P1 BRA `(.L_x_2331) ;  /* 0xfffffffc00f09947 */ /* 0x001fea000383ffff */
[----:B------:R-:W-:Y:S05]  /*15820*/  BRA `(.L_x_2409) ;  /* 0xffffffd800187947 */ /* 0x000fea000383ffff */
.L_x_2333:
[----:B------:R0:W0:Y:S02]  /*15830*/  SYNCS.PHASECHK.TRANS64.TRYWAIT P1, [R3+URZ+0x29860], R0 ;  /* 0x02986000030075a7 */ /* 0x000024000802017f */
[----:B0-----:R-:W-:Y:S05]  /*15840*/  @!P1 NANOSLEEP.SYNCS 0x989680 ;  /* 0x009896800000995d */ /* 0x001fea0003900000 */
[----:B------:R-:W0:Y:S02]  /*15850*/  @!P1 SYNCS.PHASECHK.TRANS64 P1, [R3+URZ+0x29860], R0 ;  /* 0x02986000030095a7 */ /* 0x000e24000802007f */
[----:B0-----:R-:W-:Y:S05]  /*15860*/  @!P1 BRA `(.L_x_2333) ;  /* 0xfffffffc00f09947 */ /* 0x001fea000383ffff */
[----:B------:R-:W-:Y:S05]  /*15870*/  BRA `(.L_x_2410) ;  /* 0xffffffd800147947 */ /* 0x000fea000383ffff */
.L_x_2335:
[----:B------:R0:W0:Y:S02]  /*15880*/  SYNCS.PHASECHK.TRANS64.TRYWAIT P1, [R5+URZ+0x29880], R4 ;  /* 0x02988004050075a7 */ /* 0x000024000802017f */
[----:B0-----:R-:W-:Y:S05]  /*15890*/  @!P1 NANOSLEEP.SYNCS 0x989680 ;  /* 0x009896800000995d */ /* 0x001fea0003900000 */
[----:B------:R-:W0:Y:S02]  /*158a0*/  @!P1 SYNCS.PHASECHK.TRANS64 P1, [R5+URZ+0x29880], R4 ;  /* 0x02988004050095a7 */ /* 0x000e24000802007f */
[----:B0-----:R-:W-:Y:S05]  /*158b0*/  @!P1 BRA `(.L_x_2335) ;  /* 0xfffffffc00f09947 */ /* 0x001fea000383ffff */
[----:B------:R-:W-:Y:S05]  /*158c0*/  BRA `(.L_x_2411) ;  /* 0xffffffd800107947 */ /* 0x000fea000383ffff */
.L_x_2412:
        /* <DEDUP_REMOVED lines=11> */
.L_x_3320:


//--------------------- .text._ZN7cutlass13device_kernelIN5flash11enable_sm90INS1_16FlashAttnFwdSm90INS1_25CollectiveMainloopFwdSm90ILi2EN4cute5tupleIJNS5_1CILi1EEES8_S8_EEENS6_IJNS7_ILi128EEENS7_ILi160EEENS7_ILi192EEEEEELi128ENS_12float_e4m3_tEfNS_4arch4Sm90ELb1ELb0ELb0ELb1ELb1ELb0ELb0ELb1ELb1ELb1ELb1ELb0EEENS1_21CollectiveEpilogueFwdINS6_IJSA_SA_SB_EEES9_NS_10bfloat16_tESG_Li256ELb1ELb1ELb1ELb1EEENS1_36VarlenDynamicPersistentTileSchedulerILi128ELi160ELi256ELi128ELb1ELb1ELb1ELb1ELb1ELb1EEEEEEEEEvNT_6ParamsE --------------------------
	.section	.text._ZN7cutlass13device_kernelIN5flash11enable_sm90INS1_16FlashAttnFwdSm90INS1_25CollectiveMainloopFwdSm90ILi2EN4cute5tupleIJNS5_1CILi1EEES8_S8_EEENS6_IJNS7_ILi128EEENS7_ILi160EEENS7_ILi192EEEEEELi128ENS_12float_e4m3_tEfNS_4arch4Sm90ELb1ELb0ELb0ELb1ELb1ELb0ELb0ELb1ELb1ELb1ELb1ELb0EEENS1_21CollectiveEpilogueFwdINS6_IJSA_SA_SB_EEES9_NS_10bfloat16_tESG_Li256ELb1ELb1ELb1ELb1EEENS1_36VarlenDynamicPersistentTileSchedulerILi128ELi160ELi256ELi128ELb1ELb1ELb1ELb1ELb1ELb1EEEEEEEEEvNT_6ParamsE,"ax",@progbits
	.align	128
.text._ZN7cutlass13device_kernelIN5flash11enable_sm90INS1_16FlashAttnFwdSm90INS1_25CollectiveMainloopFwdSm90ILi2EN4cute5tupleIJNS5_1CILi1EEES8_S8_EEENS6_IJNS7_ILi128EEENS7_ILi160EEENS7_ILi192EEEEEELi128ENS_12float_e4m3_tEfNS_4arch4Sm90ELb1ELb0ELb0ELb1ELb1ELb0ELb0ELb1ELb1ELb1ELb1ELb0EEENS1_21CollectiveEpilogueFwdINS6_IJSA_SA_SB_EEES9_NS_10bfloat16_tESG_Li256ELb1ELb1ELb1ELb1EEENS1_36VarlenDynamicPersistentTileSchedulerILi128ELi160ELi256ELi128ELb1ELb1ELb1ELb1ELb1ELb1EEEEEEEEEvNT_6ParamsE:
        .type           _ZN7cutlass13device_kernelIN5flash11enable_sm90INS1_16FlashAttnFwdSm90INS1_25CollectiveMainloopFwdSm90ILi2EN4cute5tupleIJNS5_1CILi1EEES8_S8_EEENS6_IJNS7_ILi128EEENS7_ILi160EEENS7_ILi192EEEEEELi128ENS_12float_e4m3_tEfNS_4arch4Sm90ELb1ELb0ELb0ELb1ELb1ELb0ELb0ELb1ELb1ELb1ELb1ELb0EEENS1_21CollectiveEpilogueFwdINS6_IJSA_SA_SB_EEES9_NS_10bfloat16_tESG_Li256ELb1ELb1ELb1ELb1EEENS1_36VarlenDynamicPersistentTileSchedulerILi128ELi160ELi256ELi128ELb1ELb1ELb1ELb1ELb1ELb1EEEEEEEEEvNT_6ParamsE,@function
        .size           _ZN7cutlass13device_kernelIN5flash11enable_sm90INS1_16FlashAttnFwdSm90INS1_25CollectiveMainloopFwdSm90ILi2EN4cute5tupleIJNS5_1CILi1EEES8_S8_EEENS6_IJNS7_ILi128EEENS7_ILi160EEENS7_ILi192EEEEEELi128ENS_12float_e4m3_tEfNS_4arch4Sm90ELb1ELb0ELb0ELb1ELb1ELb0ELb0ELb1ELb1ELb1ELb1ELb0EEENS1_21CollectiveEpilogueFwdINS6_IJSA_SA_SB_EEES9_NS_10bfloat16_tESG_Li256ELb1ELb1ELb1ELb1EEENS1_36VarlenDynamicPersistentTileSchedulerILi128ELi160ELi256ELi128ELb1ELb1ELb1ELb1ELb1ELb1EEEEEEEEEvNT_6ParamsE,(.L_x_3321 - _ZN7cutlass13device_kernelIN5flash11enable_sm90INS1_16FlashAttnFwdSm90INS1_25CollectiveMainloopFwdSm90ILi2EN4cute5tupleIJNS5_1CILi1EEES8_S8_EEENS6_IJNS7_ILi128EEENS7_ILi160EEENS7_ILi192EEEEEELi128ENS_12float_e4m3_tEfNS_4arch4Sm90ELb1ELb0ELb0ELb1ELb1ELb0ELb0ELb1ELb1ELb1ELb1ELb0EEENS1_21CollectiveEpilogueFwdINS6_IJSA_SA_SB_EEES9_NS_10bfloat16_tESG_Li256ELb1ELb1ELb1ELb1EEENS1_36VarlenDynamicPersistentTileSchedulerILi128ELi160ELi256ELi128ELb1ELb1ELb1ELb1ELb1ELb1EEEEEEEEEvNT_6ParamsE)
        .other          _ZN7cutlass13device_kernelIN5flash11enable_sm90INS1_16FlashAttnFwdSm90INS1_25CollectiveMainloopFwdSm90ILi2EN4cute5tupleIJNS5_1CILi1EEES8_S8_EEENS6_IJNS7_ILi128EEENS7_ILi160EEENS7_ILi192EEEEEELi128ENS_12float_e4m3_tEfNS_4arch4Sm90ELb1ELb0ELb0ELb1ELb1ELb0ELb0ELb1ELb1ELb1ELb1ELb0EEENS1_21CollectiveEpilogueFwdINS6_IJSA_SA_SB_EEES9_NS_10bfloat16_tESG_Li256ELb1ELb1ELb1ELb1EEENS1_36VarlenDynamicPersistentTileSchedulerILi128ELi160ELi256ELi128ELb1ELb1ELb1ELb1ELb1ELb1EEEEEEEEEvNT_6ParamsE,@"STO_CUDA_ENTRY STV_DEFAULT"
_ZN7cutlass13device_kernelIN5flash11enable_sm90INS1_16FlashAttnFwdSm90INS1_25CollectiveMainloopFwdSm90ILi2EN4cute5tupleIJNS5_1CILi1EEES8_S8_EEENS6_IJNS7_ILi128EEENS7_ILi160EEENS7_ILi192EEEEEELi128ENS_12float_e4m3_tEfNS_4arch4Sm90ELb1ELb0ELb0ELb1ELb1ELb0ELb0ELb1ELb1ELb1ELb1ELb0EEENS1_21CollectiveEpilogueFwdINS6_IJSA_SA_SB_EEES9_NS_10bfloat16_tESG_Li256ELb1ELb1ELb1ELb1EEENS1_36VarlenDynamicPersistentTileSchedulerILi128ELi160ELi256ELi128ELb1ELb1ELb1ELb1ELb1ELb1EEEEEEEEEvNT_6ParamsE:
        /* <DEDUP_REMOVED lines=45> */
.L_x_2413:
        /* <DEDUP_REMOVED lines=22> */
.L_x_2414:
        /* <DEDUP_REMOVED lines=18> */
.L_x_2415:
        /* <DEDUP_REMOVED lines=22> */
.L_x_2416:
        /* <DEDUP_REMOVED lines=24> */
.L_x_2417:
[----:B------:R-:W-:Y:S01]  /*0830*/  UISETP.NE.AND UP0, UPT, UR9, URZ, UPT ;  /* 0x0000003f0900728c */ /* 0x000fe2000bf05270 */
[----:B------:R-:W-:Y:S01]  /*0840*/  NOP ;  /* 0x0000000000007918 */ /* 0x000fe20000000000 */
[----:B01----:R-:W-:Y:S01]  /*0850*/  UMOV UR4, 0x1 ;  /* 0x0000000100047882 */ /* 0x003fe20000000000 */
[----:B------:R-:W-:Y:S01]  /*0860*/  ULDC.64 UR36, c[0x0][0x208] ;  /* 0x0000820000247ab9 */ /* 0x000fe20000000a00 */
[----:B------:R-:W-:Y:S01]  /*0870*/  USEL UR4, UR4, 0x2, !UP0 ;  /* 0x0000000204047887 */ /* 0x000fe2000c000000 */
[----:B--234-:R-:W-:Y:S01]  /*0880*/  BAR.SYNC.DEFER_BLOCKING 0x0 ;  /* 0x0000000000007b1d */ /* 0x01cfe20000010000 */
[----:B------:R-:W-:-:S04]  /*0890*/  PLOP3.LUT P0, PT, PT, PT, UP0, 0x80, 0x0 ;  /* 0x000000000000781c */ /* 0x000fc80003f0f008 */
[----:B------:R-:W-:-:S05]  /*08a0*/  IMAD.U32 R3, RZ, RZ, UR4 ;  /* 0x00000004ff037e24 */ /* 0x000fca000f8e00ff */
[----:B------:R0:W-:Y:S04]  /*08b0*/  STL [R1+0x2c], R3 ;  /* 0x00002c0301007387 */ /* 0x0001e80000100800 */
[----:B------:R-:W-:Y:S05]  /*08c0*/  @!P0 BRA `(.L_x_2418) ;  /* 0x000000f400fc8947 */ /* 0x000fea0003800000 */
.L_x_2419:
[----:B------:R-:W-:-:S08]  /*08d0*/  NOP ;  /* 0x0000000000007918 */ /* 0x000fd00000000000 */
[----:B------:R-:W1:Y:S02]  /*08e0*/  USETMAXREG.TRY_ALLOC.CTAPOOL UP0, 0xe8 ;  /* 0x000000e8000079c8 */ /* 0x000e640008000600 */
[----:B-1----:R-:W-:-:S13]  /*08f0*/  PLOP3.LUT P0, PT, PT, PT, UP0, 0x80, 0x0 ;  /* 0x000000000000781c */ /* 0x002fda0003f0f008 */
[----:B------:R-:W-:Y:S05]  /*0900*/  @!P0 BRA `(.L_x_2419) ;  /* 0xfffffffc00f08947 */ /* 0x000fea000383ffff */
[----:B------:R-:W1:Y:S01]  /*0910*/  S2R R2, SR_TID.X ;  /* 0x0000000000027919 */ /* 0x000e620000002100 */
[----:B------:R-:W2:Y:S01]  /*0920*/  S2UR UR5, SR_CgaCtaId ;  /* 0x00000000000579c3 */ /* 0x000ea20000008800 */
[----:B------:R-:W-:-:S07]  /*0930*/  UMOV UR4, 0x400 ;  /* 0x0000040000047882 */ /* 0x000fce0000000000 */
[----:B------:R-:W-:Y:S06]  /*0940*/  BAR.ARV 0x8, 0x180 ;  /* 0x0206000000007b1d */ /* 0x000fec0000002000 */
[----:B--2---:R-:W-:Y:S01]  /*0950*/  ULEA UR4, UR5, UR4, 0x18 ;  /* 0x0000000405047291 */ /* 0x004fe2000f8ec03f */
[----:B-1----:R-:W-:-:S04]  /*0960*/  LOP3.LUT R0, R2, 0xffffff80, RZ, 0xc0, !PT ;  /* 0xffffff8002007812 */ /* 0x002fc800078ec0ff */
[----:B------:R-:W-:-:S13]  /*0970*/  ISETP.NE.AND P0, PT, R0, 0x80, PT ;  /* 0x000000800000780c */ /* 0x000fda0003f05270 */
[----:B------:R-:W-:Y:S08]  /*0980*/  @!P0 BAR.ARV 0x9, 0x100 ;  /* 0x0244000000008b1d */ /* 0x000ff00000002000 */
[----:B------:R-:W-:Y:S06]  /*0990*/  BAR.SYNC.DEFER_BLOCKING 0x5, 0x180 ;  /* 0x0146000000007b1d */ /* 0x000fec0000010000 */
[----:B------:R-:W1:Y:S01]  /*09a0*/  LDS.128 R28, [UR4+0x298d0] ;  /* 0x0298d004ff1c7984 */ /* 0x000e620008000c00 */
[----:B------:R-:W-:Y:S01]  /*09b0*/  ULDC UR4, c[0x0][0xc3c] ;  /* 0x00030f0000047ab9 */ /* 0x000fe20000000800 */
[----:B------:R-:W-:Y:S06]  /*09c0*/  BAR.ARV 0x4, 0x180 ;  /* 0x0106000000007b1d */ /* 0x000fec0000002000 */
[----:B-1----:R-:W-:-:S13]  /*09d0*/  ISETP.GE.AND P0, PT, R31, UR4, PT ;  /* 0x000000041f007c0c */ /* 0x002fda000bf06270 */
[----:B------:R-:W-:Y:S05]  /*09e0*/  @P0 EXIT ;  /* 0x000000000000094d */ /* 0x000fea0003800000 */
[----:B0-----:R-:W2:Y:S01]  /*09f0*/  LDL R3, [R1+0x2c] ;  /* 0x00002c0001037983 */ /* 0x001ea20000100800 */
[----:B------:R-:W-:Y:S01]  /*0a00*/  VIADD R224, R2, 0xffffff80 ;  /* 0xffffff8002e07836 */ /* 0x000fe20000000000 */
[----:B------:R-:W-:Y:S01]  /*0a10*/  R2UR UR6, R29 ;  /* 0x000000001d0672ca */ /* 0x000fe200000e0000 */
[----:B------:R-:W-:Y:S01]  /*0a20*/  UMOV UR60, URZ ;  /* 0x0000003f003c7c82 */ /* 0x000fe20008000000 */
[----:B------:R-:W-:Y:S01]  /*0a30*/  R2UR UR5, R30 ;  /* 0x000000001e0572ca */ /* 0x000fe200000e0000 */
[----:B------:R-:W-:Y:S01]  /*0a40*/  UMOV UR41, URZ ;  /* 0x0000003f00297c82 */ /* 0x000fe20008000000 */
[----:B------:R-:W-:Y:S01]  /*0a50*/  UMOV UR38, URZ ;  /* 0x0000003f00267c82 */ /* 0x000fe20008000000 */
[----:B--2---:R-:W-:Y:S02]  /*0a60*/  R2UR UR4, R3 ;  /* 0x00000000030472ca */ /* 0x004fe400000e0000 */
[----:B------:R-:W-:-:S04]  /*0a70*/  SHF.R.S32.HI R3, RZ, 0x1f, R224 ;  /* 0x0000001fff037819 */ /* 0x000fc800000114e0 */
[CC--:B------:R-:W-:Y:S02]  /*0a80*/  LEA.HI R0, R3.reuse, R224.reuse, RZ, 0x7 ;  /* 0x000000e003007211 */ /* 0x0c0fe400078f38ff */
[CC--:B------:R-:W-:Y:S02]  /*0a90*/  LEA.HI R4, R3.reuse, R224.reuse, RZ, 0x5 ;  /* 0x000000e003047211 */ /* 0x0c0fe400078f28ff */
[----:B------:R-:W-:Y:S02]  /*0aa0*/  LOP3.LUT R203, R0, 0xffffff80, RZ, 0xc0, !PT ;  /* 0xffffff8000cb7812 */ /* 0x000fe400078ec0ff */
[----:B------:R-:W-:Y:S01]  /*0ab0*/  LEA.HI R2, R3, R224, RZ, 0x4 ;  /* 0x000000e003027211 */ /* 0x000fe200078f20ff */
[----:B------:R-:W-:Y:S01]  /*0ac0*/  IMAD.SHL.U32 R4, R4, 0x20, RZ ;  /* 0x0000002004047824 */ /* 0x000fe200078e00ff */
[----:B------:R-:W-:Y:S01]  /*0ad0*/  SHF.R.S32.HI R219, RZ, 0x7, R0 ;  /* 0x00000007ffdb7819 */ /* 0x000fe20000011400 */
[----:B------:R-:W-:Y:S01]  /*0ae0*/  IMAD.IADD R203, R224, 0x1, -R203 ;  /* 0x00000001e0cb7824 */ /* 0x000fe200078e0acb */
[----:B------:R-:W-:Y:S01]  /*0af0*/  SHF.R.S32.HI R7, RZ, 0x4, R2 ;  /* 0x00000004ff077819 */ /* 0x000fe20000011402 */
[----:B------:R-:W-:Y:S01]  /*0b00*/  ULOP3.LUT UR61, UR4, 0x1, URZ, 0xfc, !UPT ;  /* 0x00000001043d7892 */ /* 0x000fe2000f8efc3f */
[----:B------:R-:W-:-:S02]  /*0b10*/  LOP3.LUT R5, R2, 0x3fffff0, RZ, 0xc0, !PT ;  /* 0x03fffff002057812 */ /* 0x000fc400078ec0ff */
[----:B------:R-:W-:Y:S02]  /*0b20*/  SHF.R.S32.HI R6, RZ, 0x1f, R203 ;  /* 0x0000001fff067819 */ /* 0x000fe400000114cb */
[----:B------:R-:W-:Y:S01]  /*0b30*/  LOP3.LUT R4, R4, 0xfffffc00, RZ, 0xc0, !PT ;  /* 0xfffffc0004047812 */ /* 0x000fe200078ec0ff */
[----:B------:R-:W-:Y:S01]  /*0b40*/  IMAD.IADD R5, R224, 0x1, -R5 ;  /* 0x00000001e0057824 */ /* 0x000fe200078e0a05 */
[----:B------:R-:W-:Y:S02]  /*0b50*/  LEA.HI R2, R2, R7, RZ, 0x1 ;  /* 0x0000000702027211 */ /* 0x000fe400078f08ff */
[----:B------:R-:W-:Y:S01]  /*0b60*/  LEA.HI R8, R6, R203, RZ, 0x2 ;  /* 0x000000cb06087211 */ /* 0x000fe200078f10ff */
[----:B------:R-:W-:Y:S01]  /*0b70*/  IMAD R5, R5, 0x40, R4 ;  /* 0x0000004005057824 */ /* 0x000fe200078e0204 */
[----:B------:R-:W-:Y:S02]  /*0b80*/  LOP3.LUT R2, R2, 0x1ffffffe, RZ, 0xc0, !PT ;  /* 0x1ffffffe02027812 */ /* 0x000fe400078ec0ff */
[----:B------:R-:W-:-:S02]  /*0b90*/  LEA.HI R4, R3, R224, RZ, 0x2 ;  /* 0x000000e003047211 */ /* 0x000fc400078f10ff */
[----:B------:R-:W-:Y:S01]  /*0ba0*/  SHF.R.S32.HI R9, RZ, 0x2, R8 ;  /* 0x00000002ff097819 */ /* 0x000fe20000011408 */
[----:B------:R-:W-:Y:S01]  /*0bb0*/  IMAD.IADD R2, R7, 0x1, -R2 ;  /* 0x0000000107027824 */ /* 0x000fe200078e0a02 */
[----:B------:R-:W-:Y:S02]  /*0bc0*/  SHF.R.S32.HI R10, RZ, 0x1f, R8 ;  /* 0x0000001fff0a7819 */ /* 0x000fe40000011408 */
[----:B------:R-:W-:Y:S01]  /*0bd0*/  LOP3.LUT R7, R4, 0xfffffffc, RZ, 0xc0, !PT ;  /* 0xfffffffc04077812 */ /* 0x000fe200078ec0ff */
[----:B------:R-:W-:Y:S01]  /*0be0*/  IMAD R221, R2, 0x8, R5 ;  /* 0x0000000802dd7824 */ /* 0x000fe200078e0205 */
[----:B------:R-:W-:Y:S02]  /*0bf0*/  LEA.HI R3, R3, R224, RZ, 0x3 ;  /* 0x000000e003037211 */ /* 0x000fe400078f18ff */
[----:B------:R-:W-:Y:S01]  /*0c00*/  LEA.HI R10, R10, R9, RZ, 0x3 ;  /* 0x000000090a0a7211 */ /* 0x000fe200078f18ff */
[----:B------:R-:W-:Y:S01]  /*0c10*/  IMAD.IADD R7, R224, 0x1, -R7 ;  /* 0x00000001e0077824 */ /* 0x000fe200078e0a07 */
[----:B------:R-:W-:-:S02]  /*0c20*/  LOP3.LUT R5, R3, 0xfffffff8, RZ, 0xc0, !PT ;  /* 0xfffffff803057812 */ /* 0x000fc400078ec0ff */
[----:B------:R-:W-:Y:S02]  /*0c30*/  LOP3.LUT R8, R8, 0x7ffffffc, RZ, 0xc0, !PT ;  /* 0x7ffffffc08087812 */ /* 0x000fe400078ec0ff */
[----:B------:R-:W-:Y:S01]  /*0c40*/  LOP3.LUT R10, R10, 0xfffffff8, RZ, 0xc0, !PT ;  /* 0xfffffff80a0a7812 */ /* 0x000fe200078ec0ff */
[----:B------:R-:W-:Y:S01]  /*0c50*/  IMAD.IADD R22, R224, 0x1, -R5 ;  /* 0x00000001e0167824 */ /* 0x000fe200078e0a05 */
[----:B------:R-:W-:Y:S01]  /*0c60*/  LEA.HI R6, R6, R203, RZ, 0x5 ;  /* 0x000000cb06067211 */ /* 0x000fe200078f28ff */
[----:B------:R-:W-:Y:S01]  /*0c70*/  IMAD.IADD R8, R203, 0x1, -R8 ;  /* 0x00000001cb087824 */ /* 0x000fe200078e0a08 */
[----:B------:R-:W-:Y:S01]  /*0c80*/  LEA.HI R0, R0, R219, RZ, 0x1 ;  /* 0x000000db00007211 */ /* 0x000fe200078f08ff */
[----:B------:R-:W-:Y:S01]  /*0c90*/  IMAD.IADD R9, R9, 0x1, -R10 ;  /* 0x0000000109097824 */ /* 0x000fe200078e0a0a */
[----:B------:R-:W-:Y:S01]  /*0ca0*/  LEA.HI R2, R7, R7, RZ, 0x1 ;  /* 0x0000000707027211 */ /* 0x000fe200078f08ff */
[----:B------:R-:W-:Y:S01]  /*0cb0*/  IMAD.SHL.U32 R16, R22, 0x8, RZ ;  /* 0x0000000816107824 */ /* 0x000fe200078e00ff */
[----:B------:R-:W-:Y:S01]  /*0cc0*/  SHF.R.S32.HI R6, RZ, 0x5, R6 ;  /* 0x00000005ff067819 */ /* 0x000fe20000011406 */
[----:B------:R-:W-:Y:S01]  /*0cd0*/  IMAD.SHL.U32 R17, R8, 0x2, RZ ;  /* 0x0000000208117824 */ /* 0x000fe200078e00ff */
[----:B------:R-:W-:Y:S01]  /*0ce0*/  LOP3.LUT R0, R0, 0x3fffffe, RZ, 0xc0, !PT ;  /* 0x03fffffe00007812 */ /* 0x000fe200078ec0ff */
[----:B------:R-:W-:Y:S01]  /*0cf0*/  VIADD R19, R16, 0x40 ;  /* 0x0000004010137836 */ /* 0x000fe20000000000 */
[----:B------:R-:W-:Y:S01]  /*0d00*/  LOP3.LUT R2, R2, 0x1ffffffe, RZ, 0xc0, !PT ;  /* 0x1ffffffe02027812 */ /* 0x000fe200078ec0ff */
[----:B------:R-:W-:Y:S01]  /*0d10*/  IMAD R9, R6, 0x10, R9 ;  /* 0x0000001006097824 */ /* 0x000fe200078e0209 */
[----:B------:R-:W-:Y:S01]  /*0d20*/  SHF.R.S32.HI R202, RZ, 0x3, R3 ;  /* 0x00000003ffca7819 */ /* 0x000fe20000011403 */
[----:B------:R-:W-:Y:S01]  /*0d30*/  IMAD.IADD R0, R219, 0x1, -R0 ;  /* 0x00000001db007824 */ /* 0x000fe200078e0a00 */
[----:B------:R-:W-:Y:S01]  /*0d40*/  SHF.R.S32.HI R223, RZ, 0x1f, R16 ;  /* 0x0000001fffdf7819 */ /* 0x000fe20000011410 */
[C---:B------:R-:W-:Y:S01]  /*0d50*/  VIADD R201, R17.reuse, 0x8 ;  /* 0x0000000811c97836 */ /* 0x040fe20000000000 */
[----:B------:R-:W-:Y:S01]  /*0d60*/  SHF.R.S32.HI R222, RZ, 0x1f, R19 ;  /* 0x0000001fffde7819 */ /* 0x000fe20000011413 */
[----:B------:R-:W-:-:S02]  /*0d70*/  VIADD R200, R17, 0x10 ;  /* 0x0000001011c87836 */ /* 0x000fc40000000000 */
        /* <DEDUP_REMOVED lines=26> */
[----:B------:R-:W-:Y:S01]  /*0f20*/  IMAD.IADD R7, R7, 0x1, -R2 ;  /* 0x0000000107077824 */ /* 0x000fe200078e0a02 */
[----:B------:R-:W-:Y:S01]  /*0f30*/  SHF.R.S32.HI R205, RZ, 0x1f, R188 ;  /* 0x0000001fffcd7819 */ /* 0x000fe200000114bc */
[----:B------:R-:W-:Y:S01]  /*0f40*/  IMAD R220, R0, 0x40, R9 ;  /* 0x0000004000dc7824 */ /* 0x000fe200078e0209 */
[----:B------:R-:W-:-:S03]  /*0f50*/  SHF.R.S32.HI R204, RZ, 0x1f, R23 ;  /* 0x0000001fffcc7819 */ /* 0x000fc60000011417 */
[----:B------:R-:W-:-:S07]  /*0f60*/  IMAD R18, R7, 0x8, R220 ;  /* 0x0000000807127824 */ /* 0x000fce00078e02dc */
.L_x_2483:
[----:B0-234-:R-:W0:Y:S01]  /*0f70*/  LDC.64 R2, c[0x0][0xc88] ;  /* 0x00032200ff027b82 */ /* 0x01de220000000a00 */
[----:B------:R-:W-:Y:S01]  /*0f80*/  ULDC.64 UR8, c[0x0][0xa28] ;  /* 0x00028a0000087ab9 */ /* 0x000fe20000000a00 */
[----:B------:R-:W-:Y:S01]  /*0f90*/  ULDC.64 UR10, c[0x0][0xa18] ;  /* 0x00028600000a7ab9 */ /* 0x000fe20000000a00 */
[----:B------:R-:W-:Y:S01]  /*0fa0*/  ULDC UR4, c[0x0][0x424] ;  /* 0x0001090000047ab9 */ /* 0x000fe20000000800 */
[----:B------:R-:W-:Y:S01]  /*0fb0*/  ULDC UR7, c[0x0][0x2f0] ;  /* 0x0000bc0000077ab9 */ /* 0x000fe20000000800 */
[----:B0-----:R-:W-:-:S06]  /*0fc0*/  IMAD.WIDE R2, R31, 0x4, R2 ;  /* 0x000000041f027825 */ /* 0x001fcc00078e0202 */
[----:B------:R-:W2:Y:S01]  /*0fd0*/  LDG.E R2, desc[UR36][R2.64] ;  /* 0x0000002402027981 */ /* 0x000ea2000c1e1900 */
[----:B------:R-:W-:Y:S02]  /*0fe0*/  UISETP.NE.U32.AND UP0, UPT, UR8, URZ, UPT ;  /* 0x0000003f0800728c */ /* 0x000fe4000bf05070 */
[----:B------:R-:W-:Y:S02]  /*0ff0*/  UISETP.NE.U32.AND UP1, UPT, UR10, URZ, UPT ;  /* 0x0000003f0a00728c */ /* 0x000fe4000bf25070 */
[----:B------:R-:W-:Y:S02]  /*1000*/  UISETP.NE.AND.EX UP0, UPT, UR9, URZ, UPT, UP0 ;  /* 0x0000003f0900728c */ /* 0x000fe4000bf05300 */
[----:B------:R-:W-:-:S04]  /*1010*/  UISETP.NE.AND.EX UP1, UPT, UR11, URZ, UPT, UP1 ;  /* 0x0000003f0b00728c */ /* 0x000fc8000bf25310 */
[----:B------:R-:W-:Y:S02]  /*1020*/  PLOP3.LUT P0, PT, PT, PT, UP0, 0x80, 0x0 ;  /* 0x000000000000781c */ /* 0x000fe40003f0f008 */
[----:B------:R-:W-:Y:S02]  /*1030*/  PLOP3.LUT P2, PT, PT, PT, UP1, 0x80, 0x0 ;  /* 0x000000000000781c */ /* 0x000fe40003f4f018 */
[----:B--2---:R-:W-:-:S13]  /*1040*/  R2UR UR54, R2 ;  /* 0x00000000023672ca */ /* 0x004fda00000e0000 */
[----:B------:R-:W-:Y:S02]  /*1050*/  USHF.R.S32.HI UR58, URZ, 0x1f, UR54 ;  /* 0x0000001f3f3a7899 */ /* 0x000fe40008011436 */
[----:B------:R-:W-:-:S04]  /*1060*/  @UP0 ULEA UR8, UP2, UR54, UR8, 0x2 ;  /* 0x0000000836080291 */ /* 0x000fc8000f84103f */
[----:B------:R-:W-:Y:S02]  /*1070*/  @UP0 ULEA.HI.X UR9, UR54, UR9, UR58, 0x2, UP2 ;  /* 0x0000000936090291 */ /* 0x000fe400090f143a */
[----:B------:R-:W-:Y:S01]  /*1080*/  @UP1 ULEA UR10, UP0, UR54, UR10, 0x2 ;  /* 0x0000000a360a1291 */ /* 0x000fe2000f80103f */
[----:B------:R-:W-:-:S03]  /*1090*/  IMAD.U32 R2, RZ, RZ, UR8 ;  /* 0x00000008ff027e24 */ /* 0x000fc6000f8e00ff */
[----:B------:R-:W-:Y:S01]  /*10a0*/  @UP1 ULEA.HI.X UR11, UR54, UR11, UR58, 0x2, UP0 ;  /* 0x0000000b360b1291 */ /* 0x000fe200080f143a */
[----:B------:R-:W-:Y:S01]  /*10b0*/  IMAD.U32 R3, RZ, RZ, UR9 ;  /* 0x00000009ff037e24 */ /* 0x000fe2000f8e00ff */
[----:B------:R-:W-:Y:S01]  /*10c0*/  ULDC.64 UR8, c[0x0][0x418] ;  /* 0x0001060000087ab9 */ /* 0x000fe20000000a00 */
[----:B------:R-:W-:-:S03]  /*10d0*/  IMAD.U32 R4, RZ, RZ, UR10 ;  /* 0x0000000aff047e24 */ /* 0x000fc6000f8e00ff */
[----:B------:R-:W-:Y:S01]  /*10e0*/  IMAD.U32 R5, RZ, RZ, UR11 ;  /* 0x0000000bff057e24 */ /* 0x000fe2000f8e00ff */
[----:B------:R-:W2:Y:S01]  /*10f0*/  @P0 LDG.E R2, desc[UR36][R2.64] ;  /* 0x0000002402020981 */ /* 0x000ea2000c1e1900 */
[----:B------:R-:W-:Y:S01]  /*1100*/  UISETP.NE.U32.AND UP0, UPT, UR8, URZ, UPT ;  /* 0x0000003f0800728c */ /* 0x000fe2000bf05070 */
[----:B------:R-:W-:Y:S02]  /*1110*/  ULDC.64 UR10, c[0x0][0xa20] ;  /* 0x00028800000a7ab9 */ /* 0x000fe40000000a00 */
[----:B------:R-:W3:Y:S01]  /*1120*/  @P2 LDG.E R4, desc[UR36][R4.64] ;  /* 0x0000002404042981 */ /* 0x000ee2000c1e1900 */
[----:B------:R-:W-:Y:S01]  /*1130*/  UISETP.NE.AND.EX UP0, UPT, UR9, URZ, UPT, UP0 ;  /* 0x0000003f0900728c */ /* 0x000fe2000bf05300 */
[----:B------:R-:W-:Y:S01]  /*1140*/  ISETP.NE.U32.AND P1, PT, RZ, UR10, PT ;  /* 0x0000000aff007c0c */ /* 0x000fe2000bf25070 */
[----:B------:R-:W-:Y:S01]  /*1150*/  UMOV UR51, URZ ;  /* 0x0000003f00337c82 */ /* 0x000fe20008000000 */
[----:B------:R-:W-:Y:S02]  /*1160*/  ULOP3.LUT UR55, UR5, 0xffff, URZ, 0xc0, !UPT ;  /* 0x0000ffff05377892 */ /* 0x000fe4000f8ec03f */
[----:B------:R-:W-:Y:S01]  /*1170*/  USEL UR4, UR4, 0x1, UP0 ;  /* 0x0000000104047887 */ /* 0x000fe20008000000 */
[----:B------:R-:W-:-:S03]  /*1180*/  ISETP.NE.AND.EX P1, PT, RZ, UR11, PT, P1 ;  /* 0x0000000bff007c0c */ /* 0x000fc6000bf25310 */
[----:B------:R-:W-:Y:S01]  /*1190*/  UIMAD UR4, UR4, UR7, URZ ;  /* 0x00000007040472a4 */ /* 0x000fe2000f8e023f */
        /* <DEDUP_REMOVED lines=17> */
.L_x_2420:
[----:B------:R-:W-:Y:S05]  /*12b0*/  @!P1 BRA `(.L_x_2421) ;  /* 0x00000000001c9947 */ /* 0x000fea0003800000 */
[----:B------:R-:W-:-:S04]  /*12c0*/  ULEA UR4, UP0, UR54, UR10, 0x2 ;  /* 0x0000000a36047291 */ /* 0x000fc8000f80103f */
[----:B------:R-:W-:Y:S02]  /*12d0*/  ULEA.HI.X UR7, UR54, UR11, UR58, 0x2, UP0 ;  /* 0x0000000b36077291 */ /* 0x000fe400080f143a */
[----:B------:R-:W-:-:S04]  /*12e0*/  IMAD.U32 R2, RZ, RZ, UR4 ;  /* 0x00000004ff027e24 */ /* 0x000fc8000f8e00ff */
[----:B------:R-:W-:-:S05]  /*12f0*/  IMAD.U32 R3, RZ, RZ, UR7 ;  /* 0x00000007ff037e24 */ /* 0x000fca000f8e00ff */
[----:B------:R-:W2:Y:S02]  /*1300*/  LDG.E R2, desc[UR36][R2.64] ;  /* 0x0000002402027981 */ /* 0x000ea4000c1e1900 */
[----:B--2---:R-:W-:Y:S01]  /*1310*/  R2UR UR4, R2 ;  /* 0x00000000020472ca */ /* 0x004fe200000e0000 */
[----:B------:R-:W-:-:S14]  /*1320*/  BRA `(.L_x_2422) ;  /* 0x0000000000347947 */ /* 0x000fdc0003800000 */
.L_x_2421:
        /* <DEDUP_REMOVED lines=13> */
.L_x_2422:
[----:B------:R-:W-:Y:S01]  /*1400*/  ULDC.64 UR10, c[0x0][0x998] ;  /* 0x00026600000a7ab9 */ /* 0x000fe20000000a00 */
[----:B------:R-:W-:Y:S01]  /*1410*/  ULDC.64 UR8, c[0x0][0x990] ;  /* 0x0002640000087ab9 */ /* 0x000fe20000000a00 */
[----:B------:R-:W-:Y:S01]  /*1420*/  ISETP.NE.U32.AND P1, PT, RZ, UR10, PT ;  /* 0x0000000aff007c0c */ /* 0x000fe2000bf25070 */
[----:B------:R-:W-:Y:S01]  /*1430*/  ULDC UR7, c[0x0][0x448] ;  /* 0x0001120000077ab9 */ /* 0x000fe20000000800 */
[----:B------:R-:W-:Y:S02]  /*1440*/  ISETP.NE.U32.AND P0, PT, RZ, UR8, PT ;  /* 0x00000008ff007c0c */ /* 0x000fe4000bf05070 */
[----:B------:R-:W-:Y:S02]  /*1450*/  ISETP.NE.AND.EX P1, PT, RZ, UR11, PT, P1 ;  /* 0x0000000bff007c0c */ /* 0x000fe4000bf25310 */
[----:B------:R-:W-:-:S11]  /*1460*/  ISETP.NE.AND.EX P0, PT, RZ, UR9, PT, P0 ;  /* 0x00000009ff007c0c */ /* 0x000fd6000bf05300 */
[----:B------:R-:W0:Y:S08]  /*1470*/  @P1 LDC.64 R8, c[0x0][0x9b8] ;  /* 0x00026e00ff081b82 */ /* 0x000e300000000a00 */
[----:B------:R-:W1:Y:S08]  /*1480*/  @P0 LDC.64 R6, c[0x0][0x9a8] ;  /* 0x00026a00ff060b82 */ /* 0x000e700000000a00 */
[----:B------:R-:W2:Y:S08]  /*1490*/  @P0 LDC.64 R10, c[0x0][0x9b0] ;  /* 0x00026c00ff0a0b82 */ /* 0x000eb00000000a00 */
[----:B------:R-:W3:Y:S01]  /*14a0*/  @P1 LDC.64 R12, c[0x0][0x9c0] ;  /* 0x00027000ff0c1b82 */ /* 0x000ee20000000a00 */
[----:B0-----:R-:W-:-:S02]  /*14b0*/  @P1 IMAD R2, R8, UR58, RZ ;  /* 0x0000003a08021c24 */ /* 0x001fc4000f8e02ff */
[----:B------:R-:W-:-:S04]  /*14c0*/  @P1 IMAD.WIDE.U32 R4, R8, UR54, RZ ;  /* 0x0000003608041c25 */ /* 0x000fc8000f8e00ff */
[----:B------:R-:W-:Y:S02]  /*14d0*/  @P1 IMAD R9, R9, UR54, R2 ;  /* 0x0000003609091c24 */ /* 0x000fe4000f8e0202 */
[C---:B-1----:R-:W-:Y:S02]  /*14e0*/  @P0 IMAD R0, R6.reuse, UR58, RZ ;  /* 0x0000003a06000c24 */ /* 0x042fe4000f8e02ff */
[----:B------:R-:W-:-:S04]  /*14f0*/  @P0 IMAD.WIDE.U32 R2, R6, UR54, RZ ;  /* 0x0000003606020c25 */ /* 0x000fc8000f8e00ff */
[----:B------:R-:W-:Y:S02]  /*1500*/  @P0 IMAD R7, R7, UR54, R0 ;  /* 0x0000003607070c24 */ /* 0x000fe4000f8e0200 */
[----:B------:R-:W-:Y:S02]  /*1510*/  @P1 IMAD.IADD R5, R5, 0x1, R9 ;  /* 0x0000000105051824 */ /* 0x000fe400078e0209 */
[----:B------:R-:W-:Y:S02]  /*1520*/  @P0 IMAD.IADD R3, R3, 0x1, R7 ;  /* 0x0000000103030824 */ /* 0x000fe400078e0207 */
[----:B------:R-:W-:Y:S02]  /*1530*/  IMAD.MOV.U32 R0, RZ, RZ, 0x3f800000 ;  /* 0x3f800000ff007424 */ /* 0x000fe400078e00ff */
[----:B--2---:R-:W-:-:S04]  /*1540*/  @P0 IMAD.WIDE.U32 R2, R10, UR55, R2 ;  /* 0x000000370a020c25 */ /* 0x004fc8000f8e0002 */
[----:B---3--:R-:W-:Y:S01]  /*1550*/  @P1 IMAD.WIDE.U32 R6, R12, UR55, R4 ;  /* 0x000000370c061c25 */ /* 0x008fe2000f8e0004 */
[----:B------:R-:W-:-:S03]  /*1560*/  @P0 LEA R4, P2, R2, UR8, 0x2 ;  /* 0x0000000802040c11 */ /* 0x000fc6000f8410ff */
[----:B------:R-:W-:Y:S01]  /*1570*/  @P0 IMAD R5, R11, UR55, R3 ;  /* 0x000000370b050c24 */ /* 0x000fe2000f8e0203 */
[----:B------:R-:W-:Y:S01]  /*1580*/  @P1 LEA R8, P3, R6, UR10, 0x2 ;  /* 0x0000000a06081c11 */ /* 0x000fe2000f8610ff */
[----:B------:R-:W-:-:S03]  /*1590*/  @P1 IMAD R3, R13, UR55, R7 ;  /* 0x000000370d031c24 */ /* 0x000fc6000f8e0207 */
[----:B------:R-:W-:Y:S02]  /*15a0*/  @P0 LEA.HI.X R5, R2, UR9, R5, 0x2, P2 ;  /* 0x0000000902050c11 */ /* 0x000fe400090f1405 */
[----:B------:R-:W-:Y:S01]  /*15b0*/  @P1 LEA.HI.X R9, R6, UR11, R3, 0x2, P3 ;  /* 0x0000000b06091c11 */ /* 0x000fe200098f1403 */
[----:B------:R-:W-:Y:S01]  /*15c0*/  IMAD.MOV.U32 R3, RZ, RZ, 0x3f800000 ;  /* 0x3f800000ff037424 */ /* 0x000fe200078e00ff */
[----:B------:R-:W-:Y:S02]  /*15d0*/  UISETP.NE.AND UP0, UPT, UR7, 0x1, UPT ;  /* 0x000000010700788c */ /* 0x000fe4000bf05270 */
[----:B------:R-:W-:Y:S01]  /*15e0*/  USHF.L.U32 UR49, UR6, 0x7, URZ ;  /* 0x0000000706317899 */ /* 0x000fe2000800063f */
[----:B------:R-:W2:Y:S01]  /*15f0*/  @P1 LDG.E R0, desc[UR36][R8.64] ;  /* 0x0000002408001981 */ /* 0x000ea2000c1e1900 */
[----:B------:R-:W-:Y:S01]  /*1600*/  UIADD3 UR51, -UR51, UR4, URZ ;  /* 0x0000000433337290 */ /* 0x000fe2000fffe13f */
[----:B------:R-:W-:Y:S02]  /*1610*/  ULDC UR11, c[0x0][0x988] ;  /* 0x00026200000b7ab9 */ /* 0x000fe40000000800 */
[----:B------:R-:W2:Y:S01]  /*1620*/  @P0 LDG.E R3, desc[UR36][R4.64] ;  /* 0x0000002404030981 */ /* 0x000ea2000c1e1900 */
[----:B------:R-:W-:-:S03]  /*1630*/  UIADD3 UR8, UR49, 0x7f, URZ ;  /* 0x0000007f31087890 */ /* 0x000fc6000fffe03f */
[----:B------:R-:W-:Y:S01]  /*1640*/  @UP0 ULDC UR6, c[0x0][0x44c] ;  /* 0x0001130000060ab9 */ /* 0x000fe20000000800 */
[----:B------:R-:W-:Y:S01]  /*1650*/  @UP0 ULDC UR9, c[0x0][0x450] ;  /* 0x0001140000090ab9 */ /* 0x000fe20000000800 */
[----:B------:R-:W-:Y:S02]  /*1660*/  UIMAD.WIDE.U32 UR6, UR8, UR6, URZ ;  /* 0x00000006080672a5 */ /* 0x000fe4000f8e003f */
[----:B------:R-:W-:Y:S02]  /*1670*/  UIADD3 UR4, UR51, 0xa0, -UR42 ;  /* 0x000000a033047890 */ /* 0x000fe4000fffe82a */
[----:B------:R-:W-:Y:S02]  /*1680*/  @UP0 USHF.R.U32.HI UR8, URZ, UR9, UR7 ;  /* 0x000000093f080299 */ /* 0x000fe40008011607 */
[----:B------:R-:W-:Y:S02]  /*1690*/  UIADD3 UR6, UR51, 0x9f, URZ ;  /* 0x0000009f33067890 */ /* 0x000fe4000fffe03f */
[----:B------:R-:W-:-:S02]  /*16a0*/  UIADD3 UR8, UR4, UR8, URZ ;  /* 0x0000000804087290 */ /* 0x000fc4000fffe03f */
[----:B------:R-:W-:Y:S02]  /*16b0*/  UIMAD.WIDE UR6, UR6, 0x66666667, URZ ;  /* 0x66666667060678a5 */ /* 0x000fe4000f8e023f */
[----:B------:R-:W-:Y:S02]  /*16c0*/  UIMAD.WIDE UR8, UR8, 0x66666667, URZ ;  /* 0x66666667080878a5 */ /* 0x000fe4000f8e023f */
[----:B------:R-:W-:Y:S02]  /*16d0*/  USHF.R.U32.HI UR4, URZ, 0x1f, UR7 ;  /* 0x0000001f3f047899 */ /* 0x000fe40008011607 */
[----:B------:R-:W-:Y:S02]  /*16e0*/  USHF.R.U32.HI UR6, URZ, 0x1f, UR9 ;  /* 0x0000001f3f067899 */ /* 0x000fe40008011609 */
[----:B------:R-:W-:Y:S02]  /*16f0*/  ULEA.HI.SX32 UR7, UR7, UR4, 0x1a ;  /* 0x0000000407077291 */ /* 0x000fe4000f8fd23f */
[----:B------:R-:W-:-:S02]  /*1700*/  ULEA.HI.SX32 UR6, UR9, UR6, 0x1a ;  /* 0x0000000609067291 */ /* 0x000fc4000f8fd23f */
[----:B------:R-:W-:Y:S02]  /*1710*/  UP2UR UR52, UPR, URZ, 0x1 ;  /* 0x000000013f347883 */ /* 0x000fe40008000000 */
[----:B------:R-:W-:-:S04]  /*1720*/  UISETP.LT.AND UP0, UPT, UR7, UR6, UPT ;  /* 0x000000060700728c */ /* 0x000fc8000bf01270 */
[----:B------:R-:W-:-:S04]  /*1730*/  USEL UR9, UR7, UR6, UP0 ;  /* 0x0000000607097287 */ /* 0x000fc80008000000 */
[----:B------:R-:W-:Y:S02]  /*1740*/  UISETP.GE.AND UP0, UPT, UR9, 0x1, UPT ;  /* 0x000000010900788c */ /* 0x000fe4000bf06270 */
[----:B------:R-:W-:-:S04]  /*1750*/  ULOP3.LUT UR4, UR5, 0xff000000, URZ, 0xc0, !UPT ;  /* 0xff00000005047892 */ /* 0x000fc8000f8ec03f */
[----:B------:R-:W-:Y:S01]  /*1760*/  PLOP3.LUT P0, PT, PT, PT, UP0, 0x80, 0x0 ;  /* 0x000000000000781c */ /* 0x000fe20003f0f008 */
[----:B------:R-:W-:Y:S02]  /*1770*/  ULOP3.LUT UR5, UR5, 0xff0000, URZ, 0xc0, !UPT ;  /* 0x00ff000005057892 */ /* 0x000fe4000f8ec03f */
[----:B------:R-:W-:-:S04]  /*1780*/  USHF.R.U32.HI UR4, URZ, 0x8, UR4 ;  /* 0x000000083f047899 */ /* 0x000fc80008011604 */
[----:B------:R-:W-:-:S03]  /*1790*/  ULEA.HI UR5, UR5, UR4, URZ, 0x10 ;  /* 0x0000000405057291 */ /* 0x000fc6000f8f803f */
[----:B------:R-:W-:Y:S01]  /*17a0*/  UMOV UR4, URZ ;  /* 0x0000003f00047c82 */ /* 0x000fe20008000000 */
[----:B------:R-:W-:Y:S02]  /*17b0*/  ULOP3.LUT UR59, UR5, 0xff, URZ, 0xc0, !UPT ;  /* 0x000000ff053b7892 */ /* 0x000fe4000f8ec03f */
[----:B------:R-:W-:Y:S01]  /*17c0*/  USHF.R.U32.HI UR57, URZ, 0x10, UR5 ;  /* 0x000000103f397899 */ /* 0x000fe20008011605 */
[----:B--2---:R-:W-:Y:S01]  /*17d0*/  FMUL.FTZ R0, R3, R0 ;  /* 0x0000000003007220 */ /* 0x004fe20000410000 */
[----:B------:R-:W-:Y:S10]  /*17e0*/  @!P0 BRA `(.L_x_2423) ;  /* 0x0000000000908947 */ /* 0x000ff40003800000 */
        /* <DEDUP_REMOVED lines=36> */
.L_x_2423:
[----:B------:R-:W-:Y:S01]  /*1a30*/  UIMAD UR53, UR59, UR4, URZ ;  /* 0x000000043b3572a4 */ /* 0x000fe2000f8e023f */
[----:B------:R-:W-:Y:S02]  /*1a40*/  IMAD.U32 R2, RZ, RZ, UR9 ;  /* 0x00000009ff027e24 */ /* 0x000fe4000f8e00ff */
[----:B------:R-:W-:Y:S01]  /*1a50*/  FMUL.FTZ R0, R0, UR11 ;  /* 0x0000000b00007c20 */ /* 0x000fe20008410000 */
[----:B------:R-:W-:Y:S01]  /*1a60*/  IMAD.U32 R3, RZ, RZ, UR4 ;  /* 0x00000004ff037e24 */ /* 0x000fe2000f8e00ff */
[----:B------:R-:W-:Y:S02]  /*1a70*/  PLOP3.LUT P0, PT, PT, PT, PT, 0x80, 0x0 ;  /* 0x000000000000781c */ /* 0x000fe40003f0f070 */
[----:B------:R-:W-:Y:S02]  /*1a80*/  CS2R R6, SRZ ;  /* 0x0000000000067805 */ /* 0x000fe4000001ff00 */
[----:B------:R-:W-:Y:S02]  /*1a90*/  CS2R R44, SRZ ;  /* 0x00000000002c7805 */ /* 0x000fe4000001ff00 */
[----:B------:R-:W-:Y:S01]  /*1aa0*/  R2UR UR40, R0 ;  /* 0x00000000002872ca */ /* 0x000fe200000e0000 */
[----:B------:R-:W-:Y:S01]  /*1ab0*/  IMAD.MOV.U32 R0, RZ, RZ, RZ ;  /* 0x000000ffff007224 */ /* 0x000fe200078e00ff */
[----:B------:R-:W-:-:S02]  /*1ac0*/  VIADDMNMX R2, R3, UR53, R2, PT ;  /* 0x0000003503027c46 */ /* 0x000fc4000b800102 */
[----:B------:R-:W-:Y:S02]  /*1ad0*/  CS2R R8, SRZ ;  /* 0x0000000000087805 */ /* 0x000fe4000001ff00 */
[----:B------:R-:W-:Y:S02]  /*1ae0*/  CS2R R10, SRZ ;  /* 0x00000000000a7805 */ /* 0x000fe4000001ff00 */
[----:B------:R-:W-:Y:S02]  /*1af0*/  CS2R R36, SRZ ;  /* 0x0000000000247805 */ /* 0x000fe4000001ff00 */
[----:B------:R-:W-:Y:S01]  /*1b00*/  R2UR UR43, R2 ;  /* 0x00000000022b72ca */ /* 0x000fe200000e0000 */
        /* <DEDUP_REMOVED lines=13> */
[----:B------:R-:W-:Y:S01]  /*1be0*/  CS2R R56, SRZ ;  /* 0x0000000000387805 */ /* 0x000fe2000001ff00 */
[----:B------:R-:W-:Y:S01]  /*1bf0*/  IMAD.MOV.U32 R60, RZ, RZ, RZ ;  /* 0x000000ffff3c7224 */ /* 0x000fe200078e00ff */
[----:B------:R-:W-:Y:S02]  /*1c00*/  CS2R R90, SRZ ;  /* 0x00000000005a7805 */ /* 0x000fe4000001ff00 */
[----:B------:R-:W-:Y:S01]  /*1c10*/  CS2R R62, SRZ ;  /* 0x00000000003e7805 */ /* 0x000fe2000001ff00 */
[----:B------:R-:W-:Y:S01]  /*1c20*/  IMAD.MOV.U32 R58, RZ, RZ, RZ ;  /* 0x000000ffff3a7224 */ /* 0x000fe200078e00ff */
[----:B------:R-:W-:-:S02]  /*1c30*/  PLOP3.LUT P1, PT, PT, PT, UP0, 0x80, 0x0 ;  /* 0x000000000000781c */ /* 0x000fc40003f2f008 */
        /* <DEDUP_REMOVED lines=8> */
[----:B------:R-:W-:Y:S01]  /*1cc0*/  IMAD.MOV.U32 R93, RZ, RZ, RZ ;  /* 0x000000ffff5d7224 */ /* 0x000fe200078e00ff */
[----:B------:R-:W-:Y:S02]  /*1cd0*/  CS2R R84, SRZ ;  /* 0x0000000000547805 */ /* 0x000fe4000001ff00 */
[----:B------:R-:W-:Y:S02]  /*1ce0*/  CS2R R80, SRZ ;  /* 0x0000000000507805 */ /* 0x000fe4000001ff00 */
        /* <DEDUP_REMOVED lines=34> */
.L_x_2425:
        /* <DEDUP_REMOVED lines=9> */
.L_x_2588:
[----:B------:R-:W-:Y:S05]  /*1fa0*/  @!P1 BRA `(.L_x_2427) ;  /* 0x0000000000049947 */ /* 0x000fea0003800000 */
[----:B------:R-:W-:Y:S01]  /*1fb0*/  BPT.TRAP 0x1 ;  /* 0x000000040000795c */ /* 0x000fe20000300000 */
.L_x_2427:
[----:B0-----:R-:W-:Y:S02]  /*1fc0*/  IMAD.U32 R0, RZ, RZ, UR38 ;  /* 0x00000026ff007e24 */ /* 0x001fe4000f8e00ff */
[----:B------:R-:W-:-:S03]  /*1fd0*/  IMAD.U32 R3, RZ, RZ, UR41 ;  /* 0x00000029ff037e24 */ /* 0x000fc6000f8e00ff */
[----:B------:R-:W-:Y:S02]  /*1fe0*/  LEA R0, R0, UR39, 0x3 ;  /* 0x0000002700007c11 */ /* 0x000fe4000f8e18ff */
[----:B------:R-:W-:-:S04]  /*1ff0*/  SHF.L.U32 R3, R3, 0x1f, RZ ;  /* 0x0000001f03037819 */ /* 0x000fc800000006ff */
[----:B------:R0:W1:Y:S01]  /*2000*/  SYNCS.PHASECHK.TRANS64.TRYWAIT P0, [R0+URZ+0x29830], R3 ;  /* 0x02983003000075a7 */ /* 0x000062000800017f */
[----:B------:R-:W-:Y:S05]  /*2010*/  @!P1 BRA `(.L_x_2428) ;  /* 0x0000000000049947 */ /* 0x000fea0003800000 */
[----:B------:R-:W-:Y:S01]  /*2020*/  BPT.TRAP 0x1 ;  /* 0x000000040000795c */ /* 0x000fe20000300000 */
.L_x_2428:
[----:B-1----:R-:W-:Y:S05]  /*2030*/  @P0 BRA `(.L_x_2429) ;  /* 0x0000000000080947 */ /* 0x002fea0003800000 */
[----:B------:R-:W1:Y:S02]  /*2040*/  SYNCS.PHASECHK.TRANS64.TRYWAIT P0, [R0+URZ+0x29830], R3 ;  /* 0x02983003000075a7 */ /* 0x000e64000800017f */
[----:B-1----:R-:W-:Y:S05]  /*2050*/  @!P0 BRA `(.L_x_2430) ;  /* 0x0000015400d88947 */ /* 0x002fea0003800000 */
.L_x_2429:
        /* <DEDUP_REMOVED lines=11> */
[----:B------:R-:W-:Y:S02]  /*2110*/  UMOV UR7, 0x80000020 ;  /* 0x8000002000077882 */ /* 0x000fe40000000000 */
[----:B------:R-:W-:Y:S01]  /*2120*/  UMOV UR4, UR28 ;  /* 0x0000001c00047c82 */ /* 0x000fe20008000000 */
[----:B------:R-:W-:Y:S01]  /*2130*/  UIMAD UR30, UR38, 0x780, UR48 ;  /* 0x00000780261e78a4 */ /* 0x000fe2000f8e0230 */
[----:B------:R-:W-:Y:S01]  /*2140*/  UMOV UR8, UR28 ;  /* 0x0000001c00087c82 */ /* 0x000fe20008000000 */
[----:B------:R-:W-:-:S02]  /*2150*/  UMOV UR9, UR29 ;  /* 0x0000001d00097c82 */ /* 0x000fc40008000000 */
[----:B------:R-:W-:Y:S02]  /*2160*/  UIADD3 UR6, UR30, 0x80, URZ ;  /* 0x000000801e067890 */ /* 0x000fe4000fffe03f */
[----:B------:R-:W-:Y:S01]  /*2170*/  UIADD3 UR10, UR30, 0x100, URZ ;  /* 0x000001001e0a7890 */ /* 0x000fe2000fffe03f */
[----:B------:R-:W-:Y:S02]  /*2180*/  UMOV UR11, 0x80000020 ;  /* 0x80000020000b7882 */ /* 0x000fe40000000000 */
[----:B------:R-:W-:Y:S01]  /*2190*/  QGMMA.64x32x32.F32.E4M3.E4M3 R88, gdesc[UR28], RZ, !UPT, gsb0 ;  /* 0x006000001c5879f3 */ /* 0x000fe2000c0008ff */
[----:B------:R-:W-:Y:S02]  /*21a0*/  UIADD3 UR12, UR30, 0x180, URZ ;  /* 0x000001801e0c7890 */ /* 0x000fe4000fffe03f */
[----:B------:R-:W-:Y:S02]  /*21b0*/  UIADD3 UR13, UR30, 0x200, URZ ;  /* 0x000002001e0d7890 */ /* 0x000fe4000fffe03f */
[----:B------:R-:W-:Y:S01]  /*21c0*/  UIADD3 UR14, UR30, 0x202, URZ ;  /* 0x000002021e0e7890 */ /* 0x000fe2000fffe03f */
        /* <DEDUP_REMOVED lines=16> */
[----:B------:R-:W-:Y:S01]  /*22d0*/  UMOV UR5, UR29 ;  /* 0x0000001d00057c82 */ /* 0x000fe20008000000 */
[----:B------:R-:W-:Y:S01]  /*22e0*/  UMOV UR6, UR12 ;  /* 0x0000000c00067c82 */ /* 0x000fe20008000000 */
[----:B------:R-:W-:Y:S01]  /*22f0*/  UMOV UR7, 0x80000020 ;  /* 0x8000002000077882 */ /* 0x000fe20000000000 */
[----:B------:R-:W-:Y:S01]  /*2300*/  UIADD3 UR12, UR30, 0x102, URZ ;  /* 0x000001021e0c7890 */ /* 0x000fe2000fffe03f */
[----:B------:R-:W-:Y:S02]  /*2310*/  WARPGROUP.DEPBAR.LE gsb0, 0x0 ;  /* 0x00008000000079c5 */ /* 0x000fe40000010000 */
[----:B------:R-:W-:-:S06]  /*2320*/  WARPGROUP.ARRIVE ;  /* 0x00000000000079c5 */ /* 0x000fcc0000000000 */
[----:B------:R-:W-:Y:S01]  /*2330*/  QGMMA.64x32x32.F32.E4M3.E4M3 R56, gdesc[UR8], RZ, !UPT, gsb0 ;  /* 0x00600000083879f3 */ /* 0x000fe2000c0008ff */
[----:B------:R-:W-:Y:S02]  /*2340*/  UIADD3 UR8, UR24, 0x2, URZ ;  /* 0x0000000218087890 */ /* 0x000fe4000fffe03f */
[----:B------:R-:W-:Y:S01]  /*2350*/  UIADD3 UR10, UR30, 0x2, URZ ;  /* 0x000000021e0a7890 */ /* 0x000fe2000fffe03f */
[----:B------:R-:W-:Y:S01]  /*2360*/  UMOV UR9, 0x80000020 ;  /* 0x8000002000097882 */ /* 0x000fe20000000000 */
[----:B------:R-:W-:Y:S01]  /*2370*/  UMOV UR11, 0x80000020 ;  /* 0x80000020000b7882 */ /* 0x000fe20000000000 */
[----:B------:R-:W-:Y:S02]  /*2380*/  WARPGROUP.DEPBAR.LE gsb0, 0x0 ;  /* 0x00008000000079c5 */ /* 0x000fe40000010000 */
        /* <DEDUP_REMOVED lines=27> */
[----:B------:R-:W-:Y:S01]  /*2540*/  UMOV UR13, 0x80000020 ;  /* 0x80000020000d7882 */ /* 0x000fe20000000000 */
        /* <DEDUP_REMOVED lines=42> */
[----:B------:R-:W-:Y:S01]  /*27f0*/  UMOV UR5, UR13 ;  /* 0x0000000d00057c82 */ /* 0x000fe20008000000 */
[----:B------:R-:W-:Y:S01]  /*2800*/  UMOV UR6, UR16 ;  /* 0x0000001000067c82 */ /* 0x000fe20008000000 */
[----:B------:R-:W-:Y:S01]  /*2810*/  UMOV UR7, 0x80000020 ;  /* 0x8000002000077882 */ /* 0x000fe20000000000 */
[----:B------:R-:W-:Y:S02]  /*2820*/  UIADD3 UR16, UR24, 0x202, URZ ;  /* 0x0000020218107890 */ /* 0x000fe4000fffe03f */
        /* <DEDUP_REMOVED lines=100> */
.L_x_2431:
[----:B------:R-:W-:Y:S01]  /*2e70*/  UISETP.NE.AND UP0, UPT, UR52, URZ, UPT ;  /* 0x0000003f3400728c */ /* 0x000fe2000bf05270 */
[----:B------:R-:W-:Y:S01]  /*2e80*/  VIADD R9, R18, UR49 ;  /* 0x0000003112097c36 */ /* 0x000fe20008000000 */
[----:B------:R-:W-:Y:S01]  /*2e90*/  UIMAD UR5, UR43, -0xa0, UR51 ;  /* 0xffffff602b0578a4 */ /* 0x000fe2000f8e0233 */
[----:B------:R-:W-:Y:S01]  /*2ea0*/  IMAD.U32 R125, RZ, RZ, UR42 ;  /* 0x0000002aff7d7e24 */ /* 0x000fe2000f8e00ff */
[----:B------:R-:W-:Y:S01]  /*2eb0*/  R2UR UR10, R0 ;  /* 0x00000000000a72ca */ /* 0x000fe200000e0000 */
[----:B------:R-:W-:Y:S01]  /*2ec0*/  UMOV UR7, UR49 ;  /* 0x0000003100077c82 */ /* 0x000fe20008000000 */
[----:B------:R-:W-:Y:S01]  /*2ed0*/  PLOP3.LUT P0, PT, PT, PT, UP0, 0x80, 0x0 ;  /* 0x000000000000781c */ /* 0x000fe20003f0f008 */
[----:B------:R-:W-:Y:S01]  /*2ee0*/  UIADD3 UR6, UR43, -0x2, URZ ;  /* 0xfffffffe2b067890 */ /* 0x000fe2000fffe03f */
[----:B------:R-:W-:Y:S01]  /*2ef0*/  PLOP3.LUT P2, PT, PT, PT, UP0, 0x80, 0x0 ;  /* 0x000000000000781c */ /* 0x000fe20003f4f008 */
[----:B------:R-:W-:Y:S02]  /*2f00*/  IMAD.U32 R4, RZ, RZ, UR5 ;  /* 0x00000005ff047e24 */ /* 0x000fe4000f8e00ff */
[----:B------:R-:W-:Y:S01]  /*2f10*/  @UP0 ULDC UR4, c[0x0][0x44c] ;  /* 0x0001130000040ab9 */ /* 0x000fe20000000800 */
[----:B------:R-:W-:-:S02]  /*2f20*/  @UP0 ULDC UR11, c[0x0][0x450] ;  /* 0x00011400000b0ab9 */ /* 0x000fc40000000800 */
[----:B------:R-:W-:-:S05]  /*2f30*/  IADD3 R4, -R17, 0xa0, R4 ;  /* 0x000000a011047810 */ /* 0x000fca0007ffe104 */
[----:B------:R-:W-:Y:S01]  /*2f40*/  @P0 IMAD.HI.U32 R2, R9, UR4, RZ ;  /* 0x0000000409020c27 */ /* 0x000fe2000f8e00ff */
[----:B------:R-:W-:-:S04]  /*2f50*/  @UP0 ULDC UR4, c[0x0][0x450] ;  /* 0x0001140000040ab9 */ /* 0x000fc80000000800 */
[----:B------:R-:W-:Y:S01]  /*2f60*/  @P2 SHF.R.U32.HI R9, RZ, UR4, R2 ;  /* 0x00000004ff092c19 */ /* 0x000fe20008011602 */
[----:B------:R-:W-:-:S04]  /*2f70*/  UIMAD UR4, UR43, -0xa0, URZ ;  /* 0xffffff602b0478a4 */ /* 0x000fc8000f8e023f */
[----:B01----:R-:W0:Y:S02]  /*2f80*/  SHFL.IDX PT, R3, R9, 0x1, 0x1c1f ;  /* 0x003c1f0009037f89 */ /* 0x003e2400000e0000 */
[----:B------:R-:W-:Y:S01]  /*2f90*/  IMAD.U32 R2, RZ, RZ, UR4 ;  /* 0x00000004ff027e24 */ /* 0x000fe2000f8e00ff */
[----:B------:R-:W-:Y:S01]  /*2fa0*/  @UP0 ULDC UR4, c[0x0][0x44c] ;  /* 0x0001130000040ab9 */ /* 0x000fe20000000800 */
[----:B------:R-:W1:Y:S01]  /*2fb0*/  SHFL.IDX PT, R9, R9, RZ, 0x1c1f ;  /* 0x001c1fff09097589 */ /* 0x000e6200000e0000 */
[----:B------:R-:W-:Y:S02]  /*2fc0*/  UIMAD.WIDE.U32 UR4, UR49, UR4, URZ ;  /* 0x00000004310472a5 */ /* 0x000fe4000f8e003f */
[----:B------:R-:W-:Y:S02]  /*2fd0*/  IADD3 R2, -R17, 0xa1, R2 ;  /* 0x000000a111027810 */ /* 0x000fe40007ffe102 */
[----:B------:R-:W-:Y:S02]  /*2fe0*/  @UP0 USHF.R.U32.HI UR7, URZ, UR11, UR5 ;  /* 0x0000000b3f070299 */ /* 0x000fe40008011605 */
[----:B------:R-:W-:-:S02]  /*2ff0*/  IADD3 R125, -R125, UR51, R2 ;  /* 0x000000337d7d7c10 */ /* 0x000fc4000fffe102 */
[----:B------:R-:W-:-:S04]  /*3000*/  UIADD3 UR4, UR7, UR51, -UR42 ;  /* 0x0000003307047290 */ /* 0x000fc8000fffe82a */
[----:B------:R-:W-:-:S04]  /*3010*/  UIMAD.WIDE UR4, UR4, 0x66666667, URZ ;  /* 0x66666667040478a5 */ /* 0x000fc8000f8e023f */
[----:B------:R-:W-:Y:S01]  /*3020*/  USHF.R.U32.HI UR4, URZ, 0x1f, UR5 ;  /* 0x0000001f3f047899 */ /* 0x000fe20008011605 */
[----:B0-----:R-:W-:-:S03]  /*3030*/  VIADDMNMX R3, R3, R125, R4, PT ;  /* 0x0000007d03037246 */ /* 0x001fc60003800104 */
[----:B------:R-:W-:Y:S02]  /*3040*/  ULEA.HI.SX32 UR5, UR5, UR4, 0x1a ;  /* 0x0000000405057291 */ /* 0x000fe4000f8fd23f */
[----:B------:R-:W-:Y:S01]  /*3050*/  UIADD3 UR4, UR10, 0x29840, URZ ;  /* 0x000298400a047890 */ /* 0x000fe2000fffe03f */
[C---:B------:R-:W-:Y:S01]  /*3060*/  ISETP.GT.AND P0, PT, R3.reuse, RZ, PT ;  /* 0x000000ff0300720c */ /* 0x040fe20003f04270 */
[----:B------:R-:W-:Y:S01]  /*3070*/  UISETP.LT.AND UP0, UPT, UR53, UR5, UPT ;  /* 0x000000053500728c */ /* 0x000fe2000bf01270 */
[C---:B------:R-:W-:Y:S01]  /*3080*/  ISETP.GT.AND P2, PT, R3.reuse, 0x1, PT ;  /* 0x000000010300780c */ /* 0x040fe20003f44270 */
[----:B------:R-:W-:Y:S01]  /*3090*/  UPRMT UR4, UR56, 0x654, UR4 ;  /* 0x0000065438047896 */ /* 0x000fe20008000004 */
[----:B------:R-:W-:Y:S01]  /*30a0*/  ISETP.GT.AND P3, PT, R3, 0x8, PT ;  /* 0x000000080300780c */ /* 0x000fe20003f64270 */
[----:B------:R-:W-:Y:S01]  /*30b0*/  USEL UR43, UR53, UR5, !UP0 ;  /* 0x00000005352b7287 */ /* 0x000fe2000c000000 */
[----:B------:R-:W-:Y:S02]  /*30c0*/  FSEL R5, R90, -INF , P0 ;  /* 0xff8000005a057808 */ /* 0x000fe40000000000 */
[----:B------:R-:W-:Y:S01]  /*30d0*/  FSEL R7, R91, -INF , P2 ;  /* 0xff8000005b077808 */ /* 0x000fe20001000000 */
[----:B------:R-:W-:Y:S01]  /*30e0*/  UISETP.GE.AND UP0, UPT, UR6, UR43, UPT ;  /* 0x0000002b0600728c */ /* 0x000fe2000bf06270 */
[----:B------:R-:W-:-:S02]  /*30f0*/  ISETP.GT.AND P0, PT, R3, 0x9, PT ;  /* 0x000000090300780c */ /* 0x000fc40003f04270 */
[----:B------:R-:W-:Y:S01]  /*3100*/  FSEL R127, R94, -INF , P3 ;  /* 0xff8000005e7f7808 */ /* 0x000fe20001800000 */
[----:B------:R-:W-:Y:S01]  /*3110*/  SYNCS.ARRIVE.TRANS64.RED.A1T0 RZ, [UR4], RZ ;  /* 0x000000ffffff79a7 */ /* 0x000fe20008100404 */
        /* <DEDUP_REMOVED lines=110> */
[----:B------:R-:W-:Y:S02]  /*3800*/  FMNMX.FTZ R2, R11, R2, !PT ;  /* 0x000000020b027209 */ /* 0x000fe40007810000 */
[----:B-1----:R-:W-:Y:S02]  /*3810*/  VIADDMNMX R4, R9, R125, R4, PT ;  /* 0x0000007d09047246 */ /* 0x002fe40003800104 */
[----:B------:R-:W-:Y:S01]  /*3820*/  FMNMX.FTZ R6, R39, R2, !PT ;  /* 0x0000000227067209 */ /* 0x000fe20007810000 */
[----:B------:R-:W-:Y:S01]  /*3830*/  IMAD.U32 R2, RZ, RZ, UR40 ;  /* 0x00000028ff027e24 */ /* 0x000fe2000f8e00ff */
[----:B------:R-:W-:-:S02]  /*3840*/  ISETP.GT.AND P2, PT, R4, 0x1, PT ;  /* 0x000000010400780c */ /* 0x000fc40003f44270 */
[----:B------:R-:W-:Y:S01]  /*3850*/  ISETP.GT.AND P3, PT, R4, 0x8, PT ;  /* 0x000000080400780c */ /* 0x000fe20003f64270 */
[----:B------:R-:W0:Y:S01]  /*3860*/  SHFL.BFLY PT, R3, R6, 0x2, 0x1f ;  /* 0x0c401f0006037f89 */ /* 0x000e2200000e0000 */
[----:B------:R-:W-:Y:S02]  /*3870*/  FSEL R89, R89, -INF , P2 ;  /* 0xff80000059597808 */ /* 0x000fe40001000000 */
[----:B------:R-:W-:Y:S02]  /*3880*/  FSEL R92, R92, -INF , P3 ;  /* 0xff8000005c5c7808 */ /* 0x000fe40001800000 */
[----:B------:R-:W-:-:S04]  /*3890*/  ISETP.GT.AND P2, PT, R4, 0x10, PT ;  /* 0x000000100400780c */ /* 0x000fc80003f44270 */
[----:B------:R-:W-:Y:S02]  /*38a0*/  FSEL R96, R96, -INF , P2 ;  /* 0xff80000060607808 */ /* 0x000fe40001000000 */
[----:B------:R-:W-:-:S04]  /*38b0*/  ISETP.GT.AND P2, PT, R4, 0x18, PT ;  /* 0x000000180400780c */ /* 0x000fc80003f44270 */
[----:B------:R-:W-:Y:S02]  /*38c0*/  FSEL R100, R100, -INF , P2 ;  /* 0xff80000064647808 */ /* 0x000fe40001000000 */
[----:B------:R-:W-:Y:S02]  /*38d0*/  ISETP.GT.AND P2, PT, R4, 0x21, PT ;  /* 0x000000210400780c */ /* 0x000fe40003f44270 */
[----:B0-----:R-:W-:-:S05]  /*38e0*/  FMNMX.FTZ R8, R6, R3, !PT ;  /* 0x0000000306087209 */ /* 0x001fca0007810000 */
[----:B------:R-:W0:Y:S02]  /*38f0*/  SHFL.BFLY PT, R3, R8, 0x1, 0x1f ;  /* 0x0c201f0008037f89 */ /* 0x000e2400000e0000 */
[----:B0-----:R-:W-:-:S04]  /*3900*/  FMNMX.FTZ R3, R8, R3, !PT ;  /* 0x0000000308037209 */ /* 0x001fc80007810000 */
[C---:B------:R-:W-:Y:S01]  /*3910*/  FSETP.NEU.FTZ.AND P0, PT, R3.reuse, -INF , PT ;  /* 0xff8000000300780b */ /* 0x040fe20003f1d000 */
[----:B------:R-:W-:-:S05]  /*3920*/  FFMA.FTZ R2, R3, R2, -8 ;  /* 0xc100000003027423 */ /* 0x000fca0000010002 */
[----:B------:R-:W-:Y:S02]  /*3930*/  FSEL R2, R2, RZ, P0 ;  /* 0x000000ff02027208 */ /* 0x000fe40000000000 */
[----:B------:R-:W-:-:S03]  /*3940*/  ISETP.GT.AND P0, PT, R4, RZ, PT ;  /* 0x000000ff0400720c */ /* 0x000fc60003f04270 */
        /* <DEDUP_REMOVED lines=12> */
[----:B------:R-:W-:Y:S01]  /*3a10*/  IMAD.U32 R31, RZ, RZ, UR40 ;  /* 0x00000028ff1f7e24 */ /* 0x000fe2000f8e00ff */
[----:B------:R-:W-:Y:S01]  /*3a20*/  FMNMX.FTZ R83, R93, R14, !PT ;  /* 0x0000000e5d537209 */ /* 0x000fe20007810000 */
[--C-:B------:R-:W-:Y:S01]  /*3a30*/  FFMA.FTZ R94, R27, UR40, -R2.reuse ;  /* 0x000000281b5e7c23 */ /* 0x100fe20008010802 */
[----:B------:R-:W-:Y:S01]  /*3a40*/  FSEL R97, R97, -INF , P0 ;  /* 0xff80000061617808 */ /* 0x000fe20000000000 */
[--C-:B------:R-:W-:Y:S01]  /*3a50*/  FFMA.FTZ R5, R5, UR40, -R2.reuse ;  /* 0x0000002805057c23 */ /* 0x100fe20008010802 */
[----:B------:R-:W-:Y:S01]  /*3a60*/  FMNMX.FTZ R14, R96, R83, !PT ;  /* 0x00000053600e7209 */ /* 0x000fe20007810000 */
[--C-:B------:R-:W-:Y:S01]  /*3a70*/  FFMA.FTZ R6, R7, UR40, -R2.reuse ;  /* 0x0000002807067c23 */ /* 0x100fe20008010802 */
[C---:B------:R-:W-:Y:S01]  /*3a80*/  ISETP.GT.AND P0, PT, R4.reuse, 0x19, PT ;  /* 0x000000190400780c */ /* 0x040fe20003f04270 */
[----:B------:R0:W-:Y:S01]  /*3a90*/  MUFU.EX2 R83, R26 ;  /* 0x0000001a00537308 */ /* 0x0001e20000000800 */
[----:B------:R-:W-:Y:S01]  /*3aa0*/  FMNMX.FTZ R123, R97, R14, !PT ;  /* 0x0000000e617b7209 */ /* 0x000fe20007810000 */
[--C-:B------:R-:W-:Y:S01]  /*3ab0*/  FFMA.FTZ R14, R121, UR40, -R2.reuse ;  /* 0x00000028790e7c23 */ /* 0x100fe20008010802 */
[----:B------:R-:W-:Y:S01]  /*3ac0*/  FSEL R101, R101, -INF , P0 ;  /* 0xff80000065657808 */ /* 0x000fe20000000000 */
[--C-:B------:R-:W-:Y:S01]  /*3ad0*/  FFMA.FTZ R7, R127, UR40, -R2.reuse ;  /* 0x000000287f077c23 */ /* 0x100fe20008010802 */
[----:B------:R-:W-:Y:S01]  /*3ae0*/  ISETP.GT.AND P0, PT, R4, 0x20, PT ;  /* 0x000000200400780c */ /* 0x000fe20003f04270 */
[--C-:B------:R-:W-:Y:S01]  /*3af0*/  FFMA.FTZ R8, R129, UR40, -R2.reuse ;  /* 0x0000002881087c23 */ /* 0x100fe20008010802 */
[----:B------:R-:W-:Y:S01]  /*3b00*/  FMNMX.FTZ R20, R100, R123, !PT ;  /* 0x0000007b64147209 */ /* 0x000fe20007810000 */
[----:B------:R-:W-:Y:S01]  /*3b10*/  MUFU.EX2 R5, R5 ;  /* 0x0000000500057308 */ /* 0x000fe20000000800 */
[----:B------:R-:W-:Y:S01]  /*3b20*/  FSEL R72, R72, -INF , P0 ;  /* 0xff80000048487808 */ /* 0x000fe20000000000 */
[--C-:B------:R-:W-:Y:S01]  /*3b30*/  FFMA.FTZ R102, R35, UR40, -R2.reuse ;  /* 0x0000002823667c23 */ /* 0x100fe20008010802 */
[----:B------:R-:W-:Y:S01]  /*3b40*/  FMNMX.FTZ R121, R101, R20, !PT ;  /* 0x0000001465797209 */ /* 0x000fe20007810000 */
[--C-:B------:R-:W-:Y:S01]  /*3b50*/  FFMA.FTZ R131, R131, UR40, -R2.reuse ;  /* 0x0000002883837c23 */ /* 0x100fe20008010802 */
[----:B------:R-:W-:Y:S01]  /*3b60*/  ISETP.GT.AND P0, PT, R4, 0x28, PT ;  /* 0x000000280400780c */ /* 0x000fe20003f04270 */
[--C-:B------:R-:W-:Y:S01]  /*3b70*/  FFMA.FTZ R10, R133, UR40, -R2.reuse ;  /* 0x00000028850a7c23 */ /* 0x100fe20008010802 */
[----:B0-----:R-:W-:Y:S01]  /*3b80*/  FSEL R26, R73, -INF , P2 ;  /* 0xff800000491a7808 */ /* 0x001fe20001000000 */
[----:B------:R-:W-:Y:S01]  /*3b90*/  MUFU.EX2 R6, R6 ;  /* 0x0000000600067308 */ /* 0x000fe20000000800 */
[----:B------:R-:W-:Y:S01]  /*3ba0*/  FMNMX.FTZ R121, R72, R121, !PT ;  /* 0x0000007948797209 */ /* 0x000fe20007810000 */
[--C-:B------:R-:W-:Y:S01]  /*3bb0*/  FFMA.FTZ R12, R135, UR40, -R2.reuse ;  /* 0x00000028870c7c23 */ /* 0x100fe20008010802 */
[----:B------:R-:W-:Y:S01]  /*3bc0*/  ISETP.GT.AND P2, PT, R4, 0x29, PT ;  /* 0x000000290400780c */ /* 0x000fe20003f44270 */
[--C-:B------:R-:W-:Y:S01]  /*3bd0*/  FFMA.FTZ R90, R55, UR40, -R2.reuse ;  /* 0x00000028375a7c23 */ /* 0x100fe20008010802 */
[----:B------:R-:W-:Y:S01]  /*3be0*/  FSEL R76, R76, -INF , P0 ;  /* 0xff8000004c4c7808 */ /* 0x000fe20000000000 */
[--C-:B------:R-:W-:Y:S01]  /*3bf0*/  FFMA.FTZ R73, R119, UR40, -R2.reuse ;  /* 0x0000002877497c23 */ /* 0x100fe20008010802 */
[----:B------:R-:W-:Y:S01]  /*3c00*/  FMNMX.FTZ R121, R26, R121, !PT ;  /* 0x000000791a797209 */ /* 0x000fe20007810000 */
[----:B------:R-:W-:Y:S01]  /*3c10*/  MUFU.EX2 R7, R7 ;  /* 0x0000000700077308 */ /* 0x000fe20000000800 */
[----:B------:R-:W-:Y:S01]  /*3c20*/  ISETP.GT.AND P0, PT, R4, 0x30, PT ;  /* 0x000000300400780c */ /* 0x000fe20003f04270 */
[--C-:B------:R-:W-:Y:S01]  /*3c30*/  FFMA.FTZ R20, R117, UR40, -R2.reuse ;  /* 0x0000002875147c23 */ /* 0x100fe20008010802 */
[----:B------:R-:W-:Y:S01]  /*3c40*/  FSEL R34, R77, -INF , P2 ;  /* 0xff8000004d227808 */ /* 0x000fe20001000000 */
[--C-:B------:R-:W-:Y:S01]  /*3c50*/  FFMA.FTZ R77, R115, UR40, -R2.reuse ;  /* 0x00000028734d7c23 */ /* 0x100fe20008010802 */
[----:B------:R-:W-:Y:S01]  /*3c60*/  FMNMX.FTZ R121, R76, R121, !PT ;  /* 0x000000794c797209 */ /* 0x000fe20007810000 */
[--C-:B------:R-:W-:Y:S01]  /*3c70*/  FFMA.FTZ R95, R95, UR40, -R2.reuse ;  /* 0x000000285f5f7c23 */ /* 0x100fe20008010802 */
[----:B------:R-:W-:Y:S01]  /*3c80*/  ISETP.GT.AND P2, PT, R4, 0x31, PT ;  /* 0x000000310400780c */ /* 0x000fe20003f44270 */
[----:B------:R-:W0:Y:S01]  /*3c90*/  MUFU.EX2 R8, R8 ;  /* 0x0000000800087308 */ /* 0x000e220000000800 */
[----:B------:R-:W-:Y:S01]  /*3ca0*/  FSEL R80, R80, -INF , P0 ;  /* 0xff80000050507808 */ /* 0x000fe20000000000 */
[--C-:B------:R-:W-:Y:S01]  /*3cb0*/  FFMA.FTZ R15, R15, UR40, -R2.reuse ;  /* 0x000000280f0f7c23 */ /* 0x100fe20008010802 */
[----:B------:R-:W-:Y:S01]  /*3cc0*/  FMNMX.FTZ R121, R34, R121, !PT ;  /* 0x0000007922797209 */ /* 0x000fe20007810000 */
[--C-:B------:R-:W-:Y:S01]  /*3cd0*/  FFMA.FTZ R43, R43, UR40, -R2.reuse ;  /* 0x000000282b2b7c23 */ /* 0x100fe20008010802 */
[----:B------:R-:W-:Y:S01]  /*3ce0*/  ISETP.GT.AND P0, PT, R4, 0x38, PT ;  /* 0x000000380400780c */ /* 0x000fe20003f04270 */
[--C-:B------:R-:W-:Y:S01]  /*3cf0*/  FFMA.FTZ R21, R21, UR40, -R2.reuse ;  /* 0x0000002815157c23 */ /* 0x100fe20008010802 */
[----:B------:R-:W-:Y:S01]  /*3d00*/  FSEL R81, R81, -INF , P2 ;  /* 0xff80000051517808 */ /* 0x000fe20001000000 */
[----:B------:R-:W-:Y:S01]  /*3d10*/  MUFU.EX2 R9, R131 ;  /* 0x0000008300097308 */ /* 0x000fe20000000800 */
[----:B------:R-:W-:Y:S01]  /*3d20*/  FMNMX.FTZ R30, R80, R121, !PT ;  /* 0x00000079501e7209 */ /* 0x000fe20007810000 */
[--C-:B------:R-:W-:Y:S01]  /*3d30*/  FFMA.FTZ R13, R13, UR40, -R2.reuse ;  /* 0x000000280d0d7c23 */ /* 0x100fe20008010802 */
[----:B------:R-:W-:Y:S01]  /*3d40*/  ISETP.GT.AND P2, PT, R4, 0x39, PT ;  /* 0x000000390400780c */ /* 0x000fe20003f44270 */
[----:B------:R-:W-:Y:S01]  /*3d50*/  FFMA.FTZ R11, R11, UR40, -R2 ;  /* 0x000000280b0b7c23 */ /* 0x000fe20008010802 */
[----:B------:R-:W-:-:S02]  /*3d60*/  FSEL R84, R84, -INF , P0 ;  /* 0xff80000054547808 */ /* 0x000fc40000000000 */
[----:B------:R-:W-:Y:S01]  /*3d70*/  FMNMX.FTZ R115, R81, R30, !PT ;  /* 0x0000001e51737209 */ /* 0x000fe20007810000 */
[----:B------:R-:W-:-:S01]  /*3d80*/  FFMA.FTZ R30, R113, UR40, -R2 ;  /* 0x00000028711e7c23 */ /* 0x000fc20008010802 */
[----:B------:R-:W-:Y:S01]  /*3d90*/  FSEL R85, R85, -INF , P2 ;  /* 0xff80000055557808 */ /* 0x000fe20001000000 */
[----:B------:R-:W-:Y:S01]  /*3da0*/  MUFU.EX2 R10, R10 ;  /* 0x0000000a000a7308 */ /* 0x000fe20000000800 */
[----:B------:R-:W-:Y:S02]  /*3db0*/  ISETP.GT.AND P0, PT, R4, 0x40, PT ;  /* 0x000000400400780c */ /* 0x000fe40003f04270 */
[----:B------:R-:W-:Y:S02]  /*3dc0*/  FMNMX.FTZ R38, R84, R115, !PT ;  /* 0x0000007354267209 */ /* 0x000fe40007810000 */
[----:B------:R-:W-:Y:S02]  /*3dd0*/  ISETP.GT.AND P2, PT, R4, 0x41, PT ;  /* 0x000000410400780c */ /* 0x000fe40003f44270 */
[----:B------:R-:W-:Y:S01]  /*3de0*/  FSEL R56, R56, -INF , P0 ;  /* 0xff80000038387808 */ /* 0x000fe20000000000 */
[----:B------:R-:W1:Y:S01]  /*3df0*/  MUFU.EX2 R12, R12 ;  /* 0x0000000c000c7308 */ /* 0x000e620000000800 */
[----:B------:R-:W-:-:S02]  /*3e00*/  FMNMX.FTZ R113, R85, R38, !PT ;  /* 0x0000002655717209 */ /* 0x000fc40007810000 */
[----:B------:R-:W-:Y:S02]  /*3e10*/  ISETP.GT.AND P0, PT, R4, 0x48, PT ;  /* 0x000000480400780c */ /* 0x000fe40003f04270 */
[----:B------:R-:W-:Y:S01]  /*3e20*/  FSEL R38, R57, -INF , P2 ;  /* 0xff80000039267808 */ /* 0x000fe20001000000 */
[----:B------:R-:W-:Y:S01]  /*3e30*/  FFMA.FTZ R57, R111, UR40, -R2 ;  /* 0x000000286f397c23 */ /* 0x000fe20008010802 */
[----:B------:R-:W-:Y:S01]  /*3e40*/  FMNMX.FTZ R113, R56, R113, !PT ;  /* 0x0000007138717209 */ /* 0x000fe20007810000 */
[----:B------:R-:W-:Y:S01]  /*3e50*/  MUFU.EX2 R14, R14 ;  /* 0x0000000e000e7308 */ /* 0x000fe20000000800 */
[----:B------:R-:W-:Y:S02]  /*3e60*/  ISETP.GT.AND P2, PT, R4, 0x49, PT ;  /* 0x000000490400780c */ /* 0x000fe40003f44270 */
[----:B------:R-:W-:Y:S02]  /*3e70*/  FSEL R60, R60, -INF , P0 ;  /* 0xff8000003c3c7808 */ /* 0x000fe40000000000 */
[----:B------:R-:W-:-:S02]  /*3e80*/  FMNMX.FTZ R113, R38, R113, !PT ;  /* 0x0000007126717209 */ /* 0x000fc40007810000 */
[----:B------:R-:W-:Y:S01]  /*3e90*/  ISETP.GT.AND P0, PT, R4, 0x50, PT ;  /* 0x000000500400780c */ /* 0x000fe20003f04270 */
[----:B------:R-:W-:Y:S01]  /*3ea0*/  MUFU.EX2 R73, R73 ;  /* 0x0000004900497308 */ /* 0x000fe20000000800 */
[----:B------:R-:W-:Y:S02]  /*3eb0*/  FSEL R61, R61, -INF , P2 ;  /* 0xff8000003d3d7808 */ /* 0x000fe40001000000 */
[----:B------:R-:W-:Y:S02]  /*3ec0*/  FMNMX.FTZ R46, R60, R113, !PT ;  /* 0x000000713c2e7209 */ /* 0x000fe40007810000 */
[----:B------:R-:W-:Y:S02]  /*3ed0*/  ISETP.GT.AND P2, PT, R4, 0x51, PT ;  /* 0x000000510400780c */ /* 0x000fe40003f44270 */
[----:B------:R-:W-:Y:S01]  /*3ee0*/  FSEL R64, R64, -INF , P0 ;  /* 0xff80000040407808 */ /* 0x000fe20000000000 */
[----:B------:R-:W-:Y:S01]  /*3ef0*/  MUFU.EX2 R20, R20 ;  /* 0x0000001400147308 */ /* 0x000fe20000000800 */
        /* <DEDUP_REMOVED lines=9> */
[----:B------:R-:W-:Y:S01]  /*3f90*/  FSEL R69, R69, -INF , P2 ;  /* 0xff80000045457808 */ /* 0x000fe20001000000 */
[----:B------:R-:W-:Y:S01]  /*3fa0*/  MUFU.EX2 R30, R30 ;  /* 0x0000001e001e7308 */ /* 0x000fe20000000800 */
[----:B------:R-:W-:Y:S02]  /*3fb0*/  ISETP.GT.AND P0, PT, R4, 0x60, PT ;  /* 0x000000600400780c */ /* 0x000fe40003f04270 */
        /* <DEDUP_REMOVED lines=9> */
[----:B------:R2:W-:Y:S01]  /*4050*/  MUFU.EX2 R40, R58 ;  /* 0x0000003a00287308 */ /* 0x0005e20000000800 */
        /* <DEDUP_REMOVED lines=8> */
[----:B--2---:R-:W-:Y:S01]  /*40e0*/  FSEL R58, R48, -INF , P0 ;  /* 0xff800000303a7808 */ /* 0x004fe20000000000 */
        /* <DEDUP_REMOVED lines=11> */
[----:B------:R-:W-:Y:S02]  /*41a0*/  ISETP.GT.AND P0, PT, R4, 0x80, PT ;  /* 0x000000800400780c */ /* 0x000fe40003f04270 */
[----:B--2---:R-:W-:Y:S02]  /*41b0*/  FMNMX.FTZ R66, R52, R99, !PT ;  /* 0x0000006334427209 */ /* 0x004fe40007810000 */
[----:B------:R-:W-:Y:S02]  /*41c0*/  ISETP.GT.AND P2, PT, R4, 0x81, PT ;  /* 0x000000810400780c */ /* 0x000fe40003f44270 */
[----:B------:R-:W-:Y:S01]  /*41d0*/  FSEL R62, R24, -INF , P0 ;  /* 0xff800000183e7808 */ /* 0x000fe20000000000 */
[----:B------:R-:W-:Y:S01]  /*41e0*/  MUFU.EX2 R95, R95 ;  /* 0x0000005f005f7308 */ /* 0x000fe20000000800 */
[----:B------:R-:W-:-:S02]  /*41f0*/  FMNMX.FTZ R91, R53, R66, !PT ;  /* 0x00000042355b7209 */ /* 0x000fc40007810000 */
[----:B------:R-:W-:Y:S02]  /*4200*/  ISETP.GT.AND P0, PT, R4, 0x88, PT ;  /* 0x000000880400780c */ /* 0x000fe40003f04270 */
[----:B------:R-:W-:Y:S01]  /*4210*/  FSEL R66, R25, -INF , P2 ;  /* 0xff80000019427808 */ /* 0x000fe20001000000 */
[--C-:B------:R-:W-:Y:S01]  /*4220*/  FFMA.FTZ R25, R87, UR40, -R2.reuse ;  /* 0x0000002857197c23 */ /* 0x100fe20008010802 */
[----:B------:R-:W-:Y:S01]  /*4230*/  FMNMX.FTZ R91, R62, R91, !PT ;  /* 0x0000005b3e5b7209 */ /* 0x000fe20007810000 */
[----:B------:R2:W-:Y:S01]  /*4240*/  MUFU.EX2 R24, R74 ;  /* 0x0000004a00187308 */ /* 0x0005e20000000800 */
[----:B------:R-:W-:Y:S02]  /*4250*/  ISETP.GT.AND P2, PT, R4, 0x89, PT ;  /* 0x000000890400780c */ /* 0x000fe40003f44270 */
[----:B------:R-:W-:Y:S01]  /*4260*/  FSEL R70, R28, -INF , P0 ;  /* 0xff8000001c467808 */ /* 0x000fe20000000000 */
[----:B------:R-:W-:-:S01]  /*4270*/  FFMA.FTZ R28, R79, UR40, -R2 ;  /* 0x000000284f1c7c23 */ /* 0x000fc20008010802 */
[----:B------:R-:W-:-:S02]  /*4280*/  FMNMX.FTZ R91, R66, R91, !PT ;  /* 0x0000005b425b7209 */ /* 0x000fc40007810000 */
[----:B------:R-:W-:Y:S01]  /*4290*/  ISETP.GT.AND P0, PT, R4, 0x90, PT ;  /* 0x000000900400780c */ /* 0x000fe20003f04270 */
[----:B------:R-:W-:Y:S01]  /*42a0*/  MUFU.EX2 R25, R25 ;  /* 0x0000001900197308 */ /* 0x000fe20000000800 */
[----:B------:R-:W-:Y:S01]  /*42b0*/  FSEL R78, R29, -INF , P2 ;  /* 0xff8000001d4e7808 */ /* 0x000fe20001000000 */
[--C-:B------:R-:W-:Y:S01]  /*42c0*/  FFMA.FTZ R29, R75, UR40, -R2.reuse ;  /* 0x000000284b1d7c23 */ /* 0x100fe20008010802 */
[----:B------:R-:W-:Y:S01]  /*42d0*/  FMNMX.FTZ R91, R70, R91, !PT ;  /* 0x0000005b465b7209 */ /* 0x000fe20007810000 */
[--C-:B--2---:R-:W-:Y:S01]  /*42e0*/  FFMA.FTZ R74, R47, UR40, -R2.reuse ;  /* 0x000000282f4a7c23 */ /* 0x104fe20008010802 */
[----:B------:R-:W-:Y:S01]  /*42f0*/  ISETP.GT.AND P2, PT, R4, 0x91, PT ;  /* 0x000000910400780c */ /* 0x000fe20003f44270 */
[----:B------:R-:W-:Y:S01]  /*4300*/  FFMA.FTZ R47, R67, UR40, -R2 ;  /* 0x00000028432f7c23 */ /* 0x000fe20008010802 */
[----:B------:R-:W-:Y:S01]  /*4310*/  FSEL R79, R32, -INF , P0 ;  /* 0xff800000204f7808 */ /* 0x000fe20000000000 */
[----:B------:R-:W-:Y:S01]  /*4320*/  MUFU.EX2 R28, R28 ;  /* 0x0000001c001c7308 */ /* 0x000fe20000000800 */
[----:B------:R-:W-:-:S02]  /*4330*/  FMNMX.FTZ R32, R78, R91, !PT ;  /* 0x0000005b4e207209 */ /* 0x000fc40007810000 */
[----:B------:R-:W-:Y:S02]  /*4340*/  FSEL R82, R33, -INF , P2 ;  /* 0xff80000021527808 */ /* 0x000fe40001000000 */
[----:B------:R-:W-:Y:S02]  /*4350*/  ISETP.GT.AND P0, PT, R4, 0x98, PT ;  /* 0x000000980400780c */ /* 0x000fe40003f04270 */
[----:B------:R-:W-:Y:S01]  /*4360*/  FMNMX.FTZ R33, R79, R32, !PT ;  /* 0x000000204f217209 */ /* 0x000fe20007810000 */
[----:B------:R-:W-:-:S01]  /*4370*/  FFMA.FTZ R32, R63, UR40, -R2 ;  /* 0x000000283f207c23 */ /* 0x000fc20008010802 */
[----:B------:R-:W-:Y:S01]  /*4380*/  ISETP.GT.AND P2, PT, R4, 0x99, PT ;  /* 0x000000990400780c */ /* 0x000fe20003f44270 */
[----:B------:R-:W-:Y:S01]  /*4390*/  MUFU.EX2 R29, R29 ;  /* 0x0000001d001d7308 */ /* 0x000fe20000000800 */
[----:B------:R-:W-:Y:S01]  /*43a0*/  FSEL R75, R36, -INF , P0 ;  /* 0xff800000244b7808 */ /* 0x000fe20000000000 */
[----:B------:R-:W-:Y:S01]  /*43b0*/  FFMA.FTZ R36, R71, UR40, -R2 ;  /* 0x0000002847247c23 */ /* 0x000fe20008010802 */
[----:B------:R-:W-:-:S02]  /*43c0*/  FMNMX.FTZ R4, R82, R33, !PT ;  /* 0x0000002152047209 */ /* 0x000fc40007810000 */
[----:B------:R-:W-:Y:S01]  /*43d0*/  FSEL R86, R37, -INF , P2 ;  /* 0xff80000025567808 */ /* 0x000fe20001000000 */
[----:B------:R-:W-:-:S01]  /*43e0*/  FFMA.FTZ R37, R51, UR40, -R2 ;  /* 0x0000002833257c23 */ /* 0x000fc20008010802 */
[----:B------:R-:W-:Y:S01]  /*43f0*/  FMNMX.FTZ R33, R75, R4, !PT ;  /* 0x000000044b217209 */ /* 0x000fe20007810000 */
[----:B------:R-:W-:Y:S01]  /*4400*/  MUFU.EX2 R15, R15 ;  /* 0x0000000f000f7308 */ /* 0x000fe20000000800 */
[----:B0-----:R-:W-:Y:S02]  /*4410*/  F2FP.SATFINITE.E4M3.F32.PACK_AB_MERGE_C R185, R8, R7, RZ ;  /* 0x0000000708b9723e */ /* 0x001fe400048070ff */
[----:B------:R-:W-:Y:S01]  /*4420*/  FMNMX.FTZ R4, R86, R33, !PT ;  /* 0x0000002156047209 */ /* 0x000fe20007810000 */
[----:B------:R-:W-:-:S01]  /*4430*/  FFMA.FTZ R33, R59, UR40, -R2 ;  /* 0x000000283b217c23 */ /* 0x000fc20008010802 */
[----:B------:R-:W-:Y:S01]  /*4440*/  FFMA.FTZ R2, R39, UR40, -R2 ;  /* 0x0000002827027c23 */ /* 0x000fe20008010802 */
[----:B-1----:R-:W-:Y:S02]  /*4450*/  F2FP.SATFINITE.E4M3.F32.PACK_AB_MERGE_C R187, R83, R12, RZ ;  /* 0x0000000c53bb723e */ /* 0x002fe400048070ff */
[----:B------:R-:W0:Y:S01]  /*4460*/  SHFL.BFLY PT, R63, R4, 0x2, 0x1f ;  /* 0x0c401f00043f7f89 */ /* 0x000e2200000e0000 */
[----:B------:R-:W-:Y:S01]  /*4470*/  MUFU.EX2 R32, R32 ;  /* 0x0000002000207308 */ /* 0x000fe20000000800 */
[----:B------:R-:W-:-:S02]  /*4480*/  F2FP.SATFINITE.E4M3.F32.PACK_AB_MERGE_C R185, R6, R5, R185 ;  /* 0x0000000506b9723e */ /* 0x000fc400048070b9 */
[----:B------:R-:W-:-:S05]  /*4490*/  F2FP.SATFINITE.E4M3.F32.PACK_AB_MERGE_C R187, R10, R9, R187 ;  /* 0x000000090abb723e */ /* 0x000fca00048070bb */
        /* <DEDUP_REMOVED lines=9> */
[C---:B------:R-:W-:Y:S01]  /*4530*/  FSETP.NEU.FTZ.AND P0, PT, R4.reuse, -INF , PT ;  /* 0xff8000000400780b */ /* 0x040fe20003f1d000 */
[----:B------:R-:W-:-:S02]  /*4540*/  FFMA.FTZ R31, R4, R31, -8 ;  /* 0xc1000000041f7423 */ /* 0x000fc4000001001f */
[----:B------:R-:W-:Y:S03]  /*4550*/  MUFU.EX2 R47, R47 ;  /* 0x0000002f002f7308 */ /* 0x000fe60000000800 */
        /* <DEDUP_REMOVED lines=43> */
[----:B-1----:R-:W-:-:S01]  /*4810*/  FADD.FTZ R87, R63, R50 ;  /* 0x000000323f577221 */ /* 0x002fc20000010000 */
[--C-:B------:R-:W-:Y:S01]  /*4820*/  FFMA.FTZ R82, R82, UR40, -R31.reuse ;  /* 0x0000002852527c23 */ /* 0x100fe2000801081f */
[----:B------:R-:W-:-:S05]  /*4830*/  FFMA.FTZ R75, R75, UR40, -R31 ;  /* 0x000000284b4b7c23 */ /* 0x000fca000801081f */
[----:B------:R1:W-:Y:S01]  /*4840*/  MUFU.EX2 R71, R59 ;  /* 0x0000003b00477308 */ /* 0x0003e20000000800 */
[----:B--2---:R-:W-:-:S01]  /*4850*/  FADD.FTZ R50, R104, R87 ;  /* 0x0000005768327221 */ /* 0x004fc20000010000 */
[----:B------:R-:W-:-:S04]  /*4860*/  F2FP.SATFINITE.E4M3.F32.PACK_AB_MERGE_C R184, R104, R63, RZ ;  /* 0x0000003f68b8723e */ /* 0x000fc800048070ff */
[----:B------:R-:W-:Y:S02]  /*4870*/  F2FP.SATFINITE.E4M3.F32.PACK_AB_MERGE_C R184, R88, R27, R184 ;  /* 0x0000001b58b8723e */ /* 0x000fe400048070b8 */
[----:B------:R-:W2:Y:S01]  /*4880*/  MUFU.EX2 R92, R92 ;  /* 0x0000005c005c7308 */ /* 0x000ea20000000800 */
[----:B-1----:R-:W-:-:S01]  /*4890*/  FFMA.FTZ R59, R38, UR40, -R31 ;  /* 0x00000028263b7c23 */ /* 0x002fc2000801081f */
[----:B------:R-:W-:Y:S01]  /*48a0*/  FFMA.FTZ R38, R64, UR40, -R31 ;  /* 0x0000002840267c23 */ /* 0x000fe2000801081f */
[----:B------:R-:W-:-:S01]  /*48b0*/  FADD.FTZ R64, R5, R6 ;  /* 0x0000000605407221 */ /* 0x000fc20000010000 */
[----:B0-----:R-:W-:-:S03]  /*48c0*/  FADD.FTZ R87, R35, R50 ;  /* 0x0000003223577221 */ /* 0x001fc60000010000 */
[----:B------:R-:W-:Y:S01]  /*48d0*/  FADD.FTZ R89, R7, R64 ;  /* 0x0000004007597221 */ /* 0x000fe20000010000 */
[----:B------:R-:W0:Y:S08]  /*48e0*/  MUFU.EX2 R100, R100 ;  /* 0x0000006400647308 */ /* 0x000e300000000800 */
[----:B------:R1:W-:Y:S01]  /*48f0*/  MUFU.EX2 R81, R67 ;  /* 0x0000004300517308 */ /* 0x0003e20000000800 */
[----:B--2---:R-:W-:-:S07]  /*4900*/  FADD.FTZ R87, R92, R87 ;  /* 0x000000575c577221 */ /* 0x004fce0000010000 */
[----:B------:R-:W2:Y:S01]  /*4910*/  MUFU.EX2 R101, R101 ;  /* 0x0000006500657308 */ /* 0x000ea20000000800 */
[----:B-1----:R-:W-:-:S01]  /*4920*/  FFMA.FTZ R67, R54, UR40, -R31 ;  /* 0x0000002836437c23 */ /* 0x002fc2000801081f */
[----:B------:R-:W-:Y:S01]  /*4930*/  FADD.FTZ R54, R8, R89 ;  /* 0x0000005908367221 */ /* 0x000fe20000010000 */
[----:B0-----:R-:W-:-:S01]  /*4940*/  FADD.FTZ R50, R100, R87 ;  /* 0x0000005764327221 */ /* 0x001fc20000010000 */
[----:B------:R-:W-:Y:S02]  /*4950*/  FFMA.FTZ R31, R86, UR40, -R31 ;  /* 0x00000028561f7c23 */ /* 0x000fe4000801081f */
[----:B------:R-:W-:-:S02]  /*4960*/  FADD.FTZ R89, R9, R54 ;  /* 0x0000003609597221 */ /* 0x000fc40000010000 */
[----:B------:R-:W0:Y:S02]  /*4970*/  MUFU.EX2 R51, R51 ;  /* 0x0000003300337308 */ /* 0x000e240000000800 */
[----:B------:R-:W-:-:S04]  /*4980*/  FADD.FTZ R89, R10, R89 ;  /* 0x000000590a597221 */ /* 0x000fc80000010000 */
[----:B------:R-:W-:Y:S02]  /*4990*/  FADD.FTZ R54, R12, R89 ;  /* 0x000000590c367221 */ /* 0x000fe40000010000 */
[----:B------:R-:W1:Y:S01]  /*49a0*/  MUFU.EX2 R26, R26 ;  /* 0x0000001a001a7308 */ /* 0x000e620000000800 */
[----:B--2---:R-:W-:-:S01]  /*49b0*/  FADD.FTZ R50, R101, R50 ;  /* 0x0000003265327221 */ /* 0x004fc20000010000 */
[----:B------:R-:W-:Y:S01]  /*49c0*/  FADD.FTZ R39, R83, R54 ;  /* 0x0000003653277221 */ /* 0x000fe20000010000 */
[----:B------:R-:W-:-:S03]  /*49d0*/  F2FP.SATFINITE.E4M3.F32.PACK_AB_MERGE_C R186, R101, R100, RZ ;  /* 0x0000006465ba723e */ /* 0x000fc600048070ff */
[----:B------:R-:W-:Y:S01]  /*49e0*/  FADD.FTZ R54, R14, R39 ;  /* 0x000000270e367221 */ /* 0x000fe20000010000 */
[----:B------:R-:W-:Y:S01]  /*49f0*/  F2FP.SATFINITE.E4M3.F32.PACK_AB_MERGE_C R186, R92, R35, R186 ;  /* 0x000000235cba723e */ /* 0x000fe200048070ba */
[----:B------:R-:W2:Y:S01]  /*4a00*/  MUFU.EX2 R76, R76 ;  /* 0x0000004c004c7308 */ /* 0x000ea20000000800 */
[----:B0-----:R-:W-:-:S01]  /*4a10*/  FADD.FTZ R39, R51, R50 ;  /* 0x0000003233277221 */ /* 0x001fc20000010000 */
[----:B------:R-:W-:-:S04]  /*4a20*/  FADD.FTZ R87, R73, R54 ;  /* 0x0000003649577221 */ /* 0x000fc80000010000 */
[----:B------:R-:W-:Y:S01]  /*4a30*/  FADD.FTZ R54, R20, R87 ;  /* 0x0000005714367221 */ /* 0x000fe20000010000 */
[----:B------:R-:W-:Y:S01]  /*4a40*/  F2FP.SATFINITE.E4M3.F32.PACK_AB_MERGE_C R20, R77, R20, RZ ;  /* 0x000000144d14723e */ /* 0x000fe200048070ff */
[----:B------:R-:W0:Y:S01]  /*4a50*/  MUFU.EX2 R34, R34 ;  /* 0x0000002200227308 */ /* 0x000e220000000800 */
[----:B-1----:R-:W-:-:S01]  /*4a60*/  FADD.FTZ R39, R26, R39 ;  /* 0x000000271a277221 */ /* 0x002fc20000010000 */
[----:B------:R-:W-:Y:S01]  /*4a70*/  FADD.FTZ R87, R77, R54 ;  /* 0x000000364d577221 */ /* 0x000fe20000010000 */
[----:B------:R-:W-:Y:S02]  /*4a80*/  F2FP.SATFINITE.E4M3.F32.PACK_AB_MERGE_C R181, R73, R14, R20 ;  /* 0x0000000e49b5723e */ /* 0x000fe40004807014 */
[----:B------:R-:W-:Y:S01]  /*4a90*/  CS2R R72, SRZ ;  /* 0x0000000000487805 */ /* 0x000fe2000001ff00 */
[----:B------:R-:W-:-:S02]  /*4aa0*/  FADD.FTZ R54, R30, R87 ;  /* 0x000000571e367221 */ /* 0x000fc40000010000 */
[----:B------:R-:W1:Y:S01]  /*4ab0*/  MUFU.EX2 R55, R55 ;  /* 0x0000003700377308 */ /* 0x000e620000000800 */
[----:B--2---:R-:W-:-:S01]  /*4ac0*/  FADD.FTZ R50, R76, R39 ;  /* 0x000000274c327221 */ /* 0x004fc20000010000 */
[----:B------:R-:W-:Y:S01]  /*4ad0*/  FADD.FTZ R87, R57, R54 ;  /* 0x0000003639577221 */ /* 0x000fe20000010000 */
[----:B------:R-:W-:-:S02]  /*4ae0*/  F2FP.SATFINITE.E4M3.F32.PACK_AB_MERGE_C R180, R71, R76, RZ ;  /* 0x0000004c47b4723e */ /* 0x000fc400048070ff */
[----:B------:R-:W-:Y:S01]  /*4af0*/  CS2R R76, SRZ ;  /* 0x00000000004c7805 */ /* 0x000fe2000001ff00 */
[----:B------:R-:W-:-:S01]  /*4b00*/  FADD.FTZ R39, R71, R50 ;  /* 0x0000003247277221 */ /* 0x000fc20000010000 */
[----:B------:R-:W-:Y:S01]  /*4b10*/  FADD.FTZ R54, R42, R87 ;  /* 0x000000572a367221 */ /* 0x000fe20000010000 */
[----:B------:R-:W-:Y:S01]  /*4b20*/  F2FP.SATFINITE.E4M3.F32.PACK_AB_MERGE_C R42, R65, R42, RZ ;  /* 0x0000002a412a723e */ /* 0x000fe200048070ff */
[----:B------:R-:W2:Y:S01]  /*4b30*/  MUFU.EX2 R84, R84 ;  /* 0x0000005400547308 */ /* 0x000ea20000000800 */
[----:B0-----:R-:W-:-:S01]  /*4b40*/  FADD.FTZ R50, R34, R39 ;  /* 0x0000002722327221 */ /* 0x001fc20000010000 */
[----:B------:R-:W-:Y:S02]  /*4b50*/  F2FP.SATFINITE.E4M3.F32.PACK_AB_MERGE_C R180, R26, R51, R180 ;  /* 0x000000331ab4723e */ /* 0x000fe400048070b4 */
[----:B------:R-:W-:Y:S02]  /*4b60*/  CS2R R86, SRZ ;  /* 0x0000000000567805 */ /* 0x000fe4000001ff00 */
[----:B------:R-:W-:-:S02]  /*4b70*/  F2FP.SATFINITE.E4M3.F32.PACK_AB_MERGE_C R183, R57, R30, R42 ;  /* 0x0000001e39b7723e */ /* 0x000fc4000480702a */
[----:B------:R-:W0:Y:S01]  /*4b80*/  MUFU.EX2 R85, R85 ;  /* 0x0000005500557308 */ /* 0x000e220000000800 */
[----:B-1----:R-:W-:-:S07]  /*4b90*/  FADD.FTZ R39, R55, R50 ;  /* 0x0000003237277221 */ /* 0x002fce0000010000 */
[----:B------:R-:W1:Y:S01]  /*4ba0*/  MUFU.EX2 R56, R56 ;  /* 0x0000003800387308 */ /* 0x000e620000000800 */
[----:B--2---:R-:W-:-:S01]  /*4bb0*/  FADD.FTZ R50, R84, R39 ;  /* 0x0000002754327221 */ /* 0x004fc20000010000 */
[----:B------:R-:W-:Y:S01]  /*4bc0*/  FADD.FTZ R39, R65, R54 ;  /* 0x0000003641277221 */ /* 0x000fe20000010000 */
[----:B------:R-:W-:-:S03]  /*4bd0*/  CS2R R64, SRZ ;  /* 0x0000000000407805 */ /* 0x000fc6000001ff00 */
[----:B------:R-:W-:Y:S02]  /*4be0*/  FADD.FTZ R12, R40, R39 ;  /* 0x00000027280c7221 */ /* 0x000fe40000010000 */
[----:B------:R-:W2:Y:S01]  /*4bf0*/  MUFU.EX2 R59, R59 ;  /* 0x0000003b003b7308 */ /* 0x000ea20000000800 */
[----:B0-----:R-:W-:-:S01]  /*4c00*/  FADD.FTZ R7, R85, R50 ;  /* 0x0000003255077221 */ /* 0x001fc20000010000 */
[----:B------:R-:W-:Y:S01]  /*4c10*/  FADD.FTZ R39, R41, R12 ;  /* 0x0000000c29277221 */ /* 0x000fe20000010000 */
[----:B------:R-:W-:Y:S02]  /*4c20*/  F2FP.SATFINITE.E4M3.F32.PACK_AB_MERGE_C R84, R85, R84, RZ ;  /* 0x000000545554723e */ /* 0x000fe400048070ff */
[----:B------:R-:W-:Y:S01]  /*4c30*/  CS2R R50, SRZ ;  /* 0x0000000000327805 */ /* 0x000fe2000001ff00 */
[----:B------:R-:W-:-:S01]  /*4c40*/  FADD.FTZ R12, R48, R39 ;  /* 0x00000027300c7221 */ /* 0x000fc20000010000 */
[----:B------:R-:W-:Y:S01]  /*4c50*/  F2FP.SATFINITE.E4M3.F32.PACK_AB_MERGE_C R48, R95, R48, RZ ;  /* 0x000000305f30723e */ /* 0x000fe200048070ff */
[----:B------:R-:W0:Y:S01]  /*4c60*/  MUFU.EX2 R60, R60 ;  /* 0x0000003c003c7308 */ /* 0x000e220000000800 */
[----:B-1----:R-:W-:-:S01]  /*4c70*/  FADD.FTZ R8, R56, R7 ;  /* 0x0000000738087221 */ /* 0x002fc20000010000 */
[----:B------:R-:W-:Y:S01]  /*4c80*/  FADD.FTZ R63, R95, R12 ;  /* 0x0000000c5f3f7221 */ /* 0x000fe20000010000 */
[----:B------:R-:W-:-:S02]  /*4c90*/  F2FP.SATFINITE.E4M3.F32.PACK_AB_MERGE_C R182, R55, R34, R84 ;  /* 0x0000002237b6723e */ /* 0x000fc40004807054 */
[----:B------:R-:W-:Y:S02]  /*4ca0*/  CS2R R34, SRZ ;  /* 0x0000000000227805 */ /* 0x000fe4000001ff00 */
[----:B------:R-:W-:Y:S01]  /*4cb0*/  F2FP.SATFINITE.E4M3.F32.PACK_AB_MERGE_C R177, R41, R40, R48 ;  /* 0x0000002829b1723e */ /* 0x000fe20004807030 */
[----:B------:R-:W-:Y:S01]  /*4cc0*/  FADD.FTZ R12, R24, R63 ;  /* 0x0000003f180c7221 */ /* 0x000fe20000010000 */
[----:B------:R-:W-:Y:S01]  /*4cd0*/  CS2R R40, SRZ ;  /* 0x0000000000287805 */ /* 0x000fe2000001ff00 */
[----:B------:R-:W1:Y:S01]  /*4ce0*/  MUFU.EX2 R38, R38 ;  /* 0x0000002600267308 */ /* 0x000e620000000800 */
[----:B--2---:R-:W-:-:S01]  /*4cf0*/  FADD.FTZ R7, R59, R8 ;  /* 0x000000083b077221 */ /* 0x004fc20000010000 */
[----:B------:R-:W-:Y:S02]  /*4d00*/  CS2R R54, SRZ ;  /* 0x0000000000367805 */ /* 0x000fe4000001ff00 */
[----:B------:R-:W-:-:S04]  /*4d10*/  CS2R R84, SRZ ;  /* 0x0000000000547805 */ /* 0x000fc8000001ff00 */
[----:B------:R-:W2:Y:S01]  /*4d20*/  MUFU.EX2 R61, R61 ;  /* 0x0000003d003d7308 */ /* 0x000ea20000000800 */
[----:B0-----:R-:W-:-:S01]  /*4d30*/  FADD.FTZ R8, R60, R7 ;  /* 0x000000073c087221 */ /* 0x001fc20000010000 */
[----:B------:R-:W-:-:S03]  /*4d40*/  F2FP.SATFINITE.E4M3.F32.PACK_AB_MERGE_C R60, R81, R60, RZ ;  /* 0x0000003c513c723e */ /* 0x000fc600048070ff */
[----:B------:R-:W-:Y:S01]  /*4d50*/  FADD.FTZ R39, R81, R8 ;  /* 0x0000000851277221 */ /* 0x000fe20000010000 */
[----:B------:R-:W-:Y:S02]  /*4d60*/  F2FP.SATFINITE.E4M3.F32.PACK_AB_MERGE_C R176, R59, R56, R60 ;  /* 0x000000383bb0723e */ /* 0x000fe4000480703c */
[----:B------:R-:W-:Y:S01]  /*4d70*/  CS2R R56, SRZ ;  /* 0x0000000000387805 */ /* 0x000fe2000001ff00 */
[----:B------:R-:W0:Y:S01]  /*4d80*/  MUFU.EX2 R68, R68 ;  /* 0x0000004400447308 */ /* 0x000e220000000800 */
[----:B-1----:R-:W-:-:S01]  /*4d90*/  FADD.FTZ R8, R38, R39 ;  /* 0x0000002726087221 */ /* 0x002fc20000010000 */
[----:B------:R-:W-:Y:S01]  /*4da0*/  FADD.FTZ R39, R25, R12 ;  /* 0x0000000c19277221 */ /* 0x000fe20000010000 */
[----:B------:R-:W-:Y:S02]  /*4db0*/  CS2R R58, SRZ ;  /* 0x00000000003a7805 */ /* 0x000fe4000001ff00 */
[----:B------:R-:W-:-:S03]  /*4dc0*/  CS2R R80, SRZ ;  /* 0x0000000000507805 */ /* 0x000fc6000001ff00 */
        /* <DEDUP_REMOVED lines=8> */
[----:B------:R-:W-:Y:S01]  /*4e50*/  FADD.FTZ R9, R15, R8 ;  /* 0x000000080f097221 */ /* 0x000fe20000010000 */
[----:B------:R-:W-:-:S03]  /*4e60*/  CS2R R28, SRZ ;  /* 0x00000000001c7805 */ /* 0x000fc6000001ff00 */
[----:B------:R-:W-:Y:S02]  /*4e70*/  FADD.FTZ R8, R32, R9 ;  /* 0x0000000920087221 */ /* 0x000fe40000010000 */
[----:B------:R-:W0:Y:S01]  /*4e80*/  MUFU.EX2 R67, R67 ;  /* 0x0000004300437308 */ /* 0x000e220000000800 */
[C---:B-1----:R-:W-:Y:S01]  /*4e90*/  F2FP.SATFINITE.E4M3.F32.PACK_AB_MERGE_C R68, R69.reuse, R68, RZ ;  /* 0x000000444544723e */ /* 0x042fe200048070ff */
[----:B------:R-:W-:Y:S01]  /*4ea0*/  FADD.FTZ R69, R69, R6 ;  /* 0x0000000645457221 */ /* 0x000fe20000010000 */
[----:B------:R-:W-:-:S01]  /*4eb0*/  FADD.FTZ R27, R33, R8 ;  /* 0x00000008211b7221 */ /* 0x000fc20000010000 */
[C---:B------:R-:W-:Y:S02]  /*4ec0*/  F2FP.SATFINITE.E4M3.F32.PACK_AB_MERGE_C R33, R74.reuse, R33, RZ ;  /* 0x000000214a21723e */ /* 0x040fe400048070ff */
[----:B------:R-:W-:Y:S01]  /*4ed0*/  F2FP.SATFINITE.E4M3.F32.PACK_AB_MERGE_C R178, R61, R38, R68 ;  /* 0x000000263db2723e */ /* 0x000fe20004807044 */
[----:B------:R-:W-:Y:S01]  /*4ee0*/  FADD.FTZ R27, R74, R27 ;  /* 0x0000001b4a1b7221 */ /* 0x000fe20000010000 */
[----:B------:R-:W1:Y:S01]  /*4ef0*/  MUFU.EX2 R44, R44 ;  /* 0x0000002c002c7308 */ /* 0x000e620000000800 */
[----:B--2---:R-:W-:-:S01]  /*4f00*/  FADD.FTZ R6, R46, R69 ;  /* 0x000000452e067221 */ /* 0x004fc20000010000 */
[----:B------:R-:W-:Y:S01]  /*4f10*/  F2FP.SATFINITE.E4M3.F32.PACK_AB_MERGE_C R173, R32, R15, R33 ;  /* 0x0000000f20ad723e */ /* 0x000fe20004807021 */
[----:B------:R-:W-:-:S01]  /*4f20*/  FADD.FTZ R8, R36, R27 ;  /* 0x0000001b24087221 */ /* 0x000fc20000010000 */
[----:B------:R-:W-:-:S02]  /*4f30*/  CS2R R32, SRZ ;  /* 0x0000000000207805 */ /* 0x000fc4000001ff00 */
[----:B------:R-:W-:Y:S02]  /*4f40*/  CS2R R38, SRZ ;  /* 0x0000000000267805 */ /* 0x000fe4000001ff00 */
[----:B------:R-:W-:Y:S01]  /*4f50*/  CS2R R60, SRZ ;  /* 0x00000000003c7805 */ /* 0x000fe2000001ff00 */
[----:B------:R-:W-:-:S01]  /*4f60*/  FADD.FTZ R8, R37, R8 ;  /* 0x0000000825087221 */ /* 0x000fc20000010000 */
[----:B------:R-:W2:Y:S01]  /*4f70*/  MUFU.EX2 R45, R45 ;  /* 0x0000002d002d7308 */ /* 0x000ea20000000800 */
[----:B0-----:R-:W-:-:S01]  /*4f80*/  FADD.FTZ R9, R67, R6 ;  /* 0x0000000643097221 */ /* 0x001fc20000010000 */
[----:B------:R-:W-:Y:S01]  /*4f90*/  CS2R R68, SRZ ;  /* 0x0000000000447805 */ /* 0x000fe2000001ff00 */
[----:B------:R-:W-:-:S01]  /*4fa0*/  FADD.FTZ R27, R43, R8 ;  /* 0x000000082b1b7221 */ /* 0x000fc20000010000 */
[----:B------:R-:W-:-:S03]  /*4fb0*/  F2FP.SATFINITE.E4M3.F32.PACK_AB_MERGE_C R43, R90, R43, RZ ;  /* 0x0000002b5a2b723e */ /* 0x000fc600048070ff */
[----:B------:R-:W-:Y:S01]  /*4fc0*/  FADD.FTZ R90, R90, R27 ;  /* 0x0000001b5a5a7221 */ /* 0x000fe20000010000 */
[----:B------:R-:W0:Y:S01]  /*4fd0*/  MUFU.EX2 R0, R0 ;  /* 0x0000000000007308 */ /* 0x000e220000000800 */
[----:B-1----:R-:W-:-:S01]  /*4fe0*/  FADD.FTZ R6, R44, R9 ;  /* 0x000000092c067221 */ /* 0x002fc20000010000 */
[----:B------:R-:W-:Y:S02]  /*4ff0*/  F2FP.SATFINITE.E4M3.F32.PACK_AB_MERGE_C R175, R37, R36, R43 ;  /* 0x0000002425af723e */ /* 0x000fe4000480702b */
[----:B------:R-:W-:Y:S02]  /*5000*/  CS2R R26, SRZ ;  /* 0x00000000001a7805 */ /* 0x000fe4000001ff00 */
[----:B------:R-:W-:Y:S02]  /*5010*/  CS2R R36, SRZ ;  /* 0x0000000000247805 */ /* 0x000fe4000001ff00 */
[----:B------:R-:W-:Y:S01]  /*5020*/  CS2R R42, SRZ ;  /* 0x00000000002a7805 */ /* 0x000fe2000001ff00 */
[----:B------:R-:W1:Y:S01]  /*5030*/  MUFU.EX2 R49, R49 ;  /* 0x0000003100317308 */ /* 0x000e620000000800 */
[C---:B--2---:R-:W-:Y:S01]  /*5040*/  F2FP.SATFINITE.E4M3.F32.PACK_AB_MERGE_C R44, R45.reuse, R44, RZ ;  /* 0x0000002c2d2c723e */ /* 0x044fe200048070ff */
[----:B------:R-:W-:-:S03]  /*5050*/  FADD.FTZ R45, R45, R6 ;  /* 0x000000062d2d7221 */ /* 0x000fc60000010000 */
[----:B------:R-:W-:-:S03]  /*5060*/  F2FP.SATFINITE.E4M3.F32.PACK_AB_MERGE_C R172, R67, R46, R44 ;  /* 0x0000002e43ac723e */ /* 0x000fc6000480702c */
[----:B------:R-:W2:Y:S01]  /*5070*/  MUFU.EX2 R52, R52 ;  /* 0x0000003400347308 */ /* 0x000ea20000000800 */
[----:B0-----:R-:W-:-:S01]  /*5080*/  FADD.FTZ R6, R0, R45 ;  /* 0x0000002d00067221 */ /* 0x001fc20000010000 */
[----:B------:R-:W-:-:S06]  /*5090*/  CS2R R44, SRZ ;  /* 0x00000000002c7805 */ /* 0x000fcc000001ff00 */
[----:B------:R-:W0:Y:S01]  /*50a0*/  MUFU.EX2 R53, R53 ;  /* 0x0000003500357308 */ /* 0x000e220000000800 */
[----:B-1----:R-:W-:-:S07]  /*50b0*/  FADD.FTZ R9, R49, R6 ;  /* 0x0000000631097221 */ /* 0x002fce0000010000 */
[----:B------:R-:W1:Y:S01]  /*50c0*/  MUFU.EX2 R62, R62 ;  /* 0x0000003e003e7308 */ /* 0x000e620000000800 */
[----:B--2---:R-:W-:-:S01]  /*50d0*/  FADD.FTZ R6, R52, R9 ;  /* 0x0000000934067221 */ /* 0x004fc20000010000 */
[----:B------:R-:W-:-:S04]  /*50e0*/  FADD.FTZ R9, R47, R90 ;  /* 0x0000005a2f097221 */ /* 0x000fc80000010000 */
[----:B------:R-:W-:Y:S02]  /*50f0*/  FADD.FTZ R10, R94, R9 ;  /* 0x000000095e0a7221 */ /* 0x000fe40000010000 */
[----:B------:R2:W3:Y:S01]  /*5100*/  MUFU.EX2 R7, R66 ;  /* 0x0000004200077308 */ /* 0x0004e20000000800 */
[C---:B0-----:R-:W-:Y:S01]  /*5110*/  F2FP.SATFINITE.E4M3.F32.PACK_AB_MERGE_C R52, R53.reuse, R52, RZ ;  /* 0x000000343534723e */ /* 0x041fe200048070ff */
[----:B------:R-:W-:-:S03]  /*5120*/  FADD.FTZ R53, R53, R6 ;  /* 0x0000000635357221 */ /* 0x000fc60000010000 */
[----:B------:R-:W-:Y:S02]  /*5130*/  F2FP.SATFINITE.E4M3.F32.PACK_AB_MERGE_C R174, R49, R0, R52 ;  /* 0x0000000031ae723e */ /* 0x000fe40004807034 */
[----:B------:R-:W-:Y:S01]  /*5140*/  CS2R R48, SRZ ;  /* 0x0000000000307805 */ /* 0x000fe2000001ff00 */
[----:B------:R-:W0:Y:S01]  /*5150*/  MUFU.EX2 R21, R21 ;  /* 0x0000001500157308 */ /* 0x000e220000000800 */
[----:B-1----:R-:W-:-:S01]  /*5160*/  FADD.FTZ R8, R62, R53 ;  /* 0x000000353e087221 */ /* 0x002fc20000010000 */
[----:B------:R-:W-:Y:S02]  /*5170*/  CS2R R52, SRZ ;  /* 0x0000000000347805 */ /* 0x000fe4000001ff00 */
[----:B--2---:R-:W-:-:S04]  /*5180*/  CS2R R66, SRZ ;  /* 0x0000000000427805 */ /* 0x004fc8000001ff00 */
        /* <DEDUP_REMOVED lines=8> */
[----:B------:R-:W-:Y:S01]  /*5210*/  FADD.FTZ R98, R98, R25 ;  /* 0x0000001962627221 */ /* 0x000fe20000010000 */
[----:B------:R-:W-:Y:S02]  /*5220*/  CS2R R24, SRZ ;  /* 0x0000000000187805 */ /* 0x000fe4000001ff00 */
[----:B------:R-:W-:Y:S02]  /*5230*/  F2FP.SATFINITE.E4M3.F32.PACK_AB_MERGE_C R169, R94, R47, R21 ;  /* 0x0000002f5ea9723e */ /* 0x000fe40004807015 */
[----:B------:R-:W-:Y:S01]  /*5240*/  CS2R R46, SRZ ;  /* 0x00000000002e7805 */ /* 0x000fe2000001ff00 */
[----:B------:R-:W2:Y:S01]  /*5250*/  MUFU.EX2 R79, R79 ;  /* 0x0000004f004f7308 */ /* 0x000ea20000000800 */
[----:B0-----:R-:W-:-:S01]  /*5260*/  FADD.FTZ R8, R5, R8 ;  /* 0x0000000805087221 */ /* 0x001fc20000010000 */
[----:B------:R-:W-:-:S04]  /*5270*/  F2FP.SATFINITE.E4M3.F32.PACK_AB_MERGE_C R70, R5, R70, RZ ;  /* 0x000000460546723e */ /* 0x000fc800048070ff */
[----:B------:R-:W-:Y:S02]  /*5280*/  F2FP.SATFINITE.E4M3.F32.PACK_AB_MERGE_C R168, R7, R62, R70 ;  /* 0x0000003e07a8723e */ /* 0x000fe40004807046 */
[----:B------:R-:W-:Y:S01]  /*5290*/  CS2R R62, SRZ ;  /* 0x00000000003e7805 */ /* 0x000fe2000001ff00 */
[----:B------:R-:W0:Y:S01]  /*52a0*/  MUFU.EX2 R102, R102 ;  /* 0x0000006600667308 */ /* 0x000e220000000800 */
[----:B-1----:R-:W-:-:S01]  /*52b0*/  FADD.FTZ R9, R13, R98 ;  /* 0x000000620d097221 */ /* 0x002fc20000010000 */
[----:B------:R-:W-:-:S06]  /*52c0*/  CS2R R70, SRZ ;  /* 0x0000000000467805 */ /* 0x000fcc000001ff00 */
[----:B------:R-:W1:Y:S01]  /*52d0*/  MUFU.EX2 R82, R82 ;  /* 0x0000005200527308 */ /* 0x000e620000000800 */
[----:B--2---:R-:W-:-:S07]  /*52e0*/  FADD.FTZ R5, R79, R8 ;  /* 0x000000084f057221 */ /* 0x004fce0000010000 */
[----:B------:R-:W-:Y:S01]  /*52f0*/  MUFU.EX2 R11, R11 ;  /* 0x0000000b000b7308 */ /* 0x000fe20000000800 */
[----:B0-----:R-:W-:-:S07]  /*5300*/  FADD.FTZ R8, R102, R9 ;  /* 0x0000000966087221 */ /* 0x001fce0000010000 */
[----:B------:R-:W0:Y:S01]  /*5310*/  MUFU.EX2 R2, R2 ;  /* 0x0000000200027308 */ /* 0x000e220000000800 */
[----:B-1----:R-:W-:-:S07]  /*5320*/  FADD.FTZ R0, R82, R5 ;  /* 0x0000000552007221 */ /* 0x002fce0000010000 */
[----:B------:R-:W-:Y:S08]  /*5330*/  MUFU.EX2 R75, R75 ;  /* 0x0000004b004b7308 */ /* 0x000ff00000000800 */
[----:B------:R1:W2:Y:S01]  /*5340*/  MUFU.EX2 R6, R31 ;  /* 0x0000001f00067308 */ /* 0x0002a20000000800 */
[----:B0-----:R-:W-:Y:S01]  /*5350*/  F2FP.SATFINITE.E4M3.F32.PACK_AB_MERGE_C R7, R2, R11, RZ ;  /* 0x0000000b0207723e */ /* 0x001fe200048070ff */
[----:B------:R-:W-:-:S03]  /*5360*/  FADD.FTZ R11, R11, R8 ;  /* 0x000000080b0b7221 */ /* 0x000fc60000010000 */
[----:B------:R-:W-:Y:S02]  /*5370*/  F2FP.SATFINITE.E4M3.F32.PACK_AB_MERGE_C R171, R102, R13, R7 ;  /* 0x0000000d66ab723e */ /* 0x000fe40004807007 */
[----:B-1----:R-:W-:Y:S02]  /*5380*/  CS2R R30, SRZ ;  /* 0x00000000001e7805 */ /* 0x002fe4000001ff00 */
[----:B--2---:R-:W-:Y:S01]  /*5390*/  F2FP.SATFINITE.E4M3.F32.PACK_AB_MERGE_C R5, R6, R75, RZ ;  /* 0x0000004b0605723e */ /* 0x004fe200048070ff */
[----:B------:R-:W-:-:S01]  /*53a0*/  FADD.FTZ R75, R75, R0 ;  /* 0x000000004b4b7221 */ /* 0x000fc20000010000 */
[----:B------:R-:W-:Y:S02]  /*53b0*/  FADD.FTZ R0, R2, R11 ;  /* 0x0000000b02007221 */ /* 0x000fe40000010000 */
[----:B------:R-:W-:Y:S01]  /*53c0*/  F2FP.SATFINITE.E4M3.F32.PACK_AB_MERGE_C R170, R82, R79, R5 ;  /* 0x0000004f52aa723e */ /* 0x000fe20004807005 */
[----:B------:R-:W-:Y:S01]  /*53d0*/  FADD.FTZ R2, R6, R75 ;  /* 0x0000004b06027221 */ /* 0x000fe20000010000 */
        /* <DEDUP_REMOVED lines=40> */
.L_x_2443:
[----:B------:R-:W-:Y:S01]  /*5660*/  ISETP.NE.AND P2, PT, RZ, UR50, PT ;  /* 0x00000032ff007c0c */ /* 0x000fe2000bf45270 */
[----:B------:R-:W-:-:S04]  /*5670*/  UISETP.NE.AND UP0, UPT, UR4, 0x1, UPT ;  /* 0x000000010400788c */ /* 0x000fc8000bf05270 */
[----:B------:R-:W-:-:S04]  /*5680*/  USEL UR41, URZ, 0x1, UP0 ;  /* 0x000000013f297887 */ /* 0x000fc80008000000 */
[----:B------:R-:W-:-:S04]  /*5690*/  ULOP3.LUT UR41, UR7, UR41, URZ, 0x3c, !UPT ;  /* 0x0000002907297292 */ /* 0x000fc8000f8e3c3f */
[----:B------:R-:W-:Y:S08]  /*56a0*/  @P2 BRA `(.L_x_2433) ;  /* 0x0000000000382947 */ /* 0x000ff00003800000 */
[----:B------:R-:W-:Y:S05]  /*56b0*/  @!P1 BRA `(.L_x_2434) ;  /* 0x0000000000049947 */ /* 0x000fea0003800000 */
[----:B------:R-:W-:Y:S01]  /*56c0*/  BPT.TRAP 0x1 ;  /* 0x000000040000795c */ /* 0x000fe20000300000 */
.L_x_2434:
        /* <DEDUP_REMOVED lines=9> */
.L_x_2435:
[----:B-1----:R-:W-:Y:S05]  /*5760*/  @P0 BRA `(.L_x_2433) ;  /* 0x0000000000080947 */ /* 0x002fea0003800000 */
[----:B------:R-:W1:Y:S02]  /*5770*/  SYNCS.PHASECHK.TRANS64.TRYWAIT P0, [UR5+0x29830], R3 ;  /* 0x02983003ff0075a7 */ /* 0x000e640008000145 */
[----:B-1----:R-:W-:Y:S05]  /*5780*/  @!P0 BRA `(.L_x_2436) ;  /* 0x0000012000208947 */ /* 0x002fea0003800000 */
.L_x_2433:
        /* <DEDUP_REMOVED lines=191> */
.L_x_2438:
[----:B------:R-:W-:Y:S01]  /*6380*/  ULEA UR5, UR4, UR39, 0x3 ;  /* 0x0000002704057291 */ /* 0x000fe2000f8e183f */
[----:B------:R-:W-:-:S05]  /*6390*/  IMAD.U32 R3, RZ, RZ, UR7 ;  /* 0x00000007ff037e24 */ /* 0x000fca000f8e00ff */
[----:B------:R-:W-:-:S04]  /*63a0*/  SHF.L.U32 R3, R3, 0x1f, RZ ;  /* 0x0000001f03037819 */ /* 0x000fc800000006ff */
[----:B------:R0:W1:Y:S01]  /*63b0*/  SYNCS.PHASECHK.TRANS64.TRYWAIT P0, [UR5+0x29850], R3 ;  /* 0x02985003ff0075a7 */ /* 0x0000620008000145 */
[----:B------:R-:W-:Y:S05]  /*63c0*/  @!P1 BRA `(.L_x_2439) ;  /* 0x0000000000049947 */ /* 0x000fea0003800000 */
[----:B------:R-:W-:Y:S01]  /*63d0*/  BPT.TRAP 0x1 ;  /* 0x000000040000795c */ /* 0x000fe20000300000 */
.L_x_2439:
[----:B-1----:R-:W-:Y:S05]  /*63e0*/  @P0 BRA `(.L_x_2437) ;  /* 0x0000000000080947 */ /* 0x002fea0003800000 */
[----:B------:R-:W1:Y:S02]  /*63f0*/  SYNCS.PHASECHK.TRANS64.TRYWAIT P0, [UR5+0x29850], R3 ;  /* 0x02985003ff0075a7 */ /* 0x000e640008000145 */
[----:B-1----:R-:W-:Y:S05]  /*6400*/  @!P0 BRA `(.L_x_2440) ;  /* 0x0000011400188947 */ /* 0x002fea0003800000 */
.L_x_2437:
[----:B------:R-:W-:Y:S01]  /*6410*/  UIADD3 UR5, UR39, 0x400, URZ ;  /* 0x0000040027057890 */ /* 0x000fe2000fffe03f */
[----:B------:R-:W-:Y:S01]  /*6420*/  WARPGROUP.ARRIVE ;  /* 0x00000000000079c5 */ /* 0x000fe20000000000 */
[----:B------:R-:W-:-:S05]  /*6430*/  UMOV UR11, 0xc0000010 ;  /* 0xc0000010000b7882 */ /* 0x000fca0000000000 */
[----:B-1----:R-:W1:Y:S01]  /*6440*/  S2R R4, SR_TID.X ;  /* 0x0000000000047919 */ /* 0x002e620000002100 */
        /* <DEDUP_REMOVED lines=32> */
.L_x_2441:
[----:B------:R-:W-:Y:S01]  /*6650*/  UISETP.NE.AND UP0, UPT, UR52, URZ, UPT ;  /* 0x0000003f3400728c */ /* 0x000fe2000bf05270 */
[----:B------:R-:W-:Y:S02]  /*6660*/  VIADD R7, R18, UR49 ;  /* 0x0000003112077c36 */ /* 0x000fe40008000000 */
[----:B------:R-:W-:-:S03]  /*6670*/  IMAD.U32 R10, RZ, RZ, UR42 ;  /* 0x0000002aff0a7e24 */ /* 0x000fc6000f8e00ff */
[----:B------:R-:W-:Y:S02]  /*6680*/  PLOP3.LUT P0, PT, PT, PT, UP0, 0x80, 0x0 ;  /* 0x000000000000781c */ /* 0x000fe40003f0f008 */
[----:B------:R-:W-:-:S03]  /*6690*/  PLOP3.LUT P2, PT, PT, PT, UP0, 0x80, 0x0 ;  /* 0x000000000000781c */ /* 0x000fc60003f4f008 */
[----:B------:R-:W-:-:S08]  /*66a0*/  @UP0 ULDC UR5, c[0x0][0x44c] ;  /* 0x0001130000050ab9 */ /* 0x000fd00000000800 */
[----:B0-----:R-:W-:Y:S01]  /*66b0*/  @P0 IMAD.HI.U32 R3, R7, UR5, RZ ;  /* 0x0000000507030c27 */ /* 0x001fe2000f8e00ff */
[----:B------:R-:W-:-:S04]  /*66c0*/  @UP0 ULDC UR5, c[0x0][0x450] ;  /* 0x0001140000050ab9 */ /* 0x000fc80000000800 */
[----:B------:R-:W-:Y:S01]  /*66d0*/  @P2 SHF.R.U32.HI R7, RZ, UR5, R3 ;  /* 0x00000005ff072c19 */ /* 0x000fe20008011603 */
[----:B------:R-:W-:-:S04]  /*66e0*/  UIMAD UR5, UR6, -0xa0, URZ ;  /* 0xffffff60060578a4 */ /* 0x000fc8000f8e023f */
[----:B------:R-:W0:Y:S02]  /*66f0*/  SHFL.IDX PT, R4, R7, RZ, 0x1c1f ;  /* 0x001c1fff07047589 */ /* 0x000e2400000e0000 */
[----:B------:R-:W-:Y:S01]  /*6700*/  IMAD.U32 R8, RZ, RZ, UR5 ;  /* 0x00000005ff087e24 */ /* 0x000fe2000f8e00ff */
[----:B------:R-:W-:Y:S01]  /*6710*/  ULEA UR5, UR38, UR39, 0x3 ;  /* 0x0000002726057291 */ /* 0x000fe2000f8e183f */
[----:B------:R-:W1:Y:S03]  /*6720*/  SHFL.IDX PT, R14, R7, 0x1, 0x1c1f ;  /* 0x003c1f00070e7f89 */ /* 0x000e6600000e0000 */
[----:B------:R-:W-:Y:S01]  /*6730*/  IADD3 R3, -R17, 0x1, R8 ;  /* 0x0000000111037810 */ /* 0x000fe20007ffe108 */
[----:B------:R-:W-:-:S03]  /*6740*/  UIADD3 UR5, UR5, 0x29840, URZ ;  /* 0x0002984005057890 */ /* 0x000fc6000fffe03f */
[----:B------:R-:W-:Y:S01]  /*6750*/  IADD3 R3, -R10, UR51, R3 ;  /* 0x000000330a037c10 */ /* 0x000fe2000fffe103 */
[----:B------:R-:W-:-:S09]  /*6760*/  UPRMT UR5, UR56, 0x654, UR5 ;  /* 0x0000065438057896 */ /* 0x000fd20008000005 */
[----:B------:R-:W-:Y:S01]  /*6770*/  SYNCS.ARRIVE.TRANS64.RED.A1T0 RZ, [UR5], RZ ;  /* 0x000000ffffff79a7 */ /* 0x000fe20008100405 */
[C---:B0-----:R-:W-:Y:S02]  /*6780*/  IMAD.IADD R4, R3.reuse, 0x1, R4 ;  /* 0x0000000103047824 */ /* 0x041fe400078e0204 */
[----:B-1----:R-:W-:-:S03]  /*6790*/  IMAD.IADD R3, R3, 0x1, R14 ;  /* 0x0000000103037824 */ /* 0x002fc600078e020e */
[C---:B------:R-:W-:Y:S02]  /*67a0*/  ISETP.GT.AND P0, PT, R4.reuse, RZ, PT ;  /* 0x000000ff0400720c */ /* 0x040fe40003f04270 */
[----:B------:R-:W-:Y:S02]  /*67b0*/  ISETP.GT.AND P2, PT, R4, 0x1, PT ;  /* 0x000000010400780c */ /* 0x000fe40003f44270 */
        /* <DEDUP_REMOVED lines=117> */
[----:B------:R-:W-:-:S02]  /*6f10*/  ISETP.GT.AND P2, PT, R3, RZ, PT ;  /* 0x000000ff0300720c */ /* 0x000fc40003f44270 */
[----:B------:R-:W-:Y:S02]  /*6f20*/  FMNMX.FTZ R10, R101, R4, !PT ;  /* 0x00000004650a7209 */ /* 0x000fe40007810000 */
[C---:B------:R-:W-:Y:S02]  /*6f30*/  ISETP.GT.AND P3, PT, R3.reuse, 0x1, PT ;  /* 0x000000010300780c */ /* 0x040fe40003f64270 */
[----:B------:R-:W-:Y:S01]  /*6f40*/  FSEL R7, R154, -INF , P2 ;  /* 0xff8000009a077808 */ /* 0x000fe20001000000 */
[----:B------:R-:W0:Y:S01]  /*6f50*/  SHFL.BFLY PT, R9, R10, 0x2, 0x1f ;  /* 0x0c401f000a097f89 */ /* 0x000e2200000e0000 */
        /* <DEDUP_REMOVED lines=8> */
[----:B------:R-:W-:-:S02]  /*6fe0*/  ISETP.GT.AND P3, PT, R3, 0x11, PT ;  /* 0x000000110300780c */ /* 0x000fc40003f64270 */
[----:B------:R-:W-:Y:S02]  /*6ff0*/  FSEL R162, R162, -INF , P2 ;  /* 0xff800000a2a27808 */ /* 0x000fe40001000000 */
[----:B------:R-:W-:Y:S02]  /*7000*/  ISETP.GT.AND P2, PT, R3, 0x18, PT ;  /* 0x000000180300780c */ /* 0x000fe40003f44270 */
[----:B------:R-:W-:Y:S02]  /*7010*/  FSEL R163, R163, -INF , P3 ;  /* 0xff800000a3a37808 */ /* 0x000fe40001800000 */
[----:B0-----:R-:W-:Y:S01]  /*7020*/  FMNMX.FTZ R11, R10, R9, !PT ;  /* 0x000000090a0b7209 */ /* 0x001fe20007810000 */
[----:B------:R-:W-:Y:S01]  /*7030*/  IMAD.U32 R9, RZ, RZ, UR40 ;  /* 0x00000028ff097e24 */ /* 0x000fe2000f8e00ff */
[----:B------:R-:W-:Y:S02]  /*7040*/  ISETP.GT.AND P3, PT, R3, 0x19, PT ;  /* 0x000000190300780c */ /* 0x000fe40003f64270 */
[----:B------:R-:W-:Y:S01]  /*7050*/  FSEL R166, R166, -INF , P2 ;  /* 0xff800000a6a67808 */ /* 0x000fe20001000000 */
[----:B------:R-:W0:Y:S01]  /*7060*/  SHFL.BFLY PT, R4, R11, 0x1, 0x1f ;  /* 0x0c201f000b047f89 */ /* 0x000e2200000e0000 */
[----:B------:R-:W-:-:S02]  /*7070*/  FSEL R167, R167, -INF , P3 ;  /* 0xff800000a7a77808 */ /* 0x000fc40001800000 */
[C---:B------:R-:W-:Y:S02]  /*7080*/  ISETP.GT.AND P2, PT, R3.reuse, 0x20, PT ;  /* 0x000000200300780c */ /* 0x040fe40003f44270 */
[C---:B------:R-:W-:Y:S02]  /*7090*/  ISETP.GT.AND P3, PT, R3.reuse, 0x21, PT ;  /* 0x000000210300780c */ /* 0x040fe40003f64270 */
[----:B------:R-:W-:Y:S02]  /*70a0*/  FSEL R138, R138, -INF , P2 ;  /* 0xff8000008a8a7808 */ /* 0x000fe40001000000 */
[----:B------:R-:W-:Y:S02]  /*70b0*/  ISETP.GT.AND P2, PT, R3, 0x28, PT ;  /* 0x000000280300780c */ /* 0x000fe40003f44270 */
[----:B------:R-:W-:Y:S02]  /*70c0*/  FSEL R139, R139, -INF , P3 ;  /* 0xff8000008b8b7808 */ /* 0x000fe40001800000 */
[----:B------:R-:W-:-:S02]  /*70d0*/  ISETP.GT.AND P3, PT, R3, 0x29, PT ;  /* 0x000000290300780c */ /* 0x000fc40003f64270 */
[----:B------:R-:W-:Y:S02]  /*70e0*/  FSEL R142, R142, -INF , P2 ;  /* 0xff8000008e8e7808 */ /* 0x000fe40001000000 */
[----:B------:R-:W-:Y:S02]  /*70f0*/  ISETP.GT.AND P2, PT, R3, 0x30, PT ;  /* 0x000000300300780c */ /* 0x000fe40003f44270 */
[----:B------:R-:W-:Y:S02]  /*7100*/  FSEL R143, R143, -INF , P3 ;  /* 0xff8000008f8f7808 */ /* 0x000fe40001800000 */
[----:B------:R-:W-:Y:S02]  /*7110*/  ISETP.GT.AND P3, PT, R3, 0x31, PT ;  /* 0x000000310300780c */ /* 0x000fe40003f64270 */
[----:B------:R-:W-:Y:S02]  /*7120*/  FSEL R146, R146, -INF , P2 ;  /* 0xff80000092927808 */ /* 0x000fe40001000000 */
[----:B0-----:R-:W-:-:S02]  /*7130*/  FMNMX.FTZ R4, R11, R4, !PT ;  /* 0x000000040b047209 */ /* 0x001fc40007810000 */
[----:B------:R-:W-:Y:S02]  /*7140*/  ISETP.GT.AND P2, PT, R3, 0x38, PT ;  /* 0x000000380300780c */ /* 0x000fe40003f44270 */
[C---:B------:R-:W-:Y:S01]  /*7150*/  FSETP.NEU.FTZ.AND P0, PT, R4.reuse, -INF , PT ;  /* 0xff8000000400780b */ /* 0x040fe20003f1d000 */
[----:B------:R-:W-:-:S01]  /*7160*/  FFMA.FTZ R8, R4, R9, -8 ;  /* 0xc100000004087423 */ /* 0x000fc20000010009 */
[----:B------:R-:W-:Y:S02]  /*7170*/  FSEL R147, R147, -INF , P3 ;  /* 0xff80000093937808 */ /* 0x000fe40001800000 */
[----:B------:R-:W-:Y:S02]  /*7180*/  ISETP.GT.AND P3, PT, R3, 0x39, PT ;  /* 0x000000390300780c */ /* 0x000fe40003f64270 */
[----:B------:R-:W-:Y:S02]  /*7190*/  FSEL R8, R8, RZ, P0 ;  /* 0x000000ff08087208 */ /* 0x000fe40000000000 */
[----:B------:R-:W-:-:S02]  /*71a0*/  FSEL R150, R150, -INF , P2 ;  /* 0xff80000096967808 */ /* 0x000fc40001000000 */
[----:B------:R-:W-:Y:S01]  /*71b0*/  FSEL R151, R151, -INF , P3 ;  /* 0xff80000097977808 */ /* 0x000fe20001800000 */
[----:B------:R-:W-:-:S01]  /*71c0*/  FFMA.FTZ R9, R152, UR40, -R8 ;  /* 0x0000002898097c23 */ /* 0x000fc20008010808 */
[----:B------:R-:W-:Y:S01]  /*71d0*/  FMNMX.FTZ R152, R158, R21, !PT ;  /* 0x000000159e987209 */ /* 0x000fe20007810000 */
[----:B------:R-:W-:-:S01]  /*71e0*/  FFMA.FTZ R154, R136, UR40, -R8 ;  /* 0x00000028889a7c23 */ /* 0x000fc20008010808 */
[--C-:B------:R-:W-:Y:S01]  /*71f0*/  FFMA.FTZ R10, R153, UR40, -R8.reuse ;  /* 0x00000028990a7c23 */ /* 0x100fe20008010808 */
[----:B------:R-:W-:Y:S01]  /*7200*/  ISETP.GT.AND P2, PT, R3, 0x40, PT ;  /* 0x000000400300780c */ /* 0x000fe20003f44270 */
[--C-:B------:R-:W-:Y:S01]  /*7210*/  FFMA.FTZ R11, R156, UR40, -R8.reuse ;  /* 0x000000289c0b7c23 */ /* 0x100fe20008010808 */
[----:B------:R-:W-:Y:S01]  /*7220*/  FMNMX.FTZ R21, R159, R152, !PT ;  /* 0x000000989f157209 */ /* 0x000fe20007810000 */
[--C-:B------:R-:W-:Y:S01]  /*7230*/  FFMA.FTZ R156, R145, UR40, -R8.reuse ;  /* 0x00000028919c7c23 */ /* 0x100fe20008010808 */
[----:B------:R-:W-:Y:S01]  /*7240*/  ISETP.GT.AND P3, PT, R3, 0x41, PT ;  /* 0x000000410300780c */ /* 0x000fe20003f64270 */
[--C-:B------:R-:W-:Y:S01]  /*7250*/  FFMA.FTZ R12, R157, UR40, -R8.reuse ;  /* 0x000000289d0c7c23 */ /* 0x100fe20008010808 */
[----:B------:R-:W-:Y:S01]  /*7260*/  FMNMX.FTZ R136, R162, R21, !PT ;  /* 0x00000015a2887209 */ /* 0x000fe20007810000 */
[--C-:B------:R-:W-:Y:S01]  /*7270*/  FFMA.FTZ R13, R160, UR40, -R8.reuse ;  /* 0x00000028a00d7c23 */ /* 0x100fe20008010808 */
[----:B------:R0:W-:Y:S01]  /*7280*/  MUFU.EX2 R21, R154 ;  /* 0x0000009a00157308 */ /* 0x0001e20000000800 */
[----:B------:R-:W-:Y:S01]  /*7290*/  FSEL R123, R123, -INF , P3 ;  /* 0xff8000007b7b7808 */ /* 0x000fe20001800000 */
[--C-:B------:R-:W-:Y:S01]  /*72a0*/  FFMA.FTZ R14, R161, UR40, -R8.reuse ;  /* 0x00000028a10e7c23 */ /* 0x100fe20008010808 */
[----:B------:R-:W-:Y:S01]  /*72b0*/  FMNMX.FTZ R153, R163, R136, !PT ;  /* 0x00000088a3997209 */ /* 0x000fe20007810000 */
[--C-:B------:R-:W-:Y:S01]  /*72c0*/  FFMA.FTZ R136, R137, UR40, -R8.reuse ;  /* 0x0000002889887c23 */ /* 0x100fe20008010808 */
[----:B------:R-:W-:Y:S01]  /*72d0*/  ISETP.GT.AND P3, PT, R3, 0x49, PT ;  /* 0x000000490300780c */ /* 0x000fe20003f64270 */
[--C-:B------:R-:W-:Y:S01]  /*72e0*/  FFMA.FTZ R15, R164, UR40, -R8.reuse ;  /* 0x00000028a40f7c23 */ /* 0x100fe20008010808 */
[----:B------:R-:W-:Y:S01]  /*72f0*/  FMNMX.FTZ R152, R166, R153, !PT ;  /* 0x00000099a6987209 */ /* 0x000fe20007810000 */
[--C-:B------:R-:W-:Y:S01]  /*7300*/  FFMA.FTZ R20, R165, UR40, -R8.reuse ;  /* 0x00000028a5147c23 */ /* 0x100fe20008010808 */
[----:B0-----:R-:W-:-:S01]  /*7310*/  FFMA.FTZ R154, R140, UR40, -R8 ;  /* 0x000000288c9a7c23 */ /* 0x001fc20008010808 */
[----:B------:R-:W-:Y:S01]  /*7320*/  FSEL R127, R127, -INF , P3 ;  /* 0xff8000007f7f7808 */ /* 0x000fe20001800000 */
[----:B------:R-:W-:-:S01]  /*7330*/  FFMA.FTZ R149, R149, UR40, -R8 ;  /* 0x0000002895957c23 */ /* 0x000fc20008010808 */
[----:B------:R-:W-:Y:S01]  /*7340*/  FMNMX.FTZ R137, R167, R152, !PT ;  /* 0x00000098a7897209 */ /* 0x000fe20007810000 */
[----:B------:R-:W-:-:S01]  /*7350*/  FFMA.FTZ R120, R120, UR40, -R8 ;  /* 0x0000002878787c23 */ /* 0x000fc20008010808 */
[----:B------:R-:W-:Y:S01]  /*7360*/  ISETP.GT.AND P3, PT, R3, 0x51, PT ;  /* 0x000000510300780c */ /* 0x000fe20003f64270 */
[----:B------:R-:W-:-:S01]  /*7370*/  FFMA.FTZ R121, R121, UR40, -R8 ;  /* 0x0000002879797c23 */ /* 0x000fc20008010808 */
[----:B------:R-:W-:Y:S01]  /*7380*/  FMNMX.FTZ R140, R138, R137, !PT ;  /* 0x000000898a8c7209 */ /* 0x000fe20007810000 */
[----:B------:R-:W-:-:S01]  /*7390*/  FFMA.FTZ R125, R125, UR40, -R8 ;  /* 0x000000287d7d7c23 */ /* 0x000fc20008010808 */
        /* <DEDUP_REMOVED lines=18> */
[----:B------:R-:W-:Y:S01]  /*74c0*/  FSEL R107, R107, -INF , P3 ;  /* 0xff8000006b6b7808 */ /* 0x000fe20001800000 */
[----:B------:R-:W-:-:S01]  /*74d0*/  FFMA.FTZ R116, R116, UR40, -R8 ;  /* 0x0000002874747c23 */ /* 0x000fc20008010808 */
[----:B------:R-:W-:Y:S01]  /*74e0*/  FMNMX.FTZ R153, R147, R144, !PT ;  /* 0x0000009093997209 */ /* 0x000fe20007810000 */
[----:B------:R-:W-:-:S01]  /*74f0*/  FFMA.FTZ R117, R117, UR40, -R8 ;  /* 0x0000002875757c23 */ /* 0x000fc20008010808 */
        /* <DEDUP_REMOVED lines=15> */
[----:B------:R0:W-:Y:S01]  /*75f0*/  MUFU.EX2 R126, R152 ;  /* 0x00000098007e7308 */ /* 0x0001e20000000800 */
[----:B------:R-:W-:Y:S01]  /*7600*/  ISETP.GT.AND P2, PT, R3, 0x50, PT ;  /* 0x000000500300780c */ /* 0x000fe20003f44270 */
[--C-:B------:R-:W-:Y:S01]  /*7610*/  FFMA.FTZ R100, R100, UR40, -R8.reuse ;  /* 0x0000002864647c23 */ /* 0x100fe20008010808 */
[----:B------:R-:W-:Y:S01]  /*7620*/  FMNMX.FTZ R148, R145, R148, !PT ;  /* 0x0000009491947209 */ /* 0x000fe20007810000 */
[----:B------:R-:W-:Y:S01]  /*7630*/  FFMA.FTZ R101, R101, UR40, -R8 ;  /* 0x0000002865657c23 */ /* 0x000fe20008010808 */
[----:B------:R-:W-:-:S02]  /*7640*/  FSEL R130, R130, -INF , P2 ;  /* 0xff80000082827808 */ /* 0x000fc40001000000 */
[----:B------:R-:W-:Y:S01]  /*7650*/  FMNMX.FTZ R153, R127, R148, !PT ;  /* 0x000000947f997209 */ /* 0x000fe20007810000 */
[----:B------:R-:W-:Y:S01]  /*7660*/  MUFU.EX2 R9, R9 ;  /* 0x0000000900097308 */ /* 0x000fe20000000800 */
[----:B------:R-:W-:Y:S01]  /*7670*/  ISETP.GT.AND P2, PT, R3, 0x58, PT ;  /* 0x000000580300780c */ /* 0x000fe20003f44270 */
[----:B0-----:R-:W-:Y:S01]  /*7680*/  FFMA.FTZ R152, R124, UR40, -R8 ;  /* 0x000000287c987c23 */ /* 0x001fe20008010808 */
[----:B------:R-:W-:Y:S02]  /*7690*/  FMNMX.FTZ R148, R130, R153, !PT ;  /* 0x0000009982947209 */ /* 0x000fe40007810000 */
[----:B------:R-:W-:Y:S02]  /*76a0*/  FSEL R134, R134, -INF , P2 ;  /* 0xff80000086867808 */ /* 0x000fe40001000000 */
[----:B------:R-:W-:Y:S01]  /*76b0*/  FMNMX.FTZ R153, R131, R148, !PT ;  /* 0x0000009483997209 */ /* 0x000fe20007810000 */
[----:B------:R-:W-:Y:S01]  /*76c0*/  MUFU.EX2 R10, R10 ;  /* 0x0000000a000a7308 */ /* 0x000fe20000000800 */
[----:B------:R-:W-:-:S02]  /*76d0*/  ISETP.GT.AND P2, PT, R3, 0x60, PT ;  /* 0x000000600300780c */ /* 0x000fc40003f44270 */
[----:B------:R-:W-:Y:S02]  /*76e0*/  FMNMX.FTZ R148, R134, R153, !PT ;  /* 0x0000009986947209 */ /* 0x000fe40007810000 */
[----:B------:R-:W-:Y:S02]  /*76f0*/  FSEL R106, R106, -INF , P2 ;  /* 0xff8000006a6a7808 */ /* 0x000fe40001000000 */
[----:B------:R-:W-:Y:S01]  /*7700*/  FMNMX.FTZ R153, R135, R148, !PT ;  /* 0x0000009487997209 */ /* 0x000fe20007810000 */
[----:B------:R-:W-:Y:S01]  /*7710*/  MUFU.EX2 R11, R11 ;  /* 0x0000000b000b7308 */ /* 0x000fe20000000800 */
[----:B------:R-:W-:Y:S02]  /*7720*/  ISETP.GT.AND P2, PT, R3, 0x68, PT ;  /* 0x000000680300780c */ /* 0x000fe40003f44270 */
[----:B------:R-:W-:Y:S02]  /*7730*/  FMNMX.FTZ R148, R106, R153, !PT ;  /* 0x000000996a947209 */ /* 0x000fe40007810000 */
[----:B------:R-:W-:-:S02]  /*7740*/  FSEL R124, R110, -INF , P2 ;  /* 0xff8000006e7c7808 */ /* 0x000fc40001000000 */
[----:B------:R-:W-:Y:S01]  /*7750*/  FMNMX.FTZ R153, R107, R148, !PT ;  /* 0x000000946b997209 */ /* 0x000fe20007810000 */
[----:B------:R0:W-:Y:S01]  /*7760*/  MUFU.EX2 R110, R152 ;  /* 0x00000098006e7308 */ /* 0x0001e20000000800 */
[----:B------:R-:W-:Y:S02]  /*7770*/  ISETP.GT.AND P2, PT, R3, 0x70, PT ;  /* 0x000000700300780c */ /* 0x000fe40003f44270 */
[----:B------:R-:W-:Y:S02]  /*7780*/  FSEL R111, R111, -INF , P3 ;  /* 0xff8000006f6f7808 */ /* 0x000fe40001800000 */
[----:B------:R-:W-:Y:S02]  /*7790*/  FMNMX.FTZ R148, R124, R153, !PT ;  /* 0x000000997c947209 */ /* 0x000fe40007810000 */
[----:B------:R-:W-:Y:S01]  /*77a0*/  ISETP.GT.AND P3, PT, R3, 0x71, PT ;  /* 0x000000710300780c */ /* 0x000fe20003f64270 */
[----:B------:R-:W-:Y:S01]  /*77b0*/  MUFU.EX2 R141, R154 ;  /* 0x0000009a008d7308 */ /* 0x000fe20000000800 */
[----:B------:R-:W-:Y:S01]  /*77c0*/  FSEL R114, R114, -INF , P2 ;  /* 0xff80000072727808 */ /* 0x000fe20001000000 */
[----:B0-----:R-:W-:Y:S01]  /*77d0*/  FFMA.FTZ R152, R128, UR40, -R8 ;  /* 0x0000002880987c23 */ /* 0x001fe20008010808 */
[----:B------:R-:W-:-:S02]  /*77e0*/  FMNMX.FTZ R153, R111, R148, !PT ;  /* 0x000000946f997209 */ /* 0x000fc40007810000 */
[----:B------:R-:W-:Y:S02]  /*77f0*/  ISETP.GT.AND P2, PT, R3, 0x78, PT ;  /* 0x000000780300780c */ /* 0x000fe40003f44270 */
[----:B------:R-:W-:Y:S01]  /*7800*/  FSEL R115, R115, -INF , P3 ;  /* 0xff80000073737808 */ /* 0x000fe20001800000 */
[----:B------:R-:W-:Y:S01]  /*7810*/  MUFU.EX2 R12, R12 ;  /* 0x0000000c000c7308 */ /* 0x000fe20000000800 */
[----:B------:R-:W-:Y:S02]  /*7820*/  FMNMX.FTZ R148, R114, R153, !PT ;  /* 0x0000009972947209 */ /* 0x000fe40007810000 */
[----:B------:R-:W-:Y:S02]  /*7830*/  ISETP.GT.AND P3, PT, R3, 0x79, PT ;  /* 0x000000790300780c */ /* 0x000fe40003f64270 */
[----:B------:R-:W-:Y:S02]  /*7840*/  FSEL R128, R118, -INF , P2 ;  /* 0xff80000076807808 */ /* 0x000fe40001000000 */
[----:B------:R-:W-:Y:S01]  /*7850*/  FMNMX.FTZ R153, R115, R148, !PT ;  /* 0x0000009473997209 */ /* 0x000fe20007810000 */
[----:B------:R0:W-:Y:S01]  /*7860*/  MUFU.EX2 R118, R152 ;  /* 0x0000009800767308 */ /* 0x0001e20000000800 */
[----:B------:R-:W-:-:S02]  /*7870*/  FSEL R119, R119, -INF , P3 ;  /* 0xff80000077777808 */ /* 0x000fc40001800000 */
[C---:B------:R-:W-:Y:S02]  /*7880*/  ISETP.GT.AND P2, PT, R3.reuse, 0x80, PT ;  /* 0x000000800300780c */ /* 0x040fe40003f44270 */
[----:B------:R-:W-:Y:S02]  /*7890*/  FMNMX.FTZ R148, R128, R153, !PT ;  /* 0x0000009980947209 */ /* 0x000fe40007810000 */
[----:B------:R-:W-:Y:S01]  /*78a0*/  ISETP.GT.AND P3, PT, R3, 0x81, PT ;  /* 0x000000810300780c */ /* 0x000fe20003f64270 */
[----:B------:R-:W-:Y:S01]  /*78b0*/  MUFU.EX2 R13, R13 ;  /* 0x0000000d000d7308 */ /* 0x000fe20000000800 */
[----:B------:R-:W-:Y:S01]  /*78c0*/  FSEL R90, R90, -INF , P2 ;  /* 0xff8000005a5a7808 */ /* 0x000fe20001000000 */
[----:B0-----:R-:W-:Y:S01]  /*78d0*/  FFMA.FTZ R152, R132, UR40, -R8 ;  /* 0x0000002884987c23 */ /* 0x001fe20008010808 */
[----:B------:R-:W-:Y:S02]  /*78e0*/  FMNMX.FTZ R153, R119, R148, !PT ;  /* 0x0000009477997209 */ /* 0x000fe40007810000 */
[----:B------:R-:W-:-:S02]  /*78f0*/  ISETP.GT.AND P2, PT, R3, 0x88, PT ;  /* 0x000000880300780c */ /* 0x000fc40003f44270 */
[----:B------:R-:W-:Y:S01]  /*7900*/  FSEL R91, R91, -INF , P3 ;  /* 0xff8000005b5b7808 */ /* 0x000fe20001800000 */
[----:B------:R-:W-:Y:S01]  /*7910*/  MUFU.EX2 R122, R156 ;  /* 0x0000009c007a7308 */ /* 0x000fe20000000800 */
[----:B------:R-:W-:Y:S02]  /*7920*/  FMNMX.FTZ R148, R90, R153, !PT ;  /* 0x000000995a947209 */ /* 0x000fe40007810000 */
[----:B------:R-:W-:Y:S02]  /*7930*/  ISETP.GT.AND P3, PT, R3, 0x89, PT ;  /* 0x000000890300780c */ /* 0x000fe40003f64270 */
[----:B------:R-:W-:Y:S02]  /*7940*/  FSEL R132, R94, -INF , P2 ;  /* 0xff8000005e847808 */ /* 0x000fe40001000000 */
[----:B------:R-:W-:Y:S01]  /*7950*/  FMNMX.FTZ R153, R91, R148, !PT ;  /* 0x000000945b997209 */ /* 0x000fe20007810000 */
[----:B------:R0:W-:Y:S01]  /*7960*/  MUFU.EX2 R94, R152 ;  /* 0x00000098005e7308 */ /* 0x0001e20000000800 */
[----:B------:R-:W-:-:S02]  /*7970*/  ISETP.GT.AND P2, PT, R3, 0x90, PT ;  /* 0x000000900300780c */ /* 0x000fc40003f44270 */
[----:B------:R-:W-:Y:S02]  /*7980*/  FSEL R95, R95, -INF , P3 ;  /* 0xff8000005f5f7808 */ /* 0x000fe40001800000 */
        /* <DEDUP_REMOVED lines=15> */
[----:B------:R-:W-:-:S04]  /*7a80*/  FMNMX.FTZ R148, R104, R3, !PT ;  /* 0x0000000368947209 */ /* 0x000fc80007810000 */
[----:B------:R-:W-:Y:S01]  /*7a90*/  FMNMX.FTZ R148, R103, R148, !PT ;  /* 0x0000009467947209 */ /* 0x000fe20007810000 */
[----:B------:R-:W-:Y:S04]  /*7aa0*/  MUFU.EX2 R20, R20 ;  /* 0x0000001400147308 */ /* 0x000fe80000000800 */
[----:B------:R-:W0:Y:S04]  /*7ab0*/  SHFL.BFLY PT, R3, R148, 0x2, 0x1f ;  /* 0x0c401f0094037f89 */ /* 0x000e2800000e0000 */
[----:B------:R-:W-:Y:S08]  /*7ac0*/  MUFU.EX2 R136, R136 ;  /* 0x0000008800887308 */ /* 0x000ff00000000800 */
[----:B------:R-:W-:Y:S08]  /*7ad0*/  MUFU.EX2 R140, R140 ;  /* 0x0000008c008c7308 */ /* 0x000ff00000000800 */
[----:B------:R-:W-:Y:S01]  /*7ae0*/  MUFU.EX2 R149, R149 ;  /* 0x0000009500957308 */ /* 0x000fe20000000800 */
[----:B0-----:R-:W-:Y:S01]  /*7af0*/  FMNMX.FTZ R152, R148, R3, !PT ;  /* 0x0000000394987209 */ /* 0x001fe20007810000 */
[----:B------:R-:W-:-:S06]  /*7b00*/  IMAD.U32 R148, RZ, RZ, UR40 ;  /* 0x00000028ff947e24 */ /* 0x000fcc000f8e00ff */
        /* <DEDUP_REMOVED lines=9> */
[----:B------:R-:W-:-:S05]  /*7ba0*/  FSEL R8, R148, RZ, P2 ;  /* 0x000000ff94087208 */ /* 0x000fca0001000000 */
[--C-:B------:R-:W-:Y:S01]  /*7bb0*/  FFMA.FTZ R152, R158, UR40, -R8.reuse ;  /* 0x000000289e987c23 */ /* 0x100fe20008010808 */
[----:B------:R-:W-:-:S01]  /*7bc0*/  FFMA.FTZ R153, R159, UR40, -R8 ;  /* 0x000000289f997c23 */ /* 0x000fc20008010808 */
[----:B------:R-:W-:Y:S01]  /*7bd0*/  FSEL R158, R4, RZ, P0 ;  /* 0x000000ff049e7208 */ /* 0x000fe20000000000 */
[----:B------:R-:W-:-:S01]  /*7be0*/  FFMA.FTZ R7, R7, UR40, -R8 ;  /* 0x0000002807077c23 */ /* 0x000fc20008010808 */
[----:B------:R-:W-:Y:S01]  /*7bf0*/  FSEL R159, R3, RZ, P2 ;  /* 0x000000ff039f7208 */ /* 0x000fe20001000000 */
[----:B------:R-:W-:-:S01]  /*7c00*/  FFMA.FTZ R148, R155, UR40, -R8 ;  /* 0x000000289b947c23 */ /* 0x000fc20008010808 */
[----:B------:R-:W-:Y:S01]  /*7c10*/  MUFU.EX2 R152, R152 ;  /* 0x0000009800987308 */ /* 0x000fe20000000800 */
[----:B------:R-:W-:-:S01]  /*7c20*/  FADD.FTZ R158, -R158, R5 ;  /* 0x000000059e9e7221 */ /* 0x000fc20000010100 */
[----:B------:R-:W-:Y:S01]  /*7c30*/  FFMA.FTZ R5, R145, UR40, -R8 ;  /* 0x0000002891057c23 */ /* 0x000fe20008010808 */
[----:B------:R-:W-:-:S01]  /*7c40*/  FADD.FTZ R159, -R159, R6 ;  /* 0x000000069f9f7221 */ /* 0x000fc20000010100 */
[--C-:B------:R-:W-:Y:S01]  /*7c50*/  FFMA.FTZ R154, R162, UR40, -R8.reuse ;  /* 0x00000028a29a7c23 */ /* 0x100fe20008010808 */
[----:B------:R-:W-:Y:S01]  /*7c60*/  FMUL.FTZ R145, R158, UR40 ;  /* 0x000000289e917c20 */ /* 0x000fe20008410000 */
[--C-:B------:R-:W-:Y:S01]  /*7c70*/  FFMA.FTZ R155, R163, UR40, -R8.reuse ;  /* 0x00000028a39b7c23 */ /* 0x100fe20008010808 */
[----:B------:R-:W-:Y:S01]  /*7c80*/  FMUL.FTZ R158, R159, UR40 ;  /* 0x000000289f9e7c20 */ /* 0x000fe20008410000 */
        /* <DEDUP_REMOVED lines=44> */
[----:B------:R-:W-:Y:S01]  /*7f50*/  FFMA.FTZ R8, R103, UR40, -R8 ;  /* 0x0000002867087c23 */ /* 0x000fe20008010808 */
[----:B------:R-:W-:-:S01]  /*7f60*/  FADD.FTZ R0, R152, R145 ;  /* 0x0000009198007221 */ /* 0x000fc20000010000 */
[----:B------:R-:W-:-:S02]  /*7f70*/  FADD.FTZ R145, R13, R2 ;  /* 0x000000020d917221 */ /* 0x000fc40000010000 */
        /* <DEDUP_REMOVED lines=31> */
[----:B------:R-:W-:-:S06]  /*8170*/  FADD.FTZ R0, R126, R145 ;  /* 0x000000917e007221 */ /* 0x000fcc0000010000 */
        /* <DEDUP_REMOVED lines=92> */
.L_x_2442:
        /* <DEDUP_REMOVED lines=116> */
.L_x_2432:
[----:B------:R-:W-:-:S06]  /*8e80*/  UISETP.GE.AND UP0, UPT, UR6, UR53, UPT ;  /* 0x000000350600728c */ /* 0x000fcc000bf06270 */
[----:B------:R-:W-:-:S13]  /*8e90*/  PLOP3.LUT P0, PT, PT, PT, UP0, 0x80, 0x0 ;  /* 0x000000000000781c */ /* 0x000fda0003f0f008 */
[----:B------:R-:W-:Y:S05]  /*8ea0*/  @!P0 BRA `(.L_x_2444) ;  /* 0x0000002c002c8947 */ /* 0x000fea0003800000 */
[----:B------:R-:W-:Y:S01]  /*8eb0*/  IMAD.MOV.U32 R6, RZ, RZ, R3 ;  /* 0x000000ffff067224 */ /* 0x000fe200078e0003 */
[----:B------:R-:W-:Y:S01]  /*8ec0*/  UMOV UR7, UR41 ;  /* 0x0000002900077c82 */ /* 0x000fe20008000000 */
[----:B------:R-:W-:Y:S01]  /*8ed0*/  IMAD.MOV.U32 R5, RZ, RZ, R4 ;  /* 0x000000ffff057224 */ /* 0x000fe200078e0004 */
[----:B------:R-:W-:-:S06]  /*8ee0*/  UMOV UR4, UR38 ;  /* 0x0000002600047c82 */ /* 0x000fcc0008000000 */
.L_x_2455:
        /* <DEDUP_REMOVED lines=9> */
.L_x_2446:
[----:B------:R-:W-:Y:S01]  /*8f80*/  ULEA UR5, UR38, UR39, 0x3 ;  /* 0x0000002726057291 */ /* 0x000fe2000f8e183f */
[----:B------:R-:W-:-:S05]  /*8f90*/  IMAD.U32 R3, RZ, RZ, UR41 ;  /* 0x00000029ff037e24 */ /* 0x000fca000f8e00ff */
[----:B------:R-:W-:-:S04]  /*8fa0*/  SHF.L.U32 R3, R3, 0x1f, RZ ;  /* 0x0000001f03037819 */ /* 0x000fc800000006ff */
[----:B------:R0:W1:Y:S01]  /*8fb0*/  SYNCS.PHASECHK.TRANS64.TRYWAIT P0, [UR5+0x29830], R3 ;  /* 0x02983003ff0075a7 */ /* 0x0000620008000145 */
[----:B------:R-:W-:Y:S05]  /*8fc0*/  @!P1 BRA `(.L_x_2447) ;  /* 0x0000000000049947 */ /* 0x000fea0003800000 */
[----:B------:R-:W-:Y:S01]  /*8fd0*/  BPT.TRAP 0x1 ;  /* 0x000000040000795c */ /* 0x000fe20000300000 */
.L_x_2447:
[----:B-1----:R-:W-:Y:S05]  /*8fe0*/  @P0 BRA `(.L_x_2445) ;  /* 0x0000000000080947 */ /* 0x002fea0003800000 */
[----:B------:R-:W1:Y:S02]  /*8ff0*/  SYNCS.PHASECHK.TRANS64.TRYWAIT P0, [UR5+0x29830], R3 ;  /* 0x02983003ff0075a7 */ /* 0x000e640008000145 */
[----:B-1----:R-:W-:Y:S05]  /*9000*/  @!P0 BRA `(.L_x_2448) ;  /* 0x000000e800308947 */ /* 0x002fea0003800000 */
.L_x_2445:
[----:B-1----:R-:W1:Y:S01]  /*9010*/  S2R R4, SR_TID.X ;  /* 0x0000000000047919 */ /* 0x002e620000002100 */
[----:B------:R-:W-:Y:S01]  /*9020*/  UIMAD UR5, UR38, 0x780, UR48 ;  /* 0x00000780260578a4 */ /* 0x000fe2000f8e0230 */
[----:B------:R-:W-:Y:S01]  /*9030*/  UMOV UR31, 0x80000020 ;  /* 0x80000020001f7882 */ /* 0x000fe20000000000 */
[----:B------:R-:W-:Y:S02]  /*9040*/  UMOV UR32, UR28 ;  /* 0x0000001c00207c82 */ /* 0x000fe40008000000 */
[----:B------:R-:W-:Y:S01]  /*9050*/  UIADD3 UR34, UR5, 0x80, URZ ;  /* 0x0000008005227890 */ /* 0x000fe2000fffe03f */
[----:B------:R-:W-:Y:S02]  /*9060*/  UMOV UR33, UR29 ;  /* 0x0000001d00217c82 */ /* 0x000fe40008000000 */
[----:B------:R-:W-:Y:S01]  /*9070*/  UMOV UR30, UR5 ;  /* 0x00000005001e7c82 */ /* 0x000fe20008000000 */
[----:B------:R-:W-:Y:S01]  /*9080*/  UMOV UR35, 0x80000020 ;  /* 0x8000002000237882 */ /* 0x000fe20000000000 */
[----:B------:R-:W-:Y:S01]  /*9090*/  UIADD3 UR46, UR5, 0x100, URZ ;  /* 0x00000100052e7890 */ /* 0x000fe2000fffe03f */
[----:B------:R-:W-:Y:S01]  /*90a0*/  UMOV UR44, UR28 ;  /* 0x0000001c002c7c82 */ /* 0x000fe20008000000 */
[----:B------:R-:W-:Y:S01]  /*90b0*/  UMOV UR45, UR29 ;  /* 0x0000001d002d7c82 */ /* 0x000fe20008000000 */
        /* <DEDUP_REMOVED lines=177> */
.L_x_2450:
[----:B------:R-:W-:Y:S01]  /*9bd0*/  ULEA UR5, UR4, UR39, 0x3 ;  /* 0x0000002704057291 */ /* 0x000fe2000f8e183f */
[----:B------:R-:W-:-:S05]  /*9be0*/  IMAD.U32 R3, RZ, RZ, UR7 ;  /* 0x00000007ff037e24 */ /* 0x000fca000f8e00ff */
[----:B------:R-:W-:-:S04]  /*9bf0*/  SHF.L.U32 R3, R3, 0x1f, RZ ;  /* 0x0000001f03037819 */ /* 0x000fc800000006ff */
[----:B------:R0:W1:Y:S01]  /*9c00*/  SYNCS.PHASECHK.TRANS64.TRYWAIT P0, [UR5+0x29850], R3 ;  /* 0x02985003ff0075a7 */ /* 0x0000620008000145 */
[----:B------:R-:W-:Y:S05]  /*9c10*/  @!P1 BRA `(.L_x_2451) ;  /* 0x0000000000049947 */ /* 0x000fea0003800000 */
[----:B------:R-:W-:Y:S01]  /*9c20*/  BPT.TRAP 0x1 ;  /* 0x000000040000795c */ /* 0x000fe20000300000 */
.L_x_2451:
[----:B-1----:R-:W-:Y:S05]  /*9c30*/  @P0 BRA `(.L_x_2449) ;  /* 0x0000000000080947 */ /* 0x002fea0003800000 */
[----:B------:R-:W1:Y:S02]  /*9c40*/  SYNCS.PHASECHK.TRANS64.TRYWAIT P0, [UR5+0x29850], R3 ;  /* 0x02985003ff0075a7 */ /* 0x000e640008000145 */
[----:B-1----:R-:W-:Y:S05]  /*9c50*/  @!P0 BRA `(.L_x_2452) ;  /* 0x000000dc00348947 */ /* 0x002fea0003800000 */
.L_x_2449:
        /* <DEDUP_REMOVED lines=36> */
.L_x_2453:
        /* <DEDUP_REMOVED lines=93> */
[----:B------:R-:W-:-:S04]  /*a470*/  FADD.FTZ R5, -R4, R5 ;  /* 0x0000000504057221 */ /* 0x000fc80000010100 */
[----:B------:R-:W-:Y:S01]  /*a480*/  FMUL.FTZ R11, R5, UR40 ;  /* 0x00000028050b7c20 */ /* 0x000fe20008410000 */
[----:B------:R-:W-:-:S01]  /*a490*/  FADD.FTZ R5, -R3, R6 ;  /* 0x0000000603057221 */ /* 0x000fc20000010100 */
[----:B------:R-:W-:Y:S02]  /*a4a0*/  FFMA.FTZ R6, R4, R13, -8 ;  /* 0xc100000004067423 */ /* 0x000fe4000001000d */
[----:B------:R-:W-:Y:S01]  /*a4b0*/  MUFU.EX2 R7, R11 ;  /* 0x0000000b00077308 */ /* 0x000fe20000000800 */
[----:B------:R-:W-:Y:S01]  /*a4c0*/  FMUL.FTZ R5, R5, UR40 ;  /* 0x0000002805057c20 */ /* 0x000fe20008410000 */
[--C-:B------:R-:W-:Y:S01]  /*a4d0*/  FFMA.FTZ R20, R136, UR40, -R6.reuse ;  /* 0x0000002888147c23 */ /* 0x100fe20008010806 */
[----:B------:R-:W-:-:S01]  /*a4e0*/  FFMA.FTZ R136, R140, UR40, -R6 ;  /* 0x000000288c887c23 */ /* 0x000fc20008010806 */
[--C-:B------:R-:W-:Y:S01]  /*a4f0*/  FFMA.FTZ R140, R144, UR40, -R6.reuse ;  /* 0x00000028908c7c23 */ /* 0x100fe20008010806 */
[----:B------:R-:W-:-:S01]  /*a500*/  FFMA.FTZ R144, R148, UR40, -R6 ;  /* 0x0000002894907c23 */ /* 0x000fc20008010806 */
[----:B------:R-:W-:Y:S01]  /*a510*/  FFMA.FTZ R21, R137, UR40, -R6 ;  /* 0x0000002889157c23 */ /* 0x000fe20008010806 */
[----:B------:R-:W-:-:S02]  /*a520*/  IMAD.U32 R148, RZ, RZ, UR40 ;  /* 0x00000028ff947e24 */ /* 0x000fc4000f8e00ff */
        /* <DEDUP_REMOVED lines=34> */
[----:B------:R-:W-:Y:S01]  /*a750*/  FFMA.FTZ R101, R101, UR40, -R6 ;  /* 0x0000002865657c23 */ /* 0x000fe20008010806 */
[----:B------:R-:W-:-:S01]  /*a760*/  FFMA.FTZ R6, R3, R148, -8 ;  /* 0xc100000003067423 */ /* 0x000fc20000010094 */
[----:B------:R-:W-:Y:S03]  /*a770*/  MUFU.EX2 R5, R5 ;  /* 0x0000000500057308 */ /* 0x000fe60000000800 */
        /* <DEDUP_REMOVED lines=38> */
[----:B--2---:R-:W-:-:S01]  /*a9e0*/  FADD.FTZ R159, R9, R2 ;  /* 0x00000002099f7221 */ /* 0x004fc20000010000 */
        /* <DEDUP_REMOVED lines=8> */
[----:B------:R-:W-:-:S06]  /*aa70*/  FFMA.FTZ R102, R102, UR40, -R6 ;  /* 0x0000002866667c23 */ /* 0x000fcc0008010806 */
[----:B------:R0:W3:Y:S01]  /*aa80*/  MUFU.EX2 R11, R157 ;  /* 0x0000009d000b7308 */ /* 0x0000e20000000800 */
[----:B-1----:R-:W-:-:S07]  /*aa90*/  FADD.FTZ R0, R10, R159 ;  /* 0x0000009f0a007221 */ /* 0x002fce0000010000 */
[----:B------:R-:W1:Y:S01]  /*aaa0*/  MUFU.EX2 R153, R153 ;  /* 0x0000009900997308 */ /* 0x000e620000000800 */
[----:B0-----:R-:W-:-:S01]  /*aab0*/  FFMA.FTZ R157, R167, UR40, -R6 ;  /* 0x00000028a79d7c23 */ /* 0x001fc20008010806 */
[----:B--2---:R-:W-:Y:S01]  /*aac0*/  FADD.FTZ R2, R152, R161 ;  /* 0x000000a198027221 */ /* 0x004fe20000010000 */
        /* <DEDUP_REMOVED lines=149> */
.L_x_2454:
        /* <DEDUP_REMOVED lines=116> */
.L_x_2444:
[----:B------:R-:W-:Y:S06]  /*bb60*/  BAR.ARV 0x8, 0x180 ;  /* 0x0206000000007b1d */ /* 0x000fec0000002000 */
[----:B------:R-:W-:Y:S05]  /*bb70*/  @!P1 BRA `(.L_x_2456) ;  /* 0x0000000000049947 */ /* 0x000fea0003800000 */
[----:B------:R-:W-:Y:S01]  /*bb80*/  BPT.TRAP 0x1 ;  /* 0x000000040000795c */ /* 0x000fe20000300000 */
.L_x_2456:
[----:B------:R-:W-:Y:S01]  /*bb90*/  ULEA UR5, UR38, UR39, 0x3 ;  /* 0x0000002726057291 */ /* 0x000fe2000f8e183f */
[----:B------:R-:W-:-:S05]  /*bba0*/  IMAD.U32 R5, RZ, RZ, UR41 ;  /* 0x00000029ff057e24 */ /* 0x000fca000f8e00ff */
[----:B------:R-:W-:-:S04]  /*bbb0*/  SHF.L.U32 R5, R5, 0x1f, RZ ;  /* 0x0000001f05057819 */ /* 0x000fc800000006ff */
[----:B------:R0:W1:Y:S01]  /*bbc0*/  SYNCS.PHASECHK.TRANS64.TRYWAIT P0, [UR5+0x29850], R5 ;  /* 0x02985005ff0075a7 */ /* 0x0000620008000145 */
[----:B------:R-:W-:Y:S05]  /*bbd0*/  @!P1 BRA `(.L_x_2457) ;  /* 0x0000000000049947 */ /* 0x000fea0003800000 */
[----:B------:R-:W-:Y:S01]  /*bbe0*/  BPT.TRAP 0x1 ;  /* 0x000000040000795c */ /* 0x000fe20000300000 */
.L_x_2457:
[----:B-1----:R-:W-:Y:S05]  /*bbf0*/  @P0 BRA `(.L_x_2458) ;  /* 0x0000000000080947 */ /* 0x002fea0003800000 */
[----:B------:R-:W1:Y:S02]  /*bc00*/  SYNCS.PHASECHK.TRANS64.TRYWAIT P0, [UR5+0x29850], R5 ;  /* 0x02985005ff0075a7 */ /* 0x000e640008000145 */
[----:B-1----:R-:W-:Y:S05]  /*bc10*/  @!P0 BRA `(.L_x_2459) ;  /* 0x000000bc005c8947 */ /* 0x002fea0003800000 */
.L_x_2458:
        /* <DEDUP_REMOVED lines=17> */
[----:B------:R-:W1:Y:S08]  /*bd30*/  @P0 LDC.64 R8, c[0x0][0x9c8] ;  /* 0x00027200ff080b82 */ /* 0x000e700000000a00 */
[----:B------:R-:W2:Y:S01]  /*bd40*/  @P0 LDC.64 R10, c[0x0][0x9d0] ;  /* 0x00027400ff0a0b82 */ /* 0x000ea20000000a00 */
[----:B-1----:R-:W-:-:S04]  /*bd50*/  @P0 IMAD R6, R8, UR58, RZ ;  /* 0x0000003a08060c24 */ /* 0x002fc8000f8e02ff */
[----:B0-----:R-:W-:Y:S02]  /*bd60*/  @P0 IMAD R5, R9, UR54, R6 ;  /* 0x0000003609050c24 */ /* 0x001fe4000f8e0206 */
        /* <DEDUP_REMOVED lines=15> */
[----:B------:R-:W1:Y:S04]  /*be60*/  SHFL.BFLY PT, R7, R2, 0x2, 0x1f ;  /* 0x0c401f0002077f89 */ /* 0x000e6800000e0000 */
[----:B------:R-:W3:Y:S01]  /*be70*/  SHFL.BFLY PT, R11, R0, 0x2, 0x1f ;  /* 0x0c401f00000b7f89 */ /* 0x000ee200000e0000 */
[----:B------:R-:W-:Y:S02]  /*be80*/  WARPGROUP.DEPBAR.LE gsb0, 0x0 ;  /* 0x00008000000079c5 */ /* 0x000fe40000010000 */
[----:B------:R-:W-:-:S06]  /*be90*/  WARPGROUP.ARRIVE ;  /* 0x00000000000079c5 */ /* 0x000fcc0000000000 */
[----:B------:R-:W-:Y:S01]  /*bea0*/  QGMMA.64x128x32.F32.E4M3.E4M3 R24, R172, gdesc[UR4], R24, gsb0 ;  /* 0x01e00004ac187df3 */ /* 0x000fe20008000818 */
[----:B------:R-:W-:Y:S01]  /*beb0*/  UIADD3 UR6, UR4, 0x400, URZ ;  /* 0x0000040004067890 */ /* 0x000fe2000fffe03f */
[----:B------:R-:W-:Y:S01]  /*bec0*/  UMOV UR7, 0xc0000010 ;  /* 0xc000001000077882 */ /* 0x000fe20000000000 */
[----:B-1----:R-:W-:-:S01]  /*bed0*/  FADD.FTZ R7, R7, R2 ;  /* 0x0000000207077221 */ /* 0x002fc20000010000 */
[----:B---3--:R-:W-:-:S04]  /*bee0*/  FADD.FTZ R11, R11, R0 ;  /* 0x000000000b0b7221 */ /* 0x008fc80000010000 */
[----:B------:R-:W1:Y:S04]  /*bef0*/  SHFL.BFLY PT, R6, R7, 0x1, 0x1f ;  /* 0x0c201f0007067f89 */ /* 0x000e6800000e0000 */
[----:B0-----:R-:W0:Y:S01]  /*bf00*/  SHFL.BFLY PT, R8, R11, 0x1, 0x1f ;  /* 0x0c201f000b087f89 */ /* 0x001e2200000e0000 */
[----:B-1----:R-:W-:-:S01]  /*bf10*/  FADD.FTZ R12, R7, R6 ;  /* 0x00000006070c7221 */ /* 0x002fc20000010000 */
[----:B0-----:R-:W-:-:S04]  /*bf20*/  FADD.FTZ R13, R11, R8 ;  /* 0x000000080b0d7221 */ /* 0x001fc80000010000 */
        /* <DEDUP_REMOVED lines=14> */
[----:B------:R-:W-:-:S07]  /*c010*/  IMAD.U32 R11, RZ, RZ, UR40 ;  /* 0x00000028ff0b7e24 */ /* 0x000fce000f8e00ff */
[----:B------:R-:W3:Y:S01]  /*c020*/  @P0 MUFU.RCP R10, R13 ;  /* 0x0000000d000a0308 */ /* 0x000ee20000001000 */
[----:B------:R-:W-:Y:S02]  /*c030*/  IMAD.U32 R7, RZ, RZ, UR40 ;  /* 0x00000028ff077e24 */ /* 0x000fe4000f8e00ff */
[----:B------:R-:W-:Y:S01]  /*c040*/  @P3 FMUL.FTZ R11, R11, 0.69314718246459960938 ;  /* 0x3f3172180b0b3820 */ /* 0x000fe20000410000 */
[----:B0-----:R-:W-:Y:S01]  /*c050*/  @P3 FMUL.FTZ R12, R9, 0.69314718246459960938 ;  /* 0x3f317218090c3820 */ /* 0x001fe20000410000 */
[----:B------:R-:W-:Y:S02]  /*c060*/  IMAD.MOV.U32 R0, RZ, RZ, -0x800000 ;  /* 0xff800000ff007424 */ /* 0x000fe400078e00ff */
[----:B------:R-:W-:Y:S01]  /*c070*/  @P2 FMUL.FTZ R7, R7, 0.69314718246459960938 ;  /* 0x3f31721807072820 */ /* 0x000fe20000410000 */
[----:B------:R-:W-:Y:S02]  /*c080*/  IMAD.MOV.U32 R2, RZ, RZ, -0x800000 ;  /* 0xff800000ff027424 */ /* 0x000fe400078e00ff */
[----:B------:R-:W-:-:S01]  /*c090*/  @P3 FFMA.FTZ R0, R11, R3, R12 ;  /* 0x000000030b003223 */ /* 0x000fc2000001000c */
[----:B-1----:R-:W-:Y:S01]  /*c0a0*/  @P2 FMUL.FTZ R8, R8, 0.69314718246459960938 ;  /* 0x3f31721808082820 */ /* 0x002fe20000410000 */
[----:B--2---:R-:W-:-:S03]  /*c0b0*/  FMUL.FTZ R3, R6, R5 ;  /* 0x0000000506037220 */ /* 0x004fc60000410000 */
[----:B------:R-:W-:Y:S01]  /*c0c0*/  @P2 FFMA.FTZ R2, R7, R4, R8 ;  /* 0x0000000407022223 */ /* 0x000fe20000010008 */
[----:B---3--:R-:W-:Y:S01]  /*c0d0*/  FMUL.FTZ R5, R10, R5 ;  /* 0x000000050a057220 */ /* 0x008fe20000410000 */
[----:B------:R-:W-:Y:S02]  /*c0e0*/  WARPGROUP.DEPBAR.LE gsb0, 0x0 ;  /* 0x00008000000079c5 */ /* 0x000fe40000010000 */
[----:B------:R-:W-:Y:S05]  /*c0f0*/  @!P1 BRA `(.L_x_2460) ;  /* 0x0000000000049947 */ /* 0x000fea0003800000 */
[----:B------:R-:W-:Y:S01]  /*c100*/  BPT.TRAP 0x1 ;  /* 0x000000040000795c */ /* 0x000fe20000300000 */
.L_x_2460:
        /* <DEDUP_REMOVED lines=10> */
[----:B------:R-:W-:Y:S01]  /*c1b0*/  FMUL.FTZ R77, R65, R3 ;  /* 0x00000003414d7220 */ /* 0x000fe20000410000 */
[----:B------:R-:W-:Y:S01]  /*c1c0*/  FMUL.FTZ R48, R47, R5 ;  /* 0x000000052f307220 */ /* 0x000fe20000410000 */
[-C--:B------:R-:W-:Y:S01]  /*c1d0*/  FMUL.FTZ R7, R24, R3.reuse ;  /* 0x0000000318077220 */ /* 0x080fe20000410000 */
[----:B------:R-:W-:Y:S01]  /*c1e0*/  SYNCS.ARRIVE.TRANS64.RED.A1T0 RZ, [UR4], RZ ;  /* 0x000000ffffff79a7 */ /* 0x000fe20008100404 */
        /* <DEDUP_REMOVED lines=60> */
.L_x_2424:
        /* <DEDUP_REMOVED lines=50> */
[----:B------:R-:W-:-:S02]  /*c8d0*/  SEL R52, R67, R66, P0 ;  /* 0x0000004243347207 */ /* 0x000fc40000000000 */
[C---:B------:R-:W-:Y:S02]  /*c8e0*/  IADD3 R63, P6, R10.reuse, 0x20, RZ ;  /* 0x000000200a3f7810 */ /* 0x040fe40007fde0ff */
[----:B------:R-:W-:Y:S02]  /*c8f0*/  IADD3 R67, P1, R10, 0x40, RZ ;  /* 0x000000400a437810 */ /* 0x000fe40007f3e0ff */
[----:B------:R-:W-:Y:S01]  /*c900*/  SEL R61, R6, R9, P0 ;  /* 0x00000009063d7207 */ /* 0x000fe20000000000 */
[----:B------:R-:W-:Y:S01]  /*c910*/  IMAD.X R101, RZ, RZ, R11, P6 ;  /* 0x000000ffff657224 */ /* 0x000fe200030e060b */
[----:B------:R-:W-:Y:S02]  /*c920*/  SEL R27, R9, R6, P0 ;  /* 0x00000006091b7207 */ /* 0x000fe40000000000 */
[----:B------:R-:W-:Y:S02]  /*c930*/  SEL R103, R49, R48, P0 ;  /* 0x0000003031677207 */ /* 0x000fe40000000000 */
[----:B------:R-:W-:-:S02]  /*c940*/  SEL R141, R32, R33, P0 ;  /* 0x00000021208d7207 */ /* 0x000fc40000000000 */
[----:B------:R-:W-:Y:S02]  /*c950*/  SEL R26, R33, R32, P0 ;  /* 0x00000020211a7207 */ /* 0x000fe40000000000 */
[----:B------:R-:W-:Y:S02]  /*c960*/  SEL R119, R84, R85, P0 ;  /* 0x0000005554777207 */ /* 0x000fe40000000000 */
[----:B------:R-:W-:Y:S02]  /*c970*/  SEL R42, R85, R84, P0 ;  /* 0x00000054552a7207 */ /* 0x000fe40000000000 */
[----:B------:R-:W-:Y:S02]  /*c980*/  SEL R49, R48, R49, P0 ;  /* 0x0000003130317207 */ /* 0x000fe40000000000 */
[----:B------:R-:W-:Y:S02]  /*c990*/  LOP3.LUT R4, R63, 0x380, RZ, 0xc0, !PT ;  /* 0x000003803f047812 */ /* 0x000fe400078ec0ff */
[----:B------:R-:W-:-:S02]  /*c9a0*/  LOP3.LUT R6, R67, 0x380, RZ, 0xc0, !PT ;  /* 0x0000038043067812 */ /* 0x000fc400078ec0ff */
        /* <DEDUP_REMOVED lines=24> */
[----:B------:R-:W-:Y:S02]  /*cb30*/  IADD3 R71, P2, R10, 0x60, RZ ;  /* 0x000000600a477810 */ /* 0x000fe40007f5e0ff */
[----:B------:R-:W-:Y:S02]  /*cb40*/  SHF.R.U64 R4, R4, 0x3, RZ ;  /* 0x0000000304047819 */ /* 0x000fe400000012ff */
[----:B------:R-:W-:Y:S02]  /*cb50*/  SHF.R.U64 R6, R6, 0x3, RZ ;  /* 0x0000000306067819 */ /* 0x000fe400000012ff */
[----:B------:R-:W-:Y:S02]  /*cb60*/  SEL R65, R86, R87, P0 ;  /* 0x0000005756417207 */ /* 0x000fe40000000000 */
[----:B------:R-:W-:Y:S02]  /*cb70*/  SEL R75, R87, R86, P0 ;  /* 0x00000056574b7207 */ /* 0x000fe40000000000 */
[----:B------:R-:W-:-:S02]  /*cb80*/  IADD3 R79, P3, R10, 0x4000, RZ ;  /* 0x000040000a4f7810 */ /* 0x000fc40007f7e0ff */
[C---:B------:R-:W-:Y:S02]  /*cb90*/  IADD3 R83, P4, R10.reuse, 0x4020, RZ ;  /* 0x000040200a537810 */ /* 0x040fe40007f9e0ff */
[----:B------:R-:W-:Y:S01]  /*cba0*/  SEL R111, R47, R14, P0 ;  /* 0x0000000e2f6f7207 */ /* 0x000fe20000000000 */
[--C-:B------:R-:W-:Y:S01]  /*cbb0*/  IMAD.X R95, RZ, RZ, R11.reuse, P3 ;  /* 0x000000ffff5f7224 */ /* 0x100fe200018e060b */
[----:B------:R-:W-:Y:S01]  /*cbc0*/  IADD3 R87, P5, R10, 0x4040, RZ ;  /* 0x000040400a577810 */ /* 0x000fe20007fbe0ff */
[--C-:B------:R-:W-:Y:S01]  /*cbd0*/  IMAD.X R9, RZ, RZ, R11.reuse, P4 ;  /* 0x000000ffff097224 */ /* 0x100fe200020e060b */
[----:B------:R-:W-:Y:S02]  /*cbe0*/  SEL R59, R7, R8, P0 ;  /* 0x00000008073b7207 */ /* 0x000fe40000000000 */
[----:B------:R-:W-:Y:S01]  /*cbf0*/  SEL R25, R8, R7, P0 ;  /* 0x0000000708197207 */ /* 0x000fe20000000000 */
[----:B------:R-:W-:Y:S01]  /*cc00*/  IMAD.X R7, RZ, RZ, R11, P5 ;  /* 0x000000ffff077224 */ /* 0x000fe200028e060b */
[----:B------:R-:W-:-:S02]  /*cc10*/  SEL R47, R14, R47, P0 ;  /* 0x0000002f0e2f7207 */ /* 0x000fc40000000000 */
[----:B------:R-:W-:Y:S02]  /*cc20*/  LOP3.LUT R8, R71, 0x380, RZ, 0xc0, !PT ;  /* 0x0000038047087812 */ /* 0x000fe400078ec0ff */
[----:B------:R-:W-:Y:S02]  /*cc30*/  LOP3.LUT R100, R4, R63, RZ, 0x3c, !PT ;  /* 0x0000003f04647212 */ /* 0x000fe400078e3cff */
[----:B------:R-:W-:Y:S02]  /*cc40*/  LOP3.LUT R14, R6, R67, RZ, 0x3c, !PT ;  /* 0x00000043060e7212 */ /* 0x000fe400078e3cff */
[----:B------:R-:W-:Y:S02]  /*cc50*/  LOP3.LUT R4, R79, 0x380, RZ, 0xc0, !PT ;  /* 0x000003804f047812 */ /* 0x000fe400078ec0ff */
[----:B------:R-:W-:Y:S02]  /*cc60*/  LOP3.LUT R6, R83, 0x380, RZ, 0xc0, !PT ;  /* 0x0000038053067812 */ /* 0x000fe400078ec0ff */
[----:B------:R-:W-:-:S02]  /*cc70*/  LOP3.LUT R30, R87, 0x380, RZ, 0xc0, !PT ;  /* 0x00000380571e7812 */ /* 0x000fc400078ec0ff */
[----:B------:R-:W-:Y:S02]  /*cc80*/  SHF.R.U64 R8, R8, 0x3, RZ ;  /* 0x0000000308087819 */ /* 0x000fe400000012ff */
[----:B------:R-:W-:Y:S02]  /*cc90*/  SHF.R.U64 R4, R4, 0x3, RZ ;  /* 0x0000000304047819 */ /* 0x000fe400000012ff */
[----:B------:R-:W-:Y:S02]  /*cca0*/  SHF.R.U64 R6, R6, 0x3, RZ ;  /* 0x0000000306067819 */ /* 0x000fe400000012ff */
[----:B------:R-:W-:Y:S02]  /*ccb0*/  SHF.R.U64 R30, R30, 0x3, RZ ;  /* 0x000000031e1e7819 */ /* 0x000fe400000012ff */
[----:B------:R-:W-:Y:S02]  /*ccc0*/  SEL R107, R12, R13, P0 ;  /* 0x0000000d0c6b7207 */ /* 0x000fe40000000000 */
[----:B------:R-:W-:Y:S01]  /*ccd0*/  SEL R43, R13, R12, P0 ;  /* 0x0000000c0d2b7207 */ /* 0x000fe20000000000 */
[----:B------:R-:W-:Y:S01]  /*cce0*/  IMAD.X R13, RZ, RZ, R11, P2 ;  /* 0x000000ffff0d7224 */ /* 0x000fe200010e060b */
[----:B------:R-:W-:-:S02]  /*ccf0*/  IADD3 R97, P6, R10, 0x4060, RZ ;  /* 0x000040600a617810 */ /* 0x000fc40007fde0ff */
[----:B------:R-:W-:Y:S02]  /*cd00*/  LOP3.LUT R12, R8, R71, RZ, 0x3c, !PT ;  /* 0x00000047080c7212 */ /* 0x000fe400078e3cff */
[----:B------:R-:W-:Y:S02]  /*cd10*/  LOP3.LUT R94, R4, R79, RZ, 0x3c, !PT ;  /* 0x0000004f045e7212 */ /* 0x000fe400078e3cff */
[----:B------:R-:W-:Y:S02]  /*cd20*/  LOP3.LUT R8, R6, R83, RZ, 0x3c, !PT ;  /* 0x0000005306087212 */ /* 0x000fe400078e3cff */
[----:B------:R-:W-:Y:S02]  /*cd30*/  LOP3.LUT R5, R10, 0x380, RZ, 0xc0, !PT ;  /* 0x000003800a057812 */ /* 0x000fe400078ec0ff */
[----:B------:R-:W-:Y:S02]  /*cd40*/  LOP3.LUT R6, R30, R87, RZ, 0x3c, !PT ;  /* 0x000000571e067212 */ /* 0x000fe400078e3cff */
[----:B------:R-:W-:-:S02]  /*cd50*/  LOP3.LUT R58, R97, 0x380, RZ, 0xc0, !PT ;  /* 0x00000380613a7812 */ /* 0x000fc400078ec0ff */
[----:B------:R-:W-:Y:S02]  /*cd60*/  MOV R94, R94 ;  /* 0x0000005e005e7202 */ /* 0x000fe40000000f00 */
[----:B------:R-:W-:Y:S02]  /*cd70*/  SHF.R.U64 R5, R5, 0x3, RZ ;  /* 0x0000000305057819 */ /* 0x000fe400000012ff */
[----:B------:R-:W-:Y:S02]  /*cd80*/  MOV R95, R6 ;  /* 0x00000006005f7202 */ /* 0x000fe40000000f00 */
[----:B------:R-:W-:Y:S02]  /*cd90*/  SHF.R.U64 R58, R58, 0x3, RZ ;  /* 0x000000033a3a7819 */ /* 0x000fe400000012ff */
[----:B------:R-:W-:Y:S01]  /*cda0*/  LOP3.LUT R10, R5, R10, RZ, 0x3c, !PT ;  /* 0x0000000a050a7212 */ /* 0x000fe200078e3cff */
[----:B------:R-:W-:Y:S01]  /*cdb0*/  IMAD.X R5, RZ, RZ, R11, P6 ;  /* 0x000000ffff057224 */ /* 0x000fe200030e060b */
[----:B------:R-:W-:-:S02]  /*cdc0*/  SEL R139, R15, R88, P0 ;  /* 0x000000580f8b7207 */ /* 0x000fc40000000000 */
[----:B------:R-:W-:Y:S01]  /*cdd0*/  SEL R33, R88, R15, P0 ;  /* 0x0000000f58217207 */ /* 0x000fe20000000000 */
[----:B------:R-:W-:Y:S01]  /*cde0*/  IMAD.X R15, RZ, RZ, R11, P1 ;  /* 0x000000ffff0f7224 */ /* 0x000fe200008e060b */
[----:B------:R-:W-:Y:S02]  /*cdf0*/  LOP3.LUT R4, R58, R97, RZ, 0x3c, !PT ;  /* 0x000000613a047212 */ /* 0x000fe400078e3cff */
[----:B------:R-:W-:Y:S02]  /*ce00*/  MOV R98, R12 ;  /* 0x0000000c00627202 */ /* 0x000fe40000000f00 */
[----:B------:R-:W-:Y:S02]  /*ce10*/  MOV R30, R8 ;  /* 0x00000008001e7202 */ /* 0x000fe40000000f00 */
[----:B------:R-:W-:Y:S02]  /*ce20*/  MOV R99, R10 ;  /* 0x0000000a00637202 */ /* 0x000fe40000000f00 */
[----:B------:R-:W-:-:S02]  /*ce30*/  MOV R97, R14 ;  /* 0x0000000e00617202 */ /* 0x000fc40000000f00 */
        /* <DEDUP_REMOVED lines=15> */
[----:B------:R-:W1:Y:S04]  /*cf30*/  SHFL.IDX PT, R80, R25, R6, 0x1c1f ;  /* 0x001c1f0619507589 */ /* 0x000e6800000e0000 */
[----:B------:R-:W-:Y:S04]  /*cf40*/  SHFL.IDX PT, R75, R75, R6, 0x1c1f ;  /* 0x001c1f064b4b7589 */ /* 0x000fe800000e0000 */
[----:B------:R-:W2:Y:S01]  /*cf50*/  SHFL.IDX PT, R45, R45, R6, 0x1c1f ;  /* 0x001c1f062d2d7589 */ /* 0x000ea200000e0000 */
[----:B0-----:R-:W-:-:S02]  /*cf60*/  SEL R78, R76, R77, P0 ;  /* 0x0000004d4c4e7207 */ /* 0x001fc40000000000 */
[----:B------:R-:W-:Y:S01]  /*cf70*/  SEL R76, R77, R76, P0 ;  /* 0x0000004c4d4c7207 */ /* 0x000fe20000000000 */
[----:B------:R-:W-:Y:S04]  /*cf80*/  SHFL.IDX PT, R26, R43, R6, 0x1c1f ;  /* 0x001c1f062b1a7589 */ /* 0x000fe800000e0000 */
[----:B------:R-:W-:Y:S04]  /*cf90*/  SHFL.IDX PT, R53, R53, R6, 0x1c1f ;  /* 0x001c1f0635357589 */ /* 0x000fe800000e0000 */
[----:B------:R-:W-:Y:S04]  /*cfa0*/  SHFL.IDX PT, R61, R61, R24, 0x1c1f ;  /* 0x001c1f183d3d7589 */ /* 0x000fe800000e0000 */
[----:B------:R-:W-:Y:S01]  /*cfb0*/  SHFL.IDX PT, R72, R137, R24, 0x1c1f ;  /* 0x001c1f1889487589 */ /* 0x000fe200000e0000 */
[----:B-1----:R-:W-:-:S02]  /*cfc0*/  SEL R82, R59, R80, P0 ;  /* 0x000000503b527207 */ /* 0x002fc40000000000 */
[----:B------:R-:W-:Y:S01]  /*cfd0*/  SEL R80, R80, R59, P0 ;  /* 0x0000003b50507207 */ /* 0x000fe20000000000 */
        /* <DEDUP_REMOVED lines=8> */
[----:B------:R2:W-:Y:S04]  /*d060*/  SHFL.IDX PT, R58, R37, R6, 0x1c1f ;  /* 0x001c1f06253a7589 */ /* 0x0005e800000e0000 */
[----:B------:R-:W1:Y:S04]  /*d070*/  SHFL.IDX PT, R44, R44, R6, 0x1c1f ;  /* 0x001c1f062c2c7589 */ /* 0x000e6800000e0000 */
[----:B------:R-:W3:Y:S01]  /*d080*/  SHFL.IDX PT, R49, R49, R6, 0x1c1f ;  /* 0x001c1f0631317589 */ /* 0x000ee200000e0000 */
[----:B--2---:R-:W-:-:S03]  /*d090*/  SEL R37, R45, R62, P0 ;  /* 0x0000003e2d257207 */ /* 0x004fc60000000000 */
[----:B------:R-:W-:Y:S04]  /*d0a0*/  SHFL.IDX PT, R7, R143, R24, 0x1c1f ;  /* 0x001c1f188f077589 */ /* 0x000fe800000e0000 */
[----:B------:R-:W-:Y:S01]  /*d0b0*/  SHFL.IDX PT, R68, R133, R24, 0x1c1f ;  /* 0x001c1f1885447589 */ /* 0x000fe200000e0000 */
[----:B0-----:R-:W-:-:S03]  /*d0c0*/  SEL R83, R61, R8, P0 ;  /* 0x000000083d537207 */ /* 0x001fc60000000000 */
[----:B------:R-:W-:Y:S04]  /*d0d0*/  SHFL.IDX PT, R84, R121, R24, 0x1c1f ;  /* 0x001c1f1879547589 */ /* 0x000fe800000e0000 */
[----:B------:R-:W-:Y:S04]  /*d0e0*/  SHFL.IDX PT, R92, R117, R24, 0x1c1f ;  /* 0x001c1f18755c7589 */ /* 0x000fe800000e0000 */
[----:B------:R0:W2:Y:S01]  /*d0f0*/  SHFL.IDX PT, R10, R29, R6, 0x1c1f ;  /* 0x001c1f061d0a7589 */ /* 0x0000a200000e0000 */
[----:B-1----:R-:W-:-:S03]  /*d100*/  SEL R34, R63, R44, P0 ;  /* 0x0000002c3f227207 */ /* 0x002fc60000000000 */
[----:B------:R-:W-:Y:S01]  /*d110*/  SHFL.IDX PT, R69, R32, R6, 0x1c1f ;  /* 0x001c1f0620457589 */ /* 0x000fe200000e0000 */
[----:B---3--:R-:W-:-:S03]  /*d120*/  SEL R43, R70, R49, P0 ;  /* 0x00000031462b7207 */ /* 0x008fc60000000000 */
[----:B------:R1:W-:Y:S01]  /*d130*/  SHFL.IDX PT, R85, R38, R6, 0x1c1f ;  /* 0x001c1f0626557589 */ /* 0x0003e200000e0000 */
[----:B0-----:R-:W-:-:S03]  /*d140*/  SEL R29, R74, R75, P0 ;  /* 0x0000004b4a1d7207 */ /* 0x001fc60000000000 */
[----:B------:R0:W-:Y:S04]  /*d150*/  SHFL.IDX PT, R93, R39, R6, 0x1c1f ;  /* 0x001c1f06275d7589 */ /* 0x0001e800000e0000 */
[----:B------:R-:W-:Y:S01]  /*d160*/  SHFL.IDX PT, R9, R139, R24, 0x1c1f ;  /* 0x001c1f188b097589 */ /* 0x000fe200000e0000 */
[----:B-1----:R-:W-:-:S03]  /*d170*/  SEL R38, R67, R26, P0 ;  /* 0x0000001a43267207 */ /* 0x002fc60000000000 */
[----:B------:R-:W-:Y:S01]  /*d180*/  SHFL.IDX PT, R87, R89, R24, 0x1c1f ;  /* 0x001c1f1859577589 */ /* 0x000fe200000e0000 */
[----:B0-----:R-:W-:-:S03]  /*d190*/  SEL R39, R66, R47, P0 ;  /* 0x0000002f42277207 */ /* 0x001fc60000000000 */
[----:B------:R-:W-:Y:S01]  /*d1a0*/  SHFL.IDX PT, R91, R91, R24, 0x1c1f ;  /* 0x001c1f185b5b7589 */ /* 0x000fe200000e0000 */
[----:B--2---:R-:W-:Y:S02]  /*d1b0*/  SEL R79, R7, R10, P0 ;  /* 0x0000000a074f7207 */ /* 0x004fe40000000000 */
[----:B------:R-:W-:Y:S01]  /*d1c0*/  SEL R77, R10, R7, P0 ;  /* 0x000000070a4d7207 */ /* 0x000fe20000000000 */
[----:B------:R0:W1:Y:S03]  /*d1d0*/  SHFL.IDX PT, R12, R33, R6, 0x1c1f ;  /* 0x001c1f06210c7589 */ /* 0x00006600000e0000 */
[----:B------:R-:W-:Y:S01]  /*d1e0*/  F2FP.BF16.F32.PACK_AB R10, R77, R76 ;  /* 0x0000004c4d0a723e */ /* 0x000fe200000010ff */
[----:B------:R-:W-:Y:S04]  /*d1f0*/  SHFL.IDX PT, R46, R46, R6, 0x1c1f ;  /* 0x001c1f062e2e7589 */ /* 0x000fe800000e0000 */
[----:B------:R-:W2:Y:S01]  /*d200*/  SHFL.IDX PT, R32, R50, R6, 0x1c1f ;  /* 0x001c1f0632207589 */ /* 0x000ea200000e0000 */
[----:B0-----:R-:W-:-:S03]  /*d210*/  SEL R33, R75, R74, P0 ;  /* 0x0000004a4b217207 */ /* 0x001fc60000000000 */
[----:B------:R-:W-:Y:S01]  /*d220*/  SHFL.IDX PT, R11, R135, R24, 0x1c1f ;  /* 0x001c1f18870b7589 */ /* 0x000fe200000e0000 */
[----:B------:R-:W-:Y:S02]  /*d230*/  SEL R74, R72, R73, P0 ;  /* 0x00000049484a7207 */ /* 0x000fe40000000000 */
[----:B------:R-:W-:Y:S01]  /*d240*/  SEL R72, R73, R72, P0 ;  /* 0x0000004849487207 */ /* 0x000fe20000000000 */
[----:B------:R-:W-:Y:S04]  /*d250*/  SHFL.IDX PT, R5, R123, R24, 0x1c1f ;  /* 0x001c1f187b057589 */ /* 0x000fe800000e0000 */
[----:B------:R-:W-:Y:S04]  /*d260*/  SHFL.IDX PT, R4, R119, R24, 0x1c1f ;  /* 0x001c1f1877047589 */ /* 0x000fe800000e0000 */
[----:B------:R0:W3:Y:S01]  /*d270*/  SHFL.IDX PT, R14, R35, R6, 0x1c1f ;  /* 0x001c1f06230e7589 */ /* 0x0000e200000e0000 */
[----:B-1----:R-:W-:-:S02]  /*d280*/  SEL R75, R9, R12, P0 ;  /* 0x0000000c094b7207 */ /* 0x002fc40000000000 */
[----:B------:R-:W-:Y:S01]  /*d290*/  SEL R73, R12, R9, P0 ;  /* 0x000000090c497207 */ /* 0x000fe20000000000 */
[----:B------:R1:W-:Y:S01]  /*d2a0*/  SHFL.IDX PT, R86, R41, R6, 0x1c1f ;  /* 0x001c1f0629567589 */ /* 0x0003e200000e0000 */
[----:B------:R-:W-:Y:S02]  /*d2b0*/  F2FP.BF16.F32.PACK_AB R9, R39, R38 ;  /* 0x000000262709723e */ /* 0x000fe400000010ff */
[----:B------:R-:W-:Y:S01]  /*d2c0*/  F2FP.BF16.F32.PACK_AB R12, R75, R74 ;  /* 0x0000004a4b0c723e */ /* 0x000fe200000010ff */
[----:B------:R-:W-:Y:S01]  /*d2d0*/  SHFL.IDX PT, R27, R42, R6, 0x1c1f ;  /* 0x001c1f062a1b7589 */ /* 0x000fe200000e0000 */
[----:B--2---:R-:W-:Y:S02]  /*d2e0*/  SEL R50, R91, R32, P0 ;  /* 0x000000205b327207 */ /* 0x004fe40000000000 */
[----:B0-----:R-:W-:Y:S01]  /*d2f0*/  SEL R35, R62, R45, P0 ;  /* 0x0000002d3e237207 */ /* 0x001fe20000000000 */
[----:B------:R0:W-:Y:S01]  /*d300*/  SHFL.IDX PT, R28, R51, R6, 0x1c1f ;  /* 0x001c1f06331c7589 */ /* 0x0001e200000e0000 */
[----:B------:R-:W-:-:S02]  /*d310*/  SEL R45, R49, R70, P0 ;  /* 0x00000046312d7207 */ /* 0x000fc40000000000 */
[----:B-1----:R-:W-:Y:S01]  /*d320*/  SEL R41, R47, R66, P0 ;  /* 0x000000422f297207 */ /* 0x002fe20000000000 */
[----:B------:R-:W1:Y:S01]  /*d330*/  SHFL.IDX PT, R89, R48, R6, 0x1c1f ;  /* 0x001c1f0630597589 */ /* 0x000e6200000e0000 */
[----:B------:R-:W-:Y:S02]  /*d340*/  SEL R66, R64, R65, P0 ;  /* 0x0000004140427207 */ /* 0x000fe40000000000 */
[----:B------:R-:W-:Y:S01]  /*d350*/  SEL R64, R65, R64, P0 ;  /* 0x0000004041407207 */ /* 0x000fe20000000000 */
[----:B------:R-:W-:Y:S01]  /*d360*/  SHFL.IDX PT, R60, R125, R24, 0x1c1f ;  /* 0x001c1f187d3c7589 */ /* 0x000fe200000e0000 */
[----:B------:R-:W-:Y:S02]  /*d370*/  SEL R65, R58, R13, P0 ;  /* 0x0000000d3a417207 */ /* 0x000fe40000000000 */
[----:B0-----:R-:W-:Y:S01]  /*d380*/  SEL R51, R90, R53, P0 ;  /* 0x000000355a337207 */ /* 0x001fe20000000000 */
[----:B------:R-:W-:Y:S01]  /*d390*/  SHFL.IDX PT, R15, R127, R24, 0x1c1f ;  /* 0x001c1f187f0f7589 */ /* 0x000fe200000e0000 */
[----:B------:R-:W-:-:S02]  /*d3a0*/  SEL R53, R53, R90, P0 ;  /* 0x0000005a35357207 */ /* 0x000fc40000000000 */
[----:B------:R-:W-:Y:S01]  /*d3b0*/  SEL R70, R68, R69, P0 ;  /* 0x0000004544467207 */ /* 0x000fe20000000000 */
[----:B------:R0:W-:Y:S01]  /*d3c0*/  SHFL.IDX PT, R101, R81, R24, 0x1c1f ;  /* 0x001c1f1851657589 */ /* 0x0001e200000e0000 */
[----:B------:R-:W-:Y:S02]  /*d3d0*/  SEL R90, R92, R93, P0 ;  /* 0x0000005d5c5a7207 */ /* 0x000fe40000000000 */
[----:B------:R-:W-:Y:S01]  /*d3e0*/  SEL R42, R71, R46, P0 ;  /* 0x0000002e472a7207 */ /* 0x000fe20000000000 */
[----:B------:R-:W-:Y:S01]  /*d3f0*/  SHFL.IDX PT, R105, R105, R24, 0x1c1f ;  /* 0x001c1f1869697589 */ /* 0x000fe200000e0000 */
[----:B------:R-:W-:Y:S02]  /*d400*/  SEL R68, R69, R68, P0 ;  /* 0x0000004445447207 */ /* 0x000fe40000000000 */
[----:B------:R-:W-:Y:S01]  /*d410*/  SEL R92, R93, R92, P0 ;  /* 0x0000005c5d5c7207 */ /* 0x000fe20000000000 */
[----:B------:R-:W-:Y:S01]  /*d420*/  SHFL.IDX PT, R109, R109, R24, 0x1c1f ;  /* 0x001c1f186d6d7589 */ /* 0x000fe200000e0000 */
[----:B---3--:R-:W-:-:S02]  /*d430*/  SEL R69, R14, R11, P0 ;  /* 0x0000000b0e457207 */ /* 0x008fc40000000000 */
[----:B0-----:R-:W-:Y:S01]  /*d440*/  SEL R81, R8, R61, P0 ;  /* 0x0000003d08517207 */ /* 0x001fe20000000000 */
[----:B------:R0:W-:Y:S01]  /*d450*/  SHFL.IDX PT, R24, R40, R6, 0x1c1f ;  /* 0x001c1f0628187589 */ /* 0x0001e200000e0000 */
[----:B-1----:R-:W-:Y:S02]  /*d460*/  SEL R48, R89, R88, P0 ;  /* 0x0000005859307207 */ /* 0x002fe40000000000 */
[----:B------:R-:W-:Y:S01]  /*d470*/  SEL R47, R87, R28, P0 ;  /* 0x0000001c572f7207 */ /* 0x000fe20000000000 */
[----:B------:R1:W2:Y:S01]  /*d480*/  SHFL.IDX PT, R25, R36, R6, 0x1c1f ;  /* 0x001c1f0624197589 */ /* 0x0002a200000e0000 */
[----:B------:R-:W-:Y:S02]  /*d490*/  SEL R49, R28, R87, P0 ;  /* 0x000000571c317207 */ /* 0x000fe40000000000 */
[----:B------:R-:W-:Y:S01]  /*d4a0*/  SEL R59, R5, R86, P0 ;  /* 0x00000056053b7207 */ /* 0x000fe20000000000 */
[----:B------:R-:W-:Y:S01]  /*d4b0*/  SHFL.IDX PT, R104, R55, R6, 0x1c1f ;  /* 0x001c1f0637687589 */ /* 0x000fe200000e0000 */
[----:B------:R-:W-:-:S02]  /*d4c0*/  SEL R93, R27, R4, P0 ;  /* 0x000000041b5d7207 */ /* 0x000fc40000000000 */
[----:B0-----:R-:W-:Y:S01]  /*d4d0*/  SEL R40, R26, R67, P0 ;  /* 0x000000431a287207 */ /* 0x001fe20000000000 */
[----:B------:R0:W3:Y:S01]  /*d4e0*/  SHFL.IDX PT, R103, R52, R6, 0x1c1f ;  /* 0x001c1f0634677589 */ /* 0x0000e200000e0000 */
[----:B------:R-:W-:Y:S02]  /*d4f0*/  SEL R67, R13, R58, P0 ;  /* 0x0000003a0d437207 */ /* 0x000fe40000000000 */
[----:B-1----:R-:W-:Y:S01]  /*d500*/  SEL R36, R44, R63, P0 ;  /* 0x0000003f2c247207 */ /* 0x002fe20000000000 */
[----:B------:R-:W-:Y:S01]  /*d510*/  SHFL.IDX PT, R108, R56, R6, 0x1c1f ;  /* 0x001c1f06386c7589 */ /* 0x000fe200000e0000 */
[----:B------:R-:W-:Y:S02]  /*d520*/  SEL R58, R84, R85, P0 ;  /* 0x00000055543a7207 */ /* 0x000fe40000000000 */
[----:B------:R-:W-:Y:S01]  /*d530*/  SEL R44, R46, R71, P0 ;  /* 0x000000472e2c7207 */ /* 0x000fe20000000000 */
[----:B------:R-:W1:Y:S01]  /*d540*/  SHFL.IDX PT, R107, R54, R6, 0x1c1f ;  /* 0x001c1f06366b7589 */ /* 0x000e6200000e0000 */
[----:B------:R-:W-:-:S02]  /*d550*/  SEL R84, R85, R84, P0 ;  /* 0x0000005455547207 */ /* 0x000fc40000000000 */
[----:B0-----:R-:W-:Y:S01]  /*d560*/  SEL R52, R32, R91, P0 ;  /* 0x0000005b20347207 */ /* 0x001fe20000000000 */
[----:B------:R0:W4:Y:S01]  /*d570*/  SHFL.IDX PT, R110, R57, R6, 0x1c1f ;  /* 0x001c1f06396e7589 */ /* 0x00012200000e0000 */
[----:B------:R-:W-:Y:S02]  /*d580*/  SEL R71, R11, R14, P0 ;  /* 0x0000000e0b477207 */ /* 0x000fe40000000000 */
[----:B------:R-:W-:Y:S02]  /*d590*/  SEL R46, R88, R89, P0 ;  /* 0x00000059582e7207 */ /* 0x000fe40000000000 */
[----:B------:R-:W-:Y:S02]  /*d5a0*/  SEL R85, R86, R5, P0 ;  /* 0x0000000556557207 */ /* 0x000fe40000000000 */
[----:B------:R-:W-:Y:S02]  /*d5b0*/  SEL R91, R4, R27, P0 ;  /* 0x0000001b045b7207 */ /* 0x000fe40000000000 */
[----:B------:R-:W-:-:S02]  /*d5c0*/  F2FP.BF16.F32.PACK_AB R4, R83, R82 ;  /* 0x000000525304723e */ /* 0x000fc400000010ff */
[----:B------:R-:W-:Y:S02]  /*d5d0*/  F2FP.BF16.F32.PACK_AB R5, R35, R34 ;  /* 0x000000222305723e */ /* 0x000fe400000010ff */
[----:B0-----:R-:W-:Y:S02]  /*d5e0*/  F2FP.BF16.F32.PACK_AB R6, R81, R80 ;  /* 0x000000505106723e */ /* 0x001fe400000010ff */
[----:B------:R-:W-:Y:S02]  /*d5f0*/  F2FP.BF16.F32.PACK_AB R7, R37, R36 ;  /* 0x000000242507723e */ /* 0x000fe400000010ff */
[----:B--2---:R-:W-:Y:S02]  /*d600*/  SEL R62, R60, R25, P0 ;  /* 0x000000193c3e7207 */ /* 0x004fe40000000000 */
[----:B------:R-:W-:Y:S01]  /*d610*/  SEL R63, R15, R24, P0 ;  /* 0x000000180f3f7207 */ /* 0x000fe20000000000 */
[----:B------:R0:W-:Y:S01]  /*d620*/  STSM.16.M88.4 [R99], R4 ;  /* 0x0000000463007844 */ /* 0x0001e20000000200 */
[----:B------:R-:W-:-:S02]  /*d630*/  SEL R61, R24, R15, P0 ;  /* 0x0000000f183d7207 */ /* 0x000fc40000000000 */
[----:B------:R-:W-:Y:S02]  /*d640*/  F2FP.BF16.F32.PACK_AB R8, R79, R78 ;  /* 0x0000004e4f08723e */ /* 0x000fe400000010ff */
[----:B------:R-:W-:Y:S02]  /*d650*/  F2FP.BF16.F32.PACK_AB R11, R41, R40 ;  /* 0x00000028290b723e */ /* 0x000fe400000010ff */
[----:B------:R-:W-:Y:S02]  /*d660*/  SEL R60, R25, R60, P0 ;  /* 0x0000003c193c7207 */ /* 0x000fe40000000000 */
[----:B------:R-:W-:Y:S01]  /*d670*/  F2FP.BF16.F32.PACK_AB R13, R43, R42 ;  /* 0x0000002a2b0d723e */ /* 0x000fe200000010ff */
[----:B------:R-:W-:Y:S01]  /*d680*/  STSM.16.M88.4 [R100], R8 ;  /* 0x0000000864007844 */ /* 0x000fe20000000200 */
[----:B------:R-:W-:Y:S02]  /*d690*/  F2FP.BF16.F32.PACK_AB R14, R73, R72 ;  /* 0x00000048490e723e */ /* 0x000fe400000010ff */
[----:B------:R-:W-:-:S02]  /*d6a0*/  F2FP.BF16.F32.PACK_AB R15, R45, R44 ;  /* 0x0000002c2d0f723e */ /* 0x000fc400000010ff */
[----:B---3--:R-:W-:Y:S01]  /*d6b0*/  SEL R54, R102, R103, P0 ;  /* 0x0000006766367207 */ /* 0x008fe20000000000 */
[----:B0-----:R-:W-:Y:S01]  /*d6c0*/  IMAD.U32 R99, RZ, RZ, UR9 ;  /* 0x00000009ff637e24 */ /* 0x001fe2000f8e00ff */
[----:B------:R-:W-:Y:S01]  /*d6d0*/  SEL R56, R103, R102, P0 ;  /* 0x0000006667387207 */ /* 0x000fe20000000000 */
[----:B------:R-:W-:Y:S01]  /*d6e0*/  STSM.16.M88.4 [R97], R12 ;  /* 0x0000000c61007844 */ /* 0x000fe20000000200 */
[----:B------:R-:W-:Y:S02]  /*d6f0*/  SEL R55, R101, R104, P0 ;  /* 0x0000006865377207 */ /* 0x000fe40000000000 */
[----:B------:R-:W-:Y:S02]  /*d700*/  SEL R57, R104, R101, P0 ;  /* 0x0000006568397207 */ /* 0x000fe40000000000 */
[----:B------:R-:W-:Y:S02]  /*d710*/  F2FP.BF16.F32.PACK_AB R24, R71, R70 ;  /* 0x000000464718723e */ /* 0x000fe400000010ff */
[----:B------:R-:W-:-:S02]  /*d720*/  F2FP.BF16.F32.PACK_AB R25, R47, R46 ;  /* 0x0000002e2f19723e */ /* 0x000fc400000010ff */
[----:B------:R-:W-:Y:S02]  /*d730*/  F2FP.BF16.F32.PACK_AB R26, R69, R68 ;  /* 0x00000044451a723e */ /* 0x000fe400000010ff */
[----:B------:R-:W-:Y:S02]  /*d740*/  F2FP.BF16.F32.PACK_AB R27, R49, R48 ;  /* 0x00000030311b723e */ /* 0x000fe400000010ff */
[----:B-1----:R-:W-:Y:S02]  /*d750*/  SEL R86, R106, R107, P0 ;  /* 0x0000006b6a567207 */ /* 0x002fe40000000000 */
[----:B------:R-:W-:Y:S01]  /*d760*/  SEL R88, R107, R106, P0 ;  /* 0x0000006a6b587207 */ /* 0x000fe20000000000 */
[----:B------:R0:W-:Y:S01]  /*d770*/  STSM.16.M88.4 [R98], R24 ;  /* 0x0000001862007844 */ /* 0x0001e20000000200 */
[----:B------:R-:W-:Y:S02]  /*d780*/  SEL R87, R105, R108, P0 ;  /* 0x0000006c69577207 */ /* 0x000fe40000000000 */
[----:B------:R-:W-:-:S02]  /*d790*/  SEL R89, R108, R105, P0 ;  /* 0x000000696c597207 */ /* 0x000fc40000000000 */
[----:B----4-:R-:W-:Y:S02]  /*d7a0*/  SEL R28, R109, R110, P0 ;  /* 0x0000006e6d1c7207 */ /* 0x010fe40000000000 */
[----:B------:R-:W-:Y:S02]  /*d7b0*/  SEL R32, R110, R109, P0 ;  /* 0x0000006d6e207207 */ /* 0x000fe40000000000 */
[----:B------:R-:W-:Y:S02]  /*d7c0*/  F2FP.BF16.F32.PACK_AB R4, R67, R66 ;  /* 0x000000424304723e */ /* 0x000fe400000010ff */
[----:B------:R-:W-:Y:S02]  /*d7d0*/  F2FP.BF16.F32.PACK_AB R5, R51, R50 ;  /* 0x000000323305723e */ /* 0x000fe400000010ff */
[----:B------:R-:W-:Y:S02]  /*d7e0*/  F2FP.BF16.F32.PACK_AB R6, R65, R64 ;  /* 0x000000404106723e */ /* 0x000fe400000010ff */
[----:B------:R-:W-:Y:S01]  /*d7f0*/  F2FP.BF16.F32.PACK_AB R7, R53, R52 ;  /* 0x000000343507723e */ /* 0x000fe200000010ff */
[----:B0-----:R-:W-:Y:S01]  /*d800*/  IMAD.U32 R98, RZ, RZ, UR8 ;  /* 0x00000008ff627e24 */ /* 0x001fe2000f8e00ff */
[----:B------:R-:W-:Y:S01]  /*d810*/  F2FP.BF16.F32.PACK_AB R8, R63, R62 ;  /* 0x0000003e3f08723e */ /* 0x000fe200000010ff */
[----:B------:R-:W-:Y:S01]  /*d820*/  ULDC.64 UR8, c[0x0][0xc08] ;  /* 0x0003020000087ab9 */ /* 0x000fe20000000a00 */
[----:B------:R-:W-:Y:S01]  /*d830*/  F2FP.BF16.F32.PACK_AB R9, R55, R54 ;  /* 0x000000363709723e */ /* 0x000fe200000010ff */
[----:B------:R0:W-:Y:S01]  /*d840*/  STSM.16.M88.4 [R94], R4 ;  /* 0x000000045e007844 */ /* 0x0001e20000000200 */
        /* <DEDUP_REMOVED lines=10> */
[----:B------:R-:W-:Y:S01]  /*d8f0*/  F2FP.BF16.F32.PACK_AB R26, R93, R92 ;  /* 0x0000005c5d1a723e */ /* 0x000fe200000010ff */
[----:B0-----:R-:W0:Y:S01]  /*d900*/  LDC R94, c[0x0][0xbe8] ;  /* 0x0002fa00ff5e7b82 */ /* 0x001e220000000800 */
[----:B------:R-:W-:Y:S02]  /*d910*/  F2FP.BF16.F32.PACK_AB R27, R33, R32 ;  /* 0x00000020211b723e */ /* 0x000fe400000010ff */
[----:B------:R-:W-:-:S03]  /*d920*/  ISETP.NE.U32.AND P0, PT, RZ, UR10, PT ;  /* 0x0000000aff007c0c */ /* 0x000fc6000bf05070 */
[----:B------:R3:W-:Y:S02]  /*d930*/  STSM.16.M88.4 [R96], R24 ;  /* 0x0000001860007844 */ /* 0x0007e40000000200 */
[----:B------:R-:W-:Y:S01]  /*d940*/  BAR.SYNC.DEFER_BLOCKING 0x1, 0x100 ;  /* 0x0044000000007b1d */ /* 0x000fe20000010000 */
[----:B------:R-:W-:-:S13]  /*d950*/  ISETP.NE.AND.EX P0, PT, RZ, UR11, PT, P0 ;  /* 0x0000000bff007c0c */ /* 0x000fda000bf05300 */
[----:B------:R-:W4:Y:S01]  /*d960*/  @P0 LDG.E R97, desc[UR36][R98.64] ;  /* 0x0000002462610981 */ /* 0x000f22000c1e1900 */
[----:B------:R-:W-:Y:S01]  /*d970*/  UISETP.NE.U32.AND UP0, UPT, UR8, URZ, UPT ;  /* 0x0000003f0800728c */ /* 0x000fe2000bf05070 */
[----:B0-----:R-:W-:Y:S01]  /*d980*/  ISETP.NE.AND P1, PT, R94, 0x1, PT ;  /* 0x000000015e00780c */ /* 0x001fe20003f25270 */
[----:B------:R-:W-:Y:S02]  /*d990*/  ULDC UR4, c[0x0][0xa88] ;  /* 0x0002a20000047ab9 */ /* 0x000fe40000000800 */
[----:B------:R-:W-:Y:S01]  /*d9a0*/  UISETP.NE.AND.EX UP0, UPT, UR9, URZ, UPT, UP0 ;  /* 0x0000003f0900728c */ /* 0x000fe2000bf05300 */
[----:B-1----:R-:W-:Y:S01]  /*d9b0*/  IMAD.U32 R9, RZ, RZ, UR4 ;  /* 0x00000004ff097e24 */ /* 0x002fe2000f8e00ff */
[----:B------:R-:W-:-:S04]  /*d9c0*/  UMOV UR16, 0x9b8 ;  /* 0x000009b800107882 */ /* 0x000fc80000000000 */
[----:B------:R-:W-:-:S04]  /*d9d0*/  PLOP3.LUT P4, PT, PT, PT, UP0, 0x80, 0x0 ;  /* 0x000000000000781c */ /* 0x000fc80003f8f008 */
[----:B------:R-:W0:Y:S01]  /*d9e0*/  @P1 LDC R6, c[0x0][0xbec] ;  /* 0x0002fb00ff061b82 */ /* 0x000e220000000800 */
[----:B------:R-:W-:-:S04]  /*d9f0*/  @UP0 ULEA UR8, UP1, UR54, UR8, 0x2 ;  /* 0x0000000836080291 */ /* 0x000fc8000f82103f */
[----:B------:R-:W-:Y:S02]  /*da00*/  @UP0 ULEA.HI.X UR9, UR54, UR9, UR58, 0x2, UP1 ;  /* 0x0000000936090291 */ /* 0x000fe400088f143a */
[----:B------:R-:W-:Y:S01]  /*da10*/  UISETP.GT.AND UP1, UPT, UR57, 0x1, UPT ;  /* 0x000000013900788c */ /* 0x000fe2000bf24270 */
[----:B------:R-:W1:Y:S01]  /*da20*/  @P1 LDC R11, c[0x0][0xbf0] ;  /* 0x0002fc00ff0b1b82 */ /* 0x000e620000000800 */
[----:B------:R-:W-:Y:S02]  /*da30*/  IMAD.U32 R4, RZ, RZ, UR8 ;  /* 0x00000008ff047e24 */ /* 0x000fe4000f8e00ff */
[----:B------:R-:W-:Y:S01]  /*da40*/  USEL UR16, UR16, 0x978, UP1 ;  /* 0x0000097810107887 */ /* 0x000fe20008800000 */
[----:B------:R-:W-:Y:S01]  /*da50*/  IMAD.U32 R5, RZ, RZ, UR9 ;  /* 0x00000009ff057e24 */ /* 0x000fe2000f8e00ff */
[----:B------:R-:W-:Y:S01]  /*da60*/  UISETP.NE.U32.AND UP0, UPT, UR10, URZ, UPT ;  /* 0x0000003f0a00728c */ /* 0x000fe2000bf05070 */
[----:B--2---:R-:W-:Y:S01]  /*da70*/  VIADD R13, R18, UR49 ;  /* 0x00000031120d7c36 */ /* 0x004fe20008000000 */
[----:B------:R-:W-:-:S02]  /*da80*/  UMOV UR4, URZ ;  /* 0x0000003f00047c82 */ /* 0x000fc40008000000 */
[----:B------:R-:W-:Y:S01]  /*da90*/  UISETP.NE.AND.EX UP0, UPT, UR11, URZ, UPT, UP0 ;  /* 0x0000003f0b00728c */ /* 0x000fe2000bf05300 */
[----:B------:R0:W5:Y:S01]  /*daa0*/  @P4 LDG.E R9, desc[UR36][R4.64] ;  /* 0x0000002404094981 */ /* 0x000162000c1e1900 */
[----:B------:R-:W-:Y:S01]  /*dab0*/  USEL UR7, UR59, URZ, UP1 ;  /* 0x0000003f3b077287 */ /* 0x000fe20008800000 */
[----:B------:R-:W-:Y:S01]  /*dac0*/  IMAD.MOV.U32 R7, RZ, RZ, R13 ;  /* 0x000000ffff077224 */ /* 0x000fe200078e000d */
[----:B------:R-:W-:Y:S02]  /*dad0*/  USEL UR54, UR54, URZ, !UP0 ;  /* 0x0000003f36367287 */ /* 0x000fe4000c000000 */
[----:B------:R-:W-:Y:S01]  /*dae0*/  ULDC.64 UR10, c[0x0][UR16+0x218] ;  /* 0x00008600100a7abb */ /* 0x000fe20008000a00 */
[----:B------:R-:W-:Y:S01]  /*daf0*/  ULDC.64 UR14, c[0x0][UR16+0x228] ;  /* 0x00008a00100e7abb */ /* 0x000fe20008000a00 */
[----:B------:R-:W-:Y:S01]  /*db00*/  ULDC.64 UR12, c[0x0][UR16+0x220] ;  /* 0x00008800100c7abb */ /* 0x000fe20008000a00 */
[----:B------:R-:W-:Y:S02]  /*db10*/  UIMAD.WIDE.U32 UR8, UR10, UR55, URZ ;  /* 0x000000370a0872a5 */ /* 0x000fe4000f8e003f */
[----:B------:R-:W-:Y:S01]  /*db20*/  UIMAD.WIDE.U32 UR18, UR14, UR7, URZ ;  /* 0x000000070e1272a5 */ /* 0x000fe2000f8e003f */
[----:B0-----:R-:W-:Y:S01]  /*db30*/  @P1 IMAD.HI.U32 R4, R13, R6, RZ ;  /* 0x000000060d041227 */ /* 0x001fe200078e00ff */
[----:B------:R-:W-:-:S02]  /*db40*/  UIMAD UR10, UR11, UR55, URZ ;  /* 0x000000370b0a72a4 */ /* 0x000fc4000f8e023f */
[----:B------:R-:W-:Y:S02]  /*db50*/  UIMAD UR14, UR15, UR7, URZ ;  /* 0x000000070f0e72a4 */ /* 0x000fe4000f8e023f */
[----:B------:R-:W-:Y:S01]  /*db60*/  USEL UR58, UR58, URZ, !UP0 ;  /* 0x0000003f3a3a7287 */ /* 0x000fe2000c000000 */
[----:B-1----:R-:W-:Y:S01]  /*db70*/  @P1 SHF.R.U32.HI R7, RZ, R11, R4 ;  /* 0x0000000bff071219 */ /* 0x002fe20000011604 */
[----:B------:R-:W-:Y:S01]  /*db80*/  UIMAD UR7, UR13, UR54, URZ ;  /* 0x000000360d0772a4 */ /* 0x000fe2000f8e023f */
[----:B------:R-:W-:Y:S01]  /*db90*/  IMAD.U32 R4, RZ, RZ, UR18 ;  /* 0x00000012ff047e24 */ /* 0x000fe2000f8e00ff */
[----:B------:R-:W-:Y:S01]  /*dba0*/  UIADD3 UR9, UR9, UR10, URZ ;  /* 0x0000000a09097290 */ /* 0x000fe2000fffe03f */
[----:B------:R-:W-:Y:S01]  /*dbb0*/  IMAD.U32 R5, RZ, RZ, UR19 ;  /* 0x00000013ff057e24 */ /* 0x000fe2000f8e00ff */
[----:B------:R-:W-:Y:S01]  /*dbc0*/  UIMAD.WIDE.U32 UR10, UR12, UR54, URZ ;  /* 0x000000360c0a72a5 */ /* 0x000fe2000f8e003f */
[--C-:B------:R-:W-:Y:S01]  /*dbd0*/  IMAD.MOV R11, RZ, RZ, -R7.reuse ;  /* 0x000000ffff0b7224 */ /* 0x100fe200078e0a07 */
[----:B------:R-:W-:Y:S01]  /*dbe0*/  UIMAD UR7, UR12, UR58, UR7 ;  /* 0x0000003a0c0772a4 */ /* 0x000fe2000f8e0207 */
[----:B------:R-:W-:Y:S01]  /*dbf0*/  SHF.R.S32.HI R5, RZ, 0x1f, R7 ;  /* 0x0000001fff057819 */ /* 0x000fe20000011407 */
[----:B------:R-:W-:Y:S01]  /*dc00*/  UIADD3 UR14, UR19, UR14, URZ ;  /* 0x0000000e130e7290 */ /* 0x000fe2000fffe03f */
[----:B------:R-:W-:Y:S01]  /*dc10*/  IMAD R11, R94, R11, R13 ;  /* 0x0000000b5e0b7224 */ /* 0x000fe200078e020d */
[----:B------:R-:W-:-:S04]  /*dc20*/  UIADD3 UR7, UR11, UR7, URZ ;  /* 0x000000070b077290 */ /* 0x000fc8000fffe03f */
[----:B------:R-:W-:Y:S01]  /*dc30*/  IMAD.U32 R8, RZ, RZ, UR14 ;  /* 0x0000000eff087e24 */ /* 0x000fe2000f8e00ff */
        /* <DEDUP_REMOVED lines=22> */
.L_x_2463:
        /* <DEDUP_REMOVED lines=63> */
[----:B------:R-:W-:Y:S01]  /*e190*/  IMAD R0, R22, 0x20, R202 ;  /* 0x0000002016007824 */ /* 0x000fe200078e02ca */
[----:B------:R-:W-:-:S02]  /*e1a0*/  ULDC.64 UR10, c[0x0][0xae8] ;  /* 0x0002ba00000a7ab9 */ /* 0x000fc40000000a00 */
[----:B------:R-:W5:Y:S04]  /*e1b0*/  LD.E.128 R12, desc[UR36][R12.64] ;  /* 0x000000240c0c7980 */ /* 0x000f68000c101d00 */
[----:B------:R-:W5:Y:S01]  /*e1c0*/  LD.E.128 R24, desc[UR36][R24.64] ;  /* 0x0000002418187980 */ /* 0x000f62000c101d00 */
[----:B-1----:R-:W1:Y:S01]  /*e1d0*/  @P1 LDC R21, c[0x0][0xbec] ;  /* 0x0002fb00ff151b82 */ /* 0x002e620000000800 */
[----:B------:R-:W-:Y:S01]  /*e1e0*/  UIADD3 UR9, UR9, UR7, URZ ;  /* 0x0000000709097290 */ /* 0x000fe2000fffe03f */
[----:B------:R-:W-:Y:S01]  /*e1f0*/  VIADD R2, R0, UR49 ;  /* 0x0000003100027c36 */ /* 0x000fe20008000000 */
[----:B------:R-:W5:Y:S02]  /*e200*/  LD.E.128 R32, desc[UR36][R32.64] ;  /* 0x0000002420207980 */ /* 0x000f64000c101d00 */
[----:B------:R-:W-:-:S02]  /*e210*/  UIMAD.WIDE.U32 UR8, UR55, UR10, UR8 ;  /* 0x0000000a370872a5 */ /* 0x000fc4000f8e0008 */
[----:B------:R-:W-:Y:S01]  /*e220*/  USHF.R.S32.HI UR4, URZ, 0x1f, UR54 ;  /* 0x0000001f3f047899 */ /* 0x000fe20008011436 */
[----:B------:R-:W5:Y:S01]  /*e230*/  LD.E.128 R36, desc[UR36][R36.64] ;  /* 0x0000002424247980 */ /* 0x000f62000c101d00 */
[----:B------:R-:W-:-:S03]  /*e240*/  UIMAD UR9, UR55, UR11, UR9 ;  /* 0x0000000b370972a4 */ /* 0x000fc6000f8e0209 */
[----:B------:R-:W-:Y:S01]  /*e250*/  ULDC.64 UR10, c[0x0][0xaf0] ;  /* 0x0002bc00000a7ab9 */ /* 0x000fe20000000a00 */
[----:B------:R-:W5:Y:S01]  /*e260*/  LD.E.128 R40, desc[UR36][R40.64] ;  /* 0x0000002428287980 */ /* 0x000f62000c101d00 */
[----:B------:R-:W-:Y:S01]  /*e270*/  UIMAD UR4, UR4, UR10, URZ ;  /* 0x0000000a040472a4 */ /* 0x000fe2000f8e023f */
[----:B------:R-:W-:Y:S02]  /*e280*/  IMAD.MOV.U32 R29, RZ, RZ, R2 ;  /* 0x000000ffff1d7224 */ /* 0x000fe400078e0002 */
[----:B------:R-:W5:Y:S01]  /*e290*/  LD.E.128 R44, desc[UR36][R44.64] ;  /* 0x000000242c2c7980 */ /* 0x000f62000c101d00 */
[----:B------:R-:W-:Y:S01]  /*e2a0*/  UIMAD UR4, UR54, UR11, UR4 ;  /* 0x0000000b360472a4 */ /* 0x000fe2000f8e0204 */
[----:B-1----:R-:W-:Y:S01]  /*e2b0*/  @P1 IMAD.HI.U32 R0, R2, R21, RZ ;  /* 0x0000001502001227 */ /* 0x002fe200078e00ff */
[----:B------:R-:W-:Y:S01]  /*e2c0*/  UIMAD.WIDE.U32 UR54, UR54, UR10, UR8 ;  /* 0x0000000a363672a5 */ /* 0x000fe2000f8e0008 */
        /* <DEDUP_REMOVED lines=14> */
[----:B------:R-:W-:Y:S02]  /*e3b0*/  IMAD.U32 R20, RZ, RZ, UR54 ;  /* 0x00000036ff147e24 */ /* 0x000fe4000f8e00ff */
[----:B------:R-:W-:-:S02]  /*e3c0*/  IMAD.U32 R21, RZ, RZ, UR4 ;  /* 0x00000004ff157e24 */ /* 0x000fc4000f8e00ff */
[C---:B------:R-:W-:Y:S01]  /*e3d0*/  IMAD R51, R29.reuse, UR9, R0 ;  /* 0x000000091d337c24 */ /* 0x040fe2000f8e0200 */
[----:B------:R-:W-:Y:S01]  /*e3e0*/  SHF.R.S32.HI R0, RZ, 0x1f, R49 ;  /* 0x0000001fff007819 */ /* 0x000fe20000011431 */
[----:B------:R-:W-:Y:S01]  /*e3f0*/  IMAD.WIDE.U32 R20, R29, UR8, R20 ;  /* 0x000000081d147c25 */ /* 0x000fe2000f8e0014 */
[----:B------:R-:W-:-:S03]  /*e400*/  ULDC.64 UR8, c[0x0][0xad8] ;  /* 0x0002b60000087ab9 */ /* 0x000fc60000000a00 */
        /* <DEDUP_REMOVED lines=30> */
.L_x_2466:
[----:B------:R-:W-:Y:S05]  /*e5f0*/  BSYNC B1 ;  /* 0x0000000000017941 */ /* 0x000fea0003800000 */
.L_x_2465:
        /* <DEDUP_REMOVED lines=13> */
.L_x_2468:
[----:B------:R-:W-:Y:S05]  /*e6d0*/  BSYNC B1 ;  /* 0x0000000000017941 */ /* 0x000fea0003800000 */
.L_x_2467:
        /* <DEDUP_REMOVED lines=13> */
.L_x_2470:
[----:B------:R-:W-:Y:S05]  /*e7b0*/  BSYNC B1 ;  /* 0x0000000000017941 */ /* 0x000fea0003800000 */
.L_x_2469:
        /* <DEDUP_REMOVED lines=16> */
.L_x_2464:
[----:B------:R-:W-:Y:S01]  /*e8c0*/  ULDC.64 UR10, c[0x0][0xb08] ;  /* 0x0002c200000a7ab9 */ /* 0x000fe20000000a00 */
[----:B0-----:R-:W0:Y:S01]  /*e8d0*/  @P1 LDC R0, c[0x0][0xbec] ;  /* 0x0002fb00ff001b82 */ /* 0x001e220000000800 */
[----:B------:R-:W-:Y:S01]  /*e8e0*/  UIMAD UR7, UR12, UR10, URZ ;  /* 0x0000000a0c0772a4 */ /* 0x000fe2000f8e023f */
[----:B------:R-:W-:Y:S01]  /*e8f0*/  IMAD.MOV.U32 R7, RZ, RZ, R13 ;  /* 0x000000ffff077224 */ /* 0x000fe200078e000d */
[----:B------:R-:W-:Y:S01]  /*e900*/  UIMAD.WIDE.U32 UR8, UR4, UR10, URZ ;  /* 0x0000000a040872a5 */ /* 0x000fe2000f8e003f */
[----:B------:R-:W-:Y:S01]  /*e910*/  VIADD R2, R3, 0x29820 ;  /* 0x0002982003027836 */ /* 0x000fe20000000000 */
[----:B------:R-:W-:Y:S01]  /*e920*/  UIMAD UR7, UR4, UR11, UR7 ;  /* 0x0000000b040772a4 */ /* 0x000fe2000f8e0207 */
[----:B------:R-:W-:Y:S01]  /*e930*/  BSSY B1, `(.L_x_2472) ;  /* 0x000006b000017945 */ /* 0x000fe20003800000 */
[----:B------:R-:W-:Y:S01]  /*e940*/  USHF.R.S32.HI UR4, URZ, 0x1f, UR54 ;  /* 0x0000001f3f047899 */ /* 0x000fe20008011436 */
[----:B------:R-:W1:Y:S01]  /*e950*/  @P1 LDC R5, c[0x0][0xbf0] ;  /* 0x0002fc00ff051b82 */ /* 0x000e620000000800 */
[----:B------:R-:W-:Y:S01]  /*e960*/  UIADD3 UR9, UR9, UR7, URZ ;  /* 0x0000000709097290 */ /* 0x000fe2000fffe03f */
[----:B------:R-:W-:Y:S01]  /*e970*/  PRMT R2, RZ, 0x654, R2 ;  /* 0x00000654ff027816 */ /* 0x000fe20000000002 */
[----:B------:R-:W-:-:S02]  /*e980*/  ULDC.64 UR10, c[0x0][0xb38] ;  /* 0x0002ce00000a7ab9 */ /* 0x000fc40000000a00 */
[----:B------:R-:W-:Y:S01]  /*e990*/  UIMAD.WIDE.U32 UR8, UR55, UR10, UR8 ;  /* 0x0000000a370872a5 */ /* 0x000fe2000f8e0008 */
[----:B------:R2:W-:Y:S03]  /*e9a0*/  SYNCS.ARRIVE.TRANS64.RED.A1T0 RZ, [R2+URZ], RZ ;  /* 0x000000ff02ff79a7 */ /* 0x0005e6000810043f */
        /* <DEDUP_REMOVED lines=29> */
[----:B------:R-:W-:Y:S01]  /*eb80*/  IMAD.IADD R3, R5, 0x1, R7 ;  /* 0x0000000105037824 */ /* 0x000fe200078e0207 */
[----:B------:R-:W-:-:S04]  /*eb90*/  LEA R0, P1, R4, UR8, 0x2 ;  /* 0x0000000804007c11 */ /* 0x000fc8000f8210ff */
[----:B------:R-:W-:Y:S02]  /*eba0*/  LEA.HI.X R14, R4, UR9, R3, 0x2, P1 ;  /* 0x00000009040e7c11 */ /* 0x000fe400088f1403 */
[----:B------:R2:W0:Y:S04]  /*ebb0*/  SHFL.IDX PT, R4, R0, RZ, 0x1c1f ;  /* 0x001c1fff00047589 */ /* 0x00042800000e0000 */
[----:B------:R2:W1:Y:S01]  /*ebc0*/  SHFL.IDX PT, R5, R14, RZ, 0x1c1f ;  /* 0x001c1fff0e057589 */ /* 0x00046200000e0000 */
[----:B------:R-:W-:Y:S05]  /*ebd0*/  @P2 BRA `(.L_x_2473) ;  /* 0x0000000400002947 */ /* 0x000fea0003800000 */
[----:B------:R-:W-:Y:S02]  /*ebe0*/  ULDC UR4, c[0x0][0xac8] ;  /* 0x0002b20000047ab9 */ /* 0x000fe40000000800 */
[----:B------:R-:W-:Y:S02]  /*ebf0*/  ISETP.GE.AND P1, PT, R17, UR4, PT ;  /* 0x0000000411007c0c */ /* 0x000fe4000bf26270 */
[----:B------:R-:W-:Y:S02]  /*ec00*/  ISETP.GE.AND P4, PT, R201, UR4, PT ;  /* 0x00000004c9007c0c */ /* 0x000fe4000bf86270 */
[----:B------:R-:W-:Y:S02]  /*ec10*/  ISETP.GE.AND P3, PT, R200, UR4, PT ;  /* 0x00000004c8007c0c */ /* 0x000fe4000bf66270 */
[----:B------:R-:W-:-:S07]  /*ec20*/  ISETP.GE.AND P2, PT, R199, UR4, PT ;  /* 0x00000004c7007c0c */ /* 0x000fce000bf46270 */
[----:B012---:R-:W-:Y:S02]  /*ec30*/  @!P1 IMAD.WIDE R2, R17, 0x4, R4 ;  /* 0x0000000411029825 */ /* 0x007fe400078e0204 */
        /* <DEDUP_REMOVED lines=20> */
[CC--:B-1----:R-:W-:Y:S02]  /*ed80*/  @!P3 LEA R6, P6, R196.reuse, R4.reuse, 0x2 ;  /* 0x00000004c406b211 */ /* 0x0c2fe400078c10ff */
[----:B--2---:R-:W-:Y:S01]  /*ed90*/  @!P2 LEA R8, P5, R195, R4, 0x2 ;  /* 0x00000004c308a211 */ /* 0x004fe200078a10ff */
[----:B------:R1:W-:Y:S01]  /*eda0*/  @!P4 ST.E.64 desc[UR36][R2.64], R72 ;  /* 0x000000480200c985 */ /* 0x0003e2000c101b24 */
[----:B------:R-:W-:-:S02]  /*edb0*/  @!P3 LEA.HI.X R7, R196, R5, R213, 0x2, P6 ;  /* 0x00000005c407b211 */ /* 0x000fc400030f14d5 */
[----:B------:R-:W-:Y:S02]  /*edc0*/  ISETP.GE.AND P4, PT, R193, UR4, PT ;  /* 0x00000004c1007c0c */ /* 0x000fe4000bf86270 */
        /* <DEDUP_REMOVED lines=33> */
.L_x_2473:
[----:B------:R-:W-:Y:S05]  /*efe0*/  BSYNC B1 ;  /* 0x0000000000017941 */ /* 0x000fea0003800000 */
.L_x_2472:
[----:B-1--4-:R1:W3:Y:S04]  /*eff0*/  SHFL.IDX PT, R5, R14, 0x1, 0x1c1f ;  /* 0x003c1f000e057f89 */ /* 0x0122e800000e0000 */
        /* <DEDUP_REMOVED lines=8> */
[-C--:B0-----:R-:W-:Y:S02]  /*f080*/  @!P1 LEA R6, P4, R201, R4.reuse, 0x2 ;  /* 0x00000004c9069211 */ /* 0x081fe400078810ff */
[----:B--23--:R-:W-:Y:S02]  /*f090*/  @!P6 IMAD.WIDE R2, R17, 0x4, R4 ;  /* 0x000000041102e825 */ /* 0x00cfe400078e0204 */
        /* <DEDUP_REMOVED lines=13> */
[----:B-1----:R-:W-:Y:S01]  /*f170*/  @!P4 LEA R14, P5, R197, R4, 0x2 ;  /* 0x00000004c50ec211 */ /* 0x002fe200078a10ff */
[----:B------:R1:W-:Y:S01]  /*f180*/  @!P2 ST.E.64 desc[UR36][R10.64], R40 ;  /* 0x000000280a00a985 */ /* 0x0003e2000c101b24 */
[----:B------:R-:W-:-:S02]  /*f190*/  ISETP.GE.AND P2, PT, R194, UR4, PT ;  /* 0x00000004c2007c0c */ /* 0x000fc4000bf46270 */
[-C--:B------:R-:W-:Y:S01]  /*f1a0*/  @!P4 LEA.HI.X R15, R197, R5.reuse, R214, 0x2, P5 ;  /* 0x00000005c50fc211 */ /* 0x080fe200028f14d6 */
[----:B------:R4:W-:Y:S02]  /*f1b0*/  @!P3 ST.E.64 desc[UR36][R12.64], R42 ;  /* 0x0000002a0c00b985 */ /* 0x0009e4000c101b24 */
[CC--:B0-----:R-:W-:Y:S02]  /*f1c0*/  @!P0 LEA R2, P3, R196.reuse, R4.reuse, 0x2 ;  /* 0x00000004c4028211 */ /* 0x0c1fe400078610ff */
[----:B------:R-:W-:Y:S01]  /*f1d0*/  @!P4 ST.E.64 desc[UR36][R14.64], R44 ;  /* 0x0000002c0e00c985 */ /* 0x000fe2000c101b24 */
[----:B------:R-:W-:Y:S02]  /*f1e0*/  ISETP.GE.AND P4, PT, R193, UR4, PT ;  /* 0x00000004c1007c0c */ /* 0x000fe4000bf86270 */
[----:B--2---:R-:W-:Y:S02]  /*f1f0*/  @!P1 LEA R6, P5, R195, R4, 0x2 ;  /* 0x00000004c3069211 */ /* 0x004fe400078a10ff */
[----:B------:R-:W-:-:S02]  /*f200*/  @!P0 LEA.HI.X R3, R196, R5, R213, 0x2, P3 ;  /* 0x00000005c4038211 */ /* 0x000fc400018f14d5 */
[----:B------:R-:W-:Y:S02]  /*f210*/  ISETP.GE.AND P3, PT, R192, UR4, PT ;  /* 0x00000004c0007c0c */ /* 0x000fe4000bf66270 */
[CC--:B---3--:R-:W-:Y:S01]  /*f220*/  @!P2 LEA R8, P6, R194.reuse, R4.reuse, 0x2 ;  /* 0x00000004c208a211 */ /* 0x0c8fe200078c10ff */
[----:B------:R0:W-:Y:S01]  /*f230*/  @!P0 ST.E.64 desc[UR36][R2.64], R46 ;  /* 0x0000002e02008985 */ /* 0x0001e2000c101b24 */
[-C--:B------:R-:W-:Y:S02]  /*f240*/  @!P1 LEA.HI.X R7, R195, R5.reuse, R212, 0x2, P5 ;  /* 0x00000005c3079211 */ /* 0x080fe400028f14d4 */
[----:B------:R-:W-:Y:S02]  /*f250*/  @!P2 LEA.HI.X R9, R194, R5, R211, 0x2, P6 ;  /* 0x00000005c209a211 */ /* 0x000fe400030f14d3 */
[----:B------:R-:W-:Y:S01]  /*f260*/  ISETP.GE.AND P0, PT, R191, UR4, PT ;  /* 0x00000004bf007c0c */ /* 0x000fe2000bf06270 */
[----:B------:R2:W-:Y:S01]  /*f270*/  @!P1 ST.E.64 desc[UR36][R6.64], R48 ;  /* 0x0000003006009985 */ /* 0x0005e2000c101b24 */
[----:B-1----:R-:W-:-:S02]  /*f280*/  @!P4 LEA R10, P1, R193, R4, 0x2 ;  /* 0x00000004c10ac211 */ /* 0x002fc400078210ff */
[----:B------:R-:W-:Y:S01]  /*f290*/  ISETP.GE.AND P5, PT, R190, UR4, PT ;  /* 0x00000004be007c0c */ /* 0x000fe2000bfa6270 */
[----:B------:R1:W-:Y:S01]  /*f2a0*/  @!P2 ST.E.64 desc[UR36][R8.64], R50 ;  /* 0x000000320800a985 */ /* 0x0003e2000c101b24 */
[----:B------:R-:W-:Y:S02]  /*f2b0*/  @!P4 LEA.HI.X R11, R193, R5, R210, 0x2, P1 ;  /* 0x00000005c10bc211 */ /* 0x000fe400008f14d2 */
[----:B------:R-:W-:Y:S02]  /*f2c0*/  ISETP.GE.AND P2, PT, R189, UR4, PT ;  /* 0x00000004bd007c0c */ /* 0x000fe4000bf46270 */
[----:B------:R-:W-:Y:S01]  /*f2d0*/  ISETP.GE.AND P1, PT, R188, UR4, PT ;  /* 0x00000004bc007c0c */ /* 0x000fe2000bf26270 */
[----:B------:R3:W-:Y:S01]  /*f2e0*/  @!P4 ST.E.64 desc[UR36][R10.64], R52 ;  /* 0x000000340a00c985 */ /* 0x0007e2000c101b24 */
[-C--:B----4-:R-:W-:Y:S02]  /*f2f0*/  @!P3 LEA R12, P6, R192, R4.reuse, 0x2 ;  /* 0x00000004c00cb211 */ /* 0x090fe400078c10ff */
[----:B0-----:R-:W-:-:S02]  /*f300*/  @!P0 LEA R2, P4, R191, R4, 0x2 ;  /* 0x00000004bf028211 */ /* 0x001fc400078810ff */
[-C--:B------:R-:W-:Y:S02]  /*f310*/  @!P3 LEA.HI.X R13, R192, R5.reuse, R209, 0x2, P6 ;  /* 0x00000005c00db211 */ /* 0x080fe400030f14d1 */
[----:B------:R-:W-:-:S03]  /*f320*/  @!P0 LEA.HI.X R3, R191, R5, R208, 0x2, P4 ;  /* 0x00000005bf038211 */ /* 0x000fc600020f14d0 */
[----:B------:R3:W-:Y:S01]  /*f330*/  @!P3 ST.E.64 desc[UR36][R12.64], R54 ;  /* 0x000000360c00b985 */ /* 0x0007e2000c101b24 */
[-C--:B--2---:R-:W-:Y:S02]  /*f340*/  @!P5 LEA R6, P3, R190, R4.reuse, 0x2 ;  /* 0x00000004be06d211 */ /* 0x084fe400078610ff */
        /* <DEDUP_REMOVED lines=11> */
[----:B---3--:R-:W-:-:S04]  /*f400*/  LEA R2, P0, R23, R4, 0x2 ;  /* 0x0000000417027211 */ /* 0x008fc800078010ff */
[----:B------:R-:W-:-:S05]  /*f410*/  LEA.HI.X R3, R23, R5, R204, 0x2, P0 ;  /* 0x0000000517037211 */ /* 0x000fca00000f14cc */
[----:B------:R4:W-:Y:S01]  /*f420*/  ST.E.64 desc[UR36][R2.64], R32 ;  /* 0x0000002002007985 */ /* 0x0009e2000c101b24 */
[----:B------:R-:W-:Y:S05]  /*f430*/  BRA `(.L_x_2471) ;  /* 0x0000000c000c7947 */ /* 0x000fea0003800000 */
.L_x_2462:
        /* <DEDUP_REMOVED lines=29> */
.L_x_2474:
[----:B------:R-:W-:Y:S01]  /*f610*/  USEL UR54, UR54, URZ, !UP0 ;  /* 0x0000003f36367287 */ /* 0x000fe2000c000000 */
[----:B------:R-:W-:Y:S01]  /*f620*/  BSSY B1, `(.L_x_2475) ;  /* 0x0000038000017945 */ /* 0x000fe20003800000 */
[----:B------:R-:W-:-:S03]  /*f630*/  USEL UR58, UR58, URZ, !UP0 ;  /* 0x0000003f3a3a7287 */ /* 0x000fc6000c000000 */
[----:B------:R-:W-:Y:S09]  /*f640*/  @P0 BRA `(.L_x_2476) ;  /* 0x0000000000d40947 */ /* 0x000ff20003800000 */
        /* <DEDUP_REMOVED lines=32> */
[----:B------:R-:W-:Y:S01]  /*f850*/  UIADD3.X UR7, UR7, UR11, UR16, UP0, UP1 ;  /* 0x0000000b07077290 */ /* 0x000fe200087e2410 */
[----:B-1----:R-:W-:Y:S01]  /*f860*/  @P0 SHF.R.U32.HI R5, RZ, R7, R2 ;  /* 0x00000007ff050219 */ /* 0x002fe20000011602 */
[----:B------:R-:W-:Y:S01]  /*f870*/  IMAD.U32 R2, RZ, RZ, UR20 ;  /* 0x00000014ff027e24 */ /* 0x000fe2000f8e00ff */
[----:B------:R-:W-:Y:S01]  /*f880*/  ULDC.64 UR8, c[0x0][UR17+0x210] ;  /* 0x0000840011087abb */ /* 0x000fe20008000a00 */
[----:B------:R-:W-:Y:S01]  /*f890*/  ULDC.64 UR10, c[0x0][0xba8] ;  /* 0x0002ea00000a7ab9 */ /* 0x000fe20000000a00 */
[----:B------:R-:W-:Y:S01]  /*f8a0*/  @!UP2 ULDC UR10, c[0x0][0xb50] ;  /* 0x0002d400000aaab9 */ /* 0x000fe20000000800 */
[--C-:B------:R-:W-:Y:S01]  /*f8b0*/  IMAD.MOV R7, RZ, RZ, -R5.reuse ;  /* 0x000000ffff077224 */ /* 0x100fe200078e0a05 */
[----:B------:R-:W-:Y:S01]  /*f8c0*/  IADD3 R2, P0, P1, R5, UR14, R2 ;  /* 0x0000000e05027c10 */ /* 0x000fe2000f91e002 */
[----:B------:R-:W-:Y:S01]  /*f8d0*/  @!UP2 ULDC UR11, c[0x0][0xb54] ;  /* 0x0002d500000baab9 */ /* 0x000fe20000000800 */
[----:B------:R-:W-:Y:S01]  /*f8e0*/  SHF.R.S32.HI R5, RZ, 0x1f, R5 ;  /* 0x0000001fff057819 */ /* 0x000fe20000011405 */
[----:B------:R-:W-:-:S03]  /*f8f0*/  IMAD R7, R9, R7, R4 ;  /* 0x0000000709077224 */ /* 0x000fc600078e0204 */
[----:B------:R-:W-:Y:S01]  /*f900*/  IADD3.X R3, R5, UR7, R6, P0, P1 ;  /* 0x0000000705037c10 */ /* 0x000fe200087e2406 */
        /* <DEDUP_REMOVED lines=9> */
.L_x_2476:
[----:B------:R-:W-:Y:S05]  /*f9a0*/  BSYNC B1 ;  /* 0x0000000000017941 */ /* 0x000fea0003800000 */
.L_x_2475:
        /* <DEDUP_REMOVED lines=11> */
[----:B------:R-:W-:Y:S01]  /*fa60*/  ULDC.64 UR10, c[0x0][0xae8] ;  /* 0x0002ba00000a7ab9 */ /* 0x000fe20000000a00 */
[----:B------:R-:W-:Y:S01]  /*fa70*/  UIADD3 UR9, UR9, UR7, URZ ;  /* 0x0000000709097290 */ /* 0x000fe2000fffe03f */
[----:B0-----:R-:W-:-:S03]  /*fa80*/  IMAD.MOV.U32 R5, RZ, RZ, R6 ;  /* 0x000000ffff057224 */ /* 0x001fc600078e0006 */
        /* <DEDUP_REMOVED lines=19> */
[----:B------:R-:W-:Y:S02]  /*fbc0*/  IMAD.U32 R2, RZ, RZ, UR54 ;  /* 0x00000036ff027e24 */ /* 0x000fe4000f8e00ff */
[C---:B------:R-:W-:Y:S01]  /*fbd0*/  IMAD R9, R5.reuse, UR9, R4 ;  /* 0x0000000905097c24 */ /* 0x040fe2000f8e0204 */
[----:B------:R-:W-:Y:S01]  /*fbe0*/  SHF.R.S32.HI R4, RZ, 0x1f, R7 ;  /* 0x0000001fff047819 */ /* 0x000fe20000011407 */
[----:B------:R-:W-:Y:S01]  /*fbf0*/  IMAD.WIDE.U32 R2, R5, UR8, R2 ;  /* 0x0000000805027c25 */ /* 0x000fe2000f8e0002 */
[----:B------:R-:W-:-:S03]  /*fc00*/  ULDC.64 UR8, c[0x0][0xad8] ;  /* 0x0002b60000087ab9 */ /* 0x000fc60000000a00 */
        /* <DEDUP_REMOVED lines=27> */
.L_x_2478:
[----:B------:R-:W-:Y:S05]  /*fdc0*/  BSYNC B1 ;  /* 0x0000000000017941 */ /* 0x000fea0003800000 */
.L_x_2477:
        /* <DEDUP_REMOVED lines=13> */
.L_x_2480:
[----:B------:R-:W-:Y:S05]  /*fea0*/  BSYNC B1 ;  /* 0x0000000000017941 */ /* 0x000fea0003800000 */
.L_x_2479:
        /* <DEDUP_REMOVED lines=13> */
.L_x_2482:
[----:B------:R-:W-:Y:S05]  /*ff80*/  BSYNC B1 ;  /* 0x0000000000017941 */ /* 0x000fea0003800000 */
.L_x_2481:
        /* <DEDUP_REMOVED lines=14> */
.L_x_2471:
[----:B------:R-:W-:Y:S05]  /*10070*/  BSYNC B0 ;  /* 0x0000000000007941 */ /* 0x000fea0003800000 */
.L_x_2461:
[----:B------:R-:W-:Y:S02]  /*10080*/  ULDC UR4, c[0x0][0xc3c] ;  /* 0x00030f0000047ab9 */ /* 0x000fe40000000800 */
[----:B------:R-:W-:-:S13]  /*10090*/  ISETP.GE.AND P0, PT, R31, UR4, PT ;  /* 0x000000041f007c0c */ /* 0x000fda000bf06270 */
[----:B------:R-:W-:Y:S05]  /*100a0*/  @!P0 BRA `(.L_x_2483) ;  /* 0xffffff0c00b08947 */ /* 0x000fea000383ffff */
[----:B------:R-:W-:Y:S05]  /*100b0*/  EXIT ;  /* 0x000000000000794d */ /* 0x000fea0003800000 */
.L_x_2418:
[----:B------:R-:W-:-:S08]  /*100c0*/  NOP ;  /* 0x0000000000007918 */ /* 0x000fd00000000000 */
[----:B0-----:R-:W0:-:S00]  /*100d0*/  USETMAXREG.DEALLOC.CTAPOOL 0x28 ;  /* 0x00000028000079c8 */ /* 0x001e0000080e0500 */
        /* <DEDUP_REMOVED lines=60> */
.L_x_2487:
        /* <DEDUP_REMOVED lines=36> */
.L_x_2485:
[----:B------:R-:W-:-:S04]  /*106e0*/  IMAD.IADD R8, R11, 0x1, -R8 ;  /* 0x000000010b087824 */ /* 0x000fc800078e0a08 */
[----:B------:R-:W-:-:S05]  /*106f0*/  IMAD R3, R5, R4, R8 ;  /* 0x0000000405037224 */ /* 0x000fca00078e0208 */
[----:B------:R-:W-:Y:S01]  /*10700*/  ISETP.GT.AND P0, PT, R3, R6, PT ;  /* 0x000000060300720c */ /* 0x000fe20003f04270 */
[----:B------:R-:W-:-:S12]  /*10710*/  IMAD.MOV.U32 R3, RZ, RZ, RZ ;  /* 0x000000ffff037224 */ /* 0x000fd800078e00ff */
        /* <DEDUP_REMOVED lines=13> */
.L_x_2488:
[----:B01----:R-:W-:-:S04]  /*107f0*/  IMAD R2, R3, R4, R8 ;  /* 0x0000000403027224 */ /* 0x003fc800078e0208 */
[----:B------:R-:W-:Y:S01]  /*10800*/  IMAD.IADD R5, R6, 0x1, -R2 ;  /* 0x0000000106057824 */ /* 0x000fe200078e0a02 */
[----:B------:R0:W-:Y:S01]  /*10810*/  STL [R1], R2 ;  /* 0x0000000201007387 */ /* 0x0001e20000100800 */
[----:B------:R-:W-:Y:S05]  /*10820*/  @!P1 BRA `(.L_x_2489) ;  /* 0x0000000000ec9947 */ /* 0x000fea0003800000 */
        /* <DEDUP_REMOVED lines=40> */
[----:B------:R-:W-:Y:S02]  /*10ab0*/  IMAD R3, R2, R6, R3 ;  /* 0x0000000602037224 */ /* 0x000fe400078e0203 */
[----:B------:R-:W-:-:S03]  /*10ac0*/  IMAD.MOV R6, RZ, RZ, -R8 ;  /* 0x000000ffff067224 */ /* 0x000fc600078e0a08 */
        /* <DEDUP_REMOVED lines=13> */
[----:B------:R-:W-:Y:S02]  /*10ba0*/  IMAD R2, R0, R6, R5 ;  /* 0x0000000600027224 */ /* 0x000fe400078e0205 */
[----:B------:R-:W-:-:S05]  /*10bb0*/  IMAD R3, R3, 0x10000, R4 ;  /* 0x0001000003037824 */ /* 0x000fca00078e0204 */
[----:B------:R1:W-:Y:S01]  /*10bc0*/  STL [R1+0x8], R3 ;  /* 0x0000080301007387 */ /* 0x0003e20000100800 */
[----:B------:R-:W-:Y:S05]  /*10bd0*/  BRA `(.L_x_2490) ;  /* 0x0000000400007947 */ /* 0x000fea0003800000 */
.L_x_2489:
        /* <DEDUP_REMOVED lines=36> */
[-C--:B------:R-:W-:Y:S02]  /*10e20*/  IABS R8, R13.reuse ;  /* 0x0000000d00087213 */ /* 0x080fe40000000000 */
[----:B------:R-:W-:Y:S02]  /*10e30*/  IABS R10, R13 ;  /* 0x0000000d000a7213 */ /* 0x000fe40000000000 */
[----:B------:R-:W0:Y:S08]  /*10e40*/  I2F.RP R4, R8 ;  /* 0x0000000800047306 */ /* 0x000e300000209400 */
[----:B0-----:R-:W0:Y:S02]  /*10e50*/  MUFU.RCP R4, R4 ;  /* 0x0000000400047308 */ /* 0x001e240000001000 */
[----:B0-----:R-:W-:-:S02]  /*10e60*/  VIADD R3, R4, 0xffffffe ;  /* 0x0ffffffe04037836 */ /* 0x001fc40000000000 */
[----:B------:R-:W-:-:S04]  /*10e70*/  IMAD.MOV R4, RZ, RZ, -R13 ;  /* 0x000000ffff047224 */ /* 0x000fc800078e0a0d */
        /* <DEDUP_REMOVED lines=20> */
[----:B------:R-:W-:-:S05]  /*10fc0*/  IMAD R3, R2, R4, R3 ;  /* 0x0000000402037224 */ /* 0x000fca00078e0203 */
[----:B------:R0:W-:Y:S02]  /*10fd0*/  STL [R1+0x8], R3 ;  /* 0x0000080301007387 */ /* 0x0001e40000100800 */
.L_x_2490:
[----:B01----:R-:W-:-:S05]  /*10fe0*/  LOP3.LUT R3, RZ, R2, RZ, 0x33, !PT ;  /* 0x00000002ff037212 */ /* 0x003fca00078e33ff */
[----:B------:R-:W-:-:S05]  /*10ff0*/  IMAD.IADD R0, R0, 0x1, R3 ;  /* 0x0000000100007824 */ /* 0x000fca00078e0203 */
[----:B------:R1:W-:Y:S01]  /*11000*/  STL [R1+0x4], R0 ;  /* 0x0000040001007387 */ /* 0x0003e20000100800 */
[----:B------:R-:W-:Y:S05]  /*11010*/  BRA `(.L_x_2491) ;  /* 0x0000000000107947 */ /* 0x000fea0003800000 */
.L_x_2486:
[----:B------:R0:W-:Y:S01]  /*11020*/  STL [R1], R6 ;  /* 0x0000000601007387 */ /* 0x0001e20000100800 */
[----:B------:R-:W-:-:S03]  /*11030*/  ULDC UR41, c[0x0][0xc3c] ;  /* 0x00030f0000297ab9 */ /* 0x000fc60000000800 */
[----:B------:R0:W-:Y:S04]  /*11040*/  STL [R1+0x4], RZ ;  /* 0x000004ff01007387 */ /* 0x0001e80000100800 */
[----:B------:R0:W-:Y:S02]  /*11050*/  STL [R1+0x8], RZ ;  /* 0x000008ff01007387 */ /* 0x0001e40000100800 */
.L_x_2491:
[----:B------:R-:W2:Y:S04]  /*11060*/  LDL R8, [R1] ;  /* 0x0000000001087983 */ /* 0x000ea80000100800 */
[----:B------:R-:W2:Y:S04]  /*11070*/  LDL R9, [R1+0x4] ;  /* 0x0000040001097983 */ /* 0x000ea80000100800 */
[----:B------:R-:W2:Y:S01]  /*11080*/  LDL R10, [R1+0x8] ;  /* 0x00000800010a7983 */ /* 0x000ea20000100800 */
[----:B------:R-:W-:Y:S01]  /*11090*/  ISETP.NE.AND P0, PT, R7, RZ, PT ;  /* 0x000000ff0700720c */ /* 0x000fe20003f05270 */
[----:B------:R-:W-:-:S12]  /*110a0*/  IMAD.U32 R2, RZ, RZ, UR41 ;  /* 0x00000029ff027e24 */ /* 0x000fd8000f8e00ff */
[----:B------:R-:W3:Y:S01]  /*110b0*/  @!P0 S2R R3, SR_CgaCtaId ;  /* 0x0000000000038919 */ /* 0x000ee20000008800 */
[----:B-1----:R-:W-:Y:S01]  /*110c0*/  @!P0 MOV R0, 0x400 ;  /* 0x0000040000008802 */ /* 0x002fe20000000f00 */
[----:B------:R-:W-:-:S03]  /*110d0*/  @!P0 IMAD.MOV.U32 R11, RZ, RZ, R2 ;  /* 0x000000ffff0b8224 */ /* 0x000fc600078e0002 */
[----:B---3--:R-:W-:-:S05]  /*110e0*/  @!P0 LEA R0, R3, R0, 0x18 ;  /* 0x0000000003008211 */ /* 0x008fca00078ec0ff */
[----:B--2---:R1:W-:Y:S01]  /*110f0*/  @!P0 STS.128 [R0+0x298d0], R8 ;  /* 0x0298d00800008388 */ /* 0x0043e20000000c00 */
[----:B------:R-:W-:Y:S06]  /*11100*/  BAR.ARV 0x5, 0x180 ;  /* 0x0146000000007b1d */ /* 0x000fec0000002000 */
.L_x_2484:
[----:B------:R-:W-:Y:S01]  /*11110*/  ULDC UR4, c[0x0][0xc3c] ;  /* 0x00030f0000047ab9 */ /* 0x000fe20000000800 */
[----:B------:R2:W-:Y:S01]  /*11120*/  STL [R1+0x28], RZ ;  /* 0x000028ff01007387 */ /* 0x0005e20000100800 */
[----:B------:R-:W-:Y:S01]  /*11130*/  UISETP.GE.AND UP0, UPT, UR41, UR4, UPT ;  /* 0x000000042900728c */ /* 0x000fe2000bf06270 */
[----:B------:R-:W-:Y:S02]  /*11140*/  IMAD.MOV.U32 R32, RZ, RZ, 0x1 ;  /* 0x00000001ff207424 */ /* 0x000fe400078e00ff */
[----:B------:R-:W-:-:S03]  /*11150*/  IMAD.MOV.U32 R19, RZ, RZ, RZ ;  /* 0x000000ffff137224 */ /* 0x000fc600078e00ff */
[----:B------:R-:W-:-:S13]  /*11160*/  PLOP3.LUT P0, PT, PT, PT, UP0, 0x80, 0x0 ;  /* 0x000000000000781c */ /* 0x000fda0003f0f008 */
[----:B--2---:R-:W-:Y:S05]  /*11170*/  @P0 BRA `(.L_x_2492) ;  /* 0x0000006000680947 */ /* 0x004fea0003800000 */
[----:B-1----:R-:W2:Y:S01]  /*11180*/  LDL R0, [R1+0x2c] ;  /* 0x00002c0001007983 */ /* 0x002ea20000100800 */
[----:B------:R-:W1:Y:S01]  /*11190*/  S2UR UR4, SR_CgaCtaId ;  /* 0x00000000000479c3 */ /* 0x000e620000008800 */
[----:B------:R-:W-:Y:S01]  /*111a0*/  MOV R16, 0x400 ;  /* 0x0000040000107802 */ /* 0x000fe20000000f00 */
[----:B------:R-:W-:Y:S01]  /*111b0*/  IMAD.MOV.U32 R34, RZ, RZ, 0x40 ;  /* 0x00000040ff227424 */ /* 0x000fe200078e00ff */
[----:B------:R-:W0:Y:S01]  /*111c0*/  S2R R14, SR_TID.X ;  /* 0x00000000000e7919 */ /* 0x000e220000002100 */
[----:B------:R-:W-:Y:S01]  /*111d0*/  IMAD.MOV.U32 R32, RZ, RZ, 0x1 ;  /* 0x00000001ff207424 */ /* 0x000fe200078e00ff */
[----:B------:R-:W-:Y:S01]  /*111e0*/  ULDC UR46, c[0x0][0xc] ;  /* 0x00000300002e7ab9 */ /* 0x000fe20000000800 */
[----:B------:R-:W-:Y:S02]  /*111f0*/  IMAD.MOV.U32 R19, RZ, RZ, RZ ;  /* 0x000000ffff137224 */ /* 0x000fe400078e00ff */
[C---:B0-----:R-:W-:Y:S01]  /*11200*/  IMAD.SHL.U32 R4, R14.reuse, 0x10, RZ ;  /* 0x000000100e047824 */ /* 0x041fe200078e00ff */
[C---:B------:R-:W-:Y:S01]  /*11210*/  LOP3.LUT R13, R14.reuse, 0x7f, RZ, 0xc0, !PT ;  /* 0x0000007f0e0d7812 */ /* 0x040fe200078ec0ff */
[C---:B------:R-:W-:Y:S01]  /*11220*/  IMAD.SHL.U32 R3, R14.reuse, 0x2, RZ ;  /* 0x000000020e037824 */ /* 0x040fe200078e00ff */
[C---:B------:R-:W-:Y:S01]  /*11230*/  R2P PR, R14.reuse, 0x14 ;  /* 0x000000140e007804 */ /* 0x040fe20000000000 */
[----:B------:R-:W-:Y:S01]  /*11240*/  IMAD.SHL.U32 R11, R14, 0x4, RZ ;  /* 0x000000040e0b7824 */ /* 0x000fe200078e00ff */
[----:B------:R-:W-:-:S02]  /*11250*/  SHF.R.U32.HI R2, RZ, 0x5, R13 ;  /* 0x00000005ff027819 */ /* 0x000fc4000001160d */
[----:B------:R-:W-:-:S03]  /*11260*/  LOP3.LUT R35, R4, 0x30, RZ, 0xc0, !PT ;  /* 0x0000003004237812 */ /* 0x000fc600078ec0ff */
[----:B------:R-:W-:Y:S01]  /*11270*/  IMAD.SHL.U32 R7, R2, 0x200, RZ ;  /* 0x0000020002077824 */ /* 0x000fe200078e00ff */
[----:B--2---:R-:W-:Y:S02]  /*11280*/  R2UR UR5, R0 ;  /* 0x00000000000572ca */ /* 0x004fe400000e0000 */
[----:B------:R-:W-:-:S04]  /*11290*/  LOP3.LUT R0, R4, 0x1b0, RZ, 0xc0, !PT ;  /* 0x000001b004007812 */ /* 0x000fc800078ec0ff */
[----:B------:R-:W-:Y:S01]  /*112a0*/  LOP3.LUT R10, R0, 0x30, R3, 0x78, !PT ;  /* 0x00000030000a7812 */ /* 0x000fe200078e7803 */
[C---:B------:R-:W-:Y:S02]  /*112b0*/  IMAD.SHL.U32 R3, R14.reuse, 0x80, RZ ;  /* 0x000000800e037824 */ /* 0x040fe400078e00ff */
[----:B------:R-:W-:-:S03]  /*112c0*/  IMAD.SHL.U32 R0, R14, 0x20, RZ ;  /* 0x000000200e007824 */ /* 0x000fc600078e00ff */
[----:B------:R-:W-:Y:S01]  /*112d0*/  LOP3.LUT R5, R3, 0x380, RZ, 0xc0, !PT ;  /* 0x0000038003057812 */ /* 0x000fe200078ec0ff */
[----:B------:R-:W-:Y:S01]  /*112e0*/  ULOP3.LUT UR44, UR5, 0x2, URZ, 0xfc, !UPT ;  /* 0x00000002052c7892 */ /* 0x000fe2000f8efc3f */
[C---:B------:R-:W-:Y:S01]  /*112f0*/  LOP3.LUT R6, R0.reuse, 0x80, RZ, 0xc0, !PT ;  /* 0x0000008000067812 */ /* 0x040fe200078ec0ff */
[----:B------:R-:W-:Y:S01]  /*11300*/  ULOP3.LUT UR45, UR5, 0x1, URZ, 0xfc, !UPT ;  /* 0x00000001052d7892 */ /* 0x000fe2000f8efc3f */
[----:B------:R-:W-:Y:S01]  /*11310*/  LOP3.LUT R9, R0, 0x380, RZ, 0xc0, !PT ;  /* 0x0000038000097812 */ /* 0x000fe200078ec0ff */
[----:B------:R-:W-:Y:S01]  /*11320*/  IMAD R5, R2, 0x10, R5 ;  /* 0x0000001002057824 */ /* 0x000fe200078e0205 */
[----:B------:R-:W-:Y:S01]  /*11330*/  LOP3.LUT R6, R6, 0x10, R14, 0xf8, !PT ;  /* 0x0000001006067812 */ /* 0x000fe200078ef80e */
[----:B------:R-:W-:Y:S01]  /*11340*/  IMAD.SHL.U32 R2, R2, 0x400, RZ ;  /* 0x0000040002027824 */ /* 0x000fe200078e00ff */
[----:B------:R-:W-:Y:S02]  /*11350*/  LOP3.LUT R33, R9, 0x30, R4, 0xf8, !PT ;  /* 0x0000003009217812 */ /* 0x000fe400078ef804 */
[----:B------:R-:W-:-:S02]  /*11360*/  LOP3.LUT R9, R7, 0x60, R0, 0xf8, !PT ;  /* 0x0000006007097812 */ /* 0x000fc400078ef800 */
[----:B------:R-:W-:Y:S02]  /*11370*/  LOP3.LUT R8, R6, 0x10, R11, 0x78, !PT ;  /* 0x0000001006087812 */ /* 0x000fe400078e780b */
[--C-:B------:R-:W-:Y:S02]  /*11380*/  LOP3.LUT R6, R5, 0x70, R4.reuse, 0x78, !PT ;  /* 0x0000007005067812 */ /* 0x100fe400078e7804 */
[----:B------:R-:W-:Y:S02]  /*11390*/  LOP3.LUT R7, R7, 0x40, R4, 0xf8, !PT ;  /* 0x0000004007077812 */ /* 0x000fe400078ef804 */
[----:B------:R-:W-:Y:S02]  /*113a0*/  LOP3.LUT R9, R9, 0x100, R0, 0xf8, !PT ;  /* 0x0000010009097812 */ /* 0x000fe400078ef800 */
[----:B------:R-:W-:Y:S02]  /*113b0*/  LOP3.LUT R5, R6, 0xc00, R3, 0xf8, !PT ;  /* 0x00000c0006057812 */ /* 0x000fe400078ef803 */
[----:B------:R-:W-:-:S02]  /*113c0*/  LOP3.LUT R12, R7, R10, RZ, 0xfc, !PT ;  /* 0x0000000a070c7212 */ /* 0x000fc400078efcff */
[----:B------:R-:W-:Y:S01]  /*113d0*/  LOP3.LUT R3, R9, R8, RZ, 0xfc, !PT ;  /* 0x0000000809037212 */ /* 0x000fe200078efcff */
[----:B------:R0:W-:Y:S01]  /*113e0*/  STL [R1+0x1c], R5 ;  /* 0x00001c0501007387 */ /* 0x0001e20000100800 */
[----:B------:R-:W-:Y:S02]  /*113f0*/  SHF.R.U32.HI R4, RZ, 0x2, R13 ;  /* 0x00000002ff047819 */ /* 0x000fe4000001160d */
[----:B------:R-:W-:Y:S01]  /*11400*/  LOP3.LUT R33, R33, 0x70, R11, 0x78, !PT ;  /* 0x0000007021217812 */ /* 0x000fe200078e780b */
[----:B------:R-:W-:Y:S01]  /*11410*/  STL [R1+0x14], R12 ;  /* 0x0000140c01007387 */ /* 0x000fe20000100800 */
[----:B------:R-:W-:Y:S02]  /*11420*/  LOP3.LUT R0, R4, 0x60, R0, 0xf8, !PT ;  /* 0x0000006004007812 */ /* 0x000fe400078ef800 */
[----:B------:R-:W-:Y:S01]  /*11430*/  LOP3.LUT R4, R35, 0x40, RZ, 0xfc, !PT ;  /* 0x0000004023047812 */ /* 0x000fe200078efcff */
[----:B------:R1:W-:Y:S01]  /*11440*/  STL [R1+0x18], R3 ;  /* 0x0000180301007387 */ /* 0x0003e20000100800 */
[----:B------:R-:W-:-:S02]  /*11450*/  LOP3.LUT R2, R0, 0x80, RZ, 0xfc, !PT ;  /* 0x0000008000027812 */ /* 0x000fc400078efcff */
[C---:B0-----:R-:W-:Y:S02]  /*11460*/  SEL R5, R34.reuse, 0xffffffc0, !P2 ;  /* 0xffffffc022057807 */ /* 0x041fe40005000000 */
[----:B------:R-:W-:-:S03]  /*11470*/  SEL R34, R34, 0xffffffc0, !P4 ;  /* 0xffffffc022227807 */ /* 0x000fc60006000000 */
[----:B------:R-:W-:Y:S01]  /*11480*/  STL [R1+0x20], R5 ;  /* 0x0000200501007387 */ /* 0x000fe20000100800 */
[----:B-1----:R-:W-:-:S05]  /*11490*/  IMAD.U32 R3, RZ, RZ, UR4 ;  /* 0x00000004ff037e24 */ /* 0x002fca000f8e00ff */
[----:B------:R-:W-:Y:S01]  /*114a0*/  LEA R16, R3, R16, 0x18 ;  /* 0x0000001003107211 */ /* 0x000fe200078ec0ff */
[----:B------:R0:W-:Y:S04]  /*114b0*/  STL [R1+0x10], R3 ;  /* 0x0000100301007387 */ /* 0x0001e80000100800 */
[----:B------:R-:W-:Y:S01]  /*114c0*/  IMAD.IADD R0, R16, 0x1, R12 ;  /* 0x0000000110007824 */ /* 0x000fe200078e020c */
[----:B------:R1:W-:Y:S04]  /*114d0*/  STL [R1+0x28], RZ ;  /* 0x000028ff01007387 */ /* 0x0003e80000100800 */
[----:B------:R1:W-:Y:S01]  /*114e0*/  STL [R1+0x24], R0 ;  /* 0x0000240001007387 */ /* 0x0003e20000100800 */
[----:B0-----:R-:W-:-:S07]  /*114f0*/  LOP3.LUT R3, R35, 0x80, RZ, 0xfc, !PT ;  /* 0x0000008023037812 */ /* 0x001fce00078efcff */
.L_x_2570:
[----:B------:R-:W-:Y:S01]  /*11500*/  ULDC.64 UR4, c[0x0][0xc88] ;  /* 0x0003220000047ab9 */ /* 0x000fe20000000a00 */
[----:B------:R-:W-:Y:S01]  /*11510*/  ULDC.64 UR6, c[0x0][0xa18] ;  /* 0x0002860000067ab9 */ /* 0x000fe20000000a00 */
[----:B------:R-:W-:Y:S01]  /*11520*/  UIMAD.WIDE UR4, UR41, 0x4, UR4 ;  /* 0x00000004290478a5 */ /* 0x000fe2000f8e0204 */
[----:B------:R-:W-:Y:S01]  /*11530*/  IMAD.MOV.U32 R36, RZ, RZ, RZ ;  /* 0x000000ffff247224 */ /* 0x000fe200078e00ff */
[----:B0--3--:R-:W0:Y:S04]  /*11540*/  LDC R7, c[0x0][0x424] ;  /* 0x00010900ff077b82 */ /* 0x009e280000000800 */
[----:B------:R-:W-:Y:S02]  /*11550*/  IMAD.U32 R2, RZ, RZ, UR4 ;  /* 0x00000004ff027e24 */ /* 0x000fe4000f8e00ff */
[----:B------:R-:W-:Y:S01]  /*11560*/  IMAD.U32 R3, RZ, RZ, UR5 ;  /* 0x00000005ff037e24 */ /* 0x000fe2000f8e00ff */
[----:B------:R-:W-:Y:S01]  /*11570*/  ULDC.64 UR4, c[0x0][0xa28] ;  /* 0x00028a0000047ab9 */ /* 0x000fe20000000a00 */
[----:B-1----:R-:W1:Y:S03]  /*11580*/  LDC R0, c[0x0][0x2f0] ;  /* 0x0000bc00ff007b82 */ /* 0x002e660000000800 */
[----:B------:R-:W2:Y:S01]  /*11590*/  LDG.E R2, desc[UR36][R2.64] ;  /* 0x0000002402027981 */ /* 0x000ea2000c1e1900 */
[----:B------:R-:W-:-:S04]  /*115a0*/  UISETP.NE.U32.AND UP0, UPT, UR4, URZ, UPT ;  /* 0x0000003f0400728c */ /* 0x000fc8000bf05070 */
[----:B------:R-:W-:-:S06]  /*115b0*/  UISETP.NE.AND.EX UP0, UPT, UR5, URZ, UPT, UP0 ;  /* 0x0000003f0500728c */ /* 0x000fcc000bf05300 */
[----:B------:R-:W-:Y:S02]  /*115c0*/  PLOP3.LUT P0, PT, PT, PT, UP0, 0x80, 0x0 ;  /* 0x000000000000781c */ /* 0x000fe40003f0f008 */
[----:B--2---:R-:W-:-:S13]  /*115d0*/  R2UR UR43, R2 ;  /* 0x00000000022b72ca */ /* 0x004fda00000e0000 */
[----:B------:R-:W-:Y:S02]  /*115e0*/  USHF.R.S32.HI UR42, URZ, 0x1f, UR43 ;  /* 0x0000001f3f2a7899 */ /* 0x000fe4000801142b */
[----:B------:R-:W-:-:S04]  /*115f0*/  @UP0 ULEA UR4, UP1, UR43, UR4, 0x2 ;  /* 0x000000042b040291 */ /* 0x000fc8000f82103f */
[----:B------:R-:W-:Y:S02]  /*11600*/  @UP0 ULEA.HI.X UR5, UR43, UR5, UR42, 0x2, UP1 ;  /* 0x000000052b050291 */ /* 0x000fe400088f142a */
[----:B------:R-:W-:-:S04]  /*11610*/  IMAD.U32 R2, RZ, RZ, UR4 ;  /* 0x00000004ff027e24 */ /* 0x000fc8000f8e00ff */
[----:B------:R-:W-:Y:S01]  /*11620*/  IMAD.U32 R3, RZ, RZ, UR5 ;  /* 0x00000005ff037e24 */ /* 0x000fe2000f8e00ff */
[----:B------:R-:W-:Y:S01]  /*11630*/  ULDC.64 UR4, c[0x0][0xa00] ;  /* 0x0002800000047ab9 */ /* 0x000fe20000000a00 */
[----:B------:R-:W-:Y:S02]  /*11640*/  USHF.L.U32 UR39, UR43, 0x2, URZ ;  /* 0x000000022b277899 */ /* 0x000fe4000800063f */
[----:B------:R-:W-:Y:S01]  /*11650*/  UISETP.NE.U32.AND UP0, UPT, UR4, URZ, UPT ;  /* 0x0000003f0400728c */ /* 0x000fe2000bf05070 */
[----:B------:R2:W5:Y:S01]  /*11660*/  @P0 LDG.E R36, desc[UR36][R2.64] ;  /* 0x0000002402240981 */ /* 0x000562000c1e1900 */
[----:B------:R-:W-:Y:S02]  /*11670*/  USHF.L.U64.HI UR38, UR43, 0x2, UR42 ;  /* 0x000000022b267899 */ /* 0x000fe4000801022a */
[----:B------:R-:W-:Y:S02]  /*11680*/  UISETP.NE.AND.EX UP2, UPT, UR5, URZ, UPT, UP0 ;  /* 0x0000003f0500728c */ /* 0x000fe4000bf45300 */
[----:B------:R-:W-:-:S02]  /*11690*/  UIADD3 UR4, UP0, UR39, UR4, URZ ;  /* 0x0000000427047290 */ /* 0x000fc4000ff1e03f */
[----:B------:R-:W-:Y:S02]  /*116a0*/  UP2UR UR48, UPR, URZ, 0x4 ;  /* 0x000000043f307883 */ /* 0x000fe40008000000 */
[----:B------:R-:W-:Y:S01]  /*116b0*/  UIADD3.X UR5, UR38, UR5, URZ, UP0, !UPT ;  /* 0x0000000526057290 */ /* 0x000fe200087fe43f */
[----:B------:R-:W-:Y:S01]  /*116c0*/  PLOP3.LUT P0, PT, PT, PT, UP2, 0x80, 0x0 ;  /* 0x000000000000781c */ /* 0x000fe20003f0f028 */
[----:B------:R-:W-:Y:S01]  /*116d0*/  UISETP.NE.U32.AND UP0, UPT, UR6, URZ, UPT ;  /* 0x0000003f0600728c */ /* 0x000fe2000bf05070 */
[----:B--2---:R-:W-:-:S03]  /*116e0*/  IMAD.U32 R2, RZ, RZ, UR4 ;  /* 0x00000004ff027e24 */ /* 0x004fc6000f8e00ff */
[----:B------:R-:W-:Y:S01]  /*116f0*/  UISETP.NE.AND.EX UP0, UPT, UR7, URZ, UPT, UP0 ;  /* 0x0000003f0700728c */ /* 0x000fe2000bf05300 */
[----:B------:R-:W-:-:S05]  /*11700*/  IMAD.U32 R3, RZ, RZ, UR5 ;  /* 0x00000005ff037e24 */ /* 0x000fca000f8e00ff */
[----:B------:R-:W-:Y:S02]  /*11710*/  PLOP3.LUT P1, PT, PT, PT, UP0, 0x80, 0x0 ;  /* 0x000000000000781c */ /* 0x000fe40003f2f008 */
[----:B------:R-:W5:Y:S03]  /*11720*/  @P0 LDG.E R6, desc[UR36][R2.64] ;  /* 0x0000002402060981 */ /* 0x000f66000c1e1900 */
[----:B------:R-:W-:-:S04]  /*11730*/  @UP0 UIADD3 UR4, UP1, UR39, UR6, URZ ;  /* 0x0000000627040290 */ /* 0x000fc8000ff3e03f */
[----:B------:R-:W-:Y:S02]  /*11740*/  @UP0 UIADD3.X UR5, UR38, UR7, URZ, UP1, !UPT ;  /* 0x0000000726050290 */ /* 0x000fe40008ffe43f */
[----:B------:R-:W-:-:S04]  /*11750*/  IMAD.U32 R4, RZ, RZ, UR4 ;  /* 0x00000004ff047e24 */ /* 0x000fc8000f8e00ff */
[----:B------:R-:W-:-:S05]  /*11760*/  IMAD.U32 R5, RZ, RZ, UR5 ;  /* 0x00000005ff057e24 */ /* 0x000fca000f8e00ff */
[----:B------:R2:W5:Y:S01]  /*11770*/  @P1 LDG.E R23, desc[UR36][R4.64] ;  /* 0x0000002404171981 */ /* 0x000562000c1e1900 */
[----:B------:R-:W-:Y:S01]  /*11780*/  PLOP3.LUT P2, PT, PT, PT, UP2, 0x80, 0x0 ;  /* 0x000000000000781c */ /* 0x000fe20003f4f028 */
[----:B--2---:R-:W2:Y:S02]  /*11790*/  LDC.64 R4, c[0x0][0x418] ;  /* 0x00010600ff047b82 */ /* 0x004ea40000000a00 */
[----:B--2---:R-:W-:-:S04]  /*117a0*/  ISETP.NE.U32.AND P0, PT, R4, RZ, PT ;  /* 0x000000ff0400720c */ /* 0x004fc80003f05070 */
[----:B------:R-:W-:Y:S01]  /*117b0*/  ISETP.NE.AND.EX P0, PT, R5, RZ, PT, P0 ;  /* 0x000000ff0500720c */ /* 0x000fe20003f05300 */
[----:B01----:R-:W-:-:S12]  /*117c0*/  @P1 BRA `(.L_x_2493) ;  /* 0x00000000001c1947 */ /* 0x003fd80003800000 */
[----:B------:R-:W-:Y:S01]  /*117d0*/  UISETP.NE.AND UP0, UPT, UR48, URZ, UPT ;  /* 0x0000003f3000728c */ /* 0x000fe2000bf05270 */
[----:B-----5:R-:W0:Y:S05]  /*117e0*/  LDC R23, c[0x0][0x288] ;  /* 0x0000a200ff177b82 */ /* 0x020e2a0000000800 */
[----:B------:R-:W-:-:S13]  /*117f0*/  PLOP3.LUT P1, PT, PT, PT, UP0, 0x40, 0x0 ;  /* 0x000000000000781c */ /* 0x000fda0003f2e808 */
[----:B------:R-:W-:Y:S05]  /*11800*/  @P1 BRA `(.L_x_2493) ;  /* 0x00000000000c1947 */ /* 0x000fea0003800000 */
[----:B------:R-:W2:Y:S04]  /*11810*/  LDG.E R4, desc[UR36][R2.64] ;  /* 0x0000002402047981 */ /* 0x000ea8000c1e1900 */
[----:B0-----:R-:W2:Y:S02]  /*11820*/  LDG.E R23, desc[UR36][R2.64+0x4] ;  /* 0x0000042402177981 */ /* 0x001ea4000c1e1900 */
[----:B--2---:R-:W-:-:S07]  /*11830*/  IMAD.IADD R23, R23, 0x1, -R4 ;  /* 0x0000000117177824 */ /* 0x004fce00078e0a04 */
.L_x_2493:
        /* <DEDUP_REMOVED lines=15> */
.L_x_2494:
[----:B------:R-:W-:Y:S02]  /*11930*/  ULDC.64 UR4, c[0x0][0xa08] ;  /* 0x0002820000047ab9 */ /* 0x000fe40000000a00 */
[----:B------:R-:W-:-:S04]  /*11940*/  ISETP.NE.U32.AND P0, PT, RZ, UR4, PT ;  /* 0x00000004ff007c0c */ /* 0x000fc8000bf05070 */
[----:B------:R-:W-:-:S13]  /*11950*/  ISETP.NE.AND.EX P0, PT, RZ, UR5, PT, P0 ;  /* 0x00000005ff007c0c */ /* 0x000fda000bf05300 */
[----:B------:R-:W-:Y:S05]  /*11960*/  @!P0 BRA `(.L_x_2495) ;  /* 0x0000000000148947 */ /* 0x000fea0003800000 */
[----:B------:R-:W1:Y:S02]  /*11970*/  LDC.64 R2, c[0x0][0xa08] ;  /* 0x00028200ff027b82 */ /* 0x000e640000000a00 */
[----:B-1----:R-:W-:-:S05]  /*11980*/  IMAD.WIDE R2, R31, 0x4, R2 ;  /* 0x000000041f027825 */ /* 0x002fca00078e0202 */
[----:B------:R-:W2:Y:S04]  /*11990*/  LDG.E R5, desc[UR36][R2.64] ;  /* 0x0000002402057981 */ /* 0x000ea8000c1e1900 */
[----:B------:R-:W2:Y:S02]  /*119a0*/  LDG.E R0, desc[UR36][R2.64+0x4] ;  /* 0x0000042402007981 */ /* 0x000ea4000c1e1900 */
[----:B--2---:R-:W-:-:S07]  /*119b0*/  IMAD.IADD R5, R0, 0x1, -R5 ;  /* 0x0000000100057824 */ /* 0x004fce00078e0a05 */
.L_x_2495:
[----:B------:R-:W2:Y:S01]  /*119c0*/  LDL R0, [R1+0x4] ;  /* 0x0000040001007983 */ /* 0x000ea20000100800 */
[----:B------:R-:W3:Y:S03]  /*119d0*/  LDC R30, c[0x0][0x448] ;  /* 0x00011200ff1e7b82 */ /* 0x000ee60000000800 */
[----:B------:R-:W4:Y:S01]  /*119e0*/  LDL R18, [R1+0x8] ;  /* 0x0000080001127983 */ /* 0x000f220000100800 */
[----:B-----5:R-:W-:Y:S01]  /*119f0*/  IMAD.IADD R22, R5, 0x1, -R36 ;  /* 0x0000000105167824 */ /* 0x020fe200078e0a24 */
[----:B------:R-:W-:Y:S02]  /*11a00*/  LOP3.LUT R17, R17, 0xfffffdff, RZ, 0xc0, !PT ;  /* 0xfffffdff11117812 */ /* 0x000fe400078ec0ff */
[----:B---3--:R-:W-:-:S13]  /*11a10*/  ISETP.NE.AND P0, PT, R30, 0x1, PT ;  /* 0x000000011e00780c */ /* 0x008fda0003f05270 */
[----:B-1----:R-:W1:Y:S01]  /*11a20*/  @P0 LDC R3, c[0x0][0x44c] ;  /* 0x00011300ff030b82 */ /* 0x002e620000000800 */
[----:B------:R-:W-:-:S07]  /*11a30*/  @P0 LOP3.LUT R17, R17, 0x200, RZ, 0xfc, !PT ;  /* 0x0000020011110812 */ /* 0x000fce00078efcff */
[----:B------:R-:W3:Y:S01]  /*11a40*/  @P0 LDC R2, c[0x0][0x450] ;  /* 0x00011400ff020b82 */ /* 0x000ee20000000800 */
[----:B--2---:R-:W-:-:S04]  /*11a50*/  IMAD.SHL.U32 R0, R0, 0x80, RZ ;  /* 0x0000008000007824 */ /* 0x004fc800078e00ff */
[----:B------:R-:W-:-:S04]  /*11a60*/  VIADD R0, R0, 0x7f ;  /* 0x0000007f00007836 */ /* 0x000fc80000000000 */
[----:B-1----:R-:W-:-:S05]  /*11a70*/  @P0 IMAD.HI.U32 R3, R0, R3, RZ ;  /* 0x0000000300030227 */ /* 0x002fca00078e00ff */
[----:B---3--:R-:W-:Y:S01]  /*11a80*/  @P0 SHF.R.U32.HI R0, RZ, R2, R3 ;  /* 0x00000002ff000219 */ /* 0x008fe20000011603 */
[C---:B------:R-:W-:Y:S01]  /*11a90*/  VIADD R2, R22.reuse, 0x9f ;  /* 0x0000009f16027836 */ /* 0x040fe20000000000 */
[----:B0-----:R-:W-:-:S03]  /*11aa0*/  IADD3 R3, R22, 0xa0, -R23 ;  /* 0x000000a016037810 */ /* 0x001fc60007ffe817 */
[----:B------:R-:W-:-:S04]  /*11ab0*/  IMAD.HI R2, R2, 0x66666667, RZ ;  /* 0x6666666702027827 */ /* 0x000fc800078e02ff */
[----:B------:R-:W-:Y:S01]  /*11ac0*/  IMAD.IADD R0, R3, 0x1, R0 ;  /* 0x0000000103007824 */ /* 0x000fe200078e0200 */
[----:B------:R-:W-:-:S03]  /*11ad0*/  SHF.R.U32.HI R3, RZ, 0x1f, R2 ;  /* 0x0000001fff037819 */ /* 0x000fc60000011602 */
[----:B------:R-:W-:Y:S01]  /*11ae0*/  IMAD.HI R4, R0, 0x66666667, RZ ;  /* 0x6666666700047827 */ /* 0x000fe200078e02ff */
[----:B------:R-:W-:Y:S02]  /*11af0*/  LEA.HI.SX32 R0, R2, R3, 0x1a ;  /* 0x0000000302007211 */ /* 0x000fe400078fd2ff */
[----:B----4-:R-:W-:Y:S02]  /*11b00*/  LOP3.LUT R2, R18, 0xff000000, RZ, 0xc0, !PT ;  /* 0xff00000012027812 */ /* 0x010fe400078ec0ff */
[----:B------:R-:W-:Y:S02]  /*11b10*/  SHF.R.U32.HI R3, RZ, 0x1f, R4 ;  /* 0x0000001fff037819 */ /* 0x000fe40000011604 */
[----:B------:R-:W-:Y:S02]  /*11b20*/  SHF.R.U32.HI R2, RZ, 0x8, R2 ;  /* 0x00000008ff027819 */ /* 0x000fe40000011602 */
[----:B------:R-:W-:-:S04]  /*11b30*/  LEA.HI.SX32 R3, R4, R3, 0x1a ;  /* 0x0000000304037211 */ /* 0x000fc800078fd2ff */
[----:B------:R-:W-:Y:S02]  /*11b40*/  VIMNMX R0, R0, R3, PT ;  /* 0x0000000300007248 */ /* 0x000fe40003fe0100 */
[----:B------:R-:W-:Y:S02]  /*11b50*/  LOP3.LUT R3, R18, 0xff0000, RZ, 0xc0, !PT ;  /* 0x00ff000012037812 */ /* 0x000fe400078ec0ff */
[----:B------:R-:W-:Y:S02]  /*11b60*/  ISETP.GE.AND P0, PT, R0, 0x1, PT ;  /* 0x000000010000780c */ /* 0x000fe40003f06270 */
[----:B------:R-:W-:Y:S01]  /*11b70*/  LEA.HI R2, R3, R2, RZ, 0x10 ;  /* 0x0000000203027211 */ /* 0x000fe200078f80ff */
[----:B------:R-:W-:-:S03]  /*11b80*/  IMAD.MOV.U32 R3, RZ, RZ, RZ ;  /* 0x000000ffff037224 */ /* 0x000fc600078e00ff */
[----:B------:R-:W-:-:S07]  /*11b90*/  LOP3.LUT R4, R2, 0xff, RZ, 0xc0, !PT ;  /* 0x000000ff02047812 */ /* 0x000fce00078ec0ff */
[----:B------:R-:W-:Y:S05]  /*11ba0*/  @!P0 BRA `(.L_x_2496) ;  /* 0x0000000000748947 */ /* 0x000fea0003800000 */
[----:B------:R-:W-:-:S04]  /*11bb0*/  SHF.R.U32.HI R5, RZ, 0x10, R2 ;  /* 0x00000010ff057819 */ /* 0x000fc80000011602 */
[----:B------:R-:W-:-:S13]  /*11bc0*/  ISETP.NE.AND P0, PT, R5, RZ, PT ;  /* 0x000000ff0500720c */ /* 0x000fda0003f05270 */
[----:B------:R-:W0:Y:S02]  /*11bd0*/  @!P0 LDC R5, c[0x0][0x9f0] ;  /* 0x00027c00ff058b82 */ /* 0x000e240000000800 */
[-C--:B0-----:R-:W-:Y:S02]  /*11be0*/  IABS R7, R5.reuse ;  /* 0x0000000500077213 */ /* 0x081fe40000000000 */
[----:B------:R-:W-:Y:S02]  /*11bf0*/  IADD3 R6, R5, -0x1, R0 ;  /* 0xffffffff05067810 */ /* 0x000fe40007ffe000 */
[----:B------:R-:W0:Y:S02]  /*11c00*/  I2F.RP R9, R7 ;  /* 0x0000000700097306 */ /* 0x000e240000209400 */
[----:B------:R-:W-:-:S04]  /*11c10*/  LOP3.LUT R2, R6, R5, RZ, 0x3c, !PT ;  /* 0x0000000506027212 */ /* 0x000fc800078e3cff */
[----:B------:R-:W-:Y:S02]  /*11c20*/  ISETP.GE.AND P2, PT, R2, RZ, PT ;  /* 0x000000ff0200720c */ /* 0x000fe40003f46270 */
[----:B0-----:R-:W0:Y:S02]  /*11c30*/  MUFU.RCP R9, R9 ;  /* 0x0000000900097308 */ /* 0x001e240000001000 */
[----:B0-----:R-:W-:-:S06]  /*11c40*/  VIADD R10, R9, 0xffffffe ;  /* 0x0ffffffe090a7836 */ /* 0x001fcc0000000000 */
[----:B------:R-:W0:Y:S02]  /*11c50*/  F2I.FTZ.U32.TRUNC.NTZ R3, R10 ;  /* 0x0000000a00037305 */ /* 0x000e24000021f000 */
[----:B0-----:R-:W-:-:S04]  /*11c60*/  IMAD.MOV R2, RZ, RZ, -R3 ;  /* 0x000000ffff027224 */ /* 0x001fc800078e0a03 */
[----:B------:R-:W-:Y:S02]  /*11c70*/  IMAD R8, R2, R7, RZ ;  /* 0x0000000702087224 */ /* 0x000fe400078e02ff */
[----:B------:R-:W-:-:S04]  /*11c80*/  IMAD.MOV.U32 R2, RZ, RZ, RZ ;  /* 0x000000ffff027224 */ /* 0x000fc800078e00ff */
        /* <DEDUP_REMOVED lines=15> */
.L_x_2496:
        /* <DEDUP_REMOVED lines=25> */
.L_x_2498:
        /* <DEDUP_REMOVED lines=20> */
.L_x_2501:
[----:B------:R-:W-:Y:S05]  /*12050*/  BSYNC B6 ;  /* 0x0000000000067941 */ /* 0x000fea0003800000 */
.L_x_2500:
        /* <DEDUP_REMOVED lines=22> */
.L_x_2503:
[----:B------:R-:W-:Y:S05]  /*121c0*/  BSYNC B6 ;  /* 0x0000000000067941 */ /* 0x000fea0003800000 */
.L_x_2502:
        /* <DEDUP_REMOVED lines=20> */
.L_x_2505:
[----:B------:R-:W-:Y:S05]  /*12310*/  BSYNC B6 ;  /* 0x0000000000067941 */ /* 0x000fea0003800000 */
.L_x_2504:
        /* <DEDUP_REMOVED lines=19> */
.L_x_2507:
[----:B------:R-:W-:Y:S05]  /*12450*/  BSYNC B6 ;  /* 0x0000000000067941 */ /* 0x000fea0003800000 */
.L_x_2506:
        /* <DEDUP_REMOVED lines=8> */
[----:B------:R-:W-:Y:S02]  /*124e0*/  ULDC UR4, c[0x0][0x2f4] ;  /* 0x0000bd0000047ab9 */ /* 0x000fe40000000800 */
[C---:B------:R-:W-:Y:S01]  /*124f0*/  ISETP.GE.AND P1, PT, R35.reuse, UR4, PT ;  /* 0x0000000423007c0c */ /* 0x040fe2000bf26270 */
[----:B------:R-:W-:Y:S01]  /*12500*/  IMAD.U32 R3, RZ, RZ, UR5 ;  /* 0x00000005ff037e24 */ /* 0x000fe2000f8e00ff */
[----:B------:R-:W-:Y:S01]  /*12510*/  LOP3.LUT R21, R35, 0x40, RZ, 0xfc, !PT ;  /* 0x0000004023157812 */ /* 0x000fe200078efcff */
[----:B------:R-:W-:Y:S01]  /*12520*/  ULDC UR5, c[0x0][0x320] ;  /* 0x0000c80000057ab9 */ /* 0x000fe20000000800 */
[----:B------:R-:W-:Y:S02]  /*12530*/  LOP3.LUT R17, R17, 0xffffffef, RZ, 0xc0, !PT ;  /* 0xffffffef11117812 */ /* 0x000fe400078ec0ff */
[----:B------:R1:W5:Y:S01]  /*12540*/  @P0 LDG.E R31, desc[UR36][R2.64] ;  /* 0x00000024021f0981 */ /* 0x000362000c1e1900 */
[----:B------:R-:W-:Y:S01]  /*12550*/  ISETP.GE.AND P0, PT, R21, UR4, PT ;  /* 0x0000000415007c0c */ /* 0x000fe2000bf06270 */
[----:B------:R-:W-:Y:S01]  /*12560*/  UMOV UR6, 0xffffffff ;  /* 0xffffffff00067882 */ /* 0x000fe20000000000 */
[----:B------:R-:W-:-:S04]  /*12570*/  LOP3.LUT R24, R35, 0x80, RZ, 0xfc, !PT ;  /* 0x0000008023187812 */ /* 0x000fc800078efcff */
[----:B------:R-:W-:Y:S02]  /*12580*/  @P1 LOP3.LUT R17, R17, 0x10, RZ, 0xfc, !PT ;  /* 0x0000001011111812 */ /* 0x000fe400078efcff */
[----:B------:R-:W-:Y:S02]  /*12590*/  ISETP.GE.AND P2, PT, R24, UR4, PT ;  /* 0x0000000418007c0c */ /* 0x000fe4000bf46270 */
[----:B------:R-:W-:Y:S02]  /*125a0*/  LOP3.LUT R17, R17, 0xfffffff7, RZ, 0xc0, !PT ;  /* 0xfffffff711117812 */ /* 0x000fe400078ec0ff */
[----:B------:R-:W-:Y:S02]  /*125b0*/  ISETP.GE.AND P1, PT, R35, UR5, PT ;  /* 0x0000000523007c0c */ /* 0x000fe4000bf26270 */
[----:B------:R-:W-:Y:S02]  /*125c0*/  @P0 LOP3.LUT R17, R17, 0x8, RZ, 0xfc, !PT ;  /* 0x0000000811110812 */ /* 0x000fe400078efcff */
[----:B------:R-:W-:-:S02]  /*125d0*/  ISETP.GE.AND P0, PT, R21, UR5, PT ;  /* 0x0000000515007c0c */ /* 0x000fc4000bf06270 */
[----:B------:R-:W-:-:S04]  /*125e0*/  LOP3.LUT R17, R17, 0xfffffffb, RZ, 0xc0, !PT ;  /* 0xfffffffb11117812 */ /* 0x000fc800078ec0ff */
[----:B------:R-:W-:-:S04]  /*125f0*/  @P2 LOP3.LUT R17, R17, 0x4, RZ, 0xfc, !PT ;  /* 0x0000000411112812 */ /* 0x000fc800078efcff */
[----:B------:R-:W-:-:S04]  /*12600*/  LOP3.LUT R17, R17, 0xfffffffe, RZ, 0xc0, !PT ;  /* 0xfffffffe11117812 */ /* 0x000fc800078ec0ff */
[----:B------:R-:W-:-:S04]  /*12610*/  LOP3.LUT R17, R17, 0xfffffffd, RZ, 0xc0, !PT ;  /* 0xfffffffd11117812 */ /* 0x000fc800078ec0ff */
[----:B------:R-:W-:-:S04]  /*12620*/  @P1 LOP3.LUT R17, R17, 0x2, RZ, 0xfc, !PT ;  /* 0x0000000211111812 */ /* 0x000fc800078efcff */
[----:B------:R-:W-:Y:S01]  /*12630*/  @P0 LOP3.LUT R17, R17, 0x1, RZ, 0xfc, !PT ;  /* 0x0000000111110812 */ /* 0x000fe200078efcff */
[----:B01----:R-:W-:Y:S06]  /*12640*/  BRA.DIV UR6, `(.L_x_2508) ;  /* 0x0000005206e87947 */ /* 0x003fec000b800000 */
.L_x_2590:
[----:B------:R-:W0:Y:S01]  /*12650*/  S2R R0, SR_TID.X ;  /* 0x0000000000007919 */ /* 0x000e220000002100 */
[----:B------:R-:W-:Y:S01]  /*12660*/  ISETP.NE.AND P2, PT, R20, 0x1, PT ;  /* 0x000000011400780c */ /* 0x000fe20003f45270 */
[----:B------:R-:W-:Y:S01]  /*12670*/  UMOV UR4, 0xa0 ;  /* 0x000000a000047882 */ /* 0x000fe20000000000 */
[----:B-----5:R-:W-:Y:S01]  /*12680*/  SHF.R.S32.HI R37, RZ, 0x1f, R31 ;  /* 0x0000001fff257819 */ /* 0x020fe2000001141f */
[----:B------:R-:W1:Y:S01]  /*12690*/  S2R R10, SR_TID.X ;  /* 0x00000000000a7919 */ /* 0x000e620000002100 */
[----:B------:R-:W-:Y:S01]  /*126a0*/  UIMAD UR4, UR47, UR4, -0xa0 ;  /* 0xffffff602f0474a4 */ /* 0x000fe2000f8e0204 */
[----:B------:R-:W-:-:S08]  /*126b0*/  LOP3.LUT R17, R17, 0xffffff7f, RZ, 0xc0, !PT ;  /* 0xffffff7f11117812 */ /* 0x000fd000078ec0ff */
[----:B------:R-:W2:Y:S01]  /*126c0*/  @P2 LDC R5, c[0x0][0x434] ;  /* 0x00010d00ff052b82 */ /* 0x000ea20000000800 */
[----:B------:R-:W-:-:S07]  /*126d0*/  @P2 LOP3.LUT R17, R17, 0x80, RZ, 0xfc, !PT ;  /* 0x0000008011112812 */ /* 0x000fce00078efcff */
[----:B------:R-:W3:Y:S01]  /*126e0*/  @P2 LDC R4, c[0x0][0x438] ;  /* 0x00010e00ff042b82 */ /* 0x000ee20000000800 */
[----:B0-----:R-:W-:Y:S01]  /*126f0*/  LOP3.LUT R0, R0, 0x7f, RZ, 0xc0, !PT ;  /* 0x0000007f00007812 */ /* 0x001fe200078ec0ff */
[----:B-1----:R-:W-:-:S03]  /*12700*/  IMAD.SHL.U32 R11, R10, 0x20, RZ ;  /* 0x000000200a0b7824 */ /* 0x002fc600078e00ff */
        /* <DEDUP_REMOVED lines=8> */
[----:B--2---:R-:W-:Y:S01]  /*12790*/  @P2 IMAD.HI.U32 R5, R8, R5, RZ ;  /* 0x0000000508052227 */ /* 0x004fe200078e00ff */
        /* <DEDUP_REMOVED lines=31> */
[----:B------:R-:W-:-:S02]  /*12990*/  LOP3.LUT R17, R17, 0xffffffbf, RZ, 0xc0, !PT ;  /* 0xffffffbf11117812 */ /* 0x000fc400078ec0ff */
[----:B0-----:R-:W-:-:S04]  /*129a0*/  @!P0 LEA R2, P1, R6, R2, 0x2 ;  /* 0x0000000206028211 */ /* 0x001fc800078210ff */
[----:B------:R-:W-:Y:S01]  /*129b0*/  @!P0 LEA.HI.X R3, R6, R3, R5, 0x2, P1 ;  /* 0x0000000306038211 */ /* 0x000fe200008f1405 */
[----:B------:R-:W-:Y:S02]  /*129c0*/  IMAD.MOV R5, RZ, RZ, -R0 ;  /* 0x000000ffff057224 */ /* 0x000fe400078e0a00 */
[----:B------:R-:W-:Y:S02]  /*129d0*/  IMAD.U32 R0, RZ, RZ, UR44 ;  /* 0x0000002cff007e24 */ /* 0x000fe4000f8e00ff */
[----:B------:R-:W-:-:S03]  /*129e0*/  IMAD.MOV.U32 R6, RZ, RZ, RZ ;  /* 0x000000ffff067224 */ /* 0x000fc600078e00ff */
[----:B------:R-:W-:-:S03]  /*129f0*/  ISETP.NE.AND P2, PT, R0, 0x3, PT ;  /* 0x000000030000780c */ /* 0x000fc60003f45270 */
[----:B------:R0:W5:Y:S01]  /*12a00*/  @!P0 LDG.E R6, desc[UR36][R2.64] ;  /* 0x0000002402068981 */ /* 0x000162000c1e1900 */
[----:B------:R-:W-:Y:S01]  /*12a10*/  ISETP.GT.U32.AND P0, PT, R11, 0x9f, PT ;  /* 0x0000009f0b00780c */ /* 0x000fe20003f04070 */
[----:B------:R-:W-:Y:S01]  /*12a20*/  IMAD.MOV R7, RZ, RZ, -R10 ;  /* 0x000000ffff077224 */ /* 0x000fe200078e0a0a */
[----:B------:R-:W-:Y:S01]  /*12a30*/  LOP3.LUT R18, R18, 0xffff, RZ, 0xc0, !PT ;  /* 0x0000ffff12127812 */ /* 0x000fe200078ec0ff */
[----:B------:R-:W-:Y:S02]  /*12a40*/  IMAD.U32 R10, RZ, RZ, UR47 ;  /* 0x0000002fff0a7e24 */ /* 0x000fe4000f8e00ff */
[C---:B------:R-:W-:Y:S02]  /*12a50*/  IMAD R5, R20.reuse, R5, R8 ;  /* 0x0000000514057224 */ /* 0x040fe400078e0208 */
[----:B------:R-:W-:Y:S02]  /*12a60*/  IMAD R7, R20, R7, R9 ;  /* 0x0000000714077224 */ /* 0x000fe400078e0209 */
[----:B------:R-:W-:Y:S01]  /*12a70*/  @P2 LOP3.LUT R17, R17, 0x40, RZ, 0xfc, !PT ;  /* 0x0000004011112812 */ /* 0x000fe200078efcff */
[----:B------:R-:W-:-:S03]  /*12a80*/  VIADD R10, R10, 0xffffffff ;  /* 0xffffffff0a0a7836 */ /* 0x000fc60000000000 */
[----:B------:R-:W-:-:S04]  /*12a90*/  LOP3.LUT R17, R17, 0xffffffdf, RZ, 0xc0, !PT ;  /* 0xffffffdf11117812 */ /* 0x000fc800078ec0ff */
[----:B------:R-:W-:Y:S01]  /*12aa0*/  @P0 LOP3.LUT R17, R17, 0x20, RZ, 0xfc, !PT ;  /* 0x0000002011110812 */ /* 0x000fe200078efcff */
[----:B0-----:R-:W-:Y:S06]  /*12ab0*/  @!P2 BRA `(.L_x_2509) ;  /* 0x000000000004a947 */ /* 0x001fec0003800000 */
[----:B------:R-:W-:Y:S01]  /*12ac0*/  BPT.TRAP 0x1 ;  /* 0x000000040000795c */ /* 0x000fe20000300000 */
.L_x_2509:
[----:B------:R-:W-:Y:S01]  /*12ad0*/  IMAD R0, R19, 0x8, R16 ;  /* 0x0000000813007824 */ /* 0x000fe200078e0210 */
[----:B------:R-:W-:Y:S01]  /*12ae0*/  SHF.L.U32 R29, R32, 0x1f, RZ ;  /* 0x0000001f201d7819 */ /* 0x000fe200000006ff */
[----:B------:R-:W-:Y:S01]  /*12af0*/  BSSY B0, `(.L_x_2510) ;  /* 0x0000004000007945 */ /* 0x000fe20003800000 */
[----:B------:R-:W-:Y:S02]  /*12b00*/  SHF.R.S32.HI R25, RZ, 0x1f, R7 ;  /* 0x0000001fff197819 */ /* 0x000fe40000011407 */
[----:B------:R-:W0:Y:S02]  /*12b10*/  SYNCS.PHASECHK.TRANS64.TRYWAIT P0, [R0+URZ+0x29880], R29 ;  /* 0x0298801d000075a7 */ /* 0x000e24000800017f */
[----:B0-----:R-:W-:Y:S05]  /*12b20*/  @!P0 BRA `(.L_x_2511) ;  /* 0x0000004c00dc8947 */ /* 0x001fea0003800000 */
.L_x_2591:
[----:B------:R-:W-:Y:S05]  /*12b30*/  BSYNC B0 ;  /* 0x0000000000007941 */ /* 0x000fea0003800000 */
.L_x_2510:
[----:B------:R-:W-:Y:S01]  /*12b40*/  ULDC.64 UR4, c[0x0][0x328] ;  /* 0x0000ca0000047ab9 */ /* 0x000fe20000000a00 */
[----:B-----5:R-:W-:Y:S01]  /*12b50*/  SHF.R.S32.HI R27, RZ, 0x1f, R6 ;  /* 0x0000001fff1b7819 */ /* 0x020fe20000011406 */
[----:B------:R-:W-:Y:S01]  /*12b60*/  IMAD R8, R25, UR4, RZ ;  /* 0x0000000419087c24 */ /* 0x000fe2000f8e02ff */
[----:B------:R-:W1:Y:S01]  /*12b70*/  S2R R13, SR_TID.X ;  /* 0x00000000000d7919 */ /* 0x000e620000002100 */
        /* <DEDUP_REMOVED lines=17> */
[----:B------:R-:W-:Y:S01]  /*12c90*/  IMAD.IADD R3, R3, 0x1, R10 ;  /* 0x0000000103037824 */ /* 0x000fe200078e020a */
[----:B-1----:R-:W-:Y:S01]  /*12ca0*/  LOP3.LUT R13, R13, 0x7f, RZ, 0xc0, !PT ;  /* 0x0000007f0d0d7812 */ /* 0x002fe200078ec0ff */
[----:B------:R-:W-:Y:S02]  /*12cb0*/  IMAD R10, R28, UR6, RZ ;  /* 0x000000061c0a7c24 */ /* 0x000fe4000f8e02ff */
[C---:B------:R-:W-:Y:S01]  /*12cc0*/  IMAD.WIDE.U32 R2, R4.reuse, UR6, R2 ;  /* 0x0000000604027c25 */ /* 0x040fe2000f8e0002 */
[--C-:B------:R-:W-:Y:S02]  /*12cd0*/  SHF.R.U32.HI R14, RZ, 0x2, R13.reuse ;  /* 0x00000002ff0e7819 */ /* 0x100fe4000001160d */
[----:B------:R-:W-:Y:S01]  /*12ce0*/  SHF.R.U32.HI R13, RZ, 0x5, R13 ;  /* 0x00000005ff0d7819 */ /* 0x000fe2000001160d */
[----:B------:R-:W-:Y:S01]  /*12cf0*/  IMAD R10, R4, UR7, R10 ;  /* 0x00000007040a7c24 */ /* 0x000fe2000f8e020a */
[----:B------:R-:W-:Y:S01]  /*12d00*/  ULDC.64 UR6, c[0x0][0x318] ;  /* 0x0000c60000067ab9 */ /* 0x000fe20000000a00 */
[----:B------:R-:W-:-:S02]  /*12d10*/  IMAD R22, R18, UR5, RZ ;  /* 0x0000000512167c24 */ /* 0x000fc4000f8e02ff */
        /* <DEDUP_REMOVED lines=56> */
.L_x_2603:
        /* <DEDUP_REMOVED lines=12> */
.L_x_2513:
[----:B------:R-:W-:Y:S02]  /*13160*/  PLOP3.LUT P1, PT, P1, P0, PT, 0xa2, 0x0 ;  /* 0x000000000000781c */ /* 0x000fe40000f21472 */
[----:B------:R-:W-:-:S08]  /*13170*/  @P0 R2UR P1, UR4, R0 ;  /* 0x00000000000402ca */ /* 0x000fd00000020000 */
[----:B------:R-:W-:-:S05]  /*13180*/  @P0 PLOP3.LUT P0, PT, P1, PT, PT, 0x80, 0x0 ;  /* 0x000000000000081c */ /* 0x000fca0000f0f070 */
[----:B------:R-:W-:Y:S01]  /*13190*/  @!P1 SYNCS.ARRIVE.TRANS64.RED.A0T1 RZ, [UR4+0x29870], RZ ;  /* 0x029870ffffff99a7 */ /* 0x000fe20008200404 */
[----:B------:R-:W-:Y:S07]  /*131a0*/  @!P1 ARRIVES.LDGSTSBAR.64.TRANSCNT [UR4+0x29870] ;  /* 0x02987000ff0099b0 */ /* 0x000fee0008000a84 */
[----:B------:R-:W-:Y:S05]  /*131b0*/  @P0 BRA.U.ANY `(.L_x_2513) ;  /* 0xfffffffd00e80947 */ /* 0x000fea000393ffff */
[----:B------:R-:W-:Y:S01]  /*131c0*/  NOP ;  /* 0x0000000000007918 */ /* 0x000fe20000000000 */
[----:B------:R-:W-:-:S13]  /*131d0*/  LOP3.LUT P6, RZ, R17, 0x40, RZ, 0xc0, !PT ;  /* 0x0000004011ff7812 */ /* 0x000fda00078cc0ff */
[----:B------:R-:W-:Y:S05]  /*131e0*/  @!P6 BRA `(.L_x_2514) ;  /* 0x000000000004e947 */ /* 0x000fea0003800000 */
[----:B------:R-:W-:Y:S01]  /*131f0*/  BPT.TRAP 0x1 ;  /* 0x000000040000795c */ /* 0x000fe20000300000 */
.L_x_2514:
[----:B------:R3:W-:Y:S01]  /*13200*/  SYNCS.ARRIVE.TRANS64.A1T0 RZ, [R0+URZ+0x29870], RZ ;  /* 0x029870ff00ff79a7 */ /* 0x0007e2000810003f */
[----:B------:R-:W-:Y:S05]  /*13210*/  @!P6 BRA `(.L_x_2515) ;  /* 0x000000000004e947 */ /* 0x000fea0003800000 */
[----:B------:R-:W-:Y:S01]  /*13220*/  BPT.TRAP 0x1 ;  /* 0x000000040000795c */ /* 0x000fe20000300000 */
.L_x_2515:
[----:B------:R-:W4:Y:S01]  /*13230*/  SYNCS.PHASECHK.TRANS64.TRYWAIT P0, [R0+URZ+0x29840], R29 ;  /* 0x0298401d000075a7 */ /* 0x000f22000800017f */
[----:B------:R-:W-:Y:S04]  /*13240*/  BSSY B0, `(.L_x_2516) ;  /* 0x0000002000007945 */ /* 0x000fe80003800000 */
[----:B----4-:R-:W-:Y:S05]  /*13250*/  @!P0 BRA `(.L_x_2517) ;  /* 0x0000004c00d48947 */ /* 0x010fea0003800000 */
.L_x_2604:
[----:B------:R-:W-:Y:S05]  /*13260*/  BSYNC B0 ;  /* 0x0000000000007941 */ /* 0x000fea0003800000 */
.L_x_2516:
[----:B--2---:R-:W2:Y:S01]  /*13270*/  LDL R9, [R1+0x14] ;  /* 0x0000140001097983 */ /* 0x004ea20000100800 */
        /* <DEDUP_REMOVED lines=29> */
[----:B--2---:R-:W-:Y:S01]  /*13450*/  IMAD R4, R19, 0x7800, R9 ;  /* 0x0000780013047824 */ /* 0x004fe200078e0209 */
[----:B------:R-:W-:Y:S07]  /*13460*/  BRA.DIV UR4, `(.L_x_2518) ;  /* 0x0000004e04647947 */ /* 0x000fee000b800000 */
[----:B------:R-:W2:Y:S01]  /*13470*/  SHFL.IDX PT, R3, R5, RZ, 0x1c1f ;  /* 0x001c1fff05037589 */ /* 0x000ea200000e0000 */
[C---:B------:R-:W-:Y:S01]  /*13480*/  LOP3.LUT P6, RZ, R17.reuse, 0x8, RZ, 0xc0, !PT ;  /* 0x0000000811ff7812 */ /* 0x040fe200078cc0ff */
[C-C-:B------:R-:W-:Y:S01]  /*13490*/  @P5 IMAD.IADD R9, R16.reuse, 0x1, R4.reuse ;  /* 0x0000000110095824 */ /* 0x140fe200078e0204 */
[----:B------:R-:W-:Y:S01]  /*134a0*/  LOP3.LUT P1, RZ, R17, 0x4, RZ, 0xc0, !PT ;  /* 0x0000000411ff7812 */ /* 0x000fe2000782c0ff */
[----:B------:R-:W5:Y:S01]  /*134b0*/  SHFL.IDX PT, R2, R6, RZ, 0x1c1f ;  /* 0x001c1fff06027589 */ /* 0x000f6200000e0000 */
[----:B------:R-:W-:-:S03]  /*134c0*/  @P4 IMAD.IADD R21, R16, 0x1, R4 ;  /* 0x0000000110154824 */ /* 0x000fc600078e0204 */
[----:B------:R-:W-:Y:S01]  /*134d0*/  SHFL.IDX PT, R7, R7, RZ, 0x1c1f ;  /* 0x001c1fff07077589 */ /* 0x000fe200000e0000 */
[----:B--2---:R-:W-:-:S05]  /*134e0*/  @P5 IADD3 R3, P0, R35, R3, RZ ;  /* 0x0000000323035210 */ /* 0x004fca0007f1e0ff */
        /* <DEDUP_REMOVED lines=9> */
[----:B--2---:R-:W2:Y:S01]  /*13580*/  SHFL.IDX PT, R3, R5, 0x1, 0x1c1f ;  /* 0x003c1f0005037f89 */ /* 0x004ea200000e0000 */
[----:B------:R-:W-:-:S03]  /*13590*/  @P3 IMAD.IADD R9, R16, 0x1, R4 ;  /* 0x0000000110093824 */ /* 0x000fc600078e0204 */
[----:B------:R-:W5:Y:S01]  /*135a0*/  SHFL.IDX PT, R2, R6, 0x1, 0x1c1f ;  /* 0x003c1f0006027f89 */ /* 0x000f6200000e0000 */
[----:B--2---:R-:W-:-:S05]  /*135b0*/  @P4 IADD3 R3, P0, R35, R3, RZ ;  /* 0x0000000323034210 */ /* 0x004fca0007f1e0ff */
[----:B-----5:R-:W-:-:S05]  /*135c0*/  @P4 IMAD.X R2, RZ, RZ, R2, P0 ;  /* 0x000000ffff024224 */ /* 0x020fca00000e0602 */
[----:B------:R-:W-:-:S04]  /*135d0*/  @P4 LOP3.LUT R3, R3, R2, RZ, 0x3c, !PT ;  /* 0x0000000203034212 */ /* 0x000fc800078e3cff */
[----:B------:R-:W-:-:S04]  /*135e0*/  @P4 LOP3.LUT R2, R3, R2, RZ, 0x3c, !PT ;  /* 0x0000000203024212 */ /* 0x000fc800078e3cff */
[----:B------:R-:W-:-:S05]  /*135f0*/  @P4 LOP3.LUT R3, R3, R2, RZ, 0x3c, !PT ;  /* 0x0000000203034212 */ /* 0x000fca00078e3cff */
[----:B------:R-:W-:Y:S04]  /*13600*/  @P4 LDGSTS.E.BYPASS.LTC128B.128 [R21+0x1ac00], desc[UR36][R2.64], !P5 ;  /* 0x1ac0000002154fae */ /* 0x000fe8000e901d64 */
[----:B------:R-:W-:Y:S04]  /*13610*/  @P4 LDGSTS.E.BYPASS.LTC128B.128 [R21+0x1d400], desc[UR36][R2.64+0x40], !P6 ;  /* 0x1d40004002154fae */ /* 0x000fe8000f101d64 */
[----:B------:R2:W-:Y:S04]  /*13620*/  @P4 LDGSTS.E.BYPASS.LTC128B.128 [R21+0x1fc00], desc[UR36][R2.64+0x80], !P1 ;  /* 0x1fc0008002154fae */ /* 0x0005e8000c901d64 */
[----:B--2---:R-:W2:Y:S01]  /*13630*/  SHFL.IDX PT, R3, R5, 0x2, 0x1c1f ;  /* 0x005c1f0005037f89 */ /* 0x004ea200000e0000 */
[----:B------:R-:W-:-:S03]  /*13640*/  @P2 IMAD.IADD R21, R16, 0x1, R4 ;  /* 0x0000000110152824 */ /* 0x000fc600078e0204 */
[----:B------:R-:W5:Y:S04]  /*13650*/  SHFL.IDX PT, R2, R6, 0x2, 0x1c1f ;  /* 0x005c1f0006027f89 */ /* 0x000f6800000e0000 */
[----:B------:R-:W-:Y:S01]  /*13660*/  SHFL.IDX PT, R6, R6, 0x3, 0x1c1f ;  /* 0x007c1f0006067f89 */ /* 0x000fe200000e0000 */
        /* <DEDUP_REMOVED lines=8> */
[----:B--2---:R-:W2:Y:S02]  /*136f0*/  SHFL.IDX PT, R2, R5, 0x3, 0x1c1f ;  /* 0x007c1f0005027f89 */ /* 0x004ea400000e0000 */
[----:B--2---:R-:W-:-:S05]  /*13700*/  @P2 IADD3 R2, P0, R35, R2, RZ ;  /* 0x0000000223022210 */ /* 0x004fca0007f1e0ff */
[----:B------:R-:W-:-:S05]  /*13710*/  @P2 IMAD.X R3, RZ, RZ, R6, P0 ;  /* 0x000000ffff032224 */ /* 0x000fca00000e0606 */
[----:B------:R-:W-:Y:S04]  /*13720*/  @P2 LDGSTS.E.BYPASS.LTC128B.128 [R21+0x1bc00], desc[UR36][R2.64], !P5 ;  /* 0x1bc0000002152fae */ /* 0x000fe8000e901d64 */
[----:B------:R-:W-:Y:S04]  /*13730*/  @P2 LDGSTS.E.BYPASS.LTC128B.128 [R21+0x1e400], desc[UR36][R2.64+0x40], !P6 ;  /* 0x1e40004002152fae */ /* 0x000fe8000f101d64 */
[----:B------:R2:W-:Y:S04]  /*13740*/  @P2 LDGSTS.E.BYPASS.LTC128B.128 [R21+0x20c00], desc[UR36][R2.64+0x80], !P1 ;  /* 0x20c0008002152fae */ /* 0x0005e8000c901d64 */
[----:B--2---:R2:W0:Y:S02]  /*13750*/  SHFL.IDX PT, R2, R8, RZ, 0x1c1f ;  /* 0x001c1fff08027589 */ /* 0x00442400000e0000 */
.L_x_2616:
[----:B------:R-:W-:Y:S01]  /*13760*/  LOP3.LUT P0, RZ, R17, 0x100, RZ, 0xc0, !PT ;  /* 0x0000010011ff7812 */ /* 0x000fe2000780c0ff */
[----:B------:R-:W-:-:S12]  /*13770*/  BSSY B0, `(.L_x_2519) ;  /* 0x000000e000007945 */ /* 0x000fd80003800000 */
[----:B------:R-:W-:Y:S05]  /*13780*/  @!P0 BRA `(.L_x_2520) ;  /* 0x0000000000308947 */ /* 0x000fea0003800000 */
[C---:B------:R-:W-:Y:S01]  /*13790*/  LOP3.LUT P3, RZ, R17.reuse, 0x10, RZ, 0xc0, !PT ;  /* 0x0000001011ff7812 */ /* 0x040fe2000786c0ff */
[----:B------:R-:W-:Y:S01]  /*137a0*/  IMAD.IADD R4, R16, 0x1, R4 ;  /* 0x0000000110047824 */ /* 0x000fe200078e0204 */
[C---:B------:R-:W-:Y:S02]  /*137b0*/  LOP3.LUT P2, RZ, R17.reuse, 0x8, RZ, 0xc0, !PT ;  /* 0x0000000811ff7812 */ /* 0x040fe4000784c0ff */
[----:B------:R-:W-:Y:S02]  /*137c0*/  LOP3.LUT P1, RZ, R17, 0x4, RZ, 0xc0, !PT ;  /* 0x0000000411ff7812 */ /* 0x000fe4000782c0ff */
[----:B0-----:R-:W-:-:S05]  /*137d0*/  IADD3 R2, P0, R35, R2, RZ ;  /* 0x0000000223027210 */ /* 0x001fca0007f1e0ff */
[----:B------:R-:W-:-:S05]  /*137e0*/  IMAD.X R3, RZ, RZ, R7, P0 ;  /* 0x000000ffff037224 */ /* 0x000fca00000e0607 */
[----:B------:R-:W-:Y:S01]  /*137f0*/  @!PT LDS RZ, [RZ] ;  /* 0x00000000fffff984 */ /* 0x000fe20000000800 */
[----:B------:R-:W-:Y:S01]  /*13800*/  @!PT LDS RZ, [RZ] ;  /* 0x00000000fffff984 */ /* 0x000fe20000000800 */
[----:B------:R-:W-:Y:S01]  /*13810*/  @!PT LDS RZ, [RZ] ;  /* 0x00000000fffff984 */ /* 0x000fe20000000800 */
[----:B------:R0:W-:Y:S04]  /*13820*/  LDGSTS.E.BYPASS.LTC128B.128 [R4+0x1c400], desc[UR36][R2.64], !P3 ;  /* 0x1c40000002047fae */ /* 0x0001e8000d901d64 */
[----:B------:R0:W-:Y:S04]  /*13830*/  LDGSTS.E.BYPASS.LTC128B.128 [R4+0x1ec00], desc[UR36][R2.64+0x40], !P2 ;  /* 0x1ec0004002047fae */ /* 0x0001e8000d101d64 */
[----:B------:R0:W-:Y:S02]  /*13840*/  LDGSTS.E.BYPASS.LTC128B.128 [R4+0x21400], desc[UR36][R2.64+0x80], !P1 ;  /* 0x2140008002047fae */ /* 0x0001e4000c901d64 */
.L_x_2520:
[----:B------:R-:W-:Y:S05]  /*13850*/  BSYNC B0 ;  /* 0x0000000000007941 */ /* 0x000fea0003800000 */
.L_x_2519:
[----:B------:R-:W-:Y:S01]  /*13860*/  NOP ;  /* 0x0000000000007918 */ /* 0x000fe20000000000 */
[----:B------:R-:W-:-:S13]  /*13870*/  PLOP3.LUT P0, PT, PT, PT, PT, 0x80, 0x0 ;  /* 0x000000000000781c */ /* 0x000fda0003f0f070 */
.L_x_2521:
        /* <DEDUP_REMOVED lines=10> */
.L_x_2522:
[----:B------:R0:W-:Y:S02]  /*13920*/  SYNCS.ARRIVE.TRANS64.A1T0 RZ, [R0+URZ+0x29830], RZ ;  /* 0x029830ff00ff79a7 */ /* 0x0001e4000810003f */
[----:B------:R-:W-:Y:S05]  /*13930*/  WARPSYNC.ALL ;  /* 0x0000000000007948 */ /* 0x000fea0003800000 */
[----:B0--34-:R-:W-:Y:S01]  /*13940*/  VIADD R0, R16, 0x14400 ;  /* 0x0001440010007836 */ /* 0x019fe20000000000 */
[----:B------:R-:W-:Y:S01]  /*13950*/  USHF.R.S32.HI UR4, URZ, 0x1f, UR40 ;  /* 0x0000001f3f047899 */ /* 0x000fe20008011428 */
[----:B------:R-:W-:Y:S01]  /*13960*/  BAR.SYNC.DEFER_BLOCKING 0x8, 0x180 ;  /* 0x0206000000007b1d */ /* 0x000fe20000010000 */
[----:B------:R-:W-:Y:S02]  /*13970*/  UISETP.NE.AND UP0, UPT, UR48, URZ, UPT ;  /* 0x0000003f3000728c */ /* 0x000fe4000bf05270 */
[----:B------:R-:W-:-:S02]  /*13980*/  LOP3.LUT P0, RZ, R0, 0x1bf, RZ, 0xc0, !PT ;  /* 0x000001bf00ff7812 */ /* 0x000fc4000780c0ff */
[----:B------:R-:W-:Y:S01]  /*13990*/  USEL UR42, UR42, URZ, !UP0 ;  /* 0x0000003f2a2a7287 */ /* 0x000fe2000c000000 */
[----:B------:R-:W-:Y:S01]  /*139a0*/  BSSY B6, `(.L_x_2523) ;  /* 0x0000018000067945 */ /* 0x000fe20003800000 */
[----:B------:R-:W-:Y:S02]  /*139b0*/  ULDC.64 UR6, c[0x0][0x298] ;  /* 0x0000a60000067ab9 */ /* 0x000fe40000000a00 */
[----:B------:R-:W-:Y:S02]  /*139c0*/  UIMAD UR4, UR4, UR6, URZ ;  /* 0x00000006040472a4 */ /* 0x000fe4000f8e023f */
[----:B------:R-:W-:Y:S02]  /*139d0*/  UIMAD.WIDE.U32 UR38, UR40, UR6, URZ ;  /* 0x00000006282672a5 */ /* 0x000fe4000f8e003f */
[----:B------:R-:W-:Y:S02]  /*139e0*/  UIMAD UR4, UR40, UR7, UR4 ;  /* 0x00000007280472a4 */ /* 0x000fe4000f8e0204 */
[----:B------:R-:W-:-:S02]  /*139f0*/  USEL UR40, UR43, URZ, !UP0 ;  /* 0x0000003f2b287287 */ /* 0x000fc4000c000000 */
        /* <DEDUP_REMOVED lines=13> */
[----:B--2---:R-:W-:Y:S02]  /*13ad0*/  IMAD.MOV.U32 R8, RZ, RZ, 0x70 ;  /* 0x00000070ff087424 */ /* 0x004fe400078e00ff */
[----:B------:R-:W-:Y:S02]  /*13ae0*/  IMAD.MOV.U32 R12, RZ, RZ, 0x1 ;  /* 0x00000001ff0c7424 */ /* 0x000fe400078e00ff */
[----:B------:R-:W-:-:S07]  /*13af0*/  IMAD.MOV.U32 R13, RZ, RZ, RZ ;  /* 0x000000ffff0d7224 */ /* 0x000fce00078e00ff */
[----:B------:R-:W-:-:S07]  /*13b00*/  LEPC R20, `(.L_x_2524) ;  /* 0x000000001014794e */ /* 0x000fce0000000000 */
[----:B01----:R-:W-:Y:S05]  /*13b10*/  CALL.ABS.NOINC R2 ;  /* 0x0000000002007343 */ /* 0x003fea0003c00000 */
.L_x_2524:
[----:B------:R-:W-:Y:S05]  /*13b20*/  BSYNC B6 ;  /* 0x0000000000067941 */ /* 0x000fea0003800000 */
.L_x_2523:
[----:B------:R-:W0:Y:S01]  /*13b30*/  S2R R2, SR_TID.X ;  /* 0x0000000000027919 */ /* 0x000e220000002100 */
[----:B--2---:R2:W5:Y:S01]  /*13b40*/  LDL R8, [R1+0x24] ;  /* 0x0000240001087983 */ /* 0x0045620000100800 */
[----:B------:R-:W-:Y:S01]  /*13b50*/  ISETP.NE.AND P6, PT, R30, 0x1, PT ;  /* 0x000000011e00780c */ /* 0x000fe20003fc5270 */
[----:B------:R-:W-:-:S12]  /*13b60*/  ULDC.64 UR6, c[0x0][0x2d8] ;  /* 0x0000b60000067ab9 */ /* 0x000fd80000000a00 */
[----:B------:R-:W3:Y:S01]  /*13b70*/  @P6 LDC R5, c[0x0][0x44c] ;  /* 0x00011300ff056b82 */ /* 0x000ee20000000800 */
[----:B------:R-:W-:-:S07]  /*13b80*/  R2UR UR8, R18 ;  /* 0x00000000120872ca */ /* 0x000fce00000e0000 */
[----:B------:R-:W4:Y:S01]  /*13b90*/  @P6 LDC R3, c[0x0][0x450] ;  /* 0x00011400ff036b82 */ /* 0x000f220000000800 */
[----:B0-----:R-:W-:-:S04]  /*13ba0*/  LOP3.LUT R20, R2, 0x7f, RZ, 0xc0, !PT ;  /* 0x0000007f02147812 */ /* 0x001fc800078ec0ff */
[----:B------:R-:W-:Y:S02]  /*13bb0*/  SHF.R.U32.HI R21, RZ, 0x2, R20 ;  /* 0x00000002ff157819 */ /* 0x000fe40000011614 */
[----:B------:R-:W2:Y:S01]  /*13bc0*/  LDL R20, [R1+0x4] ;  /* 0x0000040001147983 */ /* 0x000ea20000100800 */
[----:B------:R-:W-:-:S05]  /*13bd0*/  IMAD.SHL.U32 R2, R2, 0x20, RZ ;  /* 0x0000002002027824 */ /* 0x000fca00078e00ff */
[----:B------:R-:W-:Y:S02]  /*13be0*/  LOP3.LUT R2, R21, 0x60, R2, 0xf8, !PT ;  /* 0x0000006015027812 */ /* 0x000fe400078ef802 */
[----:B------:R-:W-:Y:S01]  /*13bf0*/  R2UR UR9, R18 ;  /* 0x00000000120972ca */ /* 0x000fe200000e0000 */
[----:B------:R-:W-:Y:S01]  /*13c00*/  UMOV UR4, UR38 ;  /* 0x0000002600047c82 */ /* 0x000fe20008000000 */
[----:B------:R-:W-:Y:S02]  /*13c10*/  UMOV UR5, UR43 ;  /* 0x0000002b00057c82 */ /* 0x000fe40008000000 */
[----:B------:R-:W-:Y:S01]  /*13c20*/  UIMAD.WIDE.U32 UR4, UR8, UR6, UR4 ;  /* 0x00000006080472a5 */ /* 0x000fe2000f8e0004 */
[----:B------:R-:W0:Y:S08]  /*13c30*/  S2R R21, SR_TID.X ;  /* 0x0000000000157919 */ /* 0x000e300000002100 */
[----:B------:R-:W-:-:S03]  /*13c40*/  UIMAD UR5, UR9, UR7, UR5 ;  /* 0x00000007090572a4 */ /* 0x000fc6000f8e0205 */
[----:B------:R-:W-:Y:S02]  /*13c50*/  ULDC.64 UR8, c[0x0][0x2e0] ;  /* 0x0000b80000087ab9 */ /* 0x000fe40000000a00 */
[----:B------:R-:W-:Y:S02]  /*13c60*/  UIMAD UR6, UR42, UR8, URZ ;  /* 0x000000082a0672a4 */ /* 0x000fe4000f8e023f */
[----:B------:R-:W-:Y:S02]  /*13c70*/  UIMAD.WIDE.U32 UR4, UR40, UR8, UR4 ;  /* 0x00000008280472a5 */ /* 0x000fe4000f8e0004 */
[----:B------:R-:W-:-:S03]  /*13c80*/  UIMAD UR6, UR40, UR9, UR6 ;  /* 0x00000009280672a4 */ /* 0x000fc6000f8e0206 */
[----:B------:R-:W-:Y:S01]  /*13c90*/  ULDC.64 UR8, c[0x0][0x2d0] ;  /* 0x0000b40000087ab9 */ /* 0x000fe20000000a00 */
[----:B------:R-:W-:Y:S01]  /*13ca0*/  UIADD3 UR5, UR5, UR6, URZ ;  /* 0x0000000605057290 */ /* 0x000fe2000fffe03f */
[C---:B------:R-:W-:Y:S02]  /*13cb0*/  LOP3.LUT R7, R35.reuse, 0x40, RZ, 0xfc, !PT ;  /* 0x0000004023077812 */ /* 0x040fe400078efcff */
[----:B------:R-:W-:Y:S02]  /*13cc0*/  LOP3.LUT R6, R35, 0x80, RZ, 0xfc, !PT ;  /* 0x0000008023067812 */ /* 0x000fe400078efcff */
[----:B0-----:R-:W-:-:S04]  /*13cd0*/  LOP3.LUT R21, R21, 0x7f, RZ, 0xc0, !PT ;  /* 0x0000007f15157812 */ /* 0x001fc800078ec0ff */
[----:B------:R-:W-:Y:S01]  /*13ce0*/  SHF.R.U32.HI R9, RZ, 0x2, R21 ;  /* 0x00000002ff097819 */ /* 0x000fe20000011615 */
[----:B--2---:R-:W-:-:S04]  /*13cf0*/  IMAD R0, R20, 0x80, R2 ;  /* 0x0000008014007824 */ /* 0x004fc800078e0202 */
[----:B---3--:R-:W-:Y:S02]  /*13d00*/  @P6 IMAD.HI.U32 R4, R0, R5, RZ ;  /* 0x0000000500046227 */ /* 0x008fe400078e00ff */
[----:B------:R-:W0:Y:S02]  /*13d10*/  LDC R5, c[0x0][0x448] ;  /* 0x00011200ff057b82 */ /* 0x000e240000000800 */
[----:B------:R-:W-:Y:S01]  /*13d20*/  IMAD.MOV.U32 R2, RZ, RZ, R0 ;  /* 0x000000ffff027224 */ /* 0x000fe200078e0000 */
[----:B----4-:R-:W-:-:S04]  /*13d30*/  @P6 SHF.R.U32.HI R2, RZ, R3, R4 ;  /* 0x00000003ff026219 */ /* 0x010fc80000011604 */
[--C-:B------:R-:W-:Y:S01]  /*13d40*/  SHF.R.S32.HI R4, RZ, 0x1f, R2.reuse ;  /* 0x0000001fff047819 */ /* 0x100fe20000011402 */
[----:B------:R-:W-:-:S04]  /*13d50*/  IMAD.MOV R3, RZ, RZ, -R2 ;  /* 0x000000ffff037224 */ /* 0x000fc800078e0a02 */
[----:B------:R-:W-:-:S04]  /*13d60*/  IMAD R4, R4, UR8, RZ ;  /* 0x0000000804047c24 */ /* 0x000fc8000f8e02ff */
[----:B------:R-:W-:Y:S02]  /*13d70*/  IMAD R4, R2, UR9, R4 ;  /* 0x0000000902047c24 */ /* 0x000fe4000f8e0204 */
[----:B0-----:R-:W-:Y:S02]  /*13d80*/  IMAD R0, R5, R3, R0 ;  /* 0x0000000305007224 */ /* 0x001fe400078e0200 */
[----:B------:R-:W-:-:S04]  /*13d90*/  IMAD.U32 R3, RZ, RZ, UR8 ;  /* 0x00000008ff037e24 */ /* 0x000fc8000f8e00ff */
[----:B------:R-:W-:Y:S01]  /*13da0*/  IMAD.WIDE.U32 R2, R2, R3, UR4 ;  /* 0x0000000402027e25 */ /* 0x000fe2000f8e0003 */
[----:B------:R-:W-:-:S03]  /*13db0*/  ULDC.64 UR4, c[0x0][0x2c8] ;  /* 0x0000b20000047ab9 */ /* 0x000fc60000000a00 */
[----:B------:R-:W-:Y:S01]  /*13dc0*/  IMAD.IADD R3, R3, 0x1, R4 ;  /* 0x0000000103037824 */ /* 0x000fe200078e0204 */
[----:B------:R-:W-:Y:S01]  /*13dd0*/  SHF.R.S32.HI R4, RZ, 0x1f, R0 ;  /* 0x0000001fff047819 */ /* 0x000fe20000011400 */
[----:B------:R-:W-:-:S04]  /*13de0*/  IMAD.WIDE.U32 R2, R0, UR4, R2 ;  /* 0x0000000400027c25 */ /* 0x000fc8000f8e0002 */
[----:B------:R-:W-:-:S04]  /*13df0*/  IMAD R4, R4, UR4, RZ ;  /* 0x0000000404047c24 */ /* 0x000fc8000f8e02ff */
[----:B------:R-:W-:Y:S01]  /*13e00*/  IMAD R4, R0, UR5, R4 ;  /* 0x0000000500047c24 */ /* 0x000fe2000f8e0204 */
[----:B------:R-:W-:Y:S02]  /*13e10*/  ULDC.64 UR4, c[0x0][0x280] ;  /* 0x0000a00000047ab9 */ /* 0x000fe40000000a00 */
[----:B------:R-:W-:Y:S01]  /*13e20*/  IADD3 R0, P0, R2, UR4, RZ ;  /* 0x0000000402007c10 */ /* 0x000fe2000ff1e0ff */
[----:B------:R-:W-:-:S03]  /*13e30*/  ULDC UR4, c[0x0][0x2b8] ;  /* 0x0000ae0000047ab9 */ /* 0x000fc60000000800 */
[----:B------:R-:W-:Y:S01]  /*13e40*/  IADD3.X R4, R3, UR5, R4, P0, !PT ;  /* 0x0000000503047c10 */ /* 0x000fe200087fe404 */
[----:B------:R-:W-:Y:S01]  /*13e50*/  UMOV UR5, 0xffffffff ;  /* 0xffffffff00057882 */ /* 0x000fe20000000000 */
[----:B------:R-:W-:Y:S02]  /*13e60*/  ISETP.GE.AND P3, PT, R35, UR4, PT ;  /* 0x0000000423007c0c */ /* 0x000fe4000bf66270 */
[----:B------:R-:W-:Y:S02]  /*13e70*/  ISETP.GE.AND P2, PT, R7, UR4, PT ;  /* 0x0000000407007c0c */ /* 0x000fe4000bf46270 */
[----:B------:R-:W-:Y:S01]  /*13e80*/  ISETP.GE.AND P1, PT, R6, UR4, PT ;  /* 0x0000000406007c0c */ /* 0x000fe2000bf26270 */
[----:B------:R-:W-:-:S12]  /*13e90*/  BRA.DIV UR5, `(.L_x_2525) ;  /* 0x0000004a05b87947 */ /* 0x000fd8000b800000 */
[----:B------:R-:W0:Y:S01]  /*13ea0*/  SHFL.IDX PT, R3, R0, RZ, 0x1c1f ;  /* 0x001c1fff00037589 */ /* 0x000e2200000e0000 */
[----:B------:R-:W-:Y:S02]  /*13eb0*/  IMAD R23, R23, R5, RZ ;  /* 0x0000000517177224 */ /* 0x000fe400078e02ff */
[----:B------:R-:W-:Y:S01]  /*13ec0*/  IMAD R5, R20, 0x80, R9 ;  /* 0x0000008014057824 */ /* 0x000fe200078e0209 */
[----:B------:R-:W2:Y:S04]  /*13ed0*/  SHFL.IDX PT, R2, R4, RZ, 0x1c1f ;  /* 0x001c1fff04027589 */ /* 0x000ea800000e0000 */
[----:B------:R-:W-:Y:S01]  /*13ee0*/  ISETP.GE.AND P0, PT, R5, R23, PT ;  /* 0x000000170500720c */ /* 0x000fe20003f06270 */
[----:B------:R-:W3:-:S12]  /*13ef0*/  SHFL.IDX PT, R14, R0, 0x1, 0x1c1f ;  /* 0x003c1f00000e7f89 */ /* 0x000ed800000e0000 */
[----:B0-----:R-:W-:-:S05]  /*13f00*/  @!P0 IADD3 R6, P4, R35, R3, RZ ;  /* 0x0000000323068210 */ /* 0x001fca0007f9e0ff */
[----:B--2---:R-:W-:Y:S02]  /*13f10*/  @!P0 IMAD.X R3, RZ, RZ, R2, P4 ;  /* 0x000000ffff038224 */ /* 0x004fe400020e0602 */
[----:B------:R-:W-:Y:S02]  /*13f20*/  @!P0 IMAD.MOV.U32 R2, RZ, RZ, R6 ;  /* 0x000000ffff028224 */ /* 0x000fe400078e0006 */
[----:B------:R-:W-:-:S03]  /*13f30*/  VIADD R6, R5, 0x20 ;  /* 0x0000002005067836 */ /* 0x000fc60000000000 */
        /* <DEDUP_REMOVED lines=16> */
[----:B--2---:R-:W-:Y:S01]  /*14040*/  @!P0 IADD3 R6, P4, R35, R14, RZ ;  /* 0x0000000e23068210 */ /* 0x004fe20007f9e0ff */
[----:B------:R-:W2:Y:S04]  /*14050*/  SHFL.IDX PT, R4, R4, 0x3, 0x1c1f ;  /* 0x007c1f0004047f89 */ /* 0x000ea800000e0000 */
[----:B------:R3:W4:Y:S01]  /*14060*/  SHFL.IDX PT, R14, R0, 0x3, 0x1c1f ;  /* 0x007c1f00000e7f89 */ /* 0x00072200000e0000 */
[----:B0-----:R-:W-:-:S02]  /*14070*/  @!P0 IMAD.X R7, RZ, RZ, R2, P4 ;  /* 0x000000ffff078224 */ /* 0x001fc400020e0602 */
[----:B------:R-:W-:Y:S02]  /*14080*/  @!P0 IMAD.MOV.U32 R2, RZ, RZ, R6 ;  /* 0x000000ffff028224 */ /* 0x000fe400078e0006 */
[----:B------:R-:W-:-:S05]  /*14090*/  @!P0 IMAD.MOV.U32 R3, RZ, RZ, R7 ;  /* 0x000000ffff038224 */ /* 0x000fca00078e0007 */
[----:B------:R3:W-:Y:S04]  /*140a0*/  @!P0 LDGSTS.E.BYPASS.LTC128B.128 [R8+0x15400], desc[UR36][R2.64], !P3 ;  /* 0x1540000002088fae */ /* 0x0007e8000d901d64 */
[----:B------:R3:W-:Y:S04]  /*140b0*/  @!P0 LDGSTS.E.BYPASS.LTC128B.128 [R8+0x17400], desc[UR36][R2.64+0x40], !P2 ;  /* 0x1740004002088fae */ /* 0x0007e8000d101d64 */
[----:B--2-4-:R3:W-:Y:S02]  /*140c0*/  @!P0 LDGSTS.E.BYPASS.LTC128B.128 [R8+0x19400], desc[UR36][R2.64+0x80], !P1 ;  /* 0x1940008002088fae */ /* 0x0147e4000c901d64 */
.L_x_2625:
[----:B---3--:R-:W-:Y:S01]  /*140d0*/  VIADD R0, R5, 0x60 ;  /* 0x0000006005007836 */ /* 0x008fe20000000000 */
        /* <DEDUP_REMOVED lines=11> */
.L_x_2527:
[----:B------:R-:W-:Y:S05]  /*14190*/  BSYNC B0 ;  /* 0x0000000000007941 */ /* 0x000fea0003800000 */
.L_x_2526:
[----:B------:R-:W-:Y:S01]  /*141a0*/  NOP ;  /* 0x0000000000007918 */ /* 0x000fe20000000000 */
[----:B------:R-:W-:-:S13]  /*141b0*/  PLOP3.LUT P0, PT, PT, PT, PT, 0x80, 0x0 ;  /* 0x000000000000781c */ /* 0x000fda0003f0f070 */
.L_x_2528:
[----:B------:R-:W-:Y:S02]  /*141c0*/  PLOP3.LUT P1, PT, P1, P0, PT, 0xa2, 0x0 ;  /* 0x000000000000781c */ /* 0x000fe40000f21472 */
[----:B------:R-:W-:-:S08]  /*141d0*/  @P0 R2UR P1, UR4, R16 ;  /* 0x00000000100402ca */ /* 0x000fd00000020000 */
[----:B------:R-:W-:-:S05]  /*141e0*/  @P0 PLOP3.LUT P0, PT, P1, PT, PT, 0x80, 0x0 ;  /* 0x000000000000081c */ /* 0x000fca0000f0f070 */
[----:B------:R-:W-:Y:S01]  /*141f0*/  @!P1 SYNCS.ARRIVE.TRANS64.RED.A0T1 RZ, [UR4+0x29800], RZ ;  /* 0x029800ffffff99a7 */ /* 0x000fe20008200404 */
[----:B------:R-:W-:Y:S07]  /*14200*/  @!P1 ARRIVES.LDGSTSBAR.64.TRANSCNT [UR4+0x29800] ;  /* 0x02980000ff0099b0 */ /* 0x000fee0008000a84 */
[----:B------:R-:W-:Y:S05]  /*14210*/  @P0 BRA.U.ANY `(.L_x_2528) ;  /* 0xfffffffd00e80947 */ /* 0x000fea000393ffff */
[----:B0-----:R-:W2:Y:S02]  /*14220*/  LDL.LU R2, [R1+0x28] ;  /* 0x0000280001027983 */ /* 0x001ea40000300800 */
        /* <DEDUP_REMOVED lines=11> */
.L_x_2626:
[----:B------:R-:W-:Y:S05]  /*142e0*/  BSYNC B0 ;  /* 0x0000000000007941 */ /* 0x000fea0003800000 */
.L_x_2529:
[----:B------:R-:W2:Y:S01]  /*142f0*/  LDL R0, [R1+0xc] ;  /* 0x00000c0001007983 */ /* 0x000ea20000100800 */
[----:B------:R-:W-:Y:S01]  /*14300*/  UIADD3 UR4, UR47, -0x2, URZ ;  /* 0xfffffffe2f047890 */ /* 0x000fe2000fffe03f */
[----:B--2---:R-:W-:-:S13]  /*14310*/  R2UR UR5, R0 ;  /* 0x00000000000572ca */ /* 0x004fda00000e0000 */
[----:B------:R-:W-:-:S06]  /*14320*/  UISETP.GE.AND UP0, UPT, UR4, UR5, UPT ;  /* 0x000000050400728c */ /* 0x000fcc000bf06270 */
[----:B------:R-:W-:-:S13]  /*14330*/  PLOP3.LUT P0, PT, PT, PT, UP0, 0x40, 0x0 ;  /* 0x000000000000781c */ /* 0x000fda0003f0e808 */
[----:B------:R-:W-:Y:S05]  /*14340*/  @P0 BRA `(.L_x_2531) ;  /* 0x0000001400b00947 */ /* 0x000fea0003800000 */
[----:B------:R-:W-:Y:S02]  /*14350*/  IMAD.MOV.U32 R20, RZ, RZ, R32 ;  /* 0x000000ffff147224 */ /* 0x000fe400078e0020 */
[----:B------:R-:W-:Y:S02]  /*14360*/  IMAD.MOV.U32 R10, RZ, RZ, R19 ;  /* 0x000000ffff0a7224 */ /* 0x000fe400078e0013 */
[----:B------:R-:W-:-:S07]  /*14370*/  IMAD.U32 R30, RZ, RZ, UR4 ;  /* 0x00000004ff1e7e24 */ /* 0x000fce000f8e00ff */
.L_x_2551:
        /* <DEDUP_REMOVED lines=50> */
[----:B------:R-:W-:Y:S01]  /*146a0*/  LOP3.LUT P1, RZ, R17, 0x40, RZ, 0xc0, !PT ;  /* 0x0000004011ff7812 */ /* 0x000fe2000782c0ff */
[----:B------:R-:W-:-:S05]  /*146b0*/  VIADD R19, R10, 0x1 ;  /* 0x000000010a137836 */ /* 0x000fca0000000000 */
[----:B------:R-:W-:Y:S01]  /*146c0*/  ISETP.NE.AND P0, PT, R19, 0x2, PT ;  /* 0x000000021300780c */ /* 0x000fe20003f05270 */
[----:B0-----:R-:W-:Y:S02]  /*146d0*/  IMAD.MOV R7, RZ, RZ, -R11 ;  /* 0x000000ffff077224 */ /* 0x001fe400078e0a0b */
[----:B------:R-:W-:Y:S02]  /*146e0*/  IMAD.MOV.U32 R6, RZ, RZ, RZ ;  /* 0x000000ffff067224 */ /* 0x000fe400078e00ff */
[----:B------:R-:W-:Y:S01]  /*146f0*/  IMAD R7, R7, UR4, R0 ;  /* 0x0000000407077c24 */ /* 0x000fe2000f8e0200 */
[----:B------:R-:W-:Y:S01]  /*14700*/  SEL R32, RZ, 0x1, P0 ;  /* 0x00000001ff207807 */ /* 0x000fe20000000000 */
[----:B------:R-:W-:Y:S01]  /*14710*/  IMAD.MOV.U32 R0, RZ, RZ, R30 ;  /* 0x000000ffff007224 */ /* 0x000fe200078e001e */
[----:B------:R-:W-:Y:S01]  /*14720*/  SEL R19, R19, RZ, P0 ;  /* 0x000000ff13137207 */ /* 0x000fe20000000000 */
[----:B------:R0:W5:Y:S01]  /*14730*/  @!P2 LDG.E R6, desc[UR36][R8.64] ;  /* 0x000000240806a981 */ /* 0x000162000c1e1900 */
[----:B------:R-:W-:Y:S01]  /*14740*/  VIADD R30, R30, 0xffffffff ;  /* 0xffffffff1e1e7836 */ /* 0x000fe20000000000 */
[----:B------:R-:W-:-:S02]  /*14750*/  LOP3.LUT R32, R20, R32, RZ, 0x3c, !PT ;  /* 0x0000002014207212 */ /* 0x000fc400078e3cff */
[----:B------:R-:W-:Y:S02]  /*14760*/  ISETP.GT.AND P2, PT, R0, R12, PT ;  /* 0x0000000c0000720c */ /* 0x000fe40003f44270 */
[----:B--2---:R-:W-:Y:S01]  /*14770*/  SHF.R.S32.HI R28, RZ, 0x1f, R5 ;  /* 0x0000001fff1c7819 */ /* 0x004fe20000011405 */
[----:B0-----:R-:W-:Y:S10]  /*14780*/  @!P1 BRA `(.L_x_2532) ;  /* 0x0000000000049947 */ /* 0x001ff40003800000 */
[----:B------:R-:W-:Y:S01]  /*14790*/  BPT.TRAP 0x1 ;  /* 0x000000040000795c */ /* 0x000fe20000300000 */
.L_x_2532:
[----:B------:R-:W-:Y:S01]  /*147a0*/  IMAD R0, R19, 0x8, R16 ;  /* 0x0000000813007824 */ /* 0x000fe200078e0210 */
[----:B------:R-:W-:Y:S01]  /*147b0*/  SHF.L.U32 R29, R32, 0x1f, RZ ;  /* 0x0000001f201d7819 */ /* 0x000fe200000006ff */
[----:B------:R-:W-:Y:S01]  /*147c0*/  BSSY B0, `(.L_x_2533) ;  /* 0x0000004000007945 */ /* 0x000fe20003800000 */
[----:B------:R-:W-:Y:S02]  /*147d0*/  SHF.R.S32.HI R25, RZ, 0x1f, R4 ;  /* 0x0000001fff197819 */ /* 0x000fe40000011404 */
[----:B------:R-:W0:Y:S02]  /*147e0*/  SYNCS.PHASECHK.TRANS64.TRYWAIT P0, [R0+URZ+0x29880], R29 ;  /* 0x0298801d000075a7 */ /* 0x000e24000800017f */
[----:B0-----:R-:W-:Y:S05]  /*147f0*/  @!P0 BRA `(.L_x_2534) ;  /* 0x0000004400b48947 */ /* 0x001fea0003800000 */
.L_x_2627:
[----:B------:R-:W-:Y:S05]  /*14800*/  BSYNC B0 ;  /* 0x0000000000007941 */ /* 0x000fea0003800000 */
.L_x_2533:
        /* <DEDUP_REMOVED lines=33> */
[----:B-1----:R-:W-:Y:S01]  /*14a20*/  IADD3.X R22, R23, UR7, R9, P0, !PT ;  /* 0x0000000717167c10 */ /* 0x002fe200087fe409 */
        /* <DEDUP_REMOVED lines=33> */
.L_x_2639:
        /* <DEDUP_REMOVED lines=9> */
.L_x_2536:
        /* <DEDUP_REMOVED lines=10> */
.L_x_2537:
[----:B------:R3:W-:Y:S01]  /*14d70*/  SYNCS.ARRIVE.TRANS64.A1T0 RZ, [R0+URZ+0x29870], RZ ;  /* 0x029870ff00ff79a7 */ /* 0x0007e2000810003f */
[----:B------:R-:W-:Y:S05]  /*14d80*/  @!P3 BRA `(.L_x_2538) ;  /* 0x000000000004b947 */ /* 0x000fea0003800000 */
[----:B------:R-:W-:Y:S01]  /*14d90*/  BPT.TRAP 0x1 ;  /* 0x000000040000795c */ /* 0x000fe20000300000 */
.L_x_2538:
[----:B------:R-:W4:Y:S01]  /*14da0*/  SYNCS.PHASECHK.TRANS64.TRYWAIT P0, [R0+URZ+0x29840], R29 ;  /* 0x0298401d000075a7 */ /* 0x000f22000800017f */
[----:B------:R-:W-:Y:S04]  /*14db0*/  BSSY B0, `(.L_x_2539) ;  /* 0x0000002000007945 */ /* 0x000fe80003800000 */
[----:B----4-:R-:W-:Y:S05]  /*14dc0*/  @!P0 BRA `(.L_x_2540) ;  /* 0x0000004400c88947 */ /* 0x010fea0003800000 */
.L_x_2640:
[----:B------:R-:W-:Y:S05]  /*14dd0*/  BSYNC B0 ;  /* 0x0000000000007941 */ /* 0x000fea0003800000 */
.L_x_2539:
[----:B------:R-:W5:Y:S01]  /*14de0*/  LDL R11, [R1+0x14] ;  /* 0x00001400010b7983 */ /* 0x000f620000100800 */
[----:B------:R-:W-:Y:S01]  /*14df0*/  ULDC.64 UR4, c[0x0][0x300] ;  /* 0x0000c00000047ab9 */ /* 0x000fe20000000a00 */
[----:B------:R-:W-:Y:S01]  /*14e00*/  ULDC.64 UR6, c[0x0][0x310] ;  /* 0x0000c40000067ab9 */ /* 0x000fe20000000a00 */
[----:B------:R-:W-:Y:S01]  /*14e10*/  IMAD R8, R25, UR4, RZ ;  /* 0x0000000419087c24 */ /* 0x000fe2000f8e02ff */
[C---:B------:R-:W-:Y:S01]  /*14e20*/  LOP3.LUT P4, RZ, R17.reuse, 0x10, RZ, 0xc0, !PT ;  /* 0x0000001011ff7812 */ /* 0x040fe2000788c0ff */
[C---:B--2---:R-:W-:Y:S01]  /*14e30*/  IMAD.WIDE.U32 R2, R4.reuse, UR4, RZ ;  /* 0x0000000404027c25 */ /* 0x044fe2000f8e00ff */
        /* <DEDUP_REMOVED lines=28> */
[----:B-----5:R-:W-:Y:S01]  /*15000*/  IMAD R7, R19, 0x7800, R11 ;  /* 0x0000780013077824 */ /* 0x020fe200078e020b */
[----:B------:R-:W-:Y:S07]  /*15010*/  BRA.DIV UR4, `(.L_x_2541) ;  /* 0x0000004604487947 */ /* 0x000fee000b800000 */
[----:B------:R-:W2:Y:S01]  /*15020*/  SHFL.IDX PT, R2, R4, RZ, 0x1c1f ;  /* 0x001c1fff04027589 */ /* 0x000ea200000e0000 */
[----:B------:R-:W-:-:S03]  /*15030*/  IMAD.IADD R7, R16, 0x1, R7 ;  /* 0x0000000110077824 */ /* 0x000fc600078e0207 */
[----:B------:R-:W5:Y:S04]  /*15040*/  SHFL.IDX PT, R3, R5, RZ, 0x1c1f ;  /* 0x001c1fff05037589 */ /* 0x000f6800000e0000 */
[----:B------:R-:W-:Y:S04]  /*15050*/  SHFL.IDX PT, R9, R5, 0x2, 0x1c1f ;  /* 0x005c1f0005097f89 */ /* 0x000fe800000e0000 */
[----:B------:R-:W-:Y:S01]  /*15060*/  SHFL.IDX PT, R8, R8, RZ, 0x1c1f ;  /* 0x001c1fff08087589 */ /* 0x000fe200000e0000 */
[----:B--2---:R-:W-:-:S05]  /*15070*/  IADD3 R2, P0, R35, R2, RZ ;  /* 0x0000000223027210 */ /* 0x004fca0007f1e0ff */
[----:B-----5:R-:W-:-:S05]  /*15080*/  IMAD.X R3, RZ, RZ, R3, P0 ;  /* 0x000000ffff037224 */ /* 0x020fca00000e0603 */
[----:B------:R-:W-:Y:S04]  /*15090*/  LDGSTS.E.BYPASS.LTC128B.128 [R7+0x1a400], desc[UR36][R2.64], !P4 ;  /* 0x1a40000002077fae */ /* 0x000fe8000e101d64 */
[----:B------:R-:W-:Y:S04]  /*150a0*/  LDGSTS.E.BYPASS.LTC128B.128 [R7+0x1cc00], desc[UR36][R2.64+0x40], !P3 ;  /* 0x1cc0004002077fae */ /* 0x000fe8000d901d64 */
[----:B------:R2:W-:Y:S04]  /*150b0*/  LDGSTS.E.BYPASS.LTC128B.128 [R7+0x1f400], desc[UR36][R2.64+0x80], !P1 ;  /* 0x1f40008002077fae */ /* 0x0005e8000c901d64 */
[----:B--2---:R-:W2:Y:S04]  /*150c0*/  SHFL.IDX PT, R2, R4, 0x1, 0x1c1f ;  /* 0x003c1f0004027f89 */ /* 0x004ea800000e0000 */
[----:B------:R-:W5:Y:S01]  /*150d0*/  SHFL.IDX PT, R3, R5, 0x1, 0x1c1f ;  /* 0x003c1f0005037f89 */ /* 0x000f6200000e0000 */
[----:B--2---:R-:W-:-:S05]  /*150e0*/  IADD3 R2, P0, R35, R2, RZ ;  /* 0x0000000223027210 */ /* 0x004fca0007f1e0ff */
[----:B-----5:R-:W-:-:S05]  /*150f0*/  IMAD.X R3, RZ, RZ, R3, P0 ;  /* 0x000000ffff037224 */ /* 0x020fca00000e0603 */
[----:B------:R-:W-:Y:S04]  /*15100*/  LDGSTS.E.BYPASS.LTC128B.128 [R7+0x1ac00], desc[UR36][R2.64], !P4 ;  /* 0x1ac0000002077fae */ /* 0x000fe8000e101d64 */
[----:B------:R-:W-:Y:S04]  /*15110*/  LDGSTS.E.BYPASS.LTC128B.128 [R7+0x1d400], desc[UR36][R2.64+0x40], !P3 ;  /* 0x1d40004002077fae */ /* 0x000fe8000d901d64 */
[----:B------:R2:W-:Y:S04]  /*15120*/  LDGSTS.E.BYPASS.LTC128B.128 [R7+0x1fc00], desc[UR36][R2.64+0x80], !P1 ;  /* 0x1fc0008002077fae */ /* 0x0005e8000c901d64 */
[----:B--2---:R-:W2:Y:S02]  /*15130*/  SHFL.IDX PT, R2, R4, 0x2, 0x1c1f ;  /* 0x005c1f0004027f89 */ /* 0x004ea400000e0000 */
[----:B--2---:R-:W-:-:S05]  /*15140*/  IADD3 R2, P0, R35, R2, RZ ;  /* 0x0000000223027210 */ /* 0x004fca0007f1e0ff */
[----:B------:R-:W-:Y:S02]  /*15150*/  IMAD.X R3, RZ, RZ, R9, P0 ;  /* 0x000000ffff037224 */ /* 0x000fe400000e0609 */
[----:B------:R-:W-:Y:S04]  /*15160*/  SHFL.IDX PT, R9, R5, 0x3, 0x1c1f ;  /* 0x007c1f0005097f89 */ /* 0x000fe800000e0000 */
[----:B------:R-:W-:Y:S04]  /*15170*/  LDGSTS.E.BYPASS.LTC128B.128 [R7+0x1b400], desc[UR36][R2.64], !P4 ;  /* 0x1b40000002077fae */ /* 0x000fe8000e101d64 */
[----:B------:R-:W-:Y:S04]  /*15180*/  LDGSTS.E.BYPASS.LTC128B.128 [R7+0x1dc00], desc[UR36][R2.64+0x40], !P3 ;  /* 0x1dc0004002077fae */ /* 0x000fe8000d901d64 */
[----:B------:R2:W-:Y:S04]  /*15190*/  LDGSTS.E.BYPASS.LTC128B.128 [R7+0x20400], desc[UR36][R2.64+0x80], !P1 ;  /* 0x2040008002077fae */ /* 0x0005e8000c901d64 */
[----:B--2---:R-:W2:Y:S02]  /*151a0*/  SHFL.IDX PT, R2, R4, 0x3, 0x1c1f ;  /* 0x007c1f0004027f89 */ /* 0x004ea400000e0000 */
[----:B--2---:R-:W-:-:S05]  /*151b0*/  IADD3 R2, P0, R35, R2, RZ ;  /* 0x0000000223027210 */ /* 0x004fca0007f1e0ff */
[----:B------:R-:W-:-:S05]  /*151c0*/  IMAD.X R3, RZ, RZ, R9, P0 ;  /* 0x000000ffff037224 */ /* 0x000fca00000e0609 */
[----:B------:R-:W-:Y:S04]  /*151d0*/  LDGSTS.E.BYPASS.LTC128B.128 [R7+0x1bc00], desc[UR36][R2.64], !P4 ;  /* 0x1bc0000002077fae */ /* 0x000fe8000e101d64 */
[----:B------:R-:W-:Y:S04]  /*151e0*/  LDGSTS.E.BYPASS.LTC128B.128 [R7+0x1e400], desc[UR36][R2.64+0x40], !P3 ;  /* 0x1e40004002077fae */ /* 0x000fe8000d901d64 */
[----:B------:R2:W-:Y:S04]  /*151f0*/  LDGSTS.E.BYPASS.LTC128B.128 [R7+0x20c00], desc[UR36][R2.64+0x80], !P1 ;  /* 0x20c0008002077fae */ /* 0x0005e8000c901d64 */
[----:B--2---:R2:W0:Y:S02]  /*15200*/  SHFL.IDX PT, R2, R6, RZ, 0x1c1f ;  /* 0x001c1fff06027589 */ /* 0x00442400000e0000 */
.L_x_2652:
        /* <DEDUP_REMOVED lines=10> */
.L_x_2542:
        /* <DEDUP_REMOVED lines=10> */
.L_x_2543:
[----:B------:R3:W-:Y:S02]  /*15350*/  SYNCS.ARRIVE.TRANS64.A1T0 RZ, [R0+URZ+0x29830], RZ ;  /* 0x029830ff00ff79a7 */ /* 0x0007e4000810003f */
[----:B---34-:R-:W-:-:S05]  /*15360*/  IMAD.U32 R0, RZ, RZ, UR45 ;  /* 0x0000002dff007e24 */ /* 0x018fca000f8e00ff */
[----:B------:R-:W-:-:S13]  /*15370*/  ISETP.NE.AND P0, PT, R0, 0x3, PT ;  /* 0x000000030000780c */ /* 0x000fda0003f05270 */
[----:B------:R-:W-:Y:S05]  /*15380*/  @!P0 BRA `(.L_x_2544) ;  /* 0x0000000000048947 */ /* 0x000fea0003800000 */
[----:B------:R-:W-:Y:S01]  /*15390*/  BPT.TRAP 0x1 ;  /* 0x000000040000795c */ /* 0x000fe20000300000 */
.L_x_2544:
[----:B0-----:R-:W-:Y:S01]  /*153a0*/  LOP3.LUT R3, R20, 0x1, RZ, 0x3c, !PT ;  /* 0x0000000114037812 */ /* 0x001fe200078e3cff */
[----:B------:R-:W-:Y:S01]  /*153b0*/  IMAD R0, R10, 0x8, R16 ;  /* 0x000000080a007824 */ /* 0x000fe200078e0210 */
[----:B------:R-:W-:Y:S02]  /*153c0*/  BSSY B0, `(.L_x_2545) ;  /* 0x0000004000007945 */ /* 0x000fe40003800000 */
[----:B------:R-:W-:-:S04]  /*153d0*/  SHF.L.U32 R3, R3, 0x1f, RZ ;  /* 0x0000001f03037819 */ /* 0x000fc800000006ff */
[----:B------:R-:W0:Y:S02]  /*153e0*/  SYNCS.PHASECHK.TRANS64.TRYWAIT P1, [R0+URZ+0x29870], R3 ;  /* 0x02987003000075a7 */ /* 0x000e24000802017f */
[----:B0-----:R-:W-:Y:S05]  /*153f0*/  @!P1 BRA `(.L_x_2546) ;  /* 0x0000004400d09947 */ /* 0x001fea0003800000 */
.L_x_2653:
[----:B------:R-:W-:Y:S05]  /*15400*/  BSYNC B0 ;  /* 0x0000000000007941 */ /* 0x000fea0003800000 */
.L_x_2545:
[----:B------:R-:W-:-:S13]  /*15410*/  LOP3.LUT P1, RZ, R17, 0x40, RZ, 0xc0, !PT ;  /* 0x0000004011ff7812 */ /* 0x000fda000782c0ff */
[----:B------:R-:W-:Y:S05]  /*15420*/  @!P1 BRA `(.L_x_2547) ;  /* 0x0000000000049947 */ /* 0x000fea0003800000 */
[----:B------:R-:W-:Y:S01]  /*15430*/  BPT.TRAP 0x1 ;  /* 0x000000040000795c */ /* 0x000fe20000300000 */
.L_x_2547:
[----:B0-----:R-:W-:Y:S01]  /*15440*/  SHF.L.U32 R3, R20, 0x1f, RZ ;  /* 0x0000001f14037819 */ /* 0x001fe200000006ff */
[----:B------:R-:W-:-:S03]  /*15450*/  IMAD R12, R10, 0x5000, RZ ;  /* 0x000050000a0c7824 */ /* 0x000fc600078e02ff */
[----:B------:R-:W0:Y:S02]  /*15460*/  SYNCS.PHASECHK.TRANS64.TRYWAIT P1, [R0+URZ+0x29860], R3 ;  /* 0x02986003000075a7 */ /* 0x000e24000802017f */
[----:B0-----:R-:W-:Y:S05]  /*15470*/  @!P1 BRA `(.L_x_2548) ;  /* 0x0000004400c49947 */ /* 0x001fea0003800000 */
.L_x_2654:
[----:B------:R-:W0:Y:S04]  /*15480*/  LDL R4, [R1+0x1c] ;  /* 0x00001c0001047983 */ /* 0x000e280000100800 */
[----:B------:R-:W3:Y:S04]  /*15490*/  LDL R2, [R1+0x20] ;  /* 0x0000200001027983 */ /* 0x000ee80000100800 */
[----:B------:R-:W1:Y:S01]  /*154a0*/  LDL R13, [R1+0x18] ;  /* 0x00001800010d7983 */ /* 0x000e620000100800 */
[----:B------:R-:W-:Y:S05]  /*154b0*/  WARPSYNC.ALL ;  /* 0x0000000000007948 */ /* 0x000fea0003800000 */
[----:B------:R-:W-:-:S02]  /*154c0*/  LOP3.LUT P1, RZ, R17, 0x40, RZ, 0xc0, !PT ;  /* 0x0000004011ff7812 */ /* 0x000fc4000782c0ff */
[----:B0-----:R-:W-:-:S05]  /*154d0*/  LOP3.LUT R3, R12, R4, RZ, 0xfc, !PT ;  /* 0x000000040c037212 */ /* 0x001fca00078efcff */
[----:B------:R-:W-:Y:S01]  /*154e0*/  IMAD.IADD R3, R16, 0x1, R3 ;  /* 0x0000000110037824 */ /* 0x000fe200078e0203 */
[----:B-1----:R-:W-:-:S03]  /*154f0*/  LOP3.LUT R24, R12, R13, RZ, 0xfc, !PT ;  /* 0x0000000d0c187212 */ /* 0x002fc600078efcff */
[----:B---3--:R-:W-:Y:S01]  /*15500*/  IMAD.IADD R2, R2, 0x1, R3 ;  /* 0x0000000102027824 */ /* 0x008fe200078e0203 */
[----:B--2---:R-:W0:Y:S01]  /*15510*/  LDSM.16.MT88.4 R4, [R3+0xa400] ;  /* 0x00a400000304783b */ /* 0x004e220000004200 */
        /* <DEDUP_REMOVED lines=68> */
.L_x_2549:
[----:B-1----:R1:W-:Y:S01]  /*15960*/  SYNCS.ARRIVE.TRANS64.A1T0 RZ, [R0+URZ+0x29850], RZ ;  /* 0x029850ff00ff79a7 */ /* 0x0023e2000810003f */
[----:B------:R-:W-:Y:S06]  /*15970*/  BAR.SYNC.DEFER_BLOCKING 0x2, 0x80 ;  /* 0x0082000000007b1d */ /* 0x000fec0000010000 */
[----:B------:R-:W-:Y:S05]  /*15980*/  @!P0 BRA `(.L_x_2550) ;  /* 0x0000000000048947 */ /* 0x000fea0003800000 */
[----:B------:R-:W-:Y:S01]  /*15990*/  BPT.TRAP 0x1 ;  /* 0x000000040000795c */ /* 0x000fe20000300000 */
.L_x_2550:
[----:B------:R-:W2:Y:S01]  /*159a0*/  LDL R2, [R1+0x10] ;  /* 0x0000100001027983 */ /* 0x000ea20000100800 */
[----:B-1----:R-:W-:Y:S02]  /*159b0*/  VIADD R0, R0, 0x29880 ;  /* 0x0002988000007836 */ /* 0x002fe40000000000 */
[----:B------:R-:W-:Y:S02]  /*159c0*/  IMAD.MOV.U32 R20, RZ, RZ, R32 ;  /* 0x000000ffff147224 */ /* 0x000fe400078e0020 */
[----:B0-----:R-:W-:Y:S01]  /*159d0*/  IMAD.MOV.U32 R10, RZ, RZ, R19 ;  /* 0x000000ffff0a7224 */ /* 0x001fe200078e0013 */
[----:B--2---:R-:W-:-:S04]  /*159e0*/  PRMT R0, R2, 0x654, R0 ;  /* 0x0000065402007816 */ /* 0x004fc80000000000 */
[----:B------:R2:W-:Y:S01]  /*159f0*/  SYNCS.ARRIVE.TRANS64.RED.A1T0 RZ, [R0+URZ], RZ ;  /* 0x000000ff00ff79a7 */ /* 0x0005e2000810043f */
[----:B------:R-:W-:Y:S05]  /*15a00*/  @P2 BRA `(.L_x_2551) ;  /* 0xffffffe8005c2947 */ /* 0x000fea000383ffff */
.L_x_2531:
        /* <DEDUP_REMOVED lines=20> */
.L_x_2553:
[----:B------:R-:W-:Y:S05]  /*15b50*/  BSYNC B0 ;  /* 0x0000000000007941 */ /* 0x000fea0003800000 */
.L_x_2552:
[----:B------:R-:W-:Y:S05]  /*15b60*/  @!P0 BRA `(.L_x_2554) ;  /* 0x0000000000048947 */ /* 0x000fea0003800000 */
[----:B------:R-:W-:Y:S01]  /*15b70*/  BPT.TRAP 0x1 ;  /* 0x000000040000795c */ /* 0x000fe20000300000 */
.L_x_2554:
[----:B0-----:R-:W-:Y:S01]  /*15b80*/  LOP3.LUT R3, R32, 0x1, RZ, 0x3c, !PT ;  /* 0x0000000120037812 */ /* 0x001fe200078e3cff */
[----:B------:R-:W-:Y:S01]  /*15b90*/  IMAD R18, R19, 0x8, R16 ;  /* 0x0000000813127824 */ /* 0x000fe200078e0210 */
[----:B------:R-:W-:Y:S02]  /*15ba0*/  BSSY B0, `(.L_x_2555) ;  /* 0x0000004000007945 */ /* 0x000fe40003800000 */
[----:B------:R-:W-:-:S04]  /*15bb0*/  SHF.L.U32 R3, R3, 0x1f, RZ ;  /* 0x0000001f03037819 */ /* 0x000fc800000006ff */
[----:B------:R-:W0:Y:S02]  /*15bc0*/  SYNCS.PHASECHK.TRANS64.TRYWAIT P1, [R18+URZ+0x29870], R3 ;  /* 0x02987003120075a7 */ /* 0x000e24000802017f */
[----:B0-----:R-:W-:Y:S05]  /*15bd0*/  @!P1 BRA `(.L_x_2556) ;  /* 0x0000004000009947 */ /* 0x001fea0003800000 */
.L_x_2655:
[----:B------:R-:W-:Y:S05]  /*15be0*/  BSYNC B0 ;  /* 0x0000000000007941 */ /* 0x000fea0003800000 */
.L_x_2555:
[----:B------:R-:W-:-:S13]  /*15bf0*/  LOP3.LUT P1, RZ, R17, 0x40, RZ, 0xc0, !PT ;  /* 0x0000004011ff7812 */ /* 0x000fda000782c0ff */
[----:B------:R-:W-:Y:S05]  /*15c00*/  @!P1 BRA `(.L_x_2557) ;  /* 0x0000000000049947 */ /* 0x000fea0003800000 */
[----:B------:R-:W-:Y:S01]  /*15c10*/  BPT.TRAP 0x1 ;  /* 0x000000040000795c */ /* 0x000fe20000300000 */
.L_x_2557:
[----:B0-----:R-:W-:-:S04]  /*15c20*/  SHF.L.U32 R3, R32, 0x1f, RZ ;  /* 0x0000001f20037819 */ /* 0x001fc800000006ff */
[----:B------:R-:W0:Y:S02]  /*15c30*/  SYNCS.PHASECHK.TRANS64.TRYWAIT P1, [R18+URZ+0x29860], R3 ;  /* 0x02986003120075a7 */ /* 0x000e24000802017f */
[----:B0-----:R-:W-:Y:S05]  /*15c40*/  @!P1 BRA `(.L_x_2558) ;  /* 0x0000003c00f89947 */ /* 0x001fea0003800000 */
.L_x_2656:
[----:B------:R-:W0:Y:S04]  /*15c50*/  LDL R2, [R1+0x1c] ;  /* 0x00001c0001027983 */ /* 0x000e280000100800 */
[----:B------:R-:W3:Y:S04]  /*15c60*/  LDL R13, [R1+0x20] ;  /* 0x00002000010d7983 */ /* 0x000ee80000100800 */
[----:B------:R-:W4:Y:S01]  /*15c70*/  LDL R12, [R1+0x18] ;  /* 0x00001800010c7983 */ /* 0x000f220000100800 */
[----:B--2---:R-:W-:Y:S01]  /*15c80*/  IMAD R0, R19, 0x5000, RZ ;  /* 0x0000500013007824 */ /* 0x004fe200078e02ff */
[----:B------:R-:W-:Y:S05]  /*15c90*/  WARPSYNC.ALL ;  /* 0x0000000000007948 */ /* 0x000fea0003800000 */
[----:B------:R-:W-:-:S02]  /*15ca0*/  LOP3.LUT P1, RZ, R17, 0x40, RZ, 0xc0, !PT ;  /* 0x0000004011ff7812 */ /* 0x000fc4000782c0ff */
[----:B0-----:R-:W-:-:S05]  /*15cb0*/  LOP3.LUT R3, R0, R2, RZ, 0xfc, !PT ;  /* 0x0000000200037212 */ /* 0x001fca00078efcff */
[----:B------:R-:W-:-:S04]  /*15cc0*/  IMAD.IADD R2, R16, 0x1, R3 ;  /* 0x0000000110027824 */ /* 0x000fc800078e0203 */
[----:B---3--:R-:W-:Y:S01]  /*15cd0*/  IMAD.IADD R3, R13, 0x1, R2 ;  /* 0x000000010d037824 */ /* 0x008fe200078e0202 */
[----:B------:R-:W0:Y:S01]  /*15ce0*/  LDSM.16.MT88.4 R8, [R2+0xa400] ;  /* 0x00a400000208783b */ /* 0x000e220000004200 */
[----:B----4-:R-:W-:-:S05]  /*15cf0*/  LOP3.LUT R13, R0, R12, RZ, 0xfc, !PT ;  /* 0x0000000c000d7212 */ /* 0x010fca00078efcff */
        /* <DEDUP_REMOVED lines=68> */
.L_x_2559:
[----:B-1----:R1:W-:Y:S01]  /*16140*/  SYNCS.ARRIVE.TRANS64.A1T0 RZ, [R18+URZ+0x29850], RZ ;  /* 0x029850ff12ff79a7 */ /* 0x0023e2000810003f */
[----:B------:R-:W-:Y:S06]  /*16150*/  BAR.SYNC.DEFER_BLOCKING 0x2, 0x80 ;  /* 0x0082000000007b1d */ /* 0x000fec0000010000 */
[----:B------:R-:W-:Y:S05]  /*16160*/  @!P0 BRA `(.L_x_2560) ;  /* 0x0000000000048947 */ /* 0x000fea0003800000 */
[----:B------:R-:W-:Y:S01]  /*16170*/  BPT.TRAP 0x1 ;  /* 0x000000040000795c */ /* 0x000fe20000300000 */
.L_x_2560:
        /* <DEDUP_REMOVED lines=9> */
.L_x_2499:
[----:B------:R-:W-:Y:S05]  /*16210*/  BSYNC B7 ;  /* 0x0000000000077941 */ /* 0x000fea0003800000 */
.L_x_2497:
[----:B------:R-:W-:-:S13]  /*16220*/  LOP3.LUT P0, RZ, R17, 0x400, RZ, 0xc0, !PT ;  /* 0x0000040011ff7812 */ /* 0x000fda000780c0ff */
[----:B------:R-:W-:Y:S05]  /*16230*/  @!P0 BRA `(.L_x_2561) ;  /* 0x0000000000348947 */ /* 0x000fea0003800000 */
[----:B------:R-:W1:Y:S08]  /*16240*/  S2UR UR4, SR_CgaCtaId ;  /* 0x00000000000479c3 */ /* 0x000e700000008800 */
[----:B------:R-:W-:Y:S01]  /*16250*/  BAR.SYNC.DEFER_BLOCKING 0x5, 0x180 ;  /* 0x0146000000007b1d */ /* 0x000fe20000010000 */
[----:B------:R-:W-:Y:S01]  /*16260*/  MOV R16, 0x400 ;  /* 0x0000040000107802 */ /* 0x000fe20000000f00 */
[----:B-1----:R-:W-:-:S05]  /*16270*/  IMAD.U32 R0, RZ, RZ, UR4 ;  /* 0x00000004ff007e24 */ /* 0x002fca000f8e00ff */
[----:B------:R-:W-:Y:S01]  /*16280*/  LEA R16, R0, R16, 0x18 ;  /* 0x0000001000107211 */ /* 0x000fe200078ec0ff */
[----:B------:R-:W-:Y:S04]  /*16290*/  STL [R1+0x10], R0 ;  /* 0x0000100001007387 */ /* 0x000fe80000100800 */
[----:B------:R-:W1:Y:S04]  /*162a0*/  LDS.128 R4, [R16+0x298d0] ;  /* 0x0298d00010047984 */ /* 0x000e680000000c00 */
[----:B-1----:R1:W-:Y:S01]  /*162b0*/  STL.64 [R1], R4 ;  /* 0x0000000401007387 */ /* 0x0023e20000100a00 */
[----:B------:R-:W-:-:S03]  /*162c0*/  IMAD.MOV.U32 R0, RZ, RZ, R7 ;  /* 0x000000ffff007224 */ /* 0x000fc600078e0007 */
[----:B------:R1:W-:Y:S02]  /*162d0*/  STL [R1+0x8], R6 ;  /* 0x0000080601007387 */ /* 0x0003e40000100800 */
[----:B------:R-:W-:Y:S01]  /*162e0*/  R2UR UR41, R0 ;  /* 0x00000000002972ca */ /* 0x000fe200000e0000 */
[----:B------:R-:W-:Y:S06]  /*162f0*/  BAR.ARV 0x4, 0x180 ;  /* 0x0106000000007b1d */ /* 0x000fec0000002000 */
[----:B------:R-:W-:Y:S08]  /*16300*/  BRA `(.L_x_2562) ;  /* 0x0000000c00f47947 */ /* 0x000ff00003800000 */
.L_x_2561:
[----:B-1----:R-:W2:Y:S01]  /*16310*/  LDL.LU R0, [R1] ;  /* 0x0000000001007983 */ /* 0x002ea20000300800 */
[----:B------:R-:W-:Y:S01]  /*16320*/  ULDC UR4, c[0x0][0xc3c] ;  /* 0x00030f0000047ab9 */ /* 0x000fe20000000800 */
[----:B------:R-:W1:Y:S02]  /*16330*/  S2R R2, SR_TID.X ;  /* 0x0000000000027919 */ /* 0x000e640000002100 */
[----:B-1----:R-:W-:-:S04]  /*16340*/  LOP3.LUT R9, R2, 0x1f, RZ, 0xc0, !PT ;  /* 0x0000001f02097812 */ /* 0x002fc800078ec0ff */
[C---:B------:R-:W-:Y:S01]  /*16350*/  ISETP.NE.AND P0, PT, R9.reuse, 0x1f, PT ;  /* 0x0000001f0900780c */ /* 0x040fe20003f05270 */
[----:B------:R-:W-:-:S05]  /*16360*/  VIADD R7, R9, UR41 ;  /* 0x0000002909077c36 */ /* 0x000fca0008000000 */
[----:B------:R-:W-:Y:S01]  /*16370*/  ISETP.GE.OR P1, PT, R7, UR4, !P0 ;  /* 0x0000000407007c0c */ /* 0x000fe2000c726670 */
[----:B------:R-:W-:-:S12]  /*16380*/  ULDC UR4, c[0x0][0xc3c] ;  /* 0x00030f0000047ab9 */ /* 0x000fd80000000800 */
[----:B------:R-:W1:Y:S08]  /*16390*/  @!P1 LDC.64 R2, c[0x0][0xc80] ;  /* 0x00032000ff029b82 */ /* 0x000e700000000a00 */
[----:B------:R-:W3:Y:S01]  /*163a0*/  @!P1 LDC.64 R4, c[0x0][0xc78] ;  /* 0x00031e00ff049b82 */ /* 0x000ee20000000a00 */
[----:B-1----:R-:W-:-:S04]  /*163b0*/  @!P1 IMAD.WIDE R2, R7, 0x4, R2 ;  /* 0x0000000407029825 */ /* 0x002fc800078e0202 */
        /* <DEDUP_REMOVED lines=21> */
[----:B------:R-:W-:Y:S02]  /*16510*/  IMAD.IADD R2, R6, 0x1, R3 ;  /* 0x0000000106027824 */ /* 0x000fe400078e0203 */
[----:B------:R-:W-:Y:S04]  /*16520*/  SHFL.IDX PT, R6, R10, RZ, 0x1f ;  /* 0x00001fff0a067589 */ /* 0x000fe800000e0000 */
[----:B------:R-:W1:Y:S02]  /*16530*/  SHFL.UP PT, R3, R2, 0x8, RZ ;  /* 0x0500000002037989 */ /* 0x000e6400000e00ff */
[----:B-1----:R-:W-:-:S05]  /*16540*/  SEL R3, R3, RZ, P4 ;  /* 0x000000ff03037207 */ /* 0x002fca0002000000 */
[----:B------:R-:W-:-:S05]  /*16550*/  IMAD.IADD R7, R2, 0x1, R3 ;  /* 0x0000000102077824 */ /* 0x000fca00078e0203 */
[----:B------:R-:W1:Y:S02]  /*16560*/  SHFL.UP PT, R3, R7, 0x10, RZ ;  /* 0x0600000007037989 */ /* 0x000e6400000e00ff */
[----:B-1----:R-:W-:-:S05]  /*16570*/  SEL R4, R3, RZ, P5 ;  /* 0x000000ff03047207 */ /* 0x002fca0002800000 */
[----:B------:R-:W-:Y:S02]  /*16580*/  IMAD.IADD R3, R7, 0x1, R4 ;  /* 0x0000000107037824 */ /* 0x000fe400078e0204 */
[----:B------:R-:W1:Y:S01]  /*16590*/  LDC R4, c[0x0][0xc38] ;  /* 0x00030e00ff047b82 */ /* 0x000e620000000800 */
[----:B------:R-:W-:Y:S02]  /*165a0*/  IMAD.MOV.U32 R7, RZ, RZ, RZ ;  /* 0x000000ffff077224 */ /* 0x000fe400078e00ff */
[----:B------:R-:W1:Y:S02]  /*165b0*/  SHFL.IDX PT, R9, R3, 0x1f, 0x1f ;  /* 0x03e01f0003097f89 */ /* 0x000e6400000e0000 */
[----:B-1----:R-:W-:-:S04]  /*165c0*/  IMAD R2, R9, R4, RZ ;  /* 0x0000000409027224 */ /* 0x002fc800078e02ff */
[----:B------:R-:W-:-:S05]  /*165d0*/  IMAD.IADD R9, R11, 0x1, R2 ;  /* 0x000000010b097824 */ /* 0x000fca00078e0202 */
[----:B------:R-:W-:-:S13]  /*165e0*/  ISETP.GT.AND P6, PT, R9, R6, PT ;  /* 0x000000060900720c */ /* 0x000fda0003fc4270 */
[----:B------:R-:W-:Y:S05]  /*165f0*/  @P6 BRA `(.L_x_2563) ;  /* 0x0000000000a06947 */ /* 0x000fea0003800000 */
.L_x_2565:
[----:B------:R-:W-:-:S04]  /*16600*/  UIADD3 UR41, UR41, 0x1f, URZ ;  /* 0x0000001f29297890 */ /* 0x000fc8000fffe03f */
[----:B------:R-:W-:-:S06]  /*16610*/  UISETP.GE.AND UP0, UPT, UR41, UR4, UPT ;  /* 0x000000042900728c */ /* 0x000fcc000bf06270 */
[----:B------:R-:W-:-:S13]  /*16620*/  PLOP3.LUT P6, PT, PT, PT, UP0, 0x40, 0x0 ;  /* 0x000000000000781c */ /* 0x000fda0003fce808 */
[----:B------:R-:W-:Y:S05]  /*16630*/  @!P6 BRA `(.L_x_2564) ;  /* 0x0000000800cce947 */ /* 0x000fea0003800000 */
[----:B------:R-:W1:Y:S02]  /*16640*/  S2R R0, SR_TID.X ;  /* 0x0000000000007919 */ /* 0x000e640000002100 */
[----:B-1----:R-:W-:-:S05]  /*16650*/  LOP3.LUT R0, R0, 0x1f, RZ, 0xc0, !PT ;  /* 0x0000001f00007812 */ /* 0x002fca00078ec0ff */
[----:B------:R-:W-:Y:S02]  /*16660*/  VIADD R11, R0, UR41 ;  /* 0x00000029000b7c36 */ /* 0x000fe40008000000 */
[----:B------:R-:W-:-:S03]  /*16670*/  IMAD.MOV.U32 R0, RZ, RZ, RZ ;  /* 0x000000ffff007224 */ /* 0x000fc600078e00ff */
[----:B------:R-:W-:-:S13]  /*16680*/  ISETP.GE.OR P6, PT, R11, UR4, !P0 ;  /* 0x000000040b007c0c */ /* 0x000fda000c7c6670 */
[----:B------:R-:W1:Y:S08]  /*16690*/  @!P6 LDC.64 R2, c[0x0][0xc80] ;  /* 0x00032000ff02eb82 */ /* 0x000e700000000a00 */
[----:B------:R-:W2:Y:S01]  /*166a0*/  @!P6 LDC.64 R4, c[0x0][0xc78] ;  /* 0x00031e00ff04eb82 */ /* 0x000ea20000000a00 */
[----:B-1----:R-:W-:-:S05]  /*166b0*/  @!P6 IMAD.WIDE R2, R11, 0x4, R2 ;  /* 0x000000040b02e825 */ /* 0x002fca00078e0202 */
[----:B------:R2:W3:Y:S02]  /*166c0*/  @!P6 LDG.E R0, desc[UR36][R2.64] ;  /* 0x000000240200e981 */ /* 0x0004e4000c1e1900 */
        /* <DEDUP_REMOVED lines=9> */
[----:B------:R-:W-:Y:S02]  /*16760*/  IMAD.IADD R11, R4, 0x1, R11 ;  /* 0x00000001040b7824 */ /* 0x000fe400078e020b */
[----:B------:R-:W1:Y:S03]  /*16770*/  LDC R4, c[0x0][0xc38] ;  /* 0x00030e00ff047b82 */ /* 0x000e660000000800 */
        /* <DEDUP_REMOVED lines=8> */
[----:B------:R-:W-:-:S05]  /*16800*/  IMAD.IADD R2, R3, 0x1, R2 ;  /* 0x0000000103027824 */ /* 0x000fca00078e0202 */
[----:B------:R-:W1:Y:S02]  /*16810*/  SHFL.IDX PT, R13, R2, 0x1f, 0x1f ;  /* 0x03e01f00020d7f89 */ /* 0x000e6400000e0000 */
[----:B-1----:R-:W-:-:S04]  /*16820*/  IMAD R10, R13, R4, RZ ;  /* 0x000000040d0a7224 */ /* 0x002fc800078e02ff */
[----:B------:R-:W-:-:S05]  /*16830*/  IMAD.IADD R9, R10, 0x1, R9 ;  /* 0x000000010a097824 */ /* 0x000fca00078e0209 */
[----:B------:R-:W-:-:S13]  /*16840*/  ISETP.GT.AND P6, PT, R9, R6, PT ;  /* 0x000000060900720c */ /* 0x000fda0003fc4270 */
[----:B------:R-:W-:Y:S05]  /*16850*/  @!P6 BRA `(.L_x_2565) ;  /* 0xfffffffc0068e947 */ /* 0x000fea000383ffff */
[----:B------:R-:W-:Y:S02]  /*16860*/  IMAD.MOV.U32 R3, RZ, RZ, R2 ;  /* 0x000000ffff037224 */ /* 0x000fe400078e0002 */
[----:B------:R-:W-:-:S07]  /*16870*/  IMAD.MOV.U32 R2, RZ, RZ, R10 ;  /* 0x000000ffff027224 */ /* 0x000fce00078e000a */
.L_x_2563:
        /* <DEDUP_REMOVED lines=8> */
[----:B------:R1:W2:Y:S04]  /*16900*/  SHFL.IDX PT, R8, R5, R8, 0x1f ;  /* 0x00001f0805087589 */ /* 0x0002a800000e0000 */
[----:B------:R1:W3:Y:S01]  /*16910*/  SHFL.IDX PT, R0, R0, R9, 0x1f ;  /* 0x00001f0900007589 */ /* 0x0002e200000e0000 */
[----:B------:R-:W-:Y:S05]  /*16920*/  @!P0 BRA `(.L_x_2566) ;  /* 0x00000000000c8947 */ /* 0x000fea0003800000 */
[----:B------:R-:W-:-:S06]  /*16930*/  UIADD3 UR5, UR4, -0x1, URZ ;  /* 0xffffffff04057890 */ /* 0x000fcc000fffe03f */
[----:B------:R-:W-:-:S05]  /*16940*/  IMAD.U32 R10, RZ, RZ, UR5 ;  /* 0x00000005ff0a7e24 */ /* 0x000fca000f8e00ff */
[----:B------:R4:W0:Y:S02]  /*16950*/  SHFL.IDX PT, R7, R3, R10, 0x1f ;  /* 0x00001f0a03077589 */ /* 0x00082400000e0000 */
.L_x_2566:
[----:B0---4-:R-:W-:Y:S01]  /*16960*/  IMAD R3, R7, R4, R2 ;  /* 0x0000000407037224 */ /* 0x011fe200078e0202 */
[----:B--2---:R-:W-:Y:S01]  /*16970*/  ISETP.NE.AND P0, PT, R8, 0x1, PT ;  /* 0x000000010800780c */ /* 0x004fe20003f05270 */
[----:B------:R-:W-:Y:S02]  /*16980*/  UIADD3 UR41, UR4, UR41, URZ ;  /* 0x0000002904297290 */ /* 0x000fe4000fffe03f */
[----:B-1----:R-:W-:Y:S01]  /*16990*/  IMAD.IADD R5, R6, 0x1, -R3 ;  /* 0x0000000106057824 */ /* 0x002fe200078e0a03 */
[----:B------:R0:W-:Y:S09]  /*169a0*/  STL [R1], R3 ;  /* 0x0000000301007387 */ /* 0x0001f20000100800 */
[----:B------:R-:W-:Y:S05]  /*169b0*/  @!P0 BRA `(.L_x_2567) ;  /* 0x0000000000e08947 */ /* 0x000fea0003800000 */
[----:B---3--:R-:W-:Y:S01]  /*169c0*/  IABS R6, R0 ;  /* 0x0000000000067213 */ /* 0x008fe20000000000 */
[----:B------:R-:W-:Y:S01]  /*169d0*/  IMAD.MOV.U32 R2, RZ, RZ, RZ ;  /* 0x000000ffff027224 */ /* 0x000fe200078e00ff */
[----:B------:R-:W-:Y:S02]  /*169e0*/  IABS R4, R8 ;  /* 0x0000000800047213 */ /* 0x000fe40000000000 */
[----:B------:R-:W1:Y:S01]  /*169f0*/  I2F.RP R7, R6 ;  /* 0x0000000600077306 */ /* 0x000e620000209400 */
[----:B------:R-:W-:-:S07]  /*16a00*/  IABS R12, R5 ;  /* 0x00000005000c7213 */ /* 0x000fce0000000000 */
[----:B------:R-:W-:Y:S08]  /*16a10*/  I2F.RP R10, R4 ;  /* 0x00000004000a7306 */ /* 0x000ff00000209400 */
[----:B-1----:R-:W1:Y:S02]  /*16a20*/  MUFU.RCP R7, R7 ;  /* 0x0000000700077308 */ /* 0x002e640000001000 */
[----:B-1----:R-:W-:Y:S01]  /*16a30*/  VIADD R9, R7, 0xffffffe ;  /* 0x0ffffffe07097836 */ /* 0x002fe20000000000 */
[----:B------:R-:W-:-:S05]  /*16a40*/  IABS R7, R0 ;  /* 0x0000000000077213 */ /* 0x000fca0000000000 */
[----:B0-----:R0:W1:Y:S02]  /*16a50*/  F2I.FTZ.U32.TRUNC.NTZ R3, R9 ;  /* 0x0000000900037305 */ /* 0x001064000021f000 */
[----:B0-----:R-:W-:Y:S02]  /*16a60*/  IMAD.MOV R9, RZ, RZ, -R7 ;  /* 0x000000ffff097224 */ /* 0x001fe400078e0a07 */
[----:B-1----:R-:W-:-:S04]  /*16a70*/  IMAD.MOV R11, RZ, RZ, -R3 ;  /* 0x000000ffff0b7224 */ /* 0x002fc800078e0a03 */
[----:B------:R-:W-:-:S04]  /*16a80*/  IMAD R11, R11, R6, RZ ;  /* 0x000000060b0b7224 */ /* 0x000fc800078e02ff */
        /* <DEDUP_REMOVED lines=11> */
[----:B------:R-:W-:Y:S02]  /*16b40*/  ISETP.GE.U32.AND P0, PT, R9, R6, PT ;  /* 0x000000060900720c */ /* 0x000fe40003f06070 */
[----:B------:R-:W-:Y:S01]  /*16b50*/  IABS R6, R8 ;  /* 0x0000000800067213 */ /* 0x000fe20000000000 */
[----:B0-----:R-:W-:-:S04]  /*16b60*/  IMAD.MOV R9, RZ, RZ, -R3 ;  /* 0x000000ffff097224 */ /* 0x001fc800078e0a03 */
[----:B------:R-:W-:Y:S02]  /*16b70*/  IMAD.MOV R6, RZ, RZ, -R6 ;  /* 0x000000ffff067224 */ /* 0x000fe400078e0a06 */
[----:B------:R-:W-:-:S04]  /*16b80*/  IMAD R9, R9, R4, RZ ;  /* 0x0000000409097224 */ /* 0x000fc800078e02ff */
[----:B------:R-:W-:Y:S01]  /*16b90*/  IMAD.HI.U32 R2, R3, R9, R2 ;  /* 0x0000000903027227 */ /* 0x000fe200078e0002 */
[----:B------:R-:W-:-:S03]  /*16ba0*/  LOP3.LUT R3, R5, R0, RZ, 0x3c, !PT ;  /* 0x0000000005037212 */ /* 0x000fc600078e3cff */
[----:B------:R-:W-:Y:S01]  /*16bb0*/  @P0 VIADD R7, R7, 0x1 ;  /* 0x0000000107070836 */ /* 0x000fe20000000000 */
        /* <DEDUP_REMOVED lines=21> */
[----:B------:R-:W-:-:S03]  /*16d10*/  IMAD R2, R0, R2, R5 ;  /* 0x0000000200027224 */ /* 0x000fc600078e0205 */
[----:B------:R1:W-:Y:S01]  /*16d20*/  STL [R1+0x8], R3 ;  /* 0x0000080301007387 */ /* 0x0003e20000100800 */
[----:B------:R-:W-:Y:S05]  /*16d30*/  BRA `(.L_x_2568) ;  /* 0x0000000000fc7947 */ /* 0x000fea0003800000 */
.L_x_2567:
[----:B------:R-:W-:Y:S02]  /*16d40*/  ULDC.64 UR4, c[0x0][0xc90] ;  /* 0x0003240000047ab9 */ /* 0x000fe40000000a00 */
[----:B------:R-:W-:-:S06]  /*16d50*/  UIMAD.WIDE UR4, UR41, 0x4, UR4 ;  /* 0x00000004290478a5 */ /* 0x000fcc000f8e0204 */
[----:B------:R-:W-:Y:S02]  /*16d60*/  IMAD.U32 R2, RZ, RZ, UR4 ;  /* 0x00000004ff027e24 */ /* 0x000fe4000f8e00ff */
[----:B0-----:R-:W-:-:S05]  /*16d70*/  IMAD.U32 R3, RZ, RZ, UR5 ;  /* 0x00000005ff037e24 */ /* 0x001fca000f8e00ff */
[----:B------:R0:W3:Y:S02]  /*16d80*/  LDG.E R7, desc[UR36][R2.64] ;  /* 0x0000002402077981 */ /* 0x0000e4000c1e1900 */
[----:B0-----:R-:W-:Y:S02]  /*16d90*/  IMAD.MOV.U32 R2, RZ, RZ, RZ ;  /* 0x000000ffff027224 */ /* 0x001fe400078e00ff */
[----:B---3--:R-:W-:-:S05]  /*16da0*/  IMAD R6, R0, R7, RZ ;  /* 0x0000000700067224 */ /* 0x008fca00078e02ff */
        /* <DEDUP_REMOVED lines=33> */
[----:B0-----:R-:W-:Y:S01]  /*16fc0*/  VIADD R3, R9, 0xffffffe ;  /* 0x0ffffffe09037836 */ /* 0x001fe20000000000 */
[----:B------:R-:W-:-:S05]  /*16fd0*/  IABS R9, R5 ;  /* 0x0000000500097213 */ /* 0x000fca0000000000 */
[----:B------:R-:W0:Y:S02]  /*16fe0*/  F2I.FTZ.U32.TRUNC.NTZ R3, R3 ;  /* 0x0000000300037305 */ /* 0x000e24000021f000 */
[----:B0-----:R-:W-:-:S04]  /*16ff0*/  IMAD.MOV R2, RZ, RZ, -R3 ;  /* 0x000000ffff027224 */ /* 0x001fc800078e0a03 */
[----:B------:R-:W-:Y:S02]  /*17000*/  IMAD R11, R2, R7, RZ ;  /* 0x00000007020b7224 */ /* 0x000fe400078e02ff */
[----:B------:R-:W-:-:S04]  /*17010*/  IMAD.MOV.U32 R2, RZ, RZ, RZ ;  /* 0x000000ffff027224 */ /* 0x000fc800078e00ff */
[----:B------:R-:W-:Y:S01]  /*17020*/  IMAD.HI.U32 R2, R3, R11, R2 ;  /* 0x0000000b03027227 */ /* 0x000fe200078e0002 */
[----:B------:R-:W-:Y:S02]  /*17030*/  LOP3.LUT R3, R5, R4, RZ, 0x3c, !PT ;  /* 0x0000000405037212 */ /* 0x000fe400078e3cff */
[----:B------:R-:W-:Y:S02]  /*17040*/  IADD3 R5, R8, 0x1000000, R5 ;  /* 0x0100000008057810 */ /* 0x000fe40007ffe005 */
        /* <DEDUP_REMOVED lines=12> */
[----:B------:R-:W-:-:S05]  /*17110*/  IMAD R3, R2, R4, R5 ;  /* 0x0000000402037224 */ /* 0x000fca00078e0205 */
[----:B------:R0:W-:Y:S02]  /*17120*/  STL [R1+0x8], R3 ;  /* 0x0000080301007387 */ /* 0x0001e40000100800 */
.L_x_2568:
[----:B01----:R-:W-:-:S05]  /*17130*/  LOP3.LUT R3, RZ, R2, RZ, 0x33, !PT ;  /* 0x00000002ff037212 */ /* 0x003fca00078e33ff */
[----:B------:R-:W-:-:S05]  /*17140*/  IMAD.IADD R0, R0, 0x1, R3 ;  /* 0x0000000100007824 */ /* 0x000fca00078e0203 */
[----:B------:R2:W-:Y:S01]  /*17150*/  STL [R1+0x4], R0 ;  /* 0x0000040001007387 */ /* 0x0005e20000100800 */
[----:B------:R-:W-:Y:S05]  /*17160*/  BRA `(.L_x_2569) ;  /* 0x0000000000107947 */ /* 0x000fea0003800000 */
.L_x_2564:
[----:B------:R1:W-:Y:S01]  /*17170*/  STL [R1], R6 ;  /* 0x0000000601007387 */ /* 0x0003e20000100800 */
[----:B------:R-:W-:-:S03]  /*17180*/  ULDC UR41, c[0x0][0xc3c] ;  /* 0x00030f0000297ab9 */ /* 0x000fc60000000800 */
[----:B------:R1:W-:Y:S04]  /*17190*/  STL [R1+0x4], RZ ;  /* 0x000004ff01007387 */ /* 0x0003e80000100800 */
[----:B------:R1:W-:Y:S02]  /*171a0*/  STL [R1+0x8], RZ ;  /* 0x000008ff01007387 */ /* 0x0003e40000100800 */
.L_x_2569:
[----:B------:R-:W3:Y:S04]  /*171b0*/  LDL R3, [R1+0x4] ;  /* 0x0000040001037983 */ /* 0x000ee80000100800 */
[----:B------:R-:W4:Y:S04]  /*171c0*/  LDL R2, [R1+0x8] ;  /* 0x0000080001027983 */ /* 0x000f280000100800 */
[----:B------:R-:W5:Y:S01]  /*171d0*/  LDL R4, [R1] ;  /* 0x0000000001047983 */ /* 0x000f620000100800 */
[----:B--2---:R-:W2:Y:S01]  /*171e0*/  S2R R0, SR_TID.X ;  /* 0x0000000000007919 */ /* 0x004ea20000002100 */
[----:B------:R-:W-:Y:S01]  /*171f0*/  BAR.SYNC.DEFER_BLOCKING 0x4, 0x180 ;  /* 0x0106000000007b1d */ /* 0x000fe20000010000 */
[----:B---3--:R-:W-:-:S02]  /*17200*/  IMAD.MOV.U32 R5, RZ, RZ, R3 ;  /* 0x000000ffff057224 */ /* 0x008fc400078e0003 */
[----:B----4-:R-:W-:-:S03]  /*17210*/  IMAD.MOV.U32 R3, RZ, RZ, R2 ;  /* 0x000000ffff037224 */ /* 0x010fc600078e0002 */
[----:B------:R3:W4:Y:S01]  /*17220*/  LDL R2, [R1+0x10] ;  /* 0x0000100001027983 */ /* 0x0007220000100800 */
[----:B--2---:R-:W-:Y:S01]  /*17230*/  LOP3.LUT R0, R0, 0x1f, RZ, 0xc0, !PT ;  /* 0x0000001f00007812 */ /* 0x004fe200078ec0ff */
[----:B-1----:R-:W-:-:S03]  /*17240*/  IMAD.MOV.U32 R6, RZ, RZ, R3 ;  /* 0x000000ffff067224 */ /* 0x002fc600078e0003 */
[----:B------:R-:W-:-:S13]  /*17250*/  ISETP.NE.AND P0, PT, R0, RZ, PT ;  /* 0x000000ff0000720c */ /* 0x000fda0003f05270 */
[----:B------:R-:W-:Y:S01]  /*17260*/  @!P0 MOV R0, 0x400 ;  /* 0x0000040000008802 */ /* 0x000fe20000000f00 */
[----:B----4-:R-:W1:Y:S03]  /*17270*/  @!P0 S2R R2, SR_CgaCtaId ;  /* 0x0000000000028919 */ /* 0x010e660000008800 */
[----:B-1----:R-:W-:Y:S01]  /*17280*/  @!P0 LEA R16, R2, R0, 0x18 ;  /* 0x0000000002108211 */ /* 0x002fe200078ec0ff */
[----:B------:R-:W-:Y:S01]  /*17290*/  IMAD.U32 R0, RZ, RZ, UR41 ;  /* 0x00000029ff007e24 */ /* 0x000fe2000f8e00ff */
[----:B------:R3:W-:Y:S03]  /*172a0*/  @!P0 STL [R1+0x10], R2 ;  /* 0x0000100201008387 */ /* 0x0007e60000100800 */
[----:B------:R-:W-:-:S05]  /*172b0*/  @!P0 IMAD.MOV.U32 R7, RZ, RZ, R0 ;  /* 0x000000ffff078224 */ /* 0x000fca00078e0000 */
[----:B-----5:R3:W-:Y:S01]  /*172c0*/  @!P0 STS.128 [R16+0x298d0], R4 ;  /* 0x0298d00410008388 */ /* 0x0207e20000000c00 */
[----:B------:R-:W-:Y:S06]  /*172d0*/  BAR.ARV 0x5, 0x180 ;  /* 0x0146000000007b1d */ /* 0x000fec0000002000 */
.L_x_2562:
[----:B------:R-:W-:Y:S02]  /*172e0*/  ULDC UR4, c[0x0][0xc3c] ;  /* 0x00030f0000047ab9 */ /* 0x000fe40000000800 */
[----:B------:R-:W-:-:S06]  /*172f0*/  UISETP.GE.AND UP0, UPT, UR41, UR4, UPT ;  /* 0x000000042900728c */ /* 0x000fcc000bf06270 */
[----:B------:R-:W-:-:S13]  /*17300*/  PLOP3.LUT P0, PT, PT, PT, UP0, 0x80, 0x0 ;  /* 0x000000000000781c */ /* 0x000fda0003f0f008 */
[----:B------:R-:W-:Y:S05]  /*17310*/  @!P0 BRA `(.L_x_2570) ;  /* 0xffffffa000788947 */ /* 0x000fea000383ffff */
.L_x_2492:
[----:B-1----:R-:W2:Y:S01]  /*17320*/  LDL.LU R0, [R1+0x28] ;  /* 0x0000280001007983 */ /* 0x002ea20000300800 */
[----:B------:R-:W-:Y:S01]  /*17330*/  BSSY B0, `(.L_x_2571) ;  /* 0x000000b000007945 */ /* 0x000fe20003800000 */
[----:B0--3--:R-:W0:Y:S01]  /*17340*/  S2R R5, SR_CgaCtaId ;  /* 0x0000000000057919 */ /* 0x009e220000008800 */
        /* <DEDUP_REMOVED lines=9> */
.L_x_2657:
[----:B------:R-:W-:Y:S05]  /*173e0*/  BSYNC B0 ;  /* 0x0000000000007941 */ /* 0x000fea0003800000 */
.L_x_2571:
[----:B------:R-:W-:-:S03]  /*173f0*/  UMOV UR4, 0xffffffff ;  /* 0xffffffff00047882 */ /* 0x000fc60000000000 */
[----:B------:R-:W-:Y:S05]  /*17400*/  BRA.DIV UR4, `(.L_x_2573) ;  /* 0x0000002a04307947 */ /* 0x000fea000b800000 */
[----:B0-----:R-:W0:Y:S02]  /*17410*/  S2R R0, SR_TID.X ;  /* 0x0000000000007919 */ /* 0x001e240000002100 */
[----:B0-----:R-:W-:-:S04]  /*17420*/  SHF.R.U32.HI R0, RZ, 0x5, R0 ;  /* 0x00000005ff007819 */ /* 0x001fc80000011600 */
[----:B------:R-:W-:-:S05]  /*17430*/  LOP3.LUT R0, R0, 0x3, RZ, 0xc0, !PT ;  /* 0x0000000300007812 */ /* 0x000fca00078ec0ff */
[----:B------:R0:W1:Y:S02]  /*17440*/  SHFL.IDX PT, R14, R0, RZ, 0x1f ;  /* 0x00001fff000e7589 */ /* 0x00006400000e0000 */
.L_x_2660:
[----:B-1----:R-:W-:Y:S01]  /*17450*/  ISETP.NE.AND P0, PT, R14, RZ, PT ;  /* 0x000000ff0e00720c */ /* 0x002fe20003f05270 */
[----:B------:R-:W-:-:S12]  /*17460*/  BSSY B0, `(.L_x_2574) ;  /* 0x000002e000007945 */ /* 0x000fd80003800000 */
[----:B------:R-:W-:Y:S05]  /*17470*/  @P0 BRA `(.L_x_2575) ;  /* 0x0000000000b00947 */ /* 0x000fea0003800000 */
[----:B------:R-:W-:-:S03]  /*17480*/  UMOV UR4, 0xffffffff ;  /* 0xffffffff00047882 */ /* 0x000fc60000000000 */
[----:B------:R-:W-:Y:S05]  /*17490*/  BRA.DIV UR4, `(.L_x_2576) ;  /* 0x0000002a04407947 */ /* 0x000fea000b800000 */
[----:B------:R-:W-:-:S13]  /*174a0*/  ELECT P6, URZ, PT ;  /* 0x00000000003f782f */ /* 0x000fda00038c0000 */
.L_x_2663:
[----:B------:R-:W-:Y:S05]  /*174b0*/  @!P6 BRA `(.L_x_2575) ;  /* 0x0000000000a0e947 */ /* 0x000fea0003800000 */
[----:B0-----:R-:W2:Y:S02]  /*174c0*/  LDL R0, [R1+0x2c] ;  /* 0x00002c0001007983 */ /* 0x001ea40000100800 */
[----:B--2---:R-:W-:-:S13]  /*174d0*/  R2UR UR4, R0 ;  /* 0x00000000000472ca */ /* 0x004fda00000e0000 */
[----:B------:R-:W-:-:S06]  /*174e0*/  ULOP3.LUT UR4, UR4, 0x2, URZ, 0xfc, !UPT ;  /* 0x0000000204047892 */ /* 0x000fcc000f8efc3f */
[----:B------:R-:W-:-:S05]  /*174f0*/  IMAD.U32 R0, RZ, RZ, UR4 ;  /* 0x00000004ff007e24 */ /* 0x000fca000f8e00ff */
[----:B------:R-:W-:-:S13]  /*17500*/  ISETP.NE.AND P0, PT, R0, 0x3, PT ;  /* 0x000000030000780c */ /* 0x000fda0003f05270 */
[----:B------:R-:W-:Y:S05]  /*17510*/  @!P0 BRA `(.L_x_2577) ;  /* 0x0000000000048947 */ /* 0x000fea0003800000 */
[----:B------:R-:W-:Y:S01]  /*17520*/  BPT.TRAP 0x1 ;  /* 0x000000040000795c */ /* 0x000fe20000300000 */
.L_x_2577:
[C---:B------:R-:W-:Y:S01]  /*17530*/  IMAD R5, R19.reuse, 0x8, R4 ;  /* 0x0000000813057824 */ /* 0x040fe200078e0204 */
[----:B------:R-:W-:Y:S01]  /*17540*/  SHF.L.U32 R0, R32, 0x1f, RZ ;  /* 0x0000001f20007819 */ /* 0x000fe200000006ff */
[----:B------:R-:W-:-:S03]  /*17550*/  VIADD R19, R19, 0x1 ;  /* 0x0000000113137836 */ /* 0x000fc60000000000 */
[----:B------:R-:W0:Y:S02]  /*17560*/  SYNCS.PHASECHK.TRANS64.TRYWAIT P1, [R5+URZ+0x29840], R0 ;  /* 0x02984000050075a7 */ /* 0x000e24000802017f */
[----:B------:R-:W-:-:S04]  /*17570*/  ISETP.NE.AND P2, PT, R19, 0x2, PT ;  /* 0x000000021300780c */ /* 0x000fc80003f45270 */
[----:B------:R-:W-:Y:S01]  /*17580*/  SEL R3, RZ, 0x1, P2 ;  /* 0x00000001ff037807 */ /* 0x000fe20001000000 */
[----:B0-----:R-:W-:Y:S08]  /*17590*/  @!P1 BRA `(.L_x_2578) ;  /* 0x0000002800209947 */ /* 0x001ff00003800000 */
.L_x_2664:
[----:B------:R-:W-:Y:S02]  /*175a0*/  SEL R19, R19, RZ, P2 ;  /* 0x000000ff13137207 */ /* 0x000fe40001000000 */
[----:B------:R-:W-:Y:S01]  /*175b0*/  LOP3.LUT R2, R32, R3, RZ, 0x3c, !PT ;  /* 0x0000000320027212 */ /* 0x000fe200078e3cff */
[----:B------:R-:W-:Y:S06]  /*175c0*/  @!P0 BRA `(.L_x_2579) ;  /* 0x0000000000048947 */ /* 0x000fec0003800000 */
[----:B------:R-:W-:Y:S01]  /*175d0*/  BPT.TRAP 0x1 ;  /* 0x000000040000795c */ /* 0x000fe20000300000 */
.L_x_2579:
[----:B------:R-:W-:Y:S01]  /*175e0*/  IMAD R19, R19, 0x8, R4 ;  /* 0x0000000813137824 */ /* 0x000fe200078e0204 */
[----:B------:R-:W-:-:S04]  /*175f0*/  SHF.L.U32 R2, R2, 0x1f, RZ ;  /* 0x0000001f02027819 */ /* 0x000fc800000006ff */
[----:B------:R-:W1:Y:S02]  /*17600*/  SYNCS.PHASECHK.TRANS64.TRYWAIT P1, [R19+URZ+0x29840], R2 ;  /* 0x02984002130075a7 */ /* 0x000e64000802017f */
[----:B-1----:R-:W-:Y:S05]  /*17610*/  @!P1 BRA `(.L_x_2580) ;  /* 0x0000002800149947 */ /* 0x002fea0003800000 */
.L_x_2665:
[----:B------:R-:W-:Y:S05]  /*17620*/  @!P0 BRA `(.L_x_2581) ;  /* 0x0000000000048947 */ /* 0x000fea0003800000 */
[----:B------:R-:W-:Y:S01]  /*17630*/  BPT.TRAP 0x1 ;  /* 0x000000040000795c */ /* 0x000fe20000300000 */
.L_x_2581:
[----:B------:R-:W2:Y:S02]  /*17640*/  SYNCS.PHASECHK.TRANS64.TRYWAIT P1, [R5+URZ+0x29860], R0 ;  /* 0x02986000050075a7 */ /* 0x000ea4000802017f */
[----:B--2---:R-:W-:Y:S05]  /*17650*/  @!P1 BRA `(.L_x_2582) ;  /* 0x0000002800189947 */ /* 0x004fea0003800000 */
.L_x_2666:
[----:B------:R-:W-:Y:S05]  /*17660*/  @!P0 BRA `(.L_x_2583) ;  /* 0x0000000000048947 */ /* 0x000fea0003800000 */
[----:B------:R-:W-:Y:S01]  /*17670*/  BPT.TRAP 0x1 ;  /* 0x000000040000795c */ /* 0x000fe20000300000 */
.L_x_2583:
[----:B------:R-:W3:Y:S02]  /*17680*/  SYNCS.PHASECHK.TRANS64.TRYWAIT P1, [R19+URZ+0x29860], R2 ;  /* 0x02986002130075a7 */ /* 0x000ee4000802017f */
[----:B---3--:R-:W-:Y:S05]  /*17690*/  @!P1 BRA `(.L_x_2584) ;  /* 0x00000028001c9947 */ /* 0x008fea0003800000 */
.L_x_2667:
[----:B------:R-:W-:Y:S05]  /*176a0*/  @!P0 BRA `(.L_x_2585) ;  /* 0x0000000000048947 */ /* 0x000fea0003800000 */
[----:B------:R-:W-:Y:S01]  /*176b0*/  BPT.TRAP 0x1 ;  /* 0x000000040000795c */ /* 0x000fe20000300000 */
.L_x_2585:
[----:B------:R-:W4:Y:S02]  /*176c0*/  SYNCS.PHASECHK.TRANS64.TRYWAIT P1, [R5+URZ+0x29880], R0 ;  /* 0x02988000050075a7 */ /* 0x000f24000802017f */
[----:B----4-:R-:W-:Y:S05]  /*176d0*/  @!P1 BRA `(.L_x_2586) ;  /* 0x0000002800209947 */ /* 0x010fea0003800000 */
.L_x_2668:
[----:B------:R-:W-:Y:S05]  /*176e0*/  @!P0 BRA `(.L_x_2587) ;  /* 0x0000000000048947 */ /* 0x000fea0003800000 */
[----:B------:R-:W-:Y:S01]  /*176f0*/  BPT.TRAP 0x1 ;  /* 0x000000040000795c */ /* 0x000fe20000300000 */
.L_x_2587:
[----:B------:R0:W0:Y:S02]  /*17700*/  SYNCS.PHASECHK.TRANS64.TRYWAIT P0, [R19+URZ+0x29880], R2 ;  /* 0x02988002130075a7 */ /* 0x000024000800017f */
[----:B0-----:R-:W-:Y:S05]  /*17710*/  @!P0 NANOSLEEP.SYNCS 0x989680 ;  /* 0x009896800000895d */ /* 0x001fea0003900000 */
[----:B------:R-:W0:Y:S02]  /*17720*/  @!P0 SYNCS.PHASECHK.TRANS64 P0, [R19+URZ+0x29880], R2 ;  /* 0x02988002130085a7 */ /* 0x000e24000800007f */
[----:B0-----:R-:W-:Y:S05]  /*17730*/  @!P0 BRA `(.L_x_2587) ;  /* 0xfffffffc00f08947 */ /* 0x001fea000383ffff */
.L_x_2575:
[----:B------:R-:W-:Y:S05]  /*17740*/  BSYNC B0 ;  /* 0x0000000000007941 */ /* 0x000fea0003800000 */
.L_x_2574:
[----:B------:R-:W-:Y:S05]  /*17750*/  EXIT ;  /* 0x000000000000794d */ /* 0x000fea0003800000 */
.L_x_2426:
[----:B0-----:R-:W-:-:S04]  /*17760*/  IMAD.U32 R3, RZ, RZ, UR39 ;  /* 0x00000027ff037e24 */ /* 0x001fc8000f8e00ff */
[----:B------:R0:W1:Y:S03]  /*17770*/  SYNCS.PHASECHK.TRANS64.TRYWAIT P0, [R3+URZ+0x29800], R0 ;  /* 0x02980000030075a7 */ /* 0x000066000800017f */
[----:B-1----:R-:W-:Y:S05]  /*17780*/  @!P0 NANOSLEEP.SYNCS 0x989680 ;  /* 0x009896800000895d */ /* 0x002fea0003900000 */
[----:B------:R-:W1:Y:S02]  /*17790*/  @!P0 SYNCS.PHASECHK.TRANS64 P0, [R3+URZ+0x29800], R0 ;  /* 0x02980000030085a7 */ /* 0x000e64000800007f */
[----:B-1----:R-:W-:Y:S05]  /*177a0*/  @!P0 BRA `(.L_x_2426) ;  /* 0xfffffffc00ec8947 */ /* 0x002fea000383ffff */
[----:B------:R-:W-:Y:S05]  /*177b0*/  BRA `(.L_x_2588) ;  /* 0xfffffea400f87947 */ /* 0x000fea000383ffff */
.L_x_2430:
[----:B-1----:R1:W2:Y:S02]  /*177c0*/  SYNCS.PHASECHK.TRANS64.TRYWAIT P0, [R0+URZ+0x29830], R3 ;  /* 0x02983003000075a7 */ /* 0x0022a4000800017f */
[----:B--2---:R-:W-:Y:S05]  /*177d0*/  @!P0 NANOSLEEP.SYNCS 0x989680 ;  /* 0x009896800000895d */ /* 0x004fea0003900000 */
[----:B------:R-:W2:Y:S02]  /*177e0*/  @!P0 SYNCS.PHASECHK.TRANS64 P0, [R0+URZ+0x29830], R3 ;  /* 0x02983003000085a7 */ /* 0x000ea4000800007f */
[----:B--2---:R-:W-:Y:S05]  /*177f0*/  @!P0 BRA `(.L_x_2430) ;  /* 0xfffffffc00f08947 */ /* 0x004fea000383ffff */
[----:B------:R-:W-:Y:S05]  /*17800*/  BRA `(.L_x_2429) ;  /* 0xfffffea800147947 */ /* 0x000fea000383ffff */
.L_x_2436:
[----:B-1----:R-:W-:-:S04]  /*17810*/  IMAD.U32 R4, RZ, RZ, UR5 ;  /* 0x00000005ff047e24 */ /* 0x002fc8000f8e00ff */
[----:B------:R1:W2:Y:S03]  /*17820*/  SYNCS.PHASECHK.TRANS64.TRYWAIT P0, [R4+URZ+0x29830], R3 ;  /* 0x02983003040075a7 */ /* 0x0002a6000800017f */
[----:B--2---:R-:W-:Y:S05]  /*17830*/  @!P0 NANOSLEEP.SYNCS 0x989680 ;  /* 0x009896800000895d */ /* 0x004fea0003900000 */
[----:B------:R-:W2:Y:S02]  /*17840*/  @!P0 SYNCS.PHASECHK.TRANS64 P0, [R4+URZ+0x29830], R3 ;  /* 0x02983003040085a7 */ /* 0x000ea4000800007f */
[----:B--2---:R-:W-:Y:S05]  /*17850*/  @!P0 BRA `(.L_x_2436) ;  /* 0xfffffffc00ec8947 */ /* 0x004fea000383ffff */
[----:B------:R-:W-:Y:S05]  /*17860*/  BRA `(.L_x_2433) ;  /* 0xfffffedc00c87947 */ /* 0x000fea000383ffff */
.L_x_2440:
[----:B-1----:R-:W-:-:S04]  /*17870*/  IMAD.U32 R4, RZ, RZ, UR5 ;  /* 0x00000005ff047e24 */ /* 0x002fc8000f8e00ff */
[----:B------:R1:W2:Y:S03]  /*17880*/  SYNCS.PHASECHK.TRANS64.TRYWAIT P0, [R4+URZ+0x29850], R3 ;  /* 0x02985003040075a7 */ /* 0x0002a6000800017f */
[----:B--2---:R-:W-:Y:S05]  /*17890*/  @!P0 NANOSLEEP.SYNCS 0x989680 ;  /* 0x009896800000895d */ /* 0x004fea0003900000 */
[----:B------:R-:W2:Y:S02]  /*178a0*/  @!P0 SYNCS.PHASECHK.TRANS64 P0, [R4+URZ+0x29850], R3 ;  /* 0x02985003040085a7 */ /* 0x000ea4000800007f */
[----:B--2---:R-:W-:Y:S05]  /*178b0*/  @!P0 BRA `(.L_x_2440) ;  /* 0xfffffffc00ec8947 */ /* 0x004fea000383ffff */
[----:B------:R-:W-:Y:S05]  /*178c0*/  BRA `(.L_x_2437) ;  /* 0xfffffee800d07947 */ /* 0x000fea000383ffff */
.L_x_2448:
[----:B-1----:R-:W-:-:S04]  /*178d0*/  IMAD.U32 R4, RZ, RZ, UR5 ;  /* 0x00000005ff047e24 */ /* 0x002fc8000f8e00ff */
[----:B------:R1:W2:Y:S03]  /*178e0*/  SYNCS.PHASECHK.TRANS64.TRYWAIT P0, [R4+URZ+0x29830], R3 ;  /* 0x02983003040075a7 */ /* 0x0002a6000800017f */
[----:B--2---:R-:W-:Y:S05]  /*178f0*/  @!P0 NANOSLEEP.SYNCS 0x989680 ;  /* 0x009896800000895d */ /* 0x004fea0003900000 */
[----:B------:R-:W2:Y:S02]  /*17900*/  @!P0 SYNCS.PHASECHK.TRANS64 P0, [R4+URZ+0x29830], R3 ;  /* 0x02983003040085a7 */ /* 0x000ea4000800007f */
[----:B--2---:R-:W-:Y:S05]  /*17910*/  @!P0 BRA `(.L_x_2448) ;  /* 0xfffffffc00ec8947 */ /* 0x004fea000383ffff */
[----:B------:R-:W-:Y:S05]  /*17920*/  BRA `(.L_x_2445) ;  /* 0xffffff1400b87947 */ /* 0x000fea000383ffff */
.L_x_2452:
[----:B-1----:R-:W-:-:S04]  /*17930*/  IMAD.U32 R4, RZ, RZ, UR5 ;  /* 0x00000005ff047e24 */ /* 0x002fc8000f8e00ff */
[----:B------:R1:W2:Y:S03]  /*17940*/  SYNCS.PHASECHK.TRANS64.TRYWAIT P0, [R4+URZ+0x29850], R3 ;  /* 0x02985003040075a7 */ /* 0x0002a6000800017f */
[----:B--2---:R-:W-:Y:S05]  /*17950*/  @!P0 NANOSLEEP.SYNCS 0x989680 ;  /* 0x009896800000895d */ /* 0x004fea0003900000 */
[----:B------:R-:W2:Y:S02]  /*17960*/  @!P0 SYNCS.PHASECHK.TRANS64 P0, [R4+URZ+0x29850], R3 ;  /* 0x02985003040085a7 */ /* 0x000ea4000800007f */
[----:B--2---:R-:W-:Y:S05]  /*17970*/  @!P0 BRA `(.L_x_2452) ;  /* 0xfffffffc00ec8947 */ /* 0x004fea000383ffff */
[----:B------:R-:W-:Y:S05]  /*17980*/  BRA `(.L_x_2449) ;  /* 0xffffff2000b47947 */ /* 0x000fea000383ffff */
.L_x_2459:
[----:B-1----:R-:W-:-:S04]  /*17990*/  IMAD.U32 R6, RZ, RZ, UR5 ;  /* 0x00000005ff067e24 */ /* 0x002fc8000f8e00ff */
[----:B------:R1:W2:Y:S03]  /*179a0*/  SYNCS.PHASECHK.TRANS64.TRYWAIT P0, [R6+URZ+0x29850], R5 ;  /* 0x02985005060075a7 */ /* 0x0002a6000800017f */
[----:B--2---:R-:W-:Y:S05]  /*179b0*/  @!P0 NANOSLEEP.SYNCS 0x989680 ;  /* 0x009896800000895d */ /* 0x004fea0003900000 */
[----:B------:R-:W2:Y:S02]  /*179c0*/  @!P0 SYNCS.PHASECHK.TRANS64 P0, [R6+URZ+0x29850], R5 ;  /* 0x02985005060085a7 */ /* 0x000ea4000800007f */
[----:B--2---:R-:W-:Y:S05]  /*179d0*/  @!P0 BRA `(.L_x_2459) ;  /* 0xfffffffc00ec8947 */ /* 0x004fea000383ffff */
[----:B------:R-:W-:Y:S05]  /*179e0*/  BRA `(.L_x_2458) ;  /* 0xffffff40008c7947 */ /* 0x000fea000383ffff */
.L_x_2508:
        /* <DEDUP_REMOVED lines=10> */
.L_x_2589:
[----:B------:R-:W-:Y:S05]  /*17a90*/  BRA `(.L_x_2590) ;  /* 0xffffffa800ec7947 */ /* 0x000fea000383ffff */
.L_x_2511:
[----:B0-----:R0:W1:Y:S02]  /*17aa0*/  SYNCS.PHASECHK.TRANS64.TRYWAIT P0, [R0+URZ+0x29880], R29 ;  /* 0x0298801d000075a7 */ /* 0x001064000800017f */
[----:B-1----:R-:W-:Y:S05]  /*17ab0*/  @!P0 NANOSLEEP.SYNCS 0x989680 ;  /* 0x009896800000895d */ /* 0x002fea0003900000 */
[----:B------:R-:W1:Y:S02]  /*17ac0*/  @!P0 SYNCS.PHASECHK.TRANS64 P0, [R0+URZ+0x29880], R29 ;  /* 0x0298801d000085a7 */ /* 0x000e64000800007f */
[----:B-1----:R-:W-:Y:S05]  /*17ad0*/  @!P0 BRA `(.L_x_2511) ;  /* 0xfffffffc00f08947 */ /* 0x002fea000383ffff */
[----:B------:R-:W-:Y:S05]  /*17ae0*/  BRA `(.L_x_2591) ;  /* 0xffffffb000107947 */ /* 0x000fea000383ffff */
.L_x_2512:
        /* <DEDUP_REMOVED lines=8> */
.L_x_2593:
[----:B------:R-:W-:Y:S05]  /*17b70*/  BSYNC B0 ;  /* 0x0000000000007941 */ /* 0x000fea0003800000 */
.L_x_2592:
        /* <DEDUP_REMOVED lines=12> */
.L_x_2594:
        /* <DEDUP_REMOVED lines=9> */
.L_x_2595:
        /* <DEDUP_REMOVED lines=13> */
.L_x_2596:
        /* <DEDUP_REMOVED lines=9> */
.L_x_2597:
        /* <DEDUP_REMOVED lines=11> */
.L_x_2598:
        /* <DEDUP_REMOVED lines=9> */
.L_x_2599:
        /* <DEDUP_REMOVED lines=11> */
.L_x_2600:
[----:B------:R-:W-:Y:S02]  /*18020*/  IMAD.MOV.U32 R13, RZ, RZ, R22 ;  /* 0x000000ffff0d7224 */ /* 0x000fe400078e0016 */
[----:B------:R-:W-:Y:S02]  /*18030*/  IMAD.MOV.U32 R12, RZ, RZ, RZ ;  /* 0x000000ffff0c7224 */ /* 0x000fe400078e00ff */
[----:B------:R-:W-:-:S07]  /*18040*/  IMAD.MOV.U32 R9, RZ, RZ, R14 ;  /* 0x000000ffff097224 */ /* 0x000fce00078e000e */
[----:B------:R-:W-:Y:S05]  /*18050*/  WARPSYNC.COLLECTIVE R15, `(.L_x_2601) ;  /* 0x000000000f087348 */ /* 0x000fea0003c00000 */
[----:B------:R0:W1:Y:S02]  /*18060*/  SHFL.IDX P6, R14, R13, R12, R11 ;  /* 0x0000000c0d0e7389 */ /* 0x00006400000c000b */
[----:B01----:R-:W-:Y:S01]  /*18070*/  ENDCOLLECTIVE ;  /* 0x000000000000791b */ /* 0x003fe20003800000 */
.L_x_2601:
        /* <DEDUP_REMOVED lines=16> */
.L_x_2602:
[----:B------:R-:W-:Y:S01]  /*18180*/  @P0 LOP3.LUT R17, R17, 0x100, RZ, 0xfc, !PT ;  /* 0x0000010011110812 */ /* 0x000fe200078efcff */
[----:B------:R-:W-:Y:S01]  /*18190*/  IMAD.MOV.U32 R8, RZ, RZ, R14 ;  /* 0x000000ffff087224 */ /* 0x000fe200078e000e */
[----:B------:R-:W-:Y:S06]  /*181a0*/  BRA `(.L_x_2603) ;  /* 0xffffffac00bc7947 */ /* 0x000fec000383ffff */
.L_x_2517:
[----:B----4-:R4:W0:Y:S02]  /*181b0*/  SYNCS.PHASECHK.TRANS64.TRYWAIT P0, [R0+URZ+0x29840], R29 ;  /* 0x0298401d000075a7 */ /* 0x010824000800017f */
[----:B0-----:R-:W-:Y:S05]  /*181c0*/  @!P0 NANOSLEEP.SYNCS 0x989680 ;  /* 0x009896800000895d */ /* 0x001fea0003900000 */
[----:B------:R-:W0:Y:S02]  /*181d0*/  @!P0 SYNCS.PHASECHK.TRANS64 P0, [R0+URZ+0x29840], R29 ;  /* 0x0298401d000085a7 */ /* 0x000e24000800007f */
[----:B0-----:R-:W-:Y:S05]  /*181e0*/  @!P0 BRA `(.L_x_2517) ;  /* 0xfffffffc00f08947 */ /* 0x001fea000383ffff */
[----:B------:R-:W-:Y:S05]  /*181f0*/  BRA `(.L_x_2604) ;  /* 0xffffffb000187947 */ /* 0x000fea000383ffff */
.L_x_2518:
[----:B------:R-:W-:Y:S01]  /*18200*/  BSSY B0, `(.L_x_2605) ;  /* 0x0000008000007945 */ /* 0x000fe20003800000 */
[----:B------:R-:W-:Y:S02]  /*18210*/  IMAD.MOV.U32 R13, RZ, RZ, R6 ;  /* 0x000000ffff0d7224 */ /* 0x000fe400078e0006 */
[----:B------:R-:W-:Y:S02]  /*18220*/  IMAD.MOV.U32 R12, RZ, RZ, RZ ;  /* 0x000000ffff0c7224 */ /* 0x000fe400078e00ff */
[----:B------:R-:W-:Y:S02]  /*18230*/  IMAD.MOV.U32 R11, RZ, RZ, 0x1c1f ;  /* 0x00001c1fff0b7424 */ /* 0x000fe400078e00ff */
[----:B------:R-:W-:-:S07]  /*18240*/  IMAD.MOV.U32 R15, RZ, RZ, -0x1 ;  /* 0xffffffffff0f7424 */ /* 0x000fce00078e00ff */
[----:B01-34-:R-:W-:Y:S05]  /*18250*/  WARPSYNC.COLLECTIVE R15, `(.L_x_2606) ;  /* 0x000000000f087348 */ /* 0x01bfea0003c00000 */
[----:B------:R2:W0:Y:S02]  /*18260*/  SHFL.IDX P6, R14, R13, R12, R11 ;  /* 0x0000000c0d0e7389 */ /* 0x00042400000c000b */
[----:B01234-:R-:W-:Y:S01]  /*18270*/  ENDCOLLECTIVE ;  /* 0x000000000000791b */ /* 0x01ffe20003800000 */
.L_x_2606:
[----:B------:R-:W-:Y:S05]  /*18280*/  BSYNC B0 ;  /* 0x0000000000007941 */ /* 0x000fea0003800000 */
.L_x_2605:
        /* <DEDUP_REMOVED lines=10> */
.L_x_2607:
        /* <DEDUP_REMOVED lines=19> */
.L_x_2608:
        /* <DEDUP_REMOVED lines=11> */
.L_x_2609:
        /* <DEDUP_REMOVED lines=16> */
.L_x_2610:
        /* <DEDUP_REMOVED lines=12> */
.L_x_2611:
[----:B------:R-:W-:Y:S02]  /*186d0*/  IMAD.MOV.U32 R13, RZ, RZ, R6 ;  /* 0x000000ffff0d7224 */ /* 0x000fe400078e0006 */
[----:B------:R-:W-:Y:S02]  /*186e0*/  IMAD.MOV.U32 R12, RZ, RZ, 0x3 ;  /* 0x00000003ff0c7424 */ /* 0x000fe400078e00ff */
[----:B------:R-:W-:-:S07]  /*186f0*/  IMAD.MOV.U32 R3, RZ, RZ, R14 ;  /* 0x000000ffff037224 */ /* 0x000fce00078e000e */
[----:B------:R-:W-:Y:S05]  /*18700*/  WARPSYNC.COLLECTIVE R15, `(.L_x_2612) ;  /* 0x000000000f087348 */ /* 0x000fea0003c00000 */
[----:B------:R0:W1:Y:S02]  /*18710*/  SHFL.IDX P6, R14, R13, R12, R11 ;  /* 0x0000000c0d0e7389 */ /* 0x00006400000c000b */
[----:B01----:R-:W-:Y:S01]  /*18720*/  ENDCOLLECTIVE ;  /* 0x000000000000791b */ /* 0x003fe20003800000 */
.L_x_2612:
        /* <DEDUP_REMOVED lines=10> */
.L_x_2613:
        /* <DEDUP_REMOVED lines=12> */
.L_x_2614:
        /* <DEDUP_REMOVED lines=13> */
.L_x_2615:
[----:B------:R-:W-:Y:S01]  /*18960*/  IMAD.MOV.U32 R2, RZ, RZ, R14 ;  /* 0x000000ffff027224 */ /* 0x000fe200078e000e */
[----:B------:R-:W-:Y:S06]  /*18970*/  BRA `(.L_x_2616) ;  /* 0xffffffac00787947 */ /* 0x000fec000383ffff */
.L_x_2525:
[----:B------:R-:W-:Y:S02]  /*18980*/  IMAD.MOV.U32 R13, RZ, RZ, R4 ;  /* 0x000000ffff0d7224 */ /* 0x000fe400078e0004 */
[----:B------:R-:W-:Y:S02]  /*18990*/  IMAD.MOV.U32 R12, RZ, RZ, RZ ;  /* 0x000000ffff0c7224 */ /* 0x000fe400078e00ff */
[----:B------:R-:W-:Y:S02]  /*189a0*/  IMAD.MOV.U32 R11, RZ, RZ, 0x1c1f ;  /* 0x00001c1fff0b7424 */ /* 0x000fe400078e00ff */
[----:B------:R-:W-:Y:S02]  /*189b0*/  IMAD.MOV.U32 R15, RZ, RZ, -0x1 ;  /* 0xffffffffff0f7424 */ /* 0x000fe400078e00ff */
[----:B------:R-:W-:Y:S02]  /*189c0*/  IMAD R23, R23, R5, RZ ;  /* 0x0000000517177224 */ /* 0x000fe400078e02ff */
[----:B------:R-:W-:-:S07]  /*189d0*/  IMAD R5, R20, 0x80, R9 ;  /* 0x0000008014057824 */ /* 0x000fce00078e0209 */
[----:B-1---5:R-:W-:Y:S05]  /*189e0*/  WARPSYNC.COLLECTIVE R15, `(.L_x_2617) ;  /* 0x000000000f087348 */ /* 0x022fea0003c00000 */
[----:B------:R0:W2:Y:S02]  /*189f0*/  SHFL.IDX P6, R14, R13, R12, R11 ;  /* 0x0000000c0d0e7389 */ /* 0x0000a400000c000b */
[----:B012--5:R-:W-:Y:S01]  /*18a00*/  ENDCOLLECTIVE ;  /* 0x000000000000791b */ /* 0x027fe20003800000 */
.L_x_2617:
[----:B------:R-:W-:Y:S01]  /*18a10*/  ISETP.GE.AND P0, PT, R5, R23, PT ;  /* 0x000000170500720c */ /* 0x000fe20003f06270 */
[----:B------:R-:W-:Y:S02]  /*18a20*/  IMAD.MOV.U32 R13, RZ, RZ, R0 ;  /* 0x000000ffff0d7224 */ /* 0x000fe400078e0000 */
[----:B------:R-:W-:-:S10]  /*18a30*/  IMAD.MOV.U32 R2, RZ, RZ, R14 ;  /* 0x000000ffff027224 */ /* 0x000fd400078e000e */
[----:B------:R-:W-:Y:S05]  /*18a40*/  WARPSYNC.COLLECTIVE R15, `(.L_x_2618) ;  /* 0x000000000f087348 */ /* 0x000fea0003c00000 */
[----:B------:R0:W1:Y:S02]  /*18a50*/  SHFL.IDX P6, R14, R13, R12, R11 ;  /* 0x0000000c0d0e7389 */ /* 0x00006400000c000b */
[----:B01----:R-:W-:Y:S01]  /*18a60*/  ENDCOLLECTIVE ;  /* 0x000000000000791b */ /* 0x003fe20003800000 */
.L_x_2618:
[----:B------:R-:W-:Y:S02]  /*18a70*/  IMAD.MOV.U32 R13, RZ, RZ, R4 ;  /* 0x000000ffff0d7224 */ /* 0x000fe400078e0004 */
[----:B------:R-:W-:Y:S02]  /*18a80*/  IMAD.MOV.U32 R12, RZ, RZ, 0x1 ;  /* 0x00000001ff0c7424 */ /* 0x000fe400078e00ff */
[----:B------:R-:W-:-:S07]  /*18a90*/  IMAD.MOV.U32 R3, RZ, RZ, R14 ;  /* 0x000000ffff037224 */ /* 0x000fce00078e000e */
[----:B------:R-:W-:Y:S05]  /*18aa0*/  WARPSYNC.COLLECTIVE R15, `(.L_x_2619) ;  /* 0x000000000f087348 */ /* 0x000fea0003c00000 */
[----:B------:R0:W1:Y:S02]  /*18ab0*/  SHFL.IDX P6, R14, R13, R12, R11 ;  /* 0x0000000c0d0e7389 */ /* 0x00006400000c000b */
[----:B01----:R-:W-:Y:S01]  /*18ac0*/  ENDCOLLECTIVE ;  /* 0x000000000000791b */ /* 0x003fe20003800000 */
.L_x_2619:
[----:B------:R-:W-:-:S05]  /*18ad0*/  @!P0 IADD3 R6, P4, R35, R3, RZ ;  /* 0x0000000323068210 */ /* 0x000fca0007f9e0ff */
[----:B------:R-:W-:Y:S02]  /*18ae0*/  @!P0 IMAD.X R3, RZ, RZ, R2, P4 ;  /* 0x000000ffff038224 */ /* 0x000fe400020e0602 */
[----:B------:R-:W-:Y:S02]  /*18af0*/  @!P0 IMAD.MOV.U32 R2, RZ, RZ, R6 ;  /* 0x000000ffff028224 */ /* 0x000fe400078e0006 */
[----:B------:R-:W-:Y:S02]  /*18b00*/  VIADD R6, R5, 0x20 ;  /* 0x0000002005067836 */ /* 0x000fe40000000000 */
[----:B------:R-:W-:Y:S01]  /*18b10*/  IMAD.MOV.U32 R13, RZ, RZ, R0 ;  /* 0x000000ffff0d7224 */ /* 0x000fe200078e0000 */
        /* <DEDUP_REMOVED lines=11> */
.L_x_2620:
[----:B------:R-:W-:Y:S02]  /*18bd0*/  IMAD.MOV.U32 R13, RZ, RZ, R4 ;  /* 0x000000ffff0d7224 */ /* 0x000fe400078e0004 */
[----:B------:R-:W-:Y:S01]  /*18be0*/  IMAD.MOV.U32 R12, RZ, RZ, 0x2 ;  /* 0x00000002ff0c7424 */ /* 0x000fe200078e00ff */
[----:B------:R-:W-:-:S13]  /*18bf0*/  @!P0 IADD3 R6, P4, R35, R14, RZ ;  /* 0x0000000e23068210 */ /* 0x000fda0007f9e0ff */
[----:B------:R-:W-:Y:S05]  /*18c00*/  WARPSYNC.COLLECTIVE R15, `(.L_x_2621) ;  /* 0x000000000f087348 */ /* 0x000fea0003c00000 */
[----:B------:R0:W1:Y:S02]  /*18c10*/  SHFL.IDX P6, R14, R13, R12, R11 ;  /* 0x0000000c0d0e7389 */ /* 0x00006400000c000b */
[----:B01----:R-:W-:Y:S01]  /*18c20*/  ENDCOLLECTIVE ;  /* 0x000000000000791b */ /* 0x003fe20003800000 */
.L_x_2621:
        /* <DEDUP_REMOVED lines=16> */
.L_x_2622:
[----:B------:R-:W-:Y:S02]  /*18d30*/  IMAD.MOV.U32 R13, RZ, RZ, R4 ;  /* 0x000000ffff0d7224 */ /* 0x000fe400078e0004 */
[----:B------:R-:W-:Y:S01]  /*18d40*/  IMAD.MOV.U32 R12, RZ, RZ, 0x3 ;  /* 0x00000003ff0c7424 */ /* 0x000fe200078e00ff */
[----:B------:R-:W-:-:S13]  /*18d50*/  @!P0 IADD3 R6, P4, R35, R14, RZ ;  /* 0x0000000e23068210 */ /* 0x000fda0007f9e0ff */
[----:B------:R-:W-:Y:S05]  /*18d60*/  WARPSYNC.COLLECTIVE R15, `(.L_x_2623) ;  /* 0x000000000f087348 */ /* 0x000fea0003c00000 */
[----:B------:R0:W1:Y:S02]  /*18d70*/  SHFL.IDX P6, R14, R13, R12, R11 ;  /* 0x0000000c0d0e7389 */ /* 0x00006400000c000b */
[----:B01----:R-:W-:Y:S01]  /*18d80*/  ENDCOLLECTIVE ;  /* 0x000000000000791b */ /* 0x003fe20003800000 */
.L_x_2623:
        /* <DEDUP_REMOVED lines=14> */
.L_x_2624:
[----:B------:R-:W-:Y:S05]  /*18e70*/  BRA `(.L_x_2625) ;  /* 0xffffffb000947947 */ /* 0x000fea000383ffff */
.L_x_2530:
[----:B0-----:R0:W2:Y:S02]  /*18e80*/  SYNCS.PHASECHK.TRANS64.TRYWAIT P0, [R16+URZ+0x29820], R3 ;  /* 0x02982003100075a7 */ /* 0x0010a4000800017f */
[----:B--2---:R-:W-:Y:S05]  /*18e90*/  @!P0 NANOSLEEP.SYNCS 0x989680 ;  /* 0x009896800000895d */ /* 0x004fea0003900000 */
[----:B------:R-:W2:Y:S02]  /*18ea0*/  @!P0 SYNCS.PHASECHK.TRANS64 P0, [R16+URZ+0x29820], R3 ;  /* 0x02982003100085a7 */ /* 0x000ea4000800007f */
[----:B--2---:R-:W-:Y:S05]  /*18eb0*/  @!P0 BRA `(.L_x_2530) ;  /* 0xfffffffc00f08947 */ /* 0x004fea000383ffff */
[----:B------:R-:W-:Y:S05]  /*18ec0*/  BRA `(.L_x_2626) ;  /* 0xffffffb400047947 */ /* 0x000fea000383ffff */
.L_x_2534:
[----:B0-----:R0:W2:Y:S02]  /*18ed0*/  SYNCS.PHASECHK.TRANS64.TRYWAIT P0, [R0+URZ+0x29880], R29 ;  /* 0x0298801d000075a7 */ /* 0x0010a4000800017f */
[----:B--2---:R-:W-:Y:S05]  /*18ee0*/  @!P0 NANOSLEEP.SYNCS 0x989680 ;  /* 0x009896800000895d */ /* 0x004fea0003900000 */
[----:B------:R-:W2:Y:S02]  /*18ef0*/  @!P0 SYNCS.PHASECHK.TRANS64 P0, [R0+URZ+0x29880], R29 ;  /* 0x0298801d000085a7 */ /* 0x000ea4000800007f */
[----:B--2---:R-:W-:Y:S05]  /*18f00*/  @!P0 BRA `(.L_x_2534) ;  /* 0xfffffffc00f08947 */ /* 0x004fea000383ffff */
[----:B------:R-:W-:Y:S05]  /*18f10*/  BRA `(.L_x_2627) ;  /* 0xffffffb800387947 */ /* 0x000fea000383ffff */
.L_x_2535:
        /* <DEDUP_REMOVED lines=8> */
.L_x_2629:
[----:B------:R-:W-:Y:S05]  /*18fa0*/  BSYNC B0 ;  /* 0x0000000000007941 */ /* 0x000fea0003800000 */
.L_x_2628:
        /* <DEDUP_REMOVED lines=10> */
.L_x_2630:
[----:B------:R-:W-:Y:S02]  /*19050*/  IMAD.MOV.U32 R13, RZ, RZ, R22 ;  /* 0x000000ffff0d7224 */ /* 0x000fe400078e0016 */
[----:B------:R-:W-:Y:S02]  /*19060*/  IMAD.MOV.U32 R12, RZ, RZ, 0x1 ;  /* 0x00000001ff0c7424 */ /* 0x000fe400078e00ff */
[----:B------:R-:W-:-:S07]  /*19070*/  IMAD.MOV.U32 R2, RZ, RZ, R14 ;  /* 0x000000ffff027224 */ /* 0x000fce00078e000e */
[----:B------:R-:W-:Y:S05]  /*19080*/  WARPSYNC.COLLECTIVE R15, `(.L_x_2631) ;  /* 0x000000000f087348 */ /* 0x000fea0003c00000 */
[----:B------:R0:W1:Y:S02]  /*19090*/  SHFL.IDX P6, R14, R13, R12, R11 ;  /* 0x0000000c0d0e7389 */ /* 0x00006400000c000b */
[----:B01----:R-:W-:Y:S01]  /*190a0*/  ENDCOLLECTIVE ;  /* 0x000000000000791b */ /* 0x003fe20003800000 */
.L_x_2631:
        /* <DEDUP_REMOVED lines=12> */
.L_x_2632:
[----:B------:R-:W-:Y:S02]  /*19170*/  IMAD.MOV.U32 R13, RZ, RZ, R22 ;  /* 0x000000ffff0d7224 */ /* 0x000fe400078e0016 */
[----:B------:R-:W-:Y:S02]  /*19180*/  IMAD.MOV.U32 R12, RZ, RZ, 0x2 ;  /* 0x00000002ff0c7424 */ /* 0x000fe400078e00ff */
[----:B------:R-:W-:-:S07]  /*19190*/  IMAD.MOV.U32 R2, RZ, RZ, R14 ;  /* 0x000000ffff027224 */ /* 0x000fce00078e000e */
[----:B------:R-:W-:Y:S05]  /*191a0*/  WARPSYNC.COLLECTIVE R15, `(.L_x_2633) ;  /* 0x000000000f087348 */ /* 0x000fea0003c00000 */
[----:B------:R0:W1:Y:S02]  /*191b0*/  SHFL.IDX P6, R14, R13, R12, R11 ;  /* 0x0000000c0d0e7389 */ /* 0x00006400000c000b */
[----:B01----:R-:W-:Y:S01]  /*191c0*/  ENDCOLLECTIVE ;  /* 0x000000000000791b */ /* 0x003fe20003800000 */
.L_x_2633:
        /* <DEDUP_REMOVED lines=12> */
.L_x_2634:
[----:B------:R-:W-:Y:S02]  /*19290*/  IMAD.MOV.U32 R13, RZ, RZ, R22 ;  /* 0x000000ffff0d7224 */ /* 0x000fe400078e0016 */
[----:B------:R-:W-:Y:S02]  /*192a0*/  IMAD.MOV.U32 R12, RZ, RZ, 0x3 ;  /* 0x00000003ff0c7424 */ /* 0x000fe400078e00ff */
[----:B------:R-:W-:-:S07]  /*192b0*/  IMAD.MOV.U32 R2, RZ, RZ, R14 ;  /* 0x000000ffff027224 */ /* 0x000fce00078e000e */
[----:B------:R-:W-:Y:S05]  /*192c0*/  WARPSYNC.COLLECTIVE R15, `(.L_x_2635) ;  /* 0x000000000f087348 */ /* 0x000fea0003c00000 */
[----:B------:R0:W1:Y:S02]  /*192d0*/  SHFL.IDX P6, R14, R13, R12, R11 ;  /* 0x0000000c0d0e7389 */ /* 0x00006400000c000b */
[----:B01----:R-:W-:Y:S01]  /*192e0*/  ENDCOLLECTIVE ;  /* 0x000000000000791b */ /* 0x003fe20003800000 */
.L_x_2635:
        /* <DEDUP_REMOVED lines=12> */
.L_x_2636:
[----:B------:R-:W-:Y:S02]  /*193b0*/  IMAD.MOV.U32 R13, RZ, RZ, R23 ;  /* 0x000000ffff0d7224 */ /* 0x000fe400078e0017 */
[----:B------:R-:W-:Y:S02]  /*193c0*/  IMAD.MOV.U32 R12, RZ, RZ, RZ ;  /* 0x000000ffff0c7224 */ /* 0x000fe400078e00ff */
[----:B------:R-:W-:-:S07]  /*193d0*/  IMAD.MOV.U32 R2, RZ, RZ, R14 ;  /* 0x000000ffff027224 */ /* 0x000fce00078e000e */
[----:B------:R-:W-:Y:S05]  /*193e0*/  WARPSYNC.COLLECTIVE R15, `(.L_x_2637) ;  /* 0x000000000f087348 */ /* 0x000fea0003c00000 */
[----:B------:R0:W1:Y:S02]  /*193f0*/  SHFL.IDX P6, R14, R13, R12, R11 ;  /* 0x0000000c0d0e7389 */ /* 0x00006400000c000b */
[----:B01----:R-:W-:Y:S01]  /*19400*/  ENDCOLLECTIVE ;  /* 0x000000000000791b */ /* 0x003fe20003800000 */
.L_x_2637:
        /* <DEDUP_REMOVED lines=12> */
.L_x_2638:
[----:B------:R-:W-:Y:S01]  /*194d0*/  IMAD.MOV.U32 R2, RZ, RZ, R14 ;  /* 0x000000ffff027224 */ /* 0x000fe200078e000e */
[----:B------:R-:W-:Y:S06]  /*194e0*/  BRA `(.L_x_2639) ;  /* 0xffffffb400d47947 */ /* 0x000fec000383ffff */
.L_x_2540:
[----:B----4-:R4:W0:Y:S02]  /*194f0*/  SYNCS.PHASECHK.TRANS64.TRYWAIT P0, [R0+URZ+0x29840], R29 ;  /* 0x0298401d000075a7 */ /* 0x010824000800017f */
[----:B0-----:R-:W-:Y:S05]  /*19500*/  @!P0 NANOSLEEP.SYNCS 0x989680 ;  /* 0x009896800000895d */ /* 0x001fea0003900000 */
[----:B------:R-:W0:Y:S02]  /*19510*/  @!P0 SYNCS.PHASECHK.TRANS64 P0, [R0+URZ+0x29840], R29 ;  /* 0x0298401d000085a7 */ /* 0x000e24000800007f */
[----:B0-----:R-:W-:Y:S05]  /*19520*/  @!P0 BRA `(.L_x_2540) ;  /* 0xfffffffc00f08947 */ /* 0x001fea000383ffff */
[----:B------:R-:W-:Y:S05]  /*19530*/  BRA `(.L_x_2640) ;  /* 0xffffffb800247947 */ /* 0x000fea000383ffff */
.L_x_2541:
        /* <DEDUP_REMOVED lines=8> */
.L_x_2642:
[----:B------:R-:W-:Y:S05]  /*195c0*/  BSYNC B0 ;  /* 0x0000000000007941 */ /* 0x000fea0003800000 */
.L_x_2641:
        /* <DEDUP_REMOVED lines=9> */
.L_x_2643:
[----:B------:R-:W-:Y:S02]  /*19660*/  IMAD.MOV.U32 R13, RZ, RZ, R5 ;  /* 0x000000ffff0d7224 */ /* 0x000fe400078e0005 */
[----:B------:R-:W-:Y:S02]  /*19670*/  IMAD.MOV.U32 R12, RZ, RZ, 0x1 ;  /* 0x00000001ff0c7424 */ /* 0x000fe400078e00ff */
[----:B------:R-:W-:-:S07]  /*19680*/  IMAD.MOV.U32 R2, RZ, RZ, R14 ;  /* 0x000000ffff027224 */ /* 0x000fce00078e000e */
[----:B------:R-:W-:Y:S05]  /*19690*/  WARPSYNC.COLLECTIVE R15, `(.L_x_2644) ;  /* 0x000000000f087348 */ /* 0x000fea0003c00000 */
[----:B------:R0:W1:Y:S02]  /*196a0*/  SHFL.IDX P6, R14, R13, R12, R11 ;  /* 0x0000000c0d0e7389 */ /* 0x00006400000c000b */
[----:B01----:R-:W-:Y:S01]  /*196b0*/  ENDCOLLECTIVE ;  /* 0x000000000000791b */ /* 0x003fe20003800000 */
.L_x_2644:
        /* <DEDUP_REMOVED lines=13> */
.L_x_2645:
[----:B------:R-:W-:Y:S02]  /*19790*/  IMAD.MOV.U32 R13, RZ, RZ, R5 ;  /* 0x000000ffff0d7224 */ /* 0x000fe400078e0005 */
[----:B------:R-:W-:Y:S02]  /*197a0*/  IMAD.MOV.U32 R12, RZ, RZ, 0x2 ;  /* 0x00000002ff0c7424 */ /* 0x000fe400078e00ff */
[----:B------:R-:W-:-:S07]  /*197b0*/  IMAD.MOV.U32 R2, RZ, RZ, R14 ;  /* 0x000000ffff027224 */ /* 0x000fce00078e000e */
[----:B------:R-:W-:Y:S05]  /*197c0*/  WARPSYNC.COLLECTIVE R15, `(.L_x_2646) ;  /* 0x000000000f087348 */ /* 0x000fea0003c00000 */
[----:B------:R0:W1:Y:S02]  /*197d0*/  SHFL.IDX P6, R14, R13, R12, R11 ;  /* 0x0000000c0d0e7389 */ /* 0x00006400000c000b */
[----:B01----:R-:W-:Y:S01]  /*197e0*/  ENDCOLLECTIVE ;  /* 0x000000000000791b */ /* 0x003fe20003800000 */
.L_x_2646:
        /* <DEDUP_REMOVED lines=13> */
.L_x_2647:
[----:B------:R-:W-:Y:S02]  /*198c0*/  IMAD.MOV.U32 R13, RZ, RZ, R5 ;  /* 0x000000ffff0d7224 */ /* 0x000fe400078e0005 */
[----:B------:R-:W-:Y:S02]  /*198d0*/  IMAD.MOV.U32 R12, RZ, RZ, 0x3 ;  /* 0x00000003ff0c7424 */ /* 0x000fe400078e00ff */
[----:B------:R-:W-:-:S07]  /*198e0*/  IMAD.MOV.U32 R2, RZ, RZ, R14 ;  /* 0x000000ffff027224 */ /* 0x000fce00078e000e */
[----:B------:R-:W-:Y:S05]  /*198f0*/  WARPSYNC.COLLECTIVE R15, `(.L_x_2648) ;  /* 0x000000000f087348 */ /* 0x000fea0003c00000 */
[----:B------:R0:W1:Y:S02]  /*19900*/  SHFL.IDX P6, R14, R13, R12, R11 ;  /* 0x0000000c0d0e7389 */ /* 0x00006400000c000b */
[----:B01----:R-:W-:Y:S01]  /*19910*/  ENDCOLLECTIVE ;  /* 0x000000000000791b */ /* 0x003fe20003800000 */
.L_x_2648:
        /* <DEDUP_REMOVED lines=13> */
.L_x_2649:
[----:B------:R-:W-:Y:S02]  /*199f0*/  IMAD.MOV.U32 R13, RZ, RZ, R8 ;  /* 0x000000ffff0d7224 */ /* 0x000fe400078e0008 */
[----:B------:R-:W-:Y:S02]  /*19a00*/  IMAD.MOV.U32 R12, RZ, RZ, RZ ;  /* 0x000000ffff0c7224 */ /* 0x000fe400078e00ff */
[----:B------:R-:W-:-:S07]  /*19a10*/  IMAD.MOV.U32 R2, RZ, RZ, R14 ;  /* 0x000000ffff027224 */ /* 0x000fce00078e000e */
[----:B------:R-:W-:Y:S05]  /*19a20*/  WARPSYNC.COLLECTIVE R15, `(.L_x_2650) ;  /* 0x000000000f087348 */ /* 0x000fea0003c00000 */
[----:B------:R0:W1:Y:S02]  /*19a30*/  SHFL.IDX P6, R14, R13, R12, R11 ;  /* 0x0000000c0d0e7389 */ /* 0x00006400000c000b */
[----:B01----:R-:W-:Y:S01]  /*19a40*/  ENDCOLLECTIVE ;  /* 0x000000000000791b */ /* 0x003fe20003800000 */
.L_x_2650:
        /* <DEDUP_REMOVED lines=13> */
.L_x_2651:
[----:B------:R-:W-:Y:S01]  /*19b20*/  IMAD.MOV.U32 R2, RZ, RZ, R14 ;  /* 0x000000ffff027224 */ /* 0x000fe200078e000e */
[----:B------:R-:W-:Y:S06]  /*19b30*/  BRA `(.L_x_2652) ;  /* 0xffffffb400b47947 */ /* 0x000fec000383ffff */
.L_x_2546:
[----:B0-----:R0:W3:Y:S02]  /*19b40*/  SYNCS.PHASECHK.TRANS64.TRYWAIT P1, [R0+URZ+0x29870], R3 ;  /* 0x02987003000075a7 */ /* 0x0010e4000802017f */
[----:B---3--:R-:W-:Y:S05]  /*19b50*/  @!P1 NANOSLEEP.SYNCS 0x989680 ;  /* 0x009896800000995d */ /* 0x008fea0003900000 */
[----:B------:R-:W3:Y:S02]  /*19b60*/  @!P1 SYNCS.PHASECHK.TRANS64 P1, [R0+URZ+0x29870], R3 ;  /* 0x02987003000095a7 */ /* 0x000ee4000802007f */
[----:B---3--:R-:W-:Y:S05]  /*19b70*/  @!P1 BRA `(.L_x_2546) ;  /* 0xfffffffc00f09947 */ /* 0x008fea000383ffff */
[----:B------:R-:W-:Y:S05]  /*19b80*/  BRA `(.L_x_2653) ;  /* 0xffffffb8001c7947 */ /* 0x000fea000383ffff */
.L_x_2548:
[----:B0-----:R0:W3:Y:S02]  /*19b90*/  SYNCS.PHASECHK.TRANS64.TRYWAIT P1, [R0+URZ+0x29860], R3 ;  /* 0x02986003000075a7 */ /* 0x0010e4000802017f */
[----:B---3--:R-:W-:Y:S05]  /*19ba0*/  @!P1 NANOSLEEP.SYNCS 0x989680 ;  /* 0x009896800000995d */ /* 0x008fea0003900000 */
[----:B------:R-:W3:Y:S02]  /*19bb0*/  @!P1 SYNCS.PHASECHK.TRANS64 P1, [R0+URZ+0x29860], R3 ;  /* 0x02986003000095a7 */ /* 0x000ee4000802007f */
[----:B---3--:R-:W-:Y:S05]  /*19bc0*/  @!P1 BRA `(.L_x_2548) ;  /* 0xfffffffc00f09947 */ /* 0x008fea000383ffff */
[----:B------:R-:W-:Y:S05]  /*19bd0*/  BRA `(.L_x_2654) ;  /* 0xffffffb800287947 */ /* 0x000fea000383ffff */
.L_x_2556:
[----:B0-----:R0:W3:Y:S02]  /*19be0*/  SYNCS.PHASECHK.TRANS64.TRYWAIT P1, [R18+URZ+0x29870], R3 ;  /* 0x02987003120075a7 */ /* 0x0010e4000802017f */
[----:B---3--:R-:W-:Y:S05]  /*19bf0*/  @!P1 NANOSLEEP.SYNCS 0x989680 ;  /* 0x009896800000995d */ /* 0x008fea0003900000 */
[----:B------:R-:W3:Y:S02]  /*19c00*/  @!P1 SYNCS.PHASECHK.TRANS64 P1, [R18+URZ+0x29870], R3 ;  /* 0x02987003120095a7 */ /* 0x000ee4000802007f */
[----:B---3--:R-:W-:Y:S05]  /*19c10*/  @!P1 BRA `(.L_x_2556) ;  /* 0xfffffffc00f09947 */ /* 0x008fea000383ffff */
[----:B------:R-:W-:Y:S05]  /*19c20*/  BRA `(.L_x_2655) ;  /* 0xffffffbc00ec7947 */ /* 0x000fea000383ffff */
.L_x_2558:
[----:B0-----:R0:W3:Y:S02]  /*19c30*/  SYNCS.PHASECHK.TRANS64.TRYWAIT P1, [R18+URZ+0x29860], R3 ;  /* 0x02986003120075a7 */ /* 0x0010e4000802017f */
[----:B---3--:R-:W-:Y:S05]  /*19c40*/  @!P1 NANOSLEEP.SYNCS 0x989680 ;  /* 0x009896800000995d */ /* 0x008fea0003900000 */
[----:B------:R-:W3:Y:S02]  /*19c50*/  @!P1 SYNCS.PHASECHK.TRANS64 P1, [R18+URZ+0x29860], R3 ;  /* 0x02986003120095a7 */ /* 0x000ee4000802007f */
[----:B---3--:R-:W-:Y:S05]  /*19c60*/  @!P1 BRA `(.L_x_2558) ;  /* 0xfffffffc00f09947 */ /* 0x008fea000383ffff */
[----:B------:R-:W-:Y:S05]  /*19c70*/  BRA `(.L_x_2656) ;  /* 0xffffffbc00f47947 */ /* 0x000fea000383ffff */
.L_x_2572:
[----:B0-----:R0:W1:Y:S02]  /*19c80*/  SYNCS.PHASECHK.TRANS64.TRYWAIT P0, [R4+URZ+0x29820], R0 ;  /* 0x02982000040075a7 */ /* 0x001064000800017f */
[----:B-1----:R-:W-:Y:S05]  /*19c90*/  @!P0 NANOSLEEP.SYNCS 0x989680 ;  /* 0x009896800000895d */ /* 0x002fea0003900000 */
[----:B------:R-:W1:Y:S02]  /*19ca0*/  @!P0 SYNCS.PHASECHK.TRANS64 P0, [R4+URZ+0x29820], R0 ;  /* 0x02982000040085a7 */ /* 0x000e64000800007f */
[----:B-1----:R-:W-:Y:S05]  /*19cb0*/  @!P0 BRA `(.L_x_2572) ;  /* 0xfffffffc00f08947 */ /* 0x002fea000383ffff */
[----:B------:R-:W-:Y:S05]  /*19cc0*/  BRA `(.L_x_2657) ;  /* 0xffffffd400c47947 */ /* 0x000fea000383ffff */
.L_x_2573:
        /* <DEDUP_REMOVED lines=11> */
.L_x_2659:
[----:B------:R-:W-:Y:S05]  /*19d80*/  BSYNC B0 ;  /* 0x0000000000007941 */ /* 0x000fea0003800000 */
.L_x_2658:
[----:B------:R-:W-:Y:S05]  /*19d90*/  BRA `(.L_x_2660) ;  /* 0xffffffd400ac7947 */ /* 0x000fea000383ffff */
.L_x_2576:
[----:B------:R-:W-:Y:S01]  /*19da0*/  BSSY B1, `(.L_x_2661) ;  /* 0x0000006000017945 */ /* 0x000fe20003800000 */
[----:B------:R-:W-:-:S07]  /*19db0*/  IMAD.MOV.U32 R15, RZ, RZ, -0x1 ;  /* 0xffffffffff0f7424 */ /* 0x000fce00078e00ff */
[----:B0-----:R-:W-:Y:S05]  /*19dc0*/  WARPSYNC.COLLECTIVE R15, `(.L_x_2662) ;  /* 0x000000000f0c7348 */ /* 0x001fea0003c00000 */
[----:B------:R-:W-:Y:S02]  /*19dd0*/  ELECT P6, UR62, PT ;  /* 0x00000000003e782f */ /* 0x000fe400038c0000 */
[----:B------:R-:W-:Y:S01]  /*19de0*/  MOV R14, UR62 ;  /* 0x0000003e000e7c02 */ /* 0x000fe20008000f00 */
[----:B0-----:R-:W-:Y:S10]  /*19df0*/  ENDCOLLECTIVE ;  /* 0x000000000000791b */ /* 0x001ff40003800000 */
.L_x_2662:
[----:B------:R-:W-:Y:S05]  /*19e00*/  BSYNC B1 ;  /* 0x0000000000017941 */ /* 0x000fea0003800000 */
.L_x_2661:
[----:B------:R-:W-:Y:S05]  /*19e10*/  BRA `(.L_x_2663) ;  /* 0xffffffd400a47947 */ /* 0x000fea000383ffff */
.L_x_2578:
[----:B0-----:R0:W1:Y:S02]  /*19e20*/  SYNCS.PHASECHK.TRANS64.TRYWAIT P1, [R5+URZ+0x29840], R0 ;  /* 0x02984000050075a7 */ /* 0x001064000802017f */
[----:B-1----:R-:W-:Y:S05]  /*19e30*/  @!P1 NANOSLEEP.SYNCS 0x989680 ;  /* 0x009896800000995d */ /* 0x002fea0003900000 */
[----:B------:R-:W1:Y:S02]  /*19e40*/  @!P1 SYNCS.PHASECHK.TRANS64 P1, [R5+URZ+0x29840], R0 ;  /* 0x02984000050095a7 */ /* 0x000e64000802007f */
[----:B-1----:R-:W-:Y:S05]  /*19e50*/  @!P1 BRA `(.L_x_2578) ;  /* 0xfffffffc00f09947 */ /* 0x002fea000383ffff */
[----:B------:R-:W-:Y:S05]  /*19e60*/  BRA `(.L_x_2664) ;  /* 0xffffffd400cc7947 */ /* 0x000fea000383ffff */
.L_x_2580:
[----:B-1----:R1:W2:Y:S02]  /*19e70*/  SYNCS.PHASECHK.TRANS64.TRYWAIT P1, [R19+URZ+0x29840], R2 ;  /* 0x02984002130075a7 */ /* 0x0022a4000802017f */
[----:B--2---:R-:W-:Y:S05]  /*19e80*/  @!P1 NANOSLEEP.SYNCS 0x989680 ;  /* 0x009896800000995d */ /* 0x004fea0003900000 */
[----:B------:R-:W2:Y:S02]  /*19e90*/  @!P1 SYNCS.PHASECHK.TRANS64 P1, [R19+URZ+0x29840], R2 ;  /* 0x02984002130095a7 */ /* 0x000ea4000802007f */
[----:B--2---:R-:W-:Y:S05]  /*19ea0*/  @!P1 BRA `(.L_x_2580) ;  /* 0xfffffffc00f09947 */ /* 0x004fea000383ffff */
[----:B------:R-:W-:Y:S05]  /*19eb0*/  BRA `(.L_x_2665) ;  /* 0xffffffd400d87947 */ /* 0x000fea000383ffff */
.L_x_2582:
[----:B--2---:R2:W3:Y:S02]  /*19ec0*/  SYNCS.PHASECHK.TRANS64.TRYWAIT P1, [R5+URZ+0x29860], R0 ;  /* 0x02986000050075a7 */ /* 0x0044e4000802017f */
[----:B---3--:R-:W-:Y:S05]  /*19ed0*/  @!P1 NANOSLEEP.SYNCS 0x989680 ;  /* 0x009896800000995d */ /* 0x008fea0003900000 */
[----:B------:R-:W3:Y:S02]  /*19ee0*/  @!P1 SYNCS.PHASECHK.TRANS64 P1, [R5+URZ+0x29860], R0 ;  /* 0x02986000050095a7 */ /* 0x000ee4000802007f */
[----:B---3--:R-:W-:Y:S05]  /*19ef0*/  @!P1 BRA `(.L_x_2582) ;  /* 0xfffffffc00f09947 */ /* 0x008fea000383ffff */
[----:B------:R-:W-:Y:S05]  /*19f00*/  BRA `(.L_x_2666) ;  /* 0xffffffd400d47947 */ /* 0x000fea000383ffff */
.L_x_2584:
[----:B---3--:R3:W4:Y:S02]  /*19f10*/  SYNCS.PHASECHK.TRANS64.TRYWAIT P1, [R19+URZ+0x29860], R2 ;  /* 0x02986002130075a7 */ /* 0x008724000802017f */
[----:B----4-:R-:W-:Y:S05]  /*19f20*/  @!P1 NANOSLEEP.SYNCS 0x989680 ;  /* 0x009896800000995d */ /* 0x010fea0003900000 */
[----:B------:R-:W4:Y:S02]  /*19f30*/  @!P1 SYNCS.PHASECHK.TRANS64 P1, [R19+URZ+0x29860], R2 ;  /* 0x02986002130095a7 */ /* 0x000f24000802007f */
[----:B----4-:R-:W-:Y:S05]  /*19f40*/  @!P1 BRA `(.L_x_2584) ;  /* 0xfffffffc00f09947 */ /* 0x010fea000383ffff */
[----:B------:R-:W-:Y:S05]  /*19f50*/  BRA `(.L_x_2667) ;  /* 0xffffffd400d07947 */ /* 0x000fea000383ffff */
.L_x_2586:
[----:B----4-:R4:W0:Y:S02]  /*19f60*/  SYNCS.PHASECHK.TRANS64.TRYWAIT P1, [R5+URZ+0x29880], R0 ;  /* 0x02988000050075a7 */ /* 0x010824000802017f */
[----:B0-----:R-:W-:Y:S05]  /*19f70*/  @!P1 NANOSLEEP.SYNCS 0x989680 ;  /* 0x009896800000995d */ /* 0x001fea0003900000 */
[----:B------:R-:W0:Y:S02]  /*19f80*/  @!P1 SYNCS.PHASECHK.TRANS64 P1, [R5+URZ+0x29880], R0 ;  /* 0x02988000050095a7 */ /* 0x000e24000802007f */
[----:B0-----:R-:W-:Y:S05]  /*19f90*/  @!P1 BRA `(.L_x_2586) ;  /* 0xfffffffc00f09947 */ /* 0x001fea000383ffff */
[----:B------:R-:W-:Y:S05]  /*19fa0*/  BRA `(.L_x_2668) ;  /* 0xffffffd400cc7947 */ /* 0x000fea000383ffff */
.L_x_2669:
        /* <DEDUP_REMOVED lines=13> */
.L_x_3321:


//--------------------- .text._ZN7cutlass13device_kernelIN5flash11enable_sm90INS1_16FlashAttnFwdSm90INS1_25CollectiveMainloopFwdSm90ILi2EN4cute5tupleIJNS5_1CILi1EEES8_S8_EEENS6_IJNS7_ILi128EEENS7_ILi160EEENS7_ILi192EEEEEELi128ENS_12float_e4m3_tEfNS_4arch4Sm90ELb1ELb0ELb0ELb1ELb1ELb1ELb0ELb1ELb1ELb1ELb1ELb0EEENS1_21CollectiveEpilogueFwdINS6_IJSA_SA_SB_EEES9_NS_10bfloat16_tESG_Li256ELb1ELb1ELb1ELb1EEENS1_36VarlenDynamicPersistentTileSchedulerILi128ELi160ELi256ELi128ELb1ELb1ELb1ELb1ELb1ELb1EEEEEEEEEvNT_6ParamsE --------------------------
	.section	.text._ZN7cutlass13device_kernelIN5flash11enable_sm90INS1_16FlashAttnFwdSm90INS1_25CollectiveMainloopFwdSm90ILi2EN4cute5tupleIJNS5_1CILi1EEES8_S8_EEENS6_IJNS7_ILi128EEENS7_ILi160EEENS7_ILi192EEEEEELi128ENS_12float_e4m3_tEfNS_4arch4Sm90ELb1ELb0ELb0ELb1ELb1ELb1ELb0ELb1ELb1ELb1ELb1ELb0EEENS1_21CollectiveEpilogueFwdINS6_IJSA_SA_SB_EEES9_NS_10bfloat16_tESG_Li256ELb1ELb1ELb1ELb1EEENS1_36VarlenDynamicPersistentTileSchedulerILi128ELi160ELi256ELi128ELb1ELb1ELb1ELb1ELb1ELb1EEEEEEEEEvNT_6ParamsE,"ax",@progbits
	.align	128
.text._ZN7cutlass13device_kernelIN5flash11enable_sm90INS1_16FlashAttnFwdSm90INS1_25CollectiveMainloopFwdSm90ILi2EN4cute5tupleIJNS5_1CILi1EEES8_S8_EEENS6_IJNS7_ILi128EEENS7_ILi160EEENS7_ILi192EEEEEELi128ENS_12float_e4m3_tEfNS_4arch4Sm90ELb1ELb0ELb0ELb1ELb1ELb1ELb0ELb1ELb1ELb1ELb1ELb0EEENS1_21CollectiveEpilogueFwdINS6_IJSA_SA_SB_EEES9_NS_10bfloat16_tESG_Li256ELb1ELb1ELb1ELb1EEENS1_36VarlenDynamicPersistentTileSchedulerILi128ELi160ELi256ELi128ELb1ELb1ELb1ELb1ELb1ELb1EEEEEEEEEvNT_6ParamsE:
        .type           _ZN7cutlass13device_kernelIN5flash11enable_sm90INS1_16FlashAttnFwdSm90INS1_25CollectiveMainloopFwdSm90ILi2EN4cute5tupleIJNS5_1CILi1EEES8_S8_EEENS6_IJNS7_ILi128EEENS7_ILi160EEENS7_ILi192EEEEEELi128ENS_12float_e4m3_tEfNS_4arch4Sm90ELb1ELb0ELb0ELb1ELb1ELb1ELb0ELb1ELb1ELb1ELb1ELb0EEENS1_21CollectiveEpilogueFwdINS6_IJSA_SA_SB_EEES9_NS_10bfloat16_tESG_Li256ELb1ELb1ELb1ELb1EEENS1_36VarlenDynamicPersistentTileSchedulerILi128ELi160ELi256ELi128ELb1ELb1ELb1ELb1ELb1ELb1EEEEEEEEEvNT_6ParamsE,@function
        .size           _ZN7cutlass13device_kernelIN5flash11enable_sm90INS1_16FlashAttnFwdSm90INS1_25CollectiveMainloopFwdSm90ILi2EN4cute5tupleIJNS5_1CILi1EEES8_S8_EEENS6_IJNS7_ILi128EEENS7_ILi160EEENS7_ILi192EEEEEELi128ENS_12float_e4m3_tEfNS_4arch4Sm90ELb1ELb0ELb0ELb1ELb1ELb1ELb0ELb1ELb1ELb1ELb1ELb0EEENS1_21CollectiveEpilogueFwdINS6_IJSA_SA_SB_EEES9_NS_10bfloat16_tESG_Li256ELb1ELb1ELb1ELb1EEENS1_36VarlenDynamicPersistentTileSchedulerILi128ELi160ELi256ELi128ELb1ELb1ELb1ELb1ELb1ELb1EEEEEEEEEvNT_6ParamsE,(.L_x_3322 - _ZN7cutlass13device_kernelIN5flash11enable_sm90INS1_16FlashAttnFwdSm90INS1_25CollectiveMainloopFwdSm90ILi2EN4cute5tupleIJNS5_1CILi1EEES8_S8_EEENS6_IJNS7_ILi128EEENS7_ILi160EEENS7_ILi192EEEEEELi128ENS_12float_e4m3_tEfNS_4arch4Sm90ELb1ELb0ELb0ELb1ELb1ELb1ELb0ELb1ELb1ELb1ELb1ELb0EEENS1_21CollectiveEpilogueFwdINS6_IJSA_SA_SB_EEES9_NS_10bfloat16_tESG_Li256ELb1ELb1ELb1ELb1EEENS1_36VarlenDynamicPersistentTileSchedulerILi128ELi160ELi256ELi128ELb1ELb1ELb1ELb1ELb1ELb1EEEEEEEEEvNT_6ParamsE)
        .other          _ZN7cutlass13device_kernelIN5flash11enable_sm90INS1_16FlashAttnFwdSm90INS1_25CollectiveMainloopFwdSm90ILi2EN4cute5tupleIJNS5_1CILi1EEES8_S8_EEENS6_IJNS7_ILi128EEENS7_ILi160EEENS7_ILi192EEEEEELi128ENS_12float_e4m3_tEfNS_4arch4Sm90ELb1ELb0ELb0ELb1ELb1ELb1ELb0ELb1ELb1ELb1ELb1ELb0EEENS1_21CollectiveEpilogueFwdINS6_IJSA_SA_SB_EEES9_NS_10bfloat16_tESG_Li256ELb1ELb1ELb1ELb1EEENS1_36VarlenDynamicPersistentTileSchedulerILi128ELi160ELi256ELi128ELb1ELb1ELb1ELb1ELb1ELb1EEEEEEEEEvNT_6ParamsE,@"STO_CUDA_ENTRY STV_DEFAULT"
_ZN7cutlass13device_kernelIN5flash11enable_sm90INS1_16FlashAttnFwdSm90INS1_25CollectiveMainloopFwdSm90ILi2EN4cute5tupleIJNS5_1CILi1EEES8_S8_EEENS6_IJNS7_ILi128EEENS7_ILi160EEENS7_ILi192EEEEEELi128ENS_12float_e4m3_tEfNS_4arch4Sm90ELb1ELb0ELb0ELb1ELb1ELb1ELb0ELb1ELb1ELb1ELb1ELb0EEENS1_21CollectiveEpilogueFwdINS6_IJSA_SA_SB_EEES9_NS_10bfloat16_tESG_Li256ELb1ELb1ELb1ELb1EEENS1_36VarlenDynamicPersistentTileSchedulerILi128ELi160ELi256ELi128ELb1ELb1ELb1ELb1ELb1ELb1EEEEEEEEEvNT_6ParamsE:
        /* <DEDUP_REMOVED lines=18> */
.L_x_2671:
[----:B------:R-:W-:Y:S05]  /*0120*/  BSYNC B0 ;  /* 0x0000000000007941 */ /* 0x000fea0003800000 */
.L_x_2670:
        /* <DEDUP_REMOVED lines=41> */
.L_x_2672:
        /* <DEDUP_REMOVED lines=22> */
.L_x_2673:
        /* <DEDUP_REMOVED lines=18> */
.L_x_2674:
        /* <DEDUP_REMOVED lines=22> */
.L_x_2675:
        /* <DEDUP_REMOVED lines=23> */
.L_x_2676:
        /* <DEDUP_REMOVED lines=8> */
.L_x_2679:
        /* <DEDUP_REMOVED lines=38> */
[----:B------:R-:W-:Y:S01]  /*0bf0*/  LOP3.LUT R9, R5, 0xfffffc00, RZ, 0xc0, !PT ;  /* 0xfffffc0005097812 */ /* 0x000fe200078ec0ff */
[----:B------:R-:W-:Y:S01]  /*0c00*/  IMAD.IADD R8, R26, 0x1, -R2 ;  /* 0x000000011a087824 */ /* 0x000fe200078e0a02 */
[----:B------:R-:W-:Y:S02]  /*0c10*/  LOP3.LUT R2, R3, 0xfffffffe, RZ, 0xc0, !PT ;  /* 0xfffffffe03027812 */ /* 0x000fe400078ec0ff */
[--C-:B------:R-:W-:Y:S01]  /*0c20*/  SHF.R.S32.HI R5, RZ, 0x2, R4.reuse ;  /* 0x00000002ff057819 */ /* 0x100fe20000011404 */
[----:B------:R-:W-:Y:S01]  /*0c30*/  IMAD R8, R8, 0x40, R9 ;  /* 0x0000004008087824 */ /* 0x000fe200078e0209 */
[----:B------:R-:W-:Y:S02]  /*0c40*/  IADD3 R10, R26, -R2, RZ ;  /* 0x800000021a0a7210 */ /* 0x000fe40007ffe0ff */
[----:B------:R-:W-:-:S02]  /*0c50*/  SHF.R.S32.HI R6, RZ, 0x1f, R4 ;  /* 0x0000001fff067819 */ /* 0x000fc40000011404 */
[----:B------:R-:W-:Y:S01]  /*0c60*/  LOP3.LUT R4, R4, 0xfffffffc, RZ, 0xc0, !PT ;  /* 0xfffffffc04047812 */ /* 0x000fe200078ec0ff */
[C---:B------:R-:W-:Y:S01]  /*0c70*/  IMAD.SHL.U32 R188, R10.reuse, 0x8, RZ ;  /* 0x000000080abc7824 */ /* 0x040fe200078e00ff */
[----:B------:R-:W-:Y:S01]  /*0c80*/  LEA.HI R7, R7, R222, RZ, 0x1 ;  /* 0x000000de07077211 */ /* 0x000fe200078f08ff */
[----:B------:R-:W-:Y:S01]  /*0c90*/  IMAD.SHL.U32 R16, R10, 0x10, RZ ;  /* 0x000000100a107824 */ /* 0x000fe200078e00ff */
[----:B------:R-:W-:Y:S01]  /*0ca0*/  LEA.HI R6, R6, R5, RZ, 0x2 ;  /* 0x0000000506067211 */ /* 0x000fe200078f10ff */
[----:B------:R-:W-:Y:S01]  /*0cb0*/  IMAD.IADD R4, R26, 0x1, -R4 ;  /* 0x000000011a047824 */ /* 0x000fe200078e0a04 */
[----:B------:R-:W-:Y:S01]  /*0cc0*/  LOP3.LUT R7, R7, 0x1ffffffe, RZ, 0xc0, !PT ;  /* 0x1ffffffe07077812 */ /* 0x000fe200078ec0ff */
[----:B------:R-:W-:Y:S01]  /*0cd0*/  VIADD R202, R188, 0x20 ;  /* 0x00000020bcca7836 */ /* 0x000fe20000000000 */
[----:B------:R-:W-:Y:S01]  /*0ce0*/  LOP3.LUT R6, R6, 0xfffffffc, RZ, 0xc0, !PT ;  /* 0xfffffffc06067812 */ /* 0x000fe200078ec0ff */
[----:B------:R-:W-:Y:S01]  /*0cf0*/  VIADD R190, R16, 0x60 ;  /* 0x0000006010be7836 */ /* 0x000fe20000000000 */
[----:B------:R-:W-:Y:S01]  /*0d00*/  LEA.HI R2, R4, R4, RZ, 0x1 ;  /* 0x0000000404027211 */ /* 0x000fe200078f08ff */
[----:B------:R-:W-:Y:S01]  /*0d10*/  IMAD.IADD R7, R222, 0x1, -R7 ;  /* 0x00000001de077824 */ /* 0x000fe200078e0a07 */
[C---:B------:R-:W-:Y:S01]  /*0d20*/  IADD3 R201, R188.reuse, 0x40, RZ ;  /* 0x00000040bcc97810 */ /* 0x040fe20007ffe0ff */
[----:B------:R-:W-:Y:S01]  /*0d30*/  IMAD.IADD R9, R188, 0x1, R202 ;  /* 0x00000001bc097824 */ /* 0x000fe200078e02ca */
[----:B------:R-:W-:Y:S01]  /*0d40*/  SHF.R.S32.HI R198, RZ, 0x1, R3 ;  /* 0x00000001ffc67819 */ /* 0x000fe20000011403 */
[----:B------:R-:W-:Y:S01]  /*0d50*/  IMAD.IADD R6, R5, 0x1, -R6 ;  /* 0x0000000105067824 */ /* 0x000fe200078e0a06 */
[----:B------:R-:W-:Y:S01]  /*0d60*/  LOP3.LUT R5, R2, 0x1ffffffe, RZ, 0xc0, !PT ;  /* 0x1ffffffe02057812 */ /* 0x000fe200078ec0ff */
[----:B------:R-:W-:Y:S01]  /*0d70*/  IMAD R8, R7, 0x8, R8 ;  /* 0x0000000807087824 */ /* 0x000fe200078e0208 */
[----:B------:R-:W-:Y:S01]  /*0d80*/  SHF.R.S32.HI R2, RZ, 0x1f, R9 ;  /* 0x0000001fff027819 */ /* 0x000fe20000011409 */
[----:B------:R-:W-:Y:S01]  /*0d90*/  IMAD.IADD R7, R188, 0x1, R201 ;  /* 0x00000001bc077824 */ /* 0x000fe200078e02c9 */
[----:B------:R-:W-:Y:S01]  /*0da0*/  LOP3.LUT P0, RZ, R6, 0x2, RZ, 0xc0, !PT ;  /* 0x0000000206ff7812 */ /* 0x000fe2000780c0ff */
[----:B------:R-:W-:Y:S01]  /*0db0*/  IMAD.IADD R219, R4, 0x1, -R5 ;  /* 0x0000000104db7824 */ /* 0x000fe200078e0a05 */
[-C--:B------:R-:W-:Y:S01]  /*0dc0*/  LEA.HI R11, R2, R9.reuse, RZ, 0x4 ;  /* 0x00000009020b7211 */ /* 0x080fe200078f20ff */
[----:B------:R-:W-:Y:S01]  /*0dd0*/  VIADD R21, R198, 0x80 ;  /* 0x00000080c6157836 */ /* 0x000fe20000000000 */
[----:B------:R-:W-:Y:S01]  /*0de0*/  LEA.HI R19, R2, R9, RZ, 0x6 ;  /* 0x0000000902137211 */ /* 0x000fe200078f30ff */
[----:B------:R0:W-:Y:S01]  /*0df0*/  STL [R1+0x54], R8 ;  /* 0x0000540801007387 */ /* 0x0001e20000100800 */
[----:B------:R-:W-:Y:S01]  /*0e00*/  SHF.R.S32.HI R4, RZ, 0x1f, R7 ;  /* 0x0000001fff047819 */ /* 0x000fe20000011407 */
[----:B------:R-:W-:Y:S01]  /*0e10*/  IMAD.SHL.U32 R208, R6, 0x80, RZ ;  /* 0x0000008006d07824 */ /* 0x000fe200078e00ff */
[----:B------:R-:W-:Y:S01]  /*0e20*/  LEA.HI R2, R0, R26, RZ, 0x7 ;  /* 0x0000001a00027211 */ /* 0x000fe200078f38ff */
[----:B------:R-:W-:Y:S01]  /*0e30*/  IMAD.SHL.U32 R19, R19, 0x80, RZ ;  /* 0x0000008013137824 */ /* 0x000fe200078e00ff */
[----:B------:R-:W-:Y:S01]  /*0e40*/  SHF.R.S32.HI R5, RZ, 0x1f, R3 ;  /* 0x0000001fff057819 */ /* 0x000fe20000011403 */
[----:B------:R-:W-:Y:S01]  /*0e50*/  VIADD R195, R16, 0x80 ;  /* 0x0000008010c37836 */ /* 0x000fe20000000000 */
[-C--:B------:R-:W-:Y:S01]  /*0e60*/  LEA.HI R193, R4, R7.reuse, RZ, 0x4 ;  /* 0x0000000704c17211 */ /* 0x080fe200078f20ff */
[----:B------:R-:W-:Y:S01]  /*0e70*/  VIADD R196, R16, 0xa0 ;  /* 0x000000a010c47836 */ /* 0x000fe20000000000 */
[----:B------:R-:W-:Y:S01]  /*0e80*/  LEA.HI R20, R4, R7, RZ, 0x6 ;  /* 0x0000000704147211 */ /* 0x000fe200078f30ff */
[----:B------:R-:W-:Y:S01]  /*0e90*/  VIADD R203, R188, 0x30 ;  /* 0x00000030bccb7836 */ /* 0x000fe20000000000 */
[----:B------:R-:W-:Y:S01]  /*0ea0*/  LOP3.LUT R4, R2, 0xffffff80, RZ, 0xc0, !PT ;  /* 0xffffff8002047812 */ /* 0x000fe200078ec0ff */
[----:B------:R-:W-:Y:S01]  /*0eb0*/  VIADD R204, R188, 0x50 ;  /* 0x00000050bccc7836 */ /* 0x000fe20000000000 */
[----:B------:R-:W-:Y:S01]  /*0ec0*/  LEA.HI R5, R5, R198, RZ, 0x3 ;  /* 0x000000c605057211 */ /* 0x000fe200078f18ff */
[----:B------:R-:W-:Y:S01]  /*0ed0*/  IMAD.SHL.U32 R20, R20, 0x80, RZ ;  /* 0x0000008014147824 */ /* 0x000fe200078e00ff */
[----:B------:R-:W-:Y:S01]  /*0ee0*/  LEA.HI R12, R21, R21, RZ, 0x1 ;  /* 0x00000015150c7211 */ /* 0x000fe200078f08ff */
[----:B------:R-:W-:Y:S01]  /*0ef0*/  IMAD.IADD R24, R26, 0x1, -R4 ;  /* 0x000000011a187824 */ /* 0x000fe200078e0a04 */
[----:B------:R-:W-:-:S02]  /*0f00*/  LOP3.LUT R5, R5, 0xfffffff8, RZ, 0xc0, !PT ;  /* 0xfffffff805057812 */ /* 0x000fc400078ec0ff */
[----:B------:R-:W-:Y:S02]  /*0f10*/  SHF.R.S32.HI R4, RZ, 0x1f, R21 ;  /* 0x0000001fff047819 */ /* 0x000fe40000011415 */
[----:B0-----:R-:W-:Y:S02]  /*0f20*/  IADD3 R8, R198, -R5, RZ ;  /* 0x80000005c6087210 */ /* 0x001fe40007ffe0ff */
[----:B------:R-:W-:Y:S02]  /*0f30*/  LEA.HI R5, R4, R21, RZ, 0x3 ;  /* 0x0000001504057211 */ /* 0x000fe400078f18ff */
[----:B------:R-:W-:Y:S01]  /*0f40*/  SHF.R.S32.HI R7, RZ, 0x1f, R24 ;  /* 0x0000001fff077819 */ /* 0x000fe20000011418 */
[----:B------:R0:W-:Y:S01]  /*0f50*/  STL [R1+0x50], R8 ;  /* 0x0000500801007387 */ /* 0x0001e20000100800 */
[----:B------:R-:W-:Y:S01]  /*0f60*/  LOP3.LUT R9, R12, 0x3fffffe, RZ, 0xc0, !PT ;  /* 0x03fffffe0c097812 */ /* 0x000fe200078ec0ff */
[----:B------:R-:W-:Y:S01]  /*0f70*/  IMAD.SHL.U32 R10, R5, 0x40, RZ ;  /* 0x00000040050a7824 */ /* 0x000fe200078e00ff */
[----:B------:R-:W-:Y:S01]  /*0f80*/  LEA.HI R3, R3, R198, RZ, 0x1 ;  /* 0x000000c603037211 */ /* 0x000fe200078f08ff */
[----:B------:R-:W-:Y:S01]  /*0f90*/  IMAD.SHL.U32 R4, R8, 0x80, RZ ;  /* 0x0000008008047824 */ /* 0x000fe200078e00ff */
[----:B------:R-:W-:Y:S01]  /*0fa0*/  LOP3.LUT R208, R208, 0x180, RZ, 0xc0, !PT ;  /* 0x00000180d0d07812 */ /* 0x000fe200078ec0ff */
[----:B------:R-:W-:Y:S01]  /*0fb0*/  IMAD.IADD R212, R21, 0x1, -R9 ;  /* 0x0000000115d47824 */ /* 0x000fe200078e0a09 */
[----:B------:R-:W-:-:S02]  /*0fc0*/  LOP3.LUT R17, R10, 0xfffffe00, RZ, 0xc0, !PT ;  /* 0xfffffe000a117812 */ /* 0x000fc400078ec0ff */
[----:B------:R-:W-:Y:S02]  /*0fd0*/  SHF.R.S32.HI R21, RZ, 0x7, R2 ;  /* 0x00000007ff157819 */ /* 0x000fe40000011402 */
[----:B0-----:R-:W-:Y:S01]  /*0fe0*/  LEA.HI R8, R7, R24, RZ, 0x2 ;  /* 0x0000001807087211 */ /* 0x001fe200078f10ff */
[----:B------:R-:W-:Y:S01]  /*0ff0*/  IMAD R212, R212, 0x40, R17 ;  /* 0x00000040d4d47824 */ /* 0x000fe200078e0211 */
[----:B------:R-:W-:Y:S02]  /*1000*/  LOP3.LUT R3, R3, 0x3fffffe, RZ, 0xc0, !PT ;  /* 0x03fffffe03037812 */ /* 0x000fe400078ec0ff */
[--C-:B------:R-:W-:Y:S02]  /*1010*/  SHF.R.S32.HI R9, RZ, 0x2, R8.reuse ;  /* 0x00000002ff097819 */ /* 0x100fe40000011408 */
[----:B------:R-:W-:Y:S01]  /*1020*/  SHF.R.S32.HI R10, RZ, 0x1f, R8 ;  /* 0x0000001fff0a7819 */ /* 0x000fe20000011408 */
[----:B------:R-:W-:Y:S01]  /*1030*/  IMAD.IADD R3, R198, 0x1, -R3 ;  /* 0x00000001c6037824 */ /* 0x000fe200078e0a03 */
[----:B------:R-:W-:-:S02]  /*1040*/  LEA.HI R2, R2, R21, RZ, 0x1 ;  /* 0x0000001502027211 */ /* 0x000fc400078f08ff */
[----:B------:R-:W-:Y:S01]  /*1050*/  LEA.HI R10, R10, R9, RZ, 0x3 ;  /* 0x000000090a0a7211 */ /* 0x000fe200078f18ff */
[----:B------:R-:W-:Y:S01]  /*1060*/  IMAD R3, R222, 0x8, R3 ;  /* 0x00000008de037824 */ /* 0x000fe200078e0203 */
[----:B------:R-:W-:Y:S02]  /*1070*/  LEA.HI R7, R7, R24, RZ, 0x5 ;  /* 0x0000001807077211 */ /* 0x000fe400078f28ff */
[----:B------:R-:W-:Y:S01]  /*1080*/  LOP3.LUT R10, R10, 0xfffffff8, RZ, 0xc0, !PT ;  /* 0xfffffff80a0a7812 */ /* 0x000fe200078ec0ff */
[----:B------:R-:W-:Y:S01]  /*1090*/  IMAD.SHL.U32 R210, R3, 0x40, RZ ;  /* 0x0000004003d27824 */ /* 0x000fe200078e00ff */
[----:B------:R-:W-:Y:S02]  /*10a0*/  LOP3.LUT R5, R4, 0x380, RZ, 0xc0, !PT ;  /* 0x0000038004057812 */ /* 0x000fe400078ec0ff */
[----:B------:R-:W-:Y:S01]  /*10b0*/  LOP3.LUT R2, R2, 0x3fffffe, RZ, 0xc0, !PT ;  /* 0x03fffffe02027812 */ /* 0x000fe200078ec0ff */
[----:B------:R-:W-:Y:S01]  /*10c0*/  IMAD.IADD R10, R9, 0x1, -R10 ;  /* 0x00000001090a7824 */ /* 0x000fe200078e0a0a */
[----:B------:R-:W-:-:S02]  /*10d0*/  SHF.R.S32.HI R7, RZ, 0x5, R7 ;  /* 0x00000005ff077819 */ /* 0x000fc40000011407 */
[----:B------:R-:W-:Y:S02]  /*10e0*/  LOP3.LUT R8, R8, 0x7ffffffc, RZ, 0xc0, !PT ;  /* 0x7ffffffc08087812 */ /* 0x000fe400078ec0ff */
[----:B------:R-:W-:Y:S01]  /*10f0*/  SHF.R.U32.HI R4, RZ, 0x3, R5 ;  /* 0x00000003ff047819 */ /* 0x000fe20000011605 */
[----:B------:R-:W-:Y:S01]  /*1100*/  IMAD R7, R7, 0x10, R10 ;  /* 0x0000001007077824 */ /* 0x000fe200078e020a */
[----:B------:R-:W-:Y:S01]  /*1110*/  LOP3.LUT R5, R5, 0x10, R16, 0xf8, !PT ;  /* 0x0000001005057812 */ /* 0x000fe200078ef810 */
[----:B------:R-:W-:Y:S01]  /*1120*/  IMAD.IADD R8, R24, 0x1, -R8 ;  /* 0x0000000118087824 */ /* 0x000fe200078e0a08 */
[----:B------:R-:W-:Y:S02]  /*1130*/  IADD3 R2, R21, -R2, RZ ;  /* 0x8000000215027210 */ /* 0x000fe40007ffe0ff */
[----:B------:R-:W-:Y:S01]  /*1140*/  SHF.R.U32.HI R209, RZ, 0x3, R208 ;  /* 0x00000003ffd17819 */ /* 0x000fe200000116d0 */
[----:B------:R-:W-:Y:S01]  /*1150*/  IMAD.SHL.U32 R216, R8, 0x2, RZ ;  /* 0x0000000208d87824 */ /* 0x000fe200078e00ff */
[----:B------:R-:W-:Y:S01]  /*1160*/  LOP3.LUT R6, R208, 0x30, R193, 0xf8, !PT ;  /* 0x00000030d0067812 */ /* 0x000fe200078ef8c1 */
[----:B------:R-:W-:Y:S01]  /*1170*/  IMAD R10, R2, 0x40, R7 ;  /* 0x00000040020a7824 */ /* 0x000fe200078e0207 */
[----:B------:R-:W-:Y:S01]  /*1180*/  LOP3.LUT R5, R5, R4, RZ, 0x3c, !PT ;  /* 0x0000000405057212 */ /* 0x000fe200078e3cff */
[----:B------:R-:W-:Y:S01]  /*1190*/  VIADD R24, R216, 0x50 ;  /* 0x00000050d8187836 */ /* 0x000fe20000000000 */
[----:B------:R-:W-:Y:S01]  /*11a0*/  LOP3.LUT R4, R208, 0x30, R11, 0xf8, !PT ;  /* 0x00000030d0047812 */ /* 0x000fe200078ef80b */
[----:B------:R-:W-:Y:S01]  /*11b0*/  IMAD.MOV.U32 R7, RZ, RZ, R15 ;  /* 0x000000ffff077224 */ /* 0x000fe200078e000f */
[----:B------:R-:W-:Y:S01]  /*11c0*/  LEA.HI R0, R0, R26, RZ, 0x3 ;  /* 0x0000001a00007211 */ /* 0x000fe200078f18ff */
[----:B------:R-:W-:Y:S01]  /*11d0*/  STL [R1+0x4c], R10 ;  /* 0x00004c0a01007387 */ /* 0x000fe20000100800 */
[----:B------:R-:W-:Y:S01]  /*11e0*/  LOP3.LUT R3, R20, 0xffffe000, RZ, 0xc0, !PT ;  /* 0xffffe00014037812 */ /* 0x000fe200078ec0ff */
[----:B------:R-:W-:Y:S01]  /*11f0*/  VIADD R20, R216, 0x58 ;  /* 0x00000058d8147836 */ /* 0x000fe20000000000 */
[-C--:B------:R-:W-:Y:S01]  /*1200*/  LOP3.LUT R6, R6, R209.reuse, RZ, 0x3c, !PT ;  /* 0x000000d106067212 */ /* 0x080fe200078e3cff */
[----:B------:R-:W-:Y:S01]  /*1210*/  VIADD R15, R216, 0x60 ;  /* 0x00000060d80f7836 */ /* 0x000fe20000000000 */
[----:B------:R-:W-:Y:S01]  /*1220*/  LOP3.LUT R2, R208, 0x30, R16, 0xf8, !PT ;  /* 0x00000030d0027812 */ /* 0x000fe200078ef810 */
[----:B------:R-:W-:Y:S01]  /*1230*/  VIADD R229, R216, 0x8 ;  /* 0x00000008d8e57836 */ /* 0x000fe20000000000 */
[----:B------:R-:W-:Y:S01]  /*1240*/  LOP3.LUT R19, R19, 0xffffe000, RZ, 0xc0, !PT ;  /* 0xffffe00013137812 */ /* 0x000fe200078ec0ff */
[----:B------:R-:W-:Y:S01]  /*1250*/  IMAD R219, R219, 0x8, R10 ;  /* 0x00000008dbdb7824 */ /* 0x000fe200078e020a */
[----:B------:R-:W-:-:S02]  /*1260*/  LOP3.LUT R4, R4, R209, RZ, 0x3c, !PT ;  /* 0x000000d104047212 */ /* 0x000fc400078e3cff */
[----:B------:R-:W-:Y:S02]  /*1270*/  LOP3.LUT R223, R0, 0xfffffff8, RZ, 0xc0, !PT ;  /* 0xfffffff800df7812 */ /* 0x000fe400078ec0ff */
[----:B------:R-:W-:Y:S01]  /*1280*/  IADD3 R25, R6, R210, R3 ;  /* 0x000000d206197210 */ /* 0x000fe20007ffe003 */
[----:B------:R-:W-:Y:S01]  /*1290*/  IMAD.MOV.U32 R6, RZ, RZ, R14 ;  /* 0x000000ffff067224 */ /* 0x000fe200078e000e */
[----:B------:R-:W-:Y:S01]  /*12a0*/  SHF.R.S32.HI R0, RZ, 0x3, R0 ;  /* 0x00000003ff007819 */ /* 0x000fe20000011400 */
[----:B------:R-:W-:Y:S01]  /*12b0*/  VIADD R14, R216, 0x68 ;  /* 0x00000068d80e7836 */ /* 0x000fe20000000000 */
[----:B------:R-:W-:Y:S01]  /*12c0*/  SHF.R.S32.HI R192, RZ, 0x4, R11 ;  /* 0x00000004ffc07819 */ /* 0x000fe2000001140b */
[----:B------:R-:W-:Y:S01]  /*12d0*/  IMAD.MOV.U32 R3, RZ, RZ, 0x20 ;  /* 0x00000020ff037424 */ /* 0x000fe200078e00ff */
[----:B------:R-:W-:Y:S01]  /*12e0*/  LOP3.LUT R0, R208, 0x10, R16, 0xf8, !PT ;  /* 0x00000010d0007812 */ /* 0x000fe200078ef810 */
[----:B------:R-:W-:Y:S01]  /*12f0*/  IMAD.IADD R223, R26, 0x1, -R223 ;  /* 0x000000011adf7824 */ /* 0x000fe200078e0adf */
[----:B------:R-:W-:-:S02]  /*1300*/  LOP3.LUT R11, R2, R209, RZ, 0x3c, !PT ;  /* 0x000000d1020b7212 */ /* 0x000fc400078e3cff */
[-C--:B------:R-:W-:Y:S01]  /*1310*/  IADD3 R21, R4, R210.reuse, R19 ;  /* 0x000000d204157210 */ /* 0x080fe20007ffe013 */
[----:B------:R-:W-:Y:S01]  /*1320*/  VIADD R4, R216, 0x78 ;  /* 0x00000078d8047836 */ /* 0x000fe20000000000 */
[----:B------:R-:W-:Y:S01]  /*1330*/  LEA R222, R222, R5, 0xa ;  /* 0x00000005dede7211 */ /* 0x000fe200078e50ff */
[----:B------:R-:W-:Y:S01]  /*1340*/  IMAD.MOV.U32 R5, RZ, RZ, R13 ;  /* 0x000000ffff057224 */ /* 0x000fe200078e000d */
[----:B------:R-:W-:Y:S01]  /*1350*/  LOP3.LUT R9, R0, R209, RZ, 0x3c, !PT ;  /* 0x000000d100097212 */ /* 0x000fe200078e3cff */
[----:B------:R-:W-:Y:S01]  /*1360*/  VIADD R13, R216, 0x70 ;  /* 0x00000070d80d7836 */ /* 0x000fe20000000000 */
[C---:B------:R-:W-:Y:S01]  /*1370*/  IADD3 R2, R18.reuse, R210, R11 ;  /* 0x000000d212027210 */ /* 0x040fe20007ffe00b */
[----:B------:R-:W-:Y:S01]  /*1380*/  IMAD.MOV.U32 R19, RZ, RZ, RZ ;  /* 0x000000ffff137224 */ /* 0x000fe200078e00ff */
[----:B------:R-:W-:Y:S02]  /*1390*/  SHF.R.S32.HI R0, RZ, 0x1f, R24 ;  /* 0x0000001fff007819 */ /* 0x000fe40000011418 */
[----:B------:R-:W-:Y:S01]  /*13a0*/  SHF.R.S32.HI R0, RZ, 0x1f, R14 ;  /* 0x0000001fff007819 */ /* 0x000fe2000001140e */
[----:B------:R-:W-:Y:S01]  /*13b0*/  IMAD.IADD R0, R18, 0x1, R21 ;  /* 0x0000000112007824 */ /* 0x000fe200078e0215 */
[----:B------:R-:W-:Y:S01]  /*13c0*/  SEL R3, R3, 0xffffffe0, !P0 ;  /* 0xffffffe003037807 */ /* 0x000fe20004000000 */
[----:B------:R0:W-:Y:S01]  /*13d0*/  STL [R1+0x48], R2 ;  /* 0x0000480201007387 */ /* 0x0001e20000100800 */
[----:B------:R-:W-:-:S02]  /*13e0*/  IADD3 R218, R210, R9, RZ ;  /* 0x00000009d2da7210 */ /* 0x000fc40007ffe0ff */
[----:B------:R-:W-:Y:S01]  /*13f0*/  SHF.R.S32.HI R12, RZ, 0x1, R12 ;  /* 0x00000001ff0c7819 */ /* 0x000fe2000001140c */
[----:B------:R1:W-:Y:S01]  /*1400*/  STL [R1+0x44], R0 ;  /* 0x0000440001007387 */ /* 0x0003e20000100800 */
[----:B------:R-:W-:Y:S01]  /*1410*/  SHF.R.S32.HI R17, RZ, 0x1f, R16 ;  /* 0x0000001fff117819 */ /* 0x000fe20000011410 */
[C---:B------:R-:W-:Y:S01]  /*1420*/  IMAD.IADD R221, R3.reuse, 0x1, R218 ;  /* 0x0000000103dd7824 */ /* 0x040fe200078e02da */
[----:B------:R-:W-:Y:S01]  /*1430*/  IADD3 R200, R188, 0x10, RZ ;  /* 0x00000010bcc87810 */ /* 0x000fe20007ffe0ff */
[----:B------:R-:W-:Y:S01]  /*1440*/  IMAD.SHL.U32 R12, R12, 0x80, RZ ;  /* 0x000000800c0c7824 */ /* 0x000fe200078e00ff */
[----:B------:R-:W-:Y:S02]  /*1450*/  SHF.R.S32.HI R197, RZ, 0x1f, R190 ;  /* 0x0000001fffc57819 */ /* 0x000fe400000114be */
[----:B0-----:R-:W-:Y:S02]  /*1460*/  SHF.R.S32.HI R2, RZ, 0x1f, R20 ;  /* 0x0000001fff027819 */ /* 0x001fe40000011414 */
[----:B------:R-:W-:Y:S01]  /*1470*/  SHF.R.S32.HI R2, RZ, 0x1f, R13 ;  /* 0x0000001fff027819 */ /* 0x000fe2000001140d */
[----:B------:R-:W-:Y:S01]  /*1480*/  IMAD.IADD R2, R18, 0x1, R25 ;  /* 0x0000000112027824 */ /* 0x000fe200078e0219 */
[----:B-1----:R-:W-:-:S02]  /*1490*/  IADD3 R0, R3, UR39, R218 ;  /* 0x0000002703007c10 */ /* 0x002fc4000fffe0da */
[----:B------:R-:W-:Y:S02]  /*14a0*/  SHF.R.S32.HI R206, RZ, 0x1f, R195 ;  /* 0x0000001fffce7819 */ /* 0x000fe400000114c3 */
[----:B------:R0:W-:Y:S01]  /*14b0*/  STL [R1+0x40], R2 ;  /* 0x0000400201007387 */ /* 0x0001e20000100800 */
[----:B------:R-:W-:Y:S02]  /*14c0*/  SHF.R.S32.HI R205, RZ, 0x1f, R196 ;  /* 0x0000001fffcd7819 */ /* 0x000fe400000114c4 */
[----:B------:R-:W-:Y:S01]  /*14d0*/  LOP3.LUT R211, R12, 0x180, RZ, 0xc0, !PT ;  /* 0x000001800cd37812 */ /* 0x000fe200078ec0ff */
[----:B------:R0:W-:Y:S01]  /*14e0*/  STL [R1+0x18], R0 ;  /* 0x0000180001007387 */ /* 0x0001e20000100800 */
[----:B------:R-:W-:Y:S02]  /*14f0*/  SHF.R.S32.HI R193, RZ, 0x4, R193 ;  /* 0x00000004ffc17819 */ /* 0x000fe400000114c1 */
[----:B------:R-:W-:Y:S02]  /*1500*/  IADD3 R228, R216, 0x48, RZ ;  /* 0x00000048d8e47810 */ /* 0x000fe40007ffe0ff */
[----:B------:R-:W-:-:S02]  /*1510*/  SHF.R.S32.HI R8, RZ, 0x1f, R15 ;  /* 0x0000001fff087819 */ /* 0x000fc4000001140f */
[----:B------:R-:W-:-:S07]  /*1520*/  SHF.R.S32.HI R4, RZ, 0x1f, R4 ;  /* 0x0000001fff047819 */ /* 0x000fce0000011404 */
.L_x_2905:
[----:B012---:R-:W0:Y:S02]  /*1530*/  LDC.64 R2, c[0x0][0xc88] ;  /* 0x00032200ff027b82 */ /* 0x007e240000000a00 */
        /* <DEDUP_REMOVED lines=8> */
[----:B------:R-:W-:-:S02]  /*15c0*/  ISETP.NE.U32.AND P0, PT, RZ, UR6, PT ;  /* 0x00000006ff007c0c */ /* 0x000fc4000bf05070 */
[----:B------:R-:W-:Y:S02]  /*15d0*/  ISETP.NE.AND.EX P1, PT, RZ, UR5, PT, P1 ;  /* 0x00000005ff007c0c */ /* 0x000fe4000bf25310 */
[----:B------:R-:W-:Y:S02]  /*15e0*/  ISETP.NE.AND.EX P0, PT, RZ, UR7, PT, P0 ;  /* 0x00000007ff007c0c */ /* 0x000fe4000bf05300 */
[----:B-----5:R-:W-:Y:S02]  /*15f0*/  MOV R26, RZ ;  /* 0x000000ff001a7202 */ /* 0x020fe40000000f00 */
[----:B--2---:R-:W-:Y:S01]  /*1600*/  SHF.R.S32.HI R227, RZ, 0x1f, R220 ;  /* 0x0000001fffe37819 */ /* 0x004fe200000114dc */
[----:B------:R-:W-:-:S06]  /*1610*/  IMAD.SHL.U32 R225, R220, 0x4, RZ ;  /* 0x00000004dce17824 */ /* 0x000fcc00078e00ff */
[C---:B------:R-:W-:Y:S02]  /*1620*/  @P1 LEA R8, P2, R220.reuse, UR4, 0x2 ;  /* 0x00000004dc081c11 */ /* 0x040fe4000f8410ff */
[C-C-:B------:R-:W-:Y:S02]  /*1630*/  SHF.L.U64.HI R226, R220.reuse, 0x2, R227.reuse ;  /* 0x00000002dce27819 */ /* 0x140fe400000102e3 */
[----:B------:R-:W-:Y:S02]  /*1640*/  @P1 LEA.HI.X R9, R220, UR5, R227, 0x2, P2 ;  /* 0x00000005dc091c11 */ /* 0x000fe400090f14e3 */
[----:B------:R-:W-:Y:S01]  /*1650*/  ISETP.NE.U32.AND P2, PT, RZ, UR8, PT ;  /* 0x00000008ff007c0c */ /* 0x000fe2000bf45070 */
[----:B------:R-:W-:Y:S01]  /*1660*/  ULDC UR4, c[0x0][0x288] ;  /* 0x0000a20000047ab9 */ /* 0x000fe20000000800 */
[----:B------:R-:W-:Y:S01]  /*1670*/  IADD3 R12, P3, R225, UR6, RZ ;  /* 0x00000006e10c7c10 */ /* 0x000fe2000ff7e0ff */
[----:B------:R0:W5:Y:S01]  /*1680*/  @P1 LDG.E R4, desc[UR50][R8.64] ;  /* 0x0000003208041981 */ /* 0x000162000c1e1900 */
[----:B------:R-:W-:Y:S01]  /*1690*/  ISETP.NE.AND.EX P2, PT, RZ, UR9, PT, P2 ;  /* 0x00000009ff007c0c */ /* 0x000fe2000bf45320 */
[----:B------:R-:W-:Y:S01]  /*16a0*/  IMAD.U32 R215, RZ, RZ, UR4 ;  /* 0x00000004ffd77e24 */ /* 0x000fe2000f8e00ff */
[----:B------:R-:W-:Y:S01]  /*16b0*/  IADD3.X R13, R226, UR7, RZ, P3, !PT ;  /* 0x00000007e20d7c10 */ /* 0x000fe20009ffe4ff */
[----:B------:R-:W-:-:S04]  /*16c0*/  ULDC.64 UR4, c[0x0][0x418] ;  /* 0x0001060000047ab9 */ /* 0x000fc80000000a00 */
[----:B------:R0:W5:Y:S06]  /*16d0*/  @P0 LDG.E R26, desc[UR50][R12.64] ;  /* 0x000000320c1a0981 */ /* 0x00016c000c1e1900 */
        /* <DEDUP_REMOVED lines=12> */
[----:B0--34-:R-:W-:Y:S06]  /*17a0*/  @P2 BRA `(.L_x_2681) ;  /* 0x0000000000242947 */ /* 0x019fec0003800000 */
        /* <DEDUP_REMOVED lines=9> */
.L_x_2681:
[----:B------:R-:W-:Y:S01]  /*1840*/  ULDC.64 UR4, c[0x0][0xa20] ;  /* 0x0002880000047ab9 */ /* 0x000fe20000000a00 */
[C---:B------:R-:W-:Y:S02]  /*1850*/  LOP3.LUT R3, R6.reuse, 0xff000000, RZ, 0xc0, !PT ;  /* 0xff00000006037812 */ /* 0x040fe400078ec0ff */
        /* <DEDUP_REMOVED lines=11> */
.L_x_2682:
[----:B------:R-:W-:Y:S05]  /*1910*/  @!P0 BRA `(.L_x_2683) ;  /* 0x00000000000c8947 */ /* 0x000fea0003800000 */
[----:B------:R-:W2:Y:S04]  /*1920*/  LDG.E R0, desc[UR50][R12.64] ;  /* 0x000000320c007981 */ /* 0x000ea8000c1e1900 */
[----:B------:R-:W2:Y:S02]  /*1930*/  LDG.E R25, desc[UR50][R12.64+0x4] ;  /* 0x000004320c197981 */ /* 0x000ea4000c1e1900 */
[----:B--2---:R-:W-:-:S07]  /*1940*/  IMAD.IADD R25, R25, 0x1, -R0 ;  /* 0x0000000119197824 */ /* 0x004fce00078e0a00 */
.L_x_2683:
[----:B------:R-:W-:Y:S01]  /*1950*/  ULDC.64 UR4, c[0x0][0xa10] ;  /* 0x0002840000047ab9 */ /* 0x000fe20000000a00 */
[----:B------:R-:W1:Y:S01]  /*1960*/  LDC R10, c[0x0][0x448] ;  /* 0x00011200ff0a7b82 */ /* 0x000e620000000800 */
[----:B------:R-:W-:-:S04]  /*1970*/  ISETP.NE.U32.AND P0, PT, RZ, UR4, PT ;  /* 0x00000004ff007c0c */ /* 0x000fc8000bf05070 */
[----:B------:R-:W-:Y:S01]  /*1980*/  ISETP.NE.AND.EX P0, PT, RZ, UR5, PT, P0 ;  /* 0x00000005ff007c0c */ /* 0x000fe2000bf05300 */
[----:B------:R-:W-:-:S12]  /*1990*/  ULDC.64 UR4, c[0x0][0xa30] ;  /* 0x00028c0000047ab9 */ /* 0x000fd80000000a00 */
[----:B0-----:R-:W0:Y:S02]  /*19a0*/  @P0 LDC.64 R6, c[0x0][0xa10] ;  /* 0x00028400ff060b82 */ /* 0x001e240000000a00 */
[----:B0-----:R-:W-:-:S05]  /*19b0*/  @P0 IMAD.WIDE R6, R220, 0x4, R6 ;  /* 0x00000004dc060825 */ /* 0x001fca00078e0206 */
[----:B------:R-:W2:Y:S04]  /*19c0*/  @P0 LDG.E R0, desc[UR50][R6.64] ;  /* 0x0000003206000981 */ /* 0x000ea8000c1e1900 */
[----:B------:R0:W2:Y:S01]  /*19d0*/  @P0 LDG.E R3, desc[UR50][R6.64+0x4] ;  /* 0x0000043206030981 */ /* 0x0000a2000c1e1900 */
[----:B------:R-:W-:Y:S01]  /*19e0*/  ISETP.NE.U32.AND P1, PT, RZ, UR4, PT ;  /* 0x00000004ff007c0c */ /* 0x000fe2000bf25070 */
[----:B-----5:R-:W-:-:S03]  /*19f0*/  IMAD.MOV.U32 R135, RZ, RZ, R25 ;  /* 0x000000ffff877224 */ /* 0x020fc600078e0019 */
[----:B------:R-:W-:-:S13]  /*1a00*/  ISETP.NE.AND.EX P1, PT, RZ, UR5, PT, P1 ;  /* 0x00000005ff007c0c */ /* 0x000fda000bf25310 */
[----:B------:R-:W-:-:S04]  /*1a10*/  @P1 IADD3 R8, P2, R225, UR4, RZ ;  /* 0x00000004e1081c10 */ /* 0x000fc8000ff5e0ff */
[----:B------:R-:W-:-:S05]  /*1a20*/  @P1 IADD3.X R9, R226, UR5, RZ, P2, !PT ;  /* 0x00000005e2091c10 */ /* 0x000fca00097fe4ff */
[----:B------:R3:W5:Y:S01]  /*1a30*/  @P1 LDG.E R135, desc[UR50][R8.64] ;  /* 0x0000003208871981 */ /* 0x000762000c1e1900 */
[----:B-1----:R-:W-:Y:S01]  /*1a40*/  ISETP.NE.AND P1, PT, R10, 0x1, PT ;  /* 0x000000010a00780c */ /* 0x002fe20003f25270 */
[----:B------:R-:W-:Y:S01]  /*1a50*/  IMAD.IADD R11, R25, 0x1, -R4 ;  /* 0x00000001190b7824 */ /* 0x000fe200078e0a04 */
[----:B------:R-:W-:Y:S01]  /*1a60*/  SHF.L.U32 R214, R5, 0x7, RZ ;  /* 0x0000000705d67819 */ /* 0x000fe200000006ff */
[----:B------:R-:W-:Y:S01]  /*1a70*/  BSSY B0, `(.L_x_2684) ;  /* 0x0000035000007945 */ /* 0x000fe20003800000 */
[----:B------:R-:W-:Y:S02]  /*1a80*/  LOP3.LUT R13, R224, 0xff, RZ, 0xc0, !PT ;  /* 0x000000ffe00d7812 */ /* 0x000fe400078ec0ff */
[----:B------:R-:W-:Y:S01]  /*1a90*/  SHF.R.U32.HI R224, RZ, 0x10, R224 ;  /* 0x00000010ffe07819 */ /* 0x000fe200000116e0 */
[----:B------:R-:W-:Y:S02]  /*1aa0*/  VIADD R5, R214, 0x7f ;  /* 0x0000007fd6057836 */ /* 0x000fe40000000000 */
[----:B------:R1:W-:Y:S04]  /*1ab0*/  STL [R1], R13 ;  /* 0x0000000d01007387 */ /* 0x0003e80000100800 */
[----:B------:R-:W4:Y:S08]  /*1ac0*/  @P1 LDC R10, c[0x0][0x44c] ;  /* 0x00011300ff0a1b82 */ /* 0x000f300000000800 */
[----:B0-----:R-:W0:Y:S01]  /*1ad0*/  @P1 LDC R7, c[0x0][0x450] ;  /* 0x00011400ff071b82 */ /* 0x001e220000000800 */
[----:B--2---:R-:W-:-:S02]  /*1ae0*/  @P0 IMAD.IADD R2, R3, 0x1, -R0 ;  /* 0x0000000103020824 */ /* 0x004fc400078e0a00 */
[----:B----4-:R-:W-:-:S04]  /*1af0*/  @P1 IMAD.HI.U32 R0, R5, R10, RZ ;  /* 0x0000000a05001227 */ /* 0x010fc800078e00ff */
[----:B------:R-:W-:Y:S01]  /*1b00*/  IMAD.IADD R217, R11, 0x1, R2 ;  /* 0x000000010bd97824 */ /* 0x000fe200078e0202 */
[----:B0-----:R-:W-:-:S03]  /*1b10*/  @P1 SHF.R.U32.HI R5, RZ, R7, R0 ;  /* 0x00000007ff051219 */ /* 0x001fc60000011600 */
[C---:B------:R-:W-:Y:S01]  /*1b20*/  VIADD R0, R217.reuse, 0x9f ;  /* 0x0000009fd9007836 */ /* 0x040fe20000000000 */
[----:B------:R-:W-:-:S03]  /*1b30*/  IADD3 R4, R217, 0xa0, -R215 ;  /* 0x000000a0d9047810 */ /* 0x000fc60007ffe8d7 */
[----:B------:R-:W-:-:S04]  /*1b40*/  IMAD.HI R0, R0, 0x66666667, RZ ;  /* 0x6666666700007827 */ /* 0x000fc800078e02ff */
[----:B------:R-:W-:Y:S01]  /*1b50*/  IMAD.IADD R5, R4, 0x1, R5 ;  /* 0x0000000104057824 */ /* 0x000fe200078e0205 */
[----:B------:R-:W-:-:S03]  /*1b60*/  SHF.R.U32.HI R3, RZ, 0x1f, R0 ;  /* 0x0000001fff037819 */ /* 0x000fc60000011600 */
[----:B------:R-:W-:Y:S01]  /*1b70*/  IMAD.HI R5, R5, 0x66666667, RZ ;  /* 0x6666666705057827 */ /* 0x000fe200078e02ff */
[----:B------:R-:W-:Y:S02]  /*1b80*/  LEA.HI.SX32 R156, R0, R3, 0x1a ;  /* 0x00000003009c7211 */ /* 0x000fe400078fd2ff */
[----:B------:R-:W-:Y:S02]  /*1b90*/  MOV R0, RZ ;  /* 0x000000ff00007202 */ /* 0x000fe40000000f00 */
[----:B------:R-:W-:-:S04]  /*1ba0*/  SHF.R.U32.HI R4, RZ, 0x1f, R5 ;  /* 0x0000001fff047819 */ /* 0x000fc80000011605 */
[----:B------:R-:W-:-:S04]  /*1bb0*/  LEA.HI.SX32 R5, R5, R4, 0x1a ;  /* 0x0000000405057211 */ /* 0x000fc800078fd2ff */
[----:B---3--:R-:W-:-:S04]  /*1bc0*/  VIMNMX R9, R156, R5, PT ;  /* 0x000000059c097248 */ /* 0x008fc80003fe0100 */
[----:B------:R-:W-:-:S13]  /*1bd0*/  ISETP.GE.AND P0, PT, R9, 0x1, PT ;  /* 0x000000010900780c */ /* 0x000fda0003f06270 */
[----:B-1----:R-:W-:Y:S05]  /*1be0*/  @!P0 BRA `(.L_x_2685) ;  /* 0x0000000000748947 */ /* 0x002fea0003800000 */
[----:B------:R-:W-:Y:S01]  /*1bf0*/  ISETP.NE.AND P0, PT, R224, RZ, PT ;  /* 0x000000ffe000720c */ /* 0x000fe20003f05270 */
[----:B------:R-:W-:-:S03]  /*1c00*/  ULDC UR4, c[0x0][0x9f0] ;  /* 0x00027c0000047ab9 */ /* 0x000fc60000000800 */
[----:B------:R-:W-:-:S04]  /*1c10*/  SEL R10, R224, UR4, P0 ;  /* 0x00000004e00a7c07 */ /* 0x000fc80008000000 */
[-C--:B------:R-:W-:Y:S02]  /*1c20*/  IABS R6, R10.reuse ;  /* 0x0000000a00067213 */ /* 0x080fe40000000000 */
        /* <DEDUP_REMOVED lines=22> */
[----:B------:R-:W-:-:S04]  /*1d90*/  IMAD.MOV.U32 R0, RZ, RZ, R5 ;  /* 0x000000ffff007224 */ /* 0x000fc800078e0005 */
[----:B------:R-:W-:Y:S01]  /*1da0*/  @!P2 IMAD.MOV R0, RZ, RZ, -R0 ;  /* 0x000000ffff00a224 */ /* 0x000fe200078e0a00 */
[----:B------:R-:W-:-:S07]  /*1db0*/  @!P1 LOP3.LUT R0, RZ, R10, RZ, 0x33, !PT ;  /* 0x0000000aff009212 */ /* 0x000fce00078e33ff */
.L_x_2685:
[----:B------:R-:W-:Y:S05]  /*1dc0*/  BSYNC B0 ;  /* 0x0000000000007941 */ /* 0x000fea0003800000 */
.L_x_2684:
        /* <DEDUP_REMOVED lines=26> */
[----:B------:R-:W-:Y:S01]  /*1f70*/  MOV R5, UR5 ;  /* 0x0000000500057c02 */ /* 0x000fe20008000f00 */
[----:B------:R-:W-:Y:S01]  /*1f80*/  ULDC.64 UR4, c[0x4][0xd0] ;  /* 0x0100340000047ab9 */ /* 0x000fe20000000a00 */
[----:B------:R-:W-:Y:S01]  /*1f90*/  IMAD.U32 R10, RZ, RZ, UR6 ;  /* 0x00000006ff0a7e24 */ /* 0x000fe2000f8e00ff */
[----:B------:R-:W-:Y:S01]  /*1fa0*/  MOV R13, RZ ;  /* 0x000000ff000d7202 */ /* 0x000fe20000000f00 */
[----:B------:R-:W-:Y:S02]  /*1fb0*/  IMAD.U32 R6, RZ, RZ, UR4 ;  /* 0x00000004ff067e24 */ /* 0x000fe4000f8e00ff */
[----:B------:R-:W-:-:S02]  /*1fc0*/  IMAD.U32 R7, RZ, RZ, UR5 ;  /* 0x00000005ff077e24 */ /* 0x000fc4000f8e00ff */
[----:B------:R-:W-:Y:S02]  /*1fd0*/  IMAD.U32 R11, RZ, RZ, UR7 ;  /* 0x00000007ff0b7e24 */ /* 0x000fe4000f8e00ff */
[----:B------:R-:W-:Y:S02]  /*1fe0*/  IMAD.MOV.U32 R8, RZ, RZ, 0x70 ;  /* 0x00000070ff087424 */ /* 0x000fe400078e00ff */
[----:B0-----:R-:W-:-:S07]  /*1ff0*/  IMAD.MOV.U32 R12, RZ, RZ, 0x1 ;  /* 0x00000001ff0c7424 */ /* 0x001fce00078e00ff */
[----:B------:R-:W-:-:S07]  /*2000*/  LEPC R20, `(.L_x_2688) ;  /* 0x000000001014794e */ /* 0x000fce0000000000 */
[----:B-1---5:R-:W-:Y:S05]  /*2010*/  CALL.ABS.NOINC R14 ;  /* 0x000000000e007343 */ /* 0x022fea0003c00000 */
.L_x_2688:
[----:B------:R-:W-:Y:S05]  /*2020*/  BSYNC B6 ;  /* 0x0000000000067941 */ /* 0x000fea0003800000 */
.L_x_2687:
        /* <DEDUP_REMOVED lines=19> */
[----:B-1---5:R-:W-:Y:S05]  /*2160*/  CALL.ABS.NOINC R14 ;  /* 0x000000000e007343 */ /* 0x022fea0003c00000 */
.L_x_2690:
[----:B------:R-:W-:Y:S05]  /*2170*/  BSYNC B6 ;  /* 0x0000000000067941 */ /* 0x000fea0003800000 */
.L_x_2689:
[----:B------:R-:W-:Y:S01]  /*2180*/  ULDC.64 UR4, c[0x0][0x9f8] ;  /* 0x00027e0000047ab9 */ /* 0x000fe20000000a00 */
[----:B------:R-:W2:Y:S01]  /*2190*/  LDL R28, [R1+0x50] ;  /* 0x00005000011c7983 */ /* 0x000ea20000100800 */
[----:B------:R-:W-:Y:S01]  /*21a0*/  ISETP.NE.U32.AND P0, PT, RZ, UR4, PT ;  /* 0x00000004ff007c0c */ /* 0x000fe2000bf05070 */
[----:B------:R-:W-:Y:S01]  /*21b0*/  IMAD.MOV.U32 R0, RZ, RZ, R220 ;  /* 0x000000ffff007224 */ /* 0x000fe200078e00dc */
[----:B------:R-:W0:Y:S01]  /*21c0*/  LDC R15, c[0x0][0x3f4] ;  /* 0x0000fd00ff0f7b82 */ /* 0x000e220000000800 */
[----:B------:R-:W1:Y:S01]  /*21d0*/  S2R R27, SR_TID.X ;  /* 0x00000000001b7919 */ /* 0x000e620000002100 */
[----:B------:R-:W-:Y:S01]  /*21e0*/  ISETP.NE.AND.EX P0, PT, RZ, UR5, PT, P0 ;  /* 0x00000005ff007c0c */ /* 0x000fe2000bf05300 */
[C---:B------:R-:W-:Y:S02]  /*21f0*/  VIADD R3, R16.reuse, 0x20 ;  /* 0x0000002010037836 */ /* 0x040fe40000000000 */
[----:B------:R-:W-:-:S03]  /*2200*/  VIADD R4, R16, 0x40 ;  /* 0x0000004010047836 */ /* 0x000fc60000000000 */
[----:B------:R-:W3:Y:S07]  /*2210*/  LDC.64 R104, c[0x0][0x3f8] ;  /* 0x0000fe00ff687b82 */ /* 0x000eee0000000a00 */
[----:B------:R-:W-:Y:S01]  /*2220*/  @P0 IADD3 R6, P1, R225, UR4, RZ ;  /* 0x00000004e1060c10 */ /* 0x000fe2000ff3e0ff */
[----:B------:R-:W-:Y:S01]  /*2230*/  ULDC UR4, c[0x0][0x320] ;  /* 0x0000c80000047ab9 */ /* 0x000fe20000000800 */
[----:B------:R-:W4:Y:S02]  /*2240*/  LDC.64 R98, c[0x0][0x408] ;  /* 0x00010200ff627b82 */ /* 0x000f240000000a00 */
[----:B------:R-:W-:-:S05]  /*2250*/  @P0 IADD3.X R7, R226, UR5, RZ, P1, !PT ;  /* 0x00000005e2070c10 */ /* 0x000fca0008ffe4ff */
[----:B------:R0:W2:Y:S01]  /*2260*/  @P0 LDG.E R0, desc[UR50][R6.64] ;  /* 0x0000003206000981 */ /* 0x0000a2000c1e1900 */
[----:B------:R-:W-:Y:S01]  /*2270*/  ISETP.GE.AND P2, PT, R16, UR4, PT ;  /* 0x0000000410007c0c */ /* 0x000fe2000bf46270 */
[----:B------:R-:W-:Y:S01]  /*2280*/  IMAD.MOV.U32 R122, RZ, RZ, 0x20 ;  /* 0x00000020ff7a7424 */ /* 0x000fe200078e00ff */
[----:B------:R-:W-:Y:S01]  /*2290*/  ISETP.GE.AND P3, PT, R3, UR4, PT ;  /* 0x0000000403007c0c */ /* 0x000fe2000bf66270 */
[----:B------:R-:W-:Y:S01]  /*22a0*/  IMAD.MOV.U32 R123, RZ, RZ, 0x40 ;  /* 0x00000040ff7b7424 */ /* 0x000fe200078e00ff */
[----:B------:R-:W-:Y:S01]  /*22b0*/  ISETP.GE.AND P0, PT, R4, UR4, PT ;  /* 0x0000000404007c0c */ /* 0x000fe2000bf06270 */
[----:B------:R-:W-:Y:S01]  /*22c0*/  IMAD.IADD R125, R26, 0x1, R25 ;  /* 0x000000011a7d7824 */ /* 0x000fe200078e0219 */
[----:B------:R-:W-:Y:S01]  /*22d0*/  ISETP.GE.AND P1, PT, R190, UR4, PT ;  /* 0x00000004be007c0c */ /* 0x000fe2000bf26270 */
[-C--:B---3--:R-:W-:Y:S01]  /*22e0*/  IMAD.WIDE.U32 R106, R198, R104.reuse, R16 ;  /* 0x00000068c66a7225 */ /* 0x088fe200078e0010 */
[----:B-1----:R-:W-:Y:S02]  /*22f0*/  SHF.R.U32.HI R20, RZ, 0x7, R27 ;  /* 0x00000007ff147819 */ /* 0x002fe4000001161b */
[----:B------:R-:W-:Y:S01]  /*2300*/  SHF.R.S32.HI R11, RZ, 0x1f, R198 ;  /* 0x0000001fff0b7819 */ /* 0x000fe200000114c6 */
[----:B------:R-:W-:Y:S01]  /*2310*/  VIADD R27, R27, 0xffffff80 ;  /* 0xffffff801b1b7836 */ /* 0x000fe20000000000 */
[C---:B------:R-:W-:Y:S01]  /*2320*/  ISETP.NE.AND P6, PT, R20.reuse, 0x1, PT ;  /* 0x000000011400780c */ /* 0x040fe20003fc5270 */
[----:B------:R-:W-:Y:S01]  /*2330*/  VIADD R150, R20, 0x8 ;  /* 0x0000000814967836 */ /* 0x000fe20000000000 */
[--C-:B------:R-:W-:Y:S01]  /*2340*/  SHF.R.S32.HI R189, RZ, 0x1f, R188.reuse ;  /* 0x0000001fffbd7819 */ /* 0x100fe200000114bc */
[----:B------:R-:W-:Y:S01]  /*2350*/  IMAD R9, R11, R104, RZ ;  /* 0x000000680b097224 */ /* 0x000fe200078e02ff */
[----:B------:R-:W-:Y:S01]  /*2360*/  LEA.HI R14, R27, R27, RZ, 0x1 ;  /* 0x0000001b1b0e7211 */ /* 0x000fe200078f08ff */
[-C--:B----4-:R-:W-:Y:S01]  /*2370*/  IMAD R11, R11, R98.reuse, RZ ;  /* 0x000000620b0b7224 */ /* 0x090fe200078e02ff */
[----:B------:R-:W-:Y:S01]  /*2380*/  LOP3.LUT R22, R22, 0xfffffffe, RZ, 0xc0, !PT ;  /* 0xfffffffe16167812 */ /* 0x000fe200078ec0ff */
[----:B------:R-:W-:Y:S01]  /*2390*/  IMAD R13, R198, R105, R9 ;  /* 0x00000069c60d7224 */ /* 0x000fe200078e0209 */
[----:B------:R-:W-:Y:S01]  /*23a0*/  LOP3.LUT R14, R14, 0xfffffffe, RZ, 0xc0, !PT ;  /* 0xfffffffe0e0e7812 */ /* 0x000fe200078ec0ff */
[----:B------:R-:W-:-:S03]  /*23b0*/  IMAD.WIDE.U32 R102, R198, R98, R188 ;  /* 0x00000062c6667225 */ /* 0x000fc600078e00bc */
[----:B------:R-:W-:Y:S01]  /*23c0*/  IADD3 R14, R27, -R14, RZ ;  /* 0x8000000e1b0e7210 */ /* 0x000fe20007ffe0ff */
[----:B------:R-:W-:Y:S05]  /*23d0*/  @!P6 WARPSYNC.ALL ;  /* 0x000000000000e948 */ /* 0x000fea0003800000 */
[----:B------:R-:W-:Y:S01]  /*23e0*/  ULDC UR4, c[0x0][0x2f4] ;  /* 0x0000bd0000047ab9 */ /* 0x000fe20000000800 */
[C---:B------:R-:W-:Y:S01]  /*23f0*/  IMAD R11, R198.reuse, R99, R11 ;  /* 0x00000063c60b7224 */ /* 0x040fe200078e020b */
[----:B------:R-:W-:Y:S01]  /*2400*/  ISETP.GE.AND P5, PT, R3, UR4, PT ;  /* 0x0000000403007c0c */ /* 0x000fe2000bfa6270 */
[----:B------:R-:W-:Y:S01]  /*2410*/  IMAD.WIDE.U32 R100, R198, R98, R16 ;  /* 0x00000062c6647225 */ /* 0x000fe200078e0010 */
[----:B------:R-:W-:-:S02]  /*2420*/  ISETP.GE.AND P4, PT, R16, UR4, PT ;  /* 0x0000000410007c0c */ /* 0x000fc4000bf86270 */
[----:B0-----:R-:W-:Y:S01]  /*2430*/  SEL R6, RZ, 0xffffffff, P5 ;  /* 0xffffffffff067807 */ /* 0x001fe20002800000 */
[----:B------:R-:W-:Y:S01]  /*2440*/  IMAD.IADD R103, R103, 0x1, R11 ;  /* 0x0000000167677824 */ /* 0x000fe200078e020b */
[----:B------:R-:W-:Y:S01]  /*2450*/  SEL R5, RZ, 0x1, P4 ;  /* 0x00000001ff057807 */ /* 0x000fe20002000000 */
[----:B------:R-:W-:Y:S01]  /*2460*/  IMAD.IADD R101, R11, 0x1, R101 ;  /* 0x000000010b657824 */ /* 0x000fe200078e0265 */
[----:B------:R-:W-:Y:S01]  /*2470*/  SHF.L.U32 R6, R6, 0x1, RZ ;  /* 0x0000000106067819 */ /* 0x000fe200000006ff */
[----:B------:R-:W-:Y:S01]  /*2480*/  IMAD.WIDE.U32 R108, R198, R104, R188 ;  /* 0x00000068c66c7225 */ /* 0x000fe200078e00bc */
[----:B------:R-:W-:Y:S02]  /*2490*/  ISETP.GE.AND P4, PT, R190, UR4, PT ;  /* 0x00000004be007c0c */ /* 0x000fe4000bf86270 */
[----:B------:R-:W-:Y:S01]  /*24a0*/  LOP3.LUT R7, R6, 0x2, R5, 0xe2, !PT ;  /* 0x0000000206077812 */ /* 0x000fe200078ee205 */
[----:B------:R-:W-:Y:S01]  /*24b0*/  IMAD.IADD R109, R109, 0x1, R13 ;  /* 0x000000016d6d7824 */ /* 0x000fe200078e020d */
[----:B------:R-:W-:Y:S01]  /*24c0*/  SEL R6, RZ, 0xffffffff, P3 ;  /* 0xffffffffff067807 */ /* 0x000fe20001800000 */
[----:B------:R-:W-:Y:S01]  /*24d0*/  IMAD.IADD R107, R13, 0x1, R107 ;  /* 0x000000010d6b7824 */ /* 0x000fe200078e026b */
[----:B------:R-:W-:Y:S01]  /*24e0*/  ISETP.GE.AND P3, PT, R4, UR4, PT ;  /* 0x0000000404007c0c */ /* 0x000fe2000bf66270 */
[----:B-----5:R-:W-:Y:S01]  /*24f0*/  IMAD.WIDE.U32 R102, R135, R98, R102 ;  /* 0x0000006287667225 */ /* 0x020fe200078e0066 */
[----:B------:R-:W-:-:S02]  /*2500*/  SEL R8, RZ, 0x8, P4 ;  /* 0x00000008ff087807 */ /* 0x000fc40002000000 */
[----:B------:R-:W-:Y:S01]  /*2510*/  SEL R5, RZ, 0x1, P2 ;  /* 0x00000001ff057807 */ /* 0x000fe20001000000 */
[----:B------:R-:W-:Y:S01]  /*2520*/  IMAD.SHL.U32 R10, R6, 0x2, RZ ;  /* 0x00000002060a7824 */ /* 0x000fe200078e00ff */
[----:B------:R-:W-:Y:S01]  /*2530*/  SEL R6, RZ, 0x4, P3 ;  /* 0x00000004ff067807 */ /* 0x000fe20001800000 */
[----:B------:R-:W-:Y:S01]  /*2540*/  IMAD.WIDE.U32 R100, R135, R98, R100 ;  /* 0x0000006287647225 */ /* 0x000fe200078e0064 */
[----:B------:R-:W-:Y:S02]  /*2550*/  ISETP.GE.AND P3, PT, R3, R15, PT ;  /* 0x0000000f0300720c */ /* 0x000fe40003f66270 */
[----:B------:R-:W-:Y:S01]  /*2560*/  LOP3.LUT R8, R8, R7, R6, 0xfe, !PT ;  /* 0x0000000708087212 */ /* 0x000fe200078efe06 */
[CC--:B------:R-:W-:Y:S01]  /*2570*/  IMAD.WIDE.U32 R108, R135.reuse, R104.reuse, R108 ;  /* 0x00000068876c7225 */ /* 0x0c0fe200078e006c */
[----:B------:R-:W-:Y:S02]  /*2580*/  LOP3.LUT R5, R10, 0x2, R5, 0xe2, !PT ;  /* 0x000000020a057812 */ /* 0x000fe400078ee205 */
[----:B------:R-:W-:Y:S01]  /*2590*/  SEL R6, RZ, 0x4, P0 ;  /* 0x00000004ff067807 */ /* 0x000fe20000000000 */
[----:B------:R-:W-:Y:S01]  /*25a0*/  IMAD.WIDE.U32 R106, R135, R104, R106 ;  /* 0x00000068876a7225 */ /* 0x000fe200078e006a */
[----:B------:R-:W-:-:S02]  /*25b0*/  SEL R7, RZ, 0x8, P1 ;  /* 0x00000008ff077807 */ /* 0x000fc40000800000 */
[----:B------:R-:W-:Y:S01]  /*25c0*/  ISETP.GE.AND P0, PT, R16, R15, PT ;  /* 0x0000000f1000720c */ /* 0x000fe20003f06270 */
[----:B------:R-:W-:Y:S01]  /*25d0*/  IMAD R127, R99, 0xa0, RZ ;  /* 0x000000a0637f7824 */ /* 0x000fe200078e02ff */
[----:B------:R-:W-:Y:S01]  /*25e0*/  LOP3.LUT R21, R7, R5, R6, 0xfe, !PT ;  /* 0x0000000507157212 */ /* 0x000fe200078efe06 */
[----:B------:R-:W-:Y:S01]  /*25f0*/  IMAD.SHL.U32 R97, R98, 0x80, RZ ;  /* 0x0000008062617824 */ /* 0x000fe200078e00ff */
[----:B------:R-:W-:Y:S01]  /*2600*/  SEL R6, R15, RZ, P3 ;  /* 0x000000ff0f067207 */ /* 0x000fe20001800000 */
[----:B------:R-:W-:Y:S01]  /*2610*/  IMAD R113, R14, 0x80, R198 ;  /* 0x000000800e717824 */ /* 0x000fe200078e02c6 */
[----:B------:R-:W-:Y:S01]  /*2620*/  @!P6 BAR.SYNC.DEFER_BLOCKING 0x9, 0x100 ;  /* 0x024400000000eb1d */ /* 0x000fe20000010000 */
[----:B------:R-:W-:Y:S01]  /*2630*/  ISETP.GE.AND P2, PT, R195, UR4, PT ;  /* 0x00000004c3007c0c */ /* 0x000fe2000bf46270 */
[C---:B------:R-:W-:Y:S01]  /*2640*/  IMAD.SHL.U32 R118, R15.reuse, 0x2, RZ ;  /* 0x000000020f767824 */ /* 0x040fe200078e00ff */
[----:B------:R-:W-:Y:S01]  /*2650*/  SEL R5, R15, RZ, P0 ;  /* 0x000000ff0f057207 */ /* 0x000fe20000000000 */
[----:B------:R-:W-:Y:S01]  /*2660*/  IMAD.IADD R7, R3, 0x1, R6 ;  /* 0x0000000103077824 */ /* 0x000fe200078e0206 */
[----:B------:R-:W-:-:S02]  /*2670*/  SEL R9, RZ, 0x10, P2 ;  /* 0x00000010ff097807 */ /* 0x000fc40001000000 */
[----:B------:R-:W-:Y:S02]  /*2680*/  IADD3 R5, R16, R5, RZ ;  /* 0x0000000510057210 */ /* 0x000fe40007ffe0ff */
[----:B------:R-:W-:Y:S02]  /*2690*/  LOP3.LUT R32, R8, R9, RZ, 0xfc, !PT ;  /* 0x0000000908207212 */ /* 0x000fe400078efcff */
[----:B------:R-:W-:Y:S02]  /*26a0*/  ISETP.GE.AND P5, PT, R4, R15, PT ;  /* 0x0000000f0400720c */ /* 0x000fe40003fa6270 */
[----:B------:R-:W-:Y:S02]  /*26b0*/  SHF.R.S32.HI R8, RZ, 0x1f, R7 ;  /* 0x0000001fff087819 */ /* 0x000fe40000011407 */
[----:B------:R-:W-:Y:S02]  /*26c0*/  SHF.R.S32.HI R6, RZ, 0x1f, R5 ;  /* 0x0000001fff067819 */ /* 0x000fe40000011405 */
[----:B------:R-:W-:-:S02]  /*26d0*/  SEL R9, R15, RZ, P5 ;  /* 0x000000ff0f097207 */ /* 0x000fc40002800000 */
[----:B------:R-:W-:Y:S02]  /*26e0*/  LEA.HI R30, R8, R7, RZ, 0x4 ;  /* 0x00000007081e7211 */ /* 0x000fe400078f20ff */
[----:B------:R-:W-:Y:S01]  /*26f0*/  LEA.HI R29, R6, R5, RZ, 0x4 ;  /* 0x00000005061d7211 */ /* 0x000fe200078f20ff */
[----:B------:R-:W-:Y:S01]  /*2700*/  IMAD.IADD R12, R4, 0x1, R9 ;  /* 0x00000001040c7824 */ /* 0x000fe200078e0209 */
[----:B------:R-:W-:Y:S02]  /*2710*/  LEA.HI R8, R8, R7, RZ, 0x6 ;  /* 0x0000000708087211 */ /* 0x000fe400078f30ff */
[----:B------:R-:W-:Y:S02]  /*2720*/  LEA.HI R6, R6, R5, RZ, 0x6 ;  /* 0x0000000506067211 */ /* 0x000fe400078f30ff */
[----:B------:R-:W-:Y:S02]  /*2730*/  SHF.R.S32.HI R9, RZ, 0x6, R8 ;  /* 0x00000006ff097819 */ /* 0x000fe40000011408 */
[----:B------:R-:W-:-:S02]  /*2740*/  SHF.R.U32.HI R5, RZ, 0x3, R211 ;  /* 0x00000003ff057819 */ /* 0x000fc400000116d3 */
[----:B------:R-:W-:Y:S01]  /*2750*/  SHF.R.S32.HI R7, RZ, 0x6, R6 ;  /* 0x00000006ff077819 */ /* 0x000fe20000011406 */
[C---:B------:R-:W-:Y:S01]  /*2760*/  IMAD R133, R9.reuse, 0x2800, R210 ;  /* 0x0000280009857824 */ /* 0x040fe200078e02d2 */
[----:B------:R-:W-:Y:S01]  /*2770*/  LOP3.LUT R8, R208, 0x30, R30, 0xf8, !PT ;  /* 0x00000030d0087812 */ /* 0x000fe200078ef81e */
[--C-:B------:R-:W-:Y:S01]  /*2780*/  IMAD R130, R9, 0x2800, R212.reuse ;  /* 0x0000280009827824 */ /* 0x100fe200078e02d4 */
[--C-:B------:R-:W-:Y:S01]  /*2790*/  LOP3.LUT R10, R211, 0x30, R29.reuse, 0xf8, !PT ;  /* 0x00000030d30a7812 */ /* 0x100fe200078ef81d */
[C---:B------:R-:W-:Y:S01]  /*27a0*/  IMAD R132, R7.reuse, 0x2800, R212 ;  /* 0x0000280007847824 */ /* 0x040fe200078e02d4 */
[----:B------:R-:W-:Y:S01]  /*27b0*/  LOP3.LUT R8, R8, R209, RZ, 0x3c, !PT ;  /* 0x000000d108087212 */ /* 0x000fe200078e3cff */
[----:B------:R-:W-:Y:S01]  /*27c0*/  IMAD R134, R7, 0x2800, R210 ;  /* 0x0000280007867824 */ /* 0x000fe200078e02d2 */
[----:B------:R-:W-:Y:S02]  /*27d0*/  LOP3.LUT R11, R10, R5, RZ, 0x3c, !PT ;  /* 0x000000050a0b7212 */ /* 0x000fe400078e3cff */
[----:B------:R-:W-:Y:S01]  /*27e0*/  LOP3.LUT R6, R208, 0x30, R29, 0xf8, !PT ;  /* 0x00000030d0067812 */ /* 0x000fe200078ef81d */
[----:B------:R-:W-:Y:S01]  /*27f0*/  IMAD.IADD R133, R133, 0x1, R8 ;  /* 0x0000000185857824 */ /* 0x000fe200078e0208 */
[----:B------:R-:W-:Y:S01]  /*2800*/  SHF.R.S32.HI R13, RZ, 0x1f, R12 ;  /* 0x0000001fff0d7819 */ /* 0x000fe2000001140c */
[----:B------:R-:W-:Y:S01]  /*2810*/  IMAD.IADD R132, R132, 0x1, R11 ;  /* 0x0000000184847824 */ /* 0x000fe200078e020b */
[----:B------:R-:W-:-:S02]  /*2820*/  SHF.R.S32.HI R11, RZ, 0x1f, R135 ;  /* 0x0000001fff0b7819 */ /* 0x000fc40000011487 */
[----:B------:R-:W-:Y:S02]  /*2830*/  LOP3.LUT R8, R211, 0x30, R30, 0xf8, !PT ;  /* 0x00000030d3087812 */ /* 0x000fe400078ef81e */
[----:B------:R-:W-:Y:S02]  /*2840*/  LOP3.LUT R7, R6, R209, RZ, 0x3c, !PT ;  /* 0x000000d106077212 */ /* 0x000fe400078e3cff */
[----:B------:R-:W-:Y:S02]  /*2850*/  LEA.HI R31, R13, R12, RZ, 0x4 ;  /* 0x0000000c0d1f7211 */ /* 0x000fe400078f20ff */
[----:B------:R-:W-:Y:S01]  /*2860*/  LOP3.LUT R9, R8, R5, RZ, 0x3c, !PT ;  /* 0x0000000508097212 */ /* 0x000fe200078e3cff */
[----:B------:R-:W-:Y:S01]  /*2870*/  IMAD R8, R11, R104, RZ ;  /* 0x000000680b087224 */ /* 0x000fe200078e02ff */
[----:B------:R-:W-:Y:S01]  /*2880*/  LEA.HI R12, R13, R12, RZ, 0x6 ;  /* 0x0000000c0d0c7211 */ /* 0x000fe200078f30ff */
[----:B------:R-:W-:Y:S01]  /*2890*/  IMAD.IADD R134, R134, 0x1, R7 ;  /* 0x0000000186867824 */ /* 0x000fe200078e0207 */
[----:B------:R-:W-:Y:S01]  /*28a0*/  LOP3.LUT R6, R208, 0x30, R31, 0xf8, !PT ;  /* 0x00000030d0067812 */ /* 0x000fe200078ef81f */
[----:B------:R-:W-:Y:S01]  /*28b0*/  IMAD R13, R135, R105, R8 ;  /* 0x00000069870d7224 */ /* 0x000fe200078e0208 */
[----:B------:R-:W-:Y:S01]  /*28c0*/  SHF.R.S32.HI R7, RZ, 0x6, R12 ;  /* 0x00000006ff077819 */ /* 0x000fe2000001140c */
[----:B------:R-:W-:Y:S01]  /*28d0*/  IMAD R8, R11, R98, RZ ;  /* 0x000000620b087224 */ /* 0x000fe200078e02ff */
[----:B------:R-:W-:Y:S01]  /*28e0*/  LOP3.LUT R6, R6, R209, RZ, 0x3c, !PT ;  /* 0x000000d106067212 */ /* 0x000fe200078e3cff */
[----:B------:R-:W-:Y:S01]  /*28f0*/  IMAD.IADD R130, R130, 0x1, R9 ;  /* 0x0000000182827824 */ /* 0x000fe200078e0209 */
[----:B------:R-:W-:Y:S01]  /*2900*/  LOP3.LUT R10, R211, 0x30, R31, 0xf8, !PT ;  /* 0x00000030d30a7812 */ /* 0x000fe200078ef81f */
[----:B------:R-:W-:Y:S01]  /*2910*/  IMAD R131, R7, 0x2800, R210 ;  /* 0x0000280007837824 */ /* 0x000fe200078e02d2 */
[----:B------:R-:W-:Y:S01]  /*2920*/  SHF.R.S32.HI R116, RZ, 0x4, R29 ;  /* 0x00000004ff747819 */ /* 0x000fe2000001141d */
[----:B------:R-:W-:Y:S01]  /*2930*/  IMAD R11, R135, R99, R8 ;  /* 0x00000063870b7224 */ /* 0x000fe200078e0208 */
[----:B------:R-:W-:Y:S01]  /*2940*/  LOP3.LUT R10, R10, R5, RZ, 0x3c, !PT ;  /* 0x000000050a0a7212 */ /* 0x000fe200078e3cff */
[----:B------:R-:W-:Y:S01]  /*2950*/  IMAD R129, R7, 0x2800, R212 ;  /* 0x0000280007817824 */ /* 0x000fe200078e02d4 */
[----:B------:R-:W-:Y:S01]  /*2960*/  IADD3 R131, R131, R6, RZ ;  /* 0x0000000683837210 */ /* 0x000fe20007ffe0ff */
[----:B------:R-:W-:Y:S01]  /*2970*/  IMAD.IADD R27, R103, 0x1, R11 ;  /* 0x00000001671b7824 */ /* 0x000fe200078e020b */
[----:B------:R-:W-:Y:S01]  /*2980*/  SHF.L.U64.HI R6, R104, 0x7, R105 ;  /* 0x0000000768067819 */ /* 0x000fe20000010269 */
[----:B------:R-:W-:Y:S01]  /*2990*/  IMAD R9, R105, 0xa0, RZ ;  /* 0x000000a069097824 */ /* 0x000fe200078e02ff */
[----:B------:R-:W-:Y:S01]  /*29a0*/  SHF.L.U64.HI R8, R98, 0x7, R99 ;  /* 0x0000000762087819 */ /* 0x000fe20000010263 */
[C---:B------:R-:W-:Y:S01]  /*29b0*/  IMAD.SHL.U32 R7, R104.reuse, 0x80, RZ ;  /* 0x0000008068077824 */ /* 0x040fe200078e00ff */
[----:B------:R-:W-:Y:S01]  /*29c0*/  SHF.R.S32.HI R115, RZ, 0x4, R30 ;  /* 0x00000004ff737819 */ /* 0x000fe2000001141e */
[----:B------:R-:W-:Y:S01]  /*29d0*/  IMAD.WIDE.U32 R104, R104, 0xa0, RZ ;  /* 0x000000a068687825 */ /* 0x000fe200078e00ff */
[----:B------:R-:W-:-:S02]  /*29e0*/  SHF.R.S32.HI R114, RZ, 0x4, R31 ;  /* 0x00000004ff727819 */ /* 0x000fc4000001141f */
[----:B------:R-:W-:Y:S01]  /*29f0*/  LOP3.LUT R29, R29, 0xfffffff0, RZ, 0xc0, !PT ;  /* 0xfffffff01d1d7812 */ /* 0x000fe200078ec0ff */
[----:B------:R-:W-:Y:S01]  /*2a00*/  IMAD.WIDE.U32 R98, R98, 0xa0, RZ ;  /* 0x000000a062627825 */ /* 0x000fe200078e00ff */
[----:B------:R-:W-:Y:S02]  /*2a10*/  LOP3.LUT R30, R30, 0xfffffff0, RZ, 0xc0, !PT ;  /* 0xfffffff01e1e7812 */ /* 0x000fe400078ec0ff */
[----:B------:R-:W-:Y:S01]  /*2a20*/  LOP3.LUT R31, R31, 0xfffffff0, RZ, 0xc0, !PT ;  /* 0xfffffff01f1f7812 */ /* 0x000fe200078ec0ff */
[----:B------:R-:W-:Y:S01]  /*2a30*/  IMAD.IADD R129, R129, 0x1, R10 ;  /* 0x0000000181817824 */ /* 0x000fe200078e020a */
[----:B------:R-:W-:Y:S01]  /*2a40*/  LOP3.LUT R10, R21, 0x2, RZ, 0xc0, !PT ;  /* 0x00000002150a7812 */ /* 0x000fe200078ec0ff */
[----:B------:R-:W-:Y:S01]  /*2a50*/  IMAD.IADD R126, R105, 0x1, R9 ;  /* 0x00000001697e7824 */ /* 0x000fe200078e0209 */
[----:B------:R-:W-:Y:S01]  /*2a60*/  LOP3.LUT R9, R21, 0x1, RZ, 0xc0, !PT ;  /* 0x0000000115097812 */ /* 0x000fe200078ec0ff */
[----:B------:R-:W-:Y:S01]  /*2a70*/  IMAD.IADD R127, R99, 0x1, R127 ;  /* 0x00000001637f7824 */ /* 0x000fe200078e027f */
[----:B------:R-:W-:Y:S01]  /*2a80*/  LOP3.LUT R20, R21, 0x4, RZ, 0xc0, !PT ;  /* 0x0000000415147812 */ /* 0x000fe200078ec0ff */
[----:B------:R-:W-:Y:S01]  /*2a90*/  IMAD.IADD R26, R13, 0x1, R107 ;  /* 0x000000010d1a7824 */ /* 0x000fe200078e026b */
[----:B------:R-:W-:-:S02]  /*2aa0*/  @P5 LOP3.LUT R22, R22, 0x1, RZ, 0xfc, !PT ;  /* 0x0000000116165812 */ /* 0x000fc400078efcff */
[----:B------:R-:W-:Y:S02]  /*2ab0*/  LOP3.LUT R21, R21, 0x8, RZ, 0xc0, !PT ;  /* 0x0000000815157812 */ /* 0x000fe400078ec0ff */
[----:B------:R-:W-:Y:S02]  /*2ac0*/  IADD3 R25, R109, R13, RZ ;  /* 0x0000000d6d197210 */ /* 0x000fe40007ffe0ff */
[----:B------:R-:W-:Y:S02]  /*2ad0*/  SHF.R.S32.HI R112, RZ, 0x1f, R29 ;  /* 0x0000001fff707819 */ /* 0x000fe4000001141d */
[----:B------:R-:W-:Y:S02]  /*2ae0*/  SHF.R.S32.HI R111, RZ, 0x1f, R30 ;  /* 0x0000001fff6f7819 */ /* 0x000fe4000001141e */
[----:B------:R-:W-:Y:S02]  /*2af0*/  SHF.R.S32.HI R110, RZ, 0x1f, R31 ;  /* 0x0000001fff6e7819 */ /* 0x000fe4000001141f */
[----:B--2---:R-:W-:Y:S01]  /*2b00*/  R2P PR, R28, 0x6 ;  /* 0x000000061c007804 */ /* 0x004fe20000000000 */
[----:B------:R-:W-:-:S04]  /*2b10*/  IMAD.IADD R28, R11, 0x1, R101 ;  /* 0x000000010b1c7824 */ /* 0x000fc800078e0265 */
[----:B------:R-:W-:Y:S02]  /*2b20*/  SEL R122, R122, 0xffffffe0, !P1 ;  /* 0xffffffe07a7a7807 */ /* 0x000fe40004800000 */
[----:B------:R-:W-:Y:S02]  /*2b30*/  ISETP.GE.AND P1, PT, R196, UR4, PT ;  /* 0x00000004c4007c0c */ /* 0x000fe4000bf26270 */
[----:B------:R-:W-:Y:S02]  /*2b40*/  SEL R123, R123, 0xffffffc0, !P2 ;  /* 0xffffffc07b7b7807 */ /* 0x000fe40005000000 */
[----:B------:R-:W-:-:S03]  /*2b50*/  SEL R11, RZ, 0x20, P1 ;  /* 0x00000020ff0b7807 */ /* 0x000fc60000800000 */
[----:B------:R-:W-:Y:S01]  /*2b60*/  IMAD.IADD R128, R123, 0x1, R122 ;  /* 0x000000017b807824 */ /* 0x000fe200078e027a */
[C---:B------:R-:W-:Y:S02]  /*2b70*/  LOP3.LUT R11, R32.reuse, R11, RZ, 0xfc, !PT ;  /* 0x0000000b200b7212 */ /* 0x040fe400078efcff */
[----:B------:R-:W-:Y:S02]  /*2b80*/  LOP3.LUT R32, R32, 0x1, RZ, 0xc0, !PT ;  /* 0x0000000120207812 */ /* 0x000fe400078ec0ff */
[C---:B------:R-:W-:Y:S02]  /*2b90*/  LOP3.LUT R33, R11.reuse, 0x2, RZ, 0xc0, !PT ;  /* 0x000000020b217812 */ /* 0x040fe400078ec0ff */
[C---:B------:R-:W-:Y:S02]  /*2ba0*/  LOP3.LUT R34, R11.reuse, 0x4, RZ, 0xc0, !PT ;  /* 0x000000040b227812 */ /* 0x040fe400078ec0ff */
[C---:B------:R-:W-:Y:S02]  /*2bb0*/  LOP3.LUT R35, R11.reuse, 0x8, RZ, 0xc0, !PT ;  /* 0x000000080b237812 */ /* 0x040fe400078ec0ff */
[----:B------:R-:W-:-:S02]  /*2bc0*/  LOP3.LUT R36, R11, 0x10, RZ, 0xc0, !PT ;  /* 0x000000100b247812 */ /* 0x000fc400078ec0ff */
[----:B------:R-:W-:Y:S02]  /*2bd0*/  SHF.R.S32.HI R124, RZ, 0x1f, R0 ;  /* 0x0000001fff7c7819 */ /* 0x000fe40000011400 */
[----:B------:R-:W-:-:S07]  /*2be0*/  LOP3.LUT R37, R11, 0x20, RZ, 0xc0, !PT ;  /* 0x000000200b257812 */ /* 0x000fce00078ec0ff */
.L_x_2796:
[----:B0-----:R-:W0:Y:S01]  /*2bf0*/  LDC R40, c[0x0][0x430] ;  /* 0x00010c00ff287b82 */ /* 0x001e220000000800 */
[----:B------:R-:W-:-:S04]  /*2c00*/  VIADD R24, R24, 0xffffffff ;  /* 0xffffffff18187836 */ /* 0x000fc80000000000 */
[----:B----4-:R-:W-:-:S03]  /*2c10*/  IMAD R11, R24, 0xa0, R113 ;  /* 0x000000a0180b7824 */ /* 0x010fc600078e0271 */
[----:B-1----:R-:W1:Y:S01]  /*2c20*/  LDC R117, c[0x0][0x3f4] ;  /* 0x0000fd00ff757b82 */ /* 0x002e620000000800 */
        /* <DEDUP_REMOVED lines=13> */
[----:B------:R-:W-:Y:S01]  /*2d00*/  @!P1 IMAD R41, R0, R15, R38 ;  /* 0x0000000f00299224 */ /* 0x000fe200078e0226 */
[----:B------:R-:W-:-:S05]  /*2d10*/  @!P1 MOV R38, R11 ;  /* 0x0000000b00269202 */ /* 0x000fca0000000f00 */
[----:B------:R-:W-:-:S04]  /*2d20*/  @!P1 IMAD.WIDE.U32 R14, R0, R14, R38 ;  /* 0x0000000e000e9225 */ /* 0x000fc800078e0026 */
[----:B------:R-:W-:Y:S01]  /*2d30*/  @!P1 IMAD.IADD R15, R15, 0x1, R41 ;  /* 0x000000010f0f9824 */ /* 0x000fe200078e0229 */
[----:B--2---:R-:W-:Y:S01]  /*2d40*/  @!P1 LEA R12, P2, R14, R12, 0x2 ;  /* 0x0000000c0e0c9211 */ /* 0x004fe200078410ff */
[----:B------:R-:W-:-:S03]  /*2d50*/  IMAD.MOV.U32 R38, RZ, RZ, RZ ;  /* 0x000000ffff267224 */ /* 0x000fc600078e00ff */
[----:B------:R-:W-:Y:S02]  /*2d60*/  @!P1 LEA.HI.X R13, R14, R13, R15, 0x2, P2 ;  /* 0x0000000d0e0d9211 */ /* 0x000fe400010f140f */
[----:B------:R-:W-:-:S03]  /*2d70*/  ISETP.GT.AND P2, PT, R24, R119, PT ;  /* 0x000000771800720c */ /* 0x000fc60003f44270 */
[----:B------:R0:W5:Y:S01]  /*2d80*/  @!P1 LDG.E R38, desc[UR50][R12.64] ;  /* 0x000000320c269981 */ /* 0x000162000c1e1900 */
[----:B-1----:R-:W-:Y:S01]  /*2d90*/  ISETP.GE.AND P1, PT, R117, 0x1, PT ;  /* 0x000000017500780c */ /* 0x002fe20003f26270 */
[----:B------:R-:W-:Y:S01]  /*2da0*/  IMAD.MOV R39, RZ, RZ, -R11 ;  /* 0x000000ffff277224 */ /* 0x000fe200078e0a0b */
[----:B------:R-:W-:Y:S01]  /*2db0*/  LOP3.LUT R22, R22, 0xfffffffd, RZ, 0xc0, !PT ;  /* 0xfffffffd16167812 */ /* 0x000fe200078ec0ff */
[C---:B------:R-:W-:Y:S01]  /*2dc0*/  IMAD R41, R19.reuse, 0x7800, R218 ;  /* 0x0000780013297824 */ /* 0x040fe200078e02da */
[----:B------:R-:W-:Y:S05]  /*2dd0*/  YIELD ;  /* 0x0000000000007946 */ /* 0x000fea0003800000 */
[----:B------:R-:W-:Y:S01]  /*2de0*/  IMAD R11, R19, 0x7800, R221 ;  /* 0x00007800130b7824 */ /* 0x000fe200078e02dd */
[----:B------:R-:W-:Y:S01]  /*2df0*/  BSSY B0, `(.L_x_2691) ;  /* 0x0000cee000007945 */ /* 0x000fe20003800000 */
[----:B------:R-:W-:Y:S01]  /*2e00*/  IMAD R39, R40, R39, R43 ;  /* 0x0000002728277224 */ /* 0x000fe200078e022b */
[----:B------:R-:W-:Y:S01]  /*2e10*/  @P2 LOP3.LUT R22, R22, 0x2, RZ, 0xfc, !PT ;  /* 0x0000000216162812 */ /* 0x000fe200078efcff */
[----:B------:R-:W-:-:S02]  /*2e20*/  IMAD.IADD R41, R18, 0x1, R41 ;  /* 0x0000000112297824 */ /* 0x000fc400078e0229 */
[----:B------:R-:W-:Y:S01]  /*2e30*/  IMAD.IADD R40, R18, 0x1, R11 ;  /* 0x0000000112287824 */ /* 0x000fe200078e020b */
[----:B0-----:R-:W-:Y:S06]  /*2e40*/  @!P1 BRA `(.L_x_2692) ;  /* 0x000000c400e49947 */ /* 0x001fec0003800000 */
[----:B------:R-:W-:Y:S01]  /*2e50*/  SHF.R.S32.HI R92, RZ, 0x1f, R39 ;  /* 0x0000001fff5c7819 */ /* 0x000fe20000011427 */
[----:B------:R-:W-:Y:S01]  /*2e60*/  ULDC.64 UR4, c[0x0][0x300] ;  /* 0x0000c00000047ab9 */ /* 0x000fe20000000a00 */
[----:B-----5:R-:W-:Y:S01]  /*2e70*/  SHF.R.S32.HI R93, RZ, 0x1f, R38 ;  /* 0x0000001fff5d7819 */ /* 0x020fe20000011426 */
[----:B------:R-:W-:Y:S01]  /*2e80*/  IMAD.WIDE.U32 R12, R39, UR4, RZ ;  /* 0x00000004270c7c25 */ /* 0x000fe2000f8e00ff */
[----:B------:R-:W-:-:S03]  /*2e90*/  ULDC.64 UR6, c[0x0][0x2e8] ;  /* 0x0000ba0000067ab9 */ /* 0x000fc60000000a00 */
        /* <DEDUP_REMOVED lines=12> */
[----:B------:R-:W-:Y:S01]  /*2f60*/  IMAD R43, R11, R104, R14 ;  /* 0x000000680b2b7224 */ /* 0x000fe200078e020e */
[----:B------:R-:W-:Y:S01]  /*2f70*/  IADD3 R13, R13, R15, RZ ;  /* 0x0000000f0d0d7210 */ /* 0x000fe20007ffe0ff */
[----:B------:R-:W-:Y:S02]  /*2f80*/  IMAD R15, R127, R24, RZ ;  /* 0x000000187f0f7224 */ /* 0x000fe400078e02ff */
[C---:B------:R-:W-:Y:S01]  /*2f90*/  IMAD.WIDE.U32 R12, R191.reuse, UR4, R12 ;  /* 0x00000004bf0c7c25 */ /* 0x040fe2000f8e000c */
[----:B------:R-:W-:Y:S02]  /*2fa0*/  ULDC.U8 UR4, c[0x0][0x410] ;  /* 0x0001040000047ab9 */ /* 0x000fe40000000000 */
[----:B------:R-:W-:Y:S01]  /*2fb0*/  ISETP.NE.AND P1, PT, RZ, UR4, PT ;  /* 0x00000004ff007c0c */ /* 0x000fe2000bf25270 */
[----:B------:R-:W-:Y:S01]  /*2fc0*/  IMAD R120, R191, UR5, R13 ;  /* 0x00000005bf787c24 */ /* 0x000fe2000f8e020d */
[----:B------:R-:W-:Y:S01]  /*2fd0*/  IADD3 R121, P2, R12, UR6, RZ ;  /* 0x000000060c797c10 */ /* 0x000fe2000ff5e0ff */
[----:B------:R-:W-:-:S02]  /*2fe0*/  IMAD R45, R11, R98, R15 ;  /* 0x000000620b2d7224 */ /* 0x000fc400078e020f */
[----:B------:R-:W-:Y:S01]  /*2ff0*/  IMAD.WIDE.U32 R14, R104, R24, RZ ;  /* 0x00000018680e7225 */ /* 0x000fe200078e00ff */
[----:B------:R-:W-:-:S03]  /*3000*/  IADD3.X R120, R120, UR7, RZ, P2, !PT ;  /* 0x0000000778787c10 */ /* 0x000fc600097fe4ff */
        /* <DEDUP_REMOVED lines=56> */
.L_x_2695:
[----:B------:R-:W-:Y:S05]  /*3390*/  BSYNC B1 ;  /* 0x0000000000017941 */ /* 0x000fea0003800000 */
.L_x_2694:
[----:B0-----:R-:W-:Y:S01]  /*33a0*/  VIADD R44, R198, 0x80 ;  /* 0x00000080c62c7836 */ /* 0x001fe20000000000 */
        /* <DEDUP_REMOVED lines=11> */
[----:B------:R-:W-:Y:S01]  /*3460*/  CS2R R60, SRZ ;  /* 0x00000000003c7805 */ /* 0x000fe2000001ff00 */
[----:B-----5:R-:W-:Y:S01]  /*3470*/  IMAD.MOV.U32 R144, RZ, RZ, R66 ;  /* 0x000000ffff907224 */ /* 0x020fe200078e0042 */
[----:B------:R-:W-:Y:S01]  /*3480*/  CS2R R64, SRZ ;  /* 0x0000000000407805 */ /* 0x000fe2000001ff00 */
[----:B------:R-:W-:Y:S01]  /*3490*/  IMAD.MOV.U32 R147, RZ, RZ, R70 ;  /* 0x000000ffff937224 */ /* 0x000fe200078e0046 */
[----:B------:R-:W-:Y:S06]  /*34a0*/  @P4 BRA `(.L_x_2697) ;  /* 0x0000000000a04947 */ /* 0x000fec0003800000 */
        /* <DEDUP_REMOVED lines=40> */
.L_x_2697:
[----:B------:R-:W-:Y:S05]  /*3730*/  BSYNC B1 ;  /* 0x0000000000017941 */ /* 0x000fea0003800000 */
.L_x_2696:
        /* <DEDUP_REMOVED lines=9> */
[----:B------:R-:W-:Y:S02]  /*37d0*/  IMAD.MOV.U32 R151, RZ, RZ, R72 ;  /* 0x000000ffff977224 */ /* 0x000fe400078e0048 */
        /* <DEDUP_REMOVED lines=13> */
[----:B------:R-:W-:Y:S01]  /*38b0*/  IMAD.MOV.U32 R146, RZ, RZ, R64 ;  /* 0x000000ffff927224 */ /* 0x000fe200078e0040 */
[----:B------:R-:W-:Y:S06]  /*38c0*/  @!P1 BRA `(.L_x_2698) ;  /* 0x0000000000049947 */ /* 0x000fec0003800000 */
[----:B------:R-:W-:Y:S01]  /*38d0*/  BPT.TRAP 0x1 ;  /* 0x000000040000795c */ /* 0x000fe20000300000 */
.L_x_2698:
[----:B------:R-:W-:Y:S01]  /*38e0*/  LEA R95, R19, R18, 0x3 ;  /* 0x00000012135f7211 */ /* 0x000fe200078e18ff */
[----:B------:R-:W-:Y:S01]  /*38f0*/  BSSY B1, `(.L_x_2699) ;  /* 0x0000004000017945 */ /* 0x000fe20003800000 */
[----:B------:R-:W-:-:S04]  /*3900*/  SHF.L.U32 R96, R199, 0x1f, RZ ;  /* 0x0000001fc7607819 */ /* 0x000fc800000006ff */
[----:B------:R-:W1:Y:S02]  /*3910*/  SYNCS.PHASECHK.TRANS64.TRYWAIT P5, [R95+URZ+0x29890], R96 ;  /* 0x029890605f0075a7 */ /* 0x000e6400080a017f */
[----:B-1----:R-:W-:Y:S05]  /*3920*/  @!P5 BRA `(.L_x_2700) ;  /* 0x000002c8004cd947 */ /* 0x002fea0003800000 */
.L_x_3050:
[----:B------:R-:W-:Y:S05]  /*3930*/  BSYNC B1 ;  /* 0x0000000000017941 */ /* 0x000fea0003800000 */
.L_x_2699:
[----:B------:R-:W-:-:S03]  /*3940*/  UMOV UR4, 0xffffffff ;  /* 0xffffffff00047882 */ /* 0x000fc60000000000 */
[----:B------:R-:W-:Y:S05]  /*3950*/  BRA.DIV UR4, `(.L_x_2701) ;  /* 0x000002ca04547947 */ /* 0x000fea000b800000 */
[----:B------:R2:W3:Y:S04]  /*3960*/  SHFL.IDX PT, R149, R120, RZ, 0x1e1f ;  /* 0x001e1fff78957589 */ /* 0x0004e800000e0000 */
[----:B------:R2:W4:Y:S02]  /*3970*/  SHFL.IDX PT, R11, R121, RZ, 0x1e1f ;  /* 0x001e1fff790b7589 */ /* 0x00052400000e0000 */
.L_x_3054:
        /* <DEDUP_REMOVED lines=22> */
[--C-:B------:R-:W-:Y:S01]  /*3ae0*/  HADD2.F32 R89, -RZ, R161.reuse.H1_H1 ;  /* 0x300000a1ff597230 */ /* 0x100fe20000004100 */
[----:B------:R-:W-:Y:S01]  /*3af0*/  LOP3.LUT R163, R163, 0xff00, R162, 0xf8, !PT ;  /* 0x0000ff00a3a37812 */ /* 0x000fe200078ef8a2 */
[----:B------:R-:W-:Y:S01]  /*3b00*/  HADD2.F32 R165, -RZ, R88.H0_H0 ;  /* 0x20000058ffa57230 */ /* 0x000fe20000004100 */
[----:B------:R-:W-:Y:S01]  /*3b10*/  F2FP.F16.E4M3.UNPACK_B R162, R159.H1 ;  /* 0x0000009fffa2723e */ /* 0x000fe200030006ff */
[----:B------:R-:W-:Y:S01]  /*3b20*/  HADD2.F32 R161, -RZ, R161.H0_H0 ;  /* 0x200000a1ffa17230 */ /* 0x000fe20000004100 */
[----:B------:R-:W-:-:S02]  /*3b30*/  F2FP.F16.E4M3.UNPACK_B R160, R160 ;  /* 0x000000a0ffa0723e */ /* 0x000fc400020006ff */
[-C--:B------:R-:W-:Y:S01]  /*3b40*/  FMUL.FTZ R166, R89, R165.reuse ;  /* 0x000000a559a67220 */ /* 0x080fe20000410000 */
[--C-:B------:R-:W-:Y:S02]  /*3b50*/  HADD2.F32 R164, -RZ, R162.reuse.H0_H0 ;  /* 0x200000a2ffa47230 */ /* 0x100fe40000004100 */
[----:B------:R-:W-:Y:S01]  /*3b60*/  FMUL.FTZ R165, R161, R165 ;  /* 0x000000a5a1a57220 */ /* 0x000fe20000410000 */
[----:B------:R-:W-:Y:S01]  /*3b70*/  HADD2.F32 R162, -RZ, R162.H1_H1 ;  /* 0x300000a2ffa27230 */ /* 0x000fe20000004100 */
[----:B------:R-:W-:Y:S02]  /*3b80*/  F2FP.F16.E4M3.UNPACK_B R159, R159 ;  /* 0x0000009fff9f723e */ /* 0x000fe400020006ff */
[-C--:B------:R-:W-:Y:S01]  /*3b90*/  FFMA.FTZ R89, R89, R164.reuse, R165 ;  /* 0x000000a459597223 */ /* 0x080fe200000100a5 */
        /* <DEDUP_REMOVED lines=9> */
[----:B------:R-:W-:Y:S02]  /*3c30*/  IMAD.U32 R13, R86, 0x10000, RZ ;  /* 0x00010000560d7824 */ /* 0x000fe400078e00ff */
[----:B------:R-:W-:Y:S01]  /*3c40*/  IMAD.MOV.U32 R86, RZ, RZ, R15 ;  /* 0x000000ffff567224 */ /* 0x000fe200078e000f */
        /* <DEDUP_REMOVED lines=15> */
[-C--:B------:R-:W-:Y:S02]  /*3d40*/  F2FP.F16.E4M3.UNPACK_B R88, R14.reuse ;  /* 0x0000000eff58723e */ /* 0x080fe400020006ff */
        /* <DEDUP_REMOVED lines=10> */
[C---:B------:R-:W-:Y:S01]  /*3df0*/  FFMA.FTZ R165, R86.reuse, R15, -R165 ;  /* 0x0000000f56a57223 */ /* 0x040fe200000108a5 */
        /* <DEDUP_REMOVED lines=25> */
[----:B------:R-:W-:Y:S01]  /*3f90*/  FMUL.FTZ R161, R15, R164 ;  /* 0x000000a40fa17220 */ /* 0x000fe20000410000 */
        /* <DEDUP_REMOVED lines=9> */
[-C--:B------:R-:W-:Y:S02]  /*4030*/  FMUL.FTZ R87, R12, R160.reuse ;  /* 0x000000a00c577220 */ /* 0x080fe40000410000 */
[C---:B------:R-:W-:Y:S02]  /*4040*/  FMUL.FTZ R160, R15.reuse, R160 ;  /* 0x000000a00fa07220 */ /* 0x040fe40000410000 */
[-C--:B------:R-:W-:Y:S01]  /*4050*/  FFMA.FTZ R87, R15, R159.reuse, -R87 ;  /* 0x0000009f0f577223 */ /* 0x080fe20000010857 */
[----:B------:R-:W-:Y:S01]  /*4060*/  F2FP.SATFINITE.E4M3.F32.PACK_AB_MERGE_C R15, R166, R168, R165 ;  /* 0x000000a8a60f723e */ /* 0x000fe200048070a5 */
[----:B------:R-:W-:-:S05]  /*4070*/  FFMA.FTZ R160, R12, R159, R160 ;  /* 0x0000009f0ca07223 */ /* 0x000fca00000100a0 */
[----:B------:R-:W-:-:S07]  /*4080*/  F2FP.SATFINITE.E4M3.F32.PACK_AB_MERGE_C R12, R160, R87, R161 ;  /* 0x00000057a00c723e */ /* 0x000fce00048070a1 */
.L_x_2707:
[----:B------:R-:W-:Y:S05]  /*4090*/  BSYNC B3 ;  /* 0x0000000000037941 */ /* 0x000fea0003800000 */
.L_x_2706:
[----:B----4-:R-:W-:-:S04]  /*40a0*/  IADD3 R86, P2, R16, R11, RZ ;  /* 0x0000000b10567210 */ /* 0x010fc80007f5e0ff */
[----:B---3--:R-:W-:-:S05]  /*40b0*/  IADD3.X R87, R149, R17, RZ, P2, !PT ;  /* 0x0000001195577210 */ /* 0x008fca00017fe4ff */
[----:B0-----:R0:W-:Y:S04]  /*40c0*/  ST.E.128 desc[UR50][R86.64], R12 ;  /* 0x0000000c56007985 */ /* 0x0011e8000c101d32 */
.L_x_2705:
[----:B------:R-:W-:Y:S05]  /*40d0*/  BSYNC B2 ;  /* 0x0000000000027941 */ /* 0x000fea0003800000 */
.L_x_2704:
        /* <DEDUP_REMOVED lines=12> */
[----:B------:R-:W-:Y:S02]  /*41a0*/  LOP3.LUT R88, R85, 0xff0000ff, RZ, 0xc0, !PT ;  /* 0xff0000ff55587812 */ /* 0x000fe400078ec0ff */
[----:B------:R-:W-:Y:S01]  /*41b0*/  LOP3.LUT R83, R84, 0xff00, R83, 0xf8, !PT ;  /* 0x0000ff0054537812 */ /* 0x000fe200078ef853 */
[----:B------:R-:W-:Y:S01]  /*41c0*/  IMAD.U32 R84, R87, 0x10000, RZ ;  /* 0x0001000057547824 */ /* 0x000fe200078e00ff */
[----:B------:R-:W-:Y:S01]  /*41d0*/  SHF.R.U32.HI R82, RZ, 0x10, R85 ;  /* 0x00000010ff527819 */ /* 0x000fe20000011655 */
[----:B------:R-:W-:Y:S01]  /*41e0*/  IMAD.SHL.U32 R85, R86, 0x100, RZ ;  /* 0x0000010056557824 */ /* 0x000fe200078e00ff */
[----:B0-----:R-:W-:-:S02]  /*41f0*/  F2FP.F16.E4M3.UNPACK_B R89, R13 ;  /* 0x0000000dff59723e */ /* 0x001fc400020006ff */
[----:B------:R-:W-:Y:S02]  /*4200*/  LOP3.LUT R83, R83, 0xff0000, R84, 0xf8, !PT ;  /* 0x00ff000053537812 */ /* 0x000fe400078ef854 */
[-C--:B------:R-:W-:Y:S02]  /*4210*/  F2FP.F16.E4M3.UNPACK_B R84, R157.reuse.H1 ;  /* 0x0000009dff54723e */ /* 0x080fe400030006ff */
[----:B------:R-:W-:Y:S01]  /*4220*/  LOP3.LUT R88, R88, 0xff00, R85, 0xf8, !PT ;  /* 0x0000ff0058587812 */ /* 0x000fe200078ef855 */
[--C-:B------:R-:W-:Y:S01]  /*4230*/  HADD2.F32 R85, -RZ, R89.reuse.H1_H1 ;  /* 0x30000059ff557230 */ /* 0x100fe20000004100 */
[-C--:B------:R-:W-:Y:S01]  /*4240*/  F2FP.F16.E4M3.UNPACK_B R87, R158.reuse.H1 ;  /* 0x0000009eff57723e */ /* 0x080fe200030006ff */
        /* <DEDUP_REMOVED lines=8> */
[-C--:B------:R-:W-:Y:S01]  /*42d0*/  FFMA.FTZ R86, R89, R160.reuse, -R86 ;  /* 0x000000a059567223 */ /* 0x080fe20000010856 */
[----:B------:R-:W-:Y:S02]  /*42e0*/  F2FP.F16.E4M3.UNPACK_B R89, R13.H1 ;  /* 0x0000000dff59723e */ /* 0x000fe400030006ff */
[----:B------:R-:W-:Y:S01]  /*42f0*/  FFMA.FTZ R85, R85, R160, R162 ;  /* 0x000000a055557223 */ /* 0x000fe200000100a2 */
[----:B------:R-:W-:Y:S02]  /*4300*/  HADD2.F32 R160, -RZ, R87.H1_H1 ;  /* 0x30000057ffa07230 */ /* 0x000fe40000004100 */
[----:B------:R-:W-:-:S02]  /*4310*/  HADD2.F32 R13, -RZ, R89.H1_H1 ;  /* 0x30000059ff0d7230 */ /* 0x000fc40000004100 */
[----:B------:R-:W-:-:S03]  /*4320*/  HADD2.F32 R89, -RZ, R89.H0_H0 ;  /* 0x20000059ff597230 */ /* 0x000fc60000004100 */
[-C--:B------:R-:W-:Y:S02]  /*4330*/  FMUL.FTZ R162, R13, R84.reuse ;  /* 0x000000540da27220 */ /* 0x080fe40000410000 */
        /* <DEDUP_REMOVED lines=9> */
[----:B------:R-:W-:Y:S01]  /*43d0*/  F2FP.F16.E4M3.UNPACK_B R88, R13.H1 ;  /* 0x0000000dff58723e */ /* 0x000fe200030006ff */
[----:B------:R-:W-:Y:S01]  /*43e0*/  HADD2.F32 R15, -RZ, R15.H1_H1 ;  /* 0x3000000fff0f7230 */ /* 0x000fe20000004100 */
[----:B------:R-:W-:Y:S01]  /*43f0*/  F2FP.F16.E4M3.UNPACK_B R82, R82.H1 ;  /* 0x00000052ff52723e */ /* 0x000fe200030006ff */
[----:B------:R-:W-:Y:S01]  /*4400*/  HADD2.F32 R89, -RZ, R160.H1_H1 ;  /* 0x300000a0ff597230 */ /* 0x000fe20000004100 */
[----:B------:R-:W-:Y:S01]  /*4410*/  F2FP.SATFINITE.E4M3.F32.PACK_AB_MERGE_C R84, R87, R84, RZ ;  /* 0x000000545754723e */ /* 0x000fe200048070ff */
[----:B------:R-:W-:Y:S01]  /*4420*/  HADD2.F32 R161, -RZ, R88.H0_H0 ;  /* 0x20000058ffa17230 */ /* 0x000fe20000004100 */
[----:B------:R-:W-:Y:S01]  /*4430*/  F2FP.F16.E4M3.UNPACK_B R87, R14 ;  /* 0x0000000eff57723e */ /* 0x000fe200020006ff */
[----:B------:R-:W-:Y:S01]  /*4440*/  HADD2.F32 R160, -RZ, R160.H0_H0 ;  /* 0x200000a0ffa07230 */ /* 0x000fe20000004100 */
[----:B------:R-:W-:Y:S01]  /*4450*/  F2FP.F16.E4M3.UNPACK_B R83, R83 ;  /* 0x00000053ff53723e */ /* 0x000fe200020006ff */
[----:B------:R-:W-:-:S02]  /*4460*/  HADD2.F32 R88, -RZ, R88.H1_H1 ;  /* 0x30000058ff587230 */ /* 0x000fc40000004100 */
[----:B------:R-:W-:Y:S01]  /*4470*/  FMUL.FTZ R162, R89, R161 ;  /* 0x000000a159a27220 */ /* 0x000fe20000410000 */
[----:B------:R-:W-:Y:S01]  /*4480*/  F2FP.SATFINITE.E4M3.F32.PACK_AB_MERGE_C R85, R85, R86, R84 ;  /* 0x000000565555723e */ /* 0x000fe20004807054 */
[--C-:B------:R-:W-:Y:S02]  /*4490*/  HADD2.F32 R86, -RZ, R83.reuse.H0_H0 ;  /* 0x20000053ff567230 */ /* 0x100fe40000004100 */
[C---:B------:R-:W-:Y:S01]  /*44a0*/  FFMA.FTZ R162, R160.reuse, R159, -R162 ;  /* 0x0000009fa0a27223 */ /* 0x040fe200000108a2 */
[----:B------:R-:W-:Y:S01]  /*44b0*/  FMUL.FTZ R160, R160, R161 ;  /* 0x000000a1a0a07220 */ /* 0x000fe20000410000 */
[----:B------:R-:W-:Y:S01]  /*44c0*/  F2FP.F16.E4M3.UNPACK_B R14, R14.H1 ;  /* 0x0000000eff0e723e */ /* 0x000fe200030006ff */
[----:B------:R-:W-:Y:S02]  /*44d0*/  HADD2.F32 R83, -RZ, R83.H1_H1 ;  /* 0x30000053ff537230 */ /* 0x000fe40000004100 */
[----:B------:R-:W-:Y:S01]  /*44e0*/  FFMA.FTZ R160, R89, R159, R160 ;  /* 0x0000009f59a07223 */ /* 0x000fe200000100a0 */
[----:B------:R-:W-:-:S02]  /*44f0*/  HADD2.F32 R89, -RZ, R82.H1_H1 ;  /* 0x30000052ff597230 */ /* 0x000fc40000004100 */
[----:B------:R-:W-:-:S03]  /*4500*/  HADD2.F32 R82, -RZ, R82.H0_H0 ;  /* 0x20000052ff527230 */ /* 0x000fc60000004100 */
[----:B------:R-:W-:-:S04]  /*4510*/  FMUL.FTZ R159, R89, R88 ;  /* 0x00000058599f7220 */ /* 0x000fc80000410000 */
[C---:B------:R-:W-:Y:S01]  /*4520*/  FFMA.FTZ R159, R82.reuse, R15, -R159 ;  /* 0x0000000f529f7223 */ /* 0x040fe2000001089f */
[----:B------:R-:W-:-:S04]  /*4530*/  FMUL.FTZ R82, R82, R88 ;  /* 0x0000005852527220 */ /* 0x000fc80000410000 */
[----:B------:R-:W-:Y:S01]  /*4540*/  FFMA.FTZ R82, R89, R15, R82 ;  /* 0x0000000f59527223 */ /* 0x000fe20000010052 */
[----:B------:R-:W-:Y:S01]  /*4550*/  F2FP.F16.E4M3.UNPACK_B R15, R13 ;  /* 0x0000000dff0f723e */ /* 0x000fe200020006ff */
[--C-:B------:R-:W-:Y:S02]  /*4560*/  HADD2.F32 R13, -RZ, R87.reuse.H1_H1 ;  /* 0x30000057ff0d7230 */ /* 0x100fe40000004100 */
[----:B------:R-:W-:Y:S01]  /*4570*/  HADD2.F32 R87, -RZ, R87.H0_H0 ;  /* 0x20000057ff577230 */ /* 0x000fe20000004100 */
[----:B------:R-:W-:Y:S01]  /*4580*/  F2FP.SATFINITE.E4M3.F32.PACK_AB_MERGE_C R159, R82, R159, RZ ;  /* 0x0000009f529f723e */ /* 0x000fe200048070ff */
[----:B------:R-:W-:-:S05]  /*4590*/  HADD2.F32 R88, -RZ, R15.H0_H0 ;  /* 0x2000000fff587230 */ /* 0x000fca0000004100 */
[-C--:B------:R-:W-:Y:S01]  /*45a0*/  FMUL.FTZ R84, R13, R88.reuse ;  /* 0x000000580d547220 */ /* 0x080fe20000410000 */
[----:B------:R-:W-:-:S03]  /*45b0*/  FMUL.FTZ R88, R87, R88 ;  /* 0x0000005857587220 */ /* 0x000fc60000410000 */
[-C--:B------:R-:W-:Y:S01]  /*45c0*/  FFMA.FTZ R84, R87, R86.reuse, -R84 ;  /* 0x0000005657547223 */ /* 0x080fe20000010854 */
[----:B------:R-:W-:Y:S01]  /*45d0*/  FFMA.FTZ R13, R13, R86, R88 ;  /* 0x000000560d0d7223 */ /* 0x000fe20000010058 */
[----:B------:R-:W-:Y:S02]  /*45e0*/  HADD2.F32 R86, -RZ, R15.H1_H1 ;  /* 0x3000000fff567230 */ /* 0x000fe40000004100 */
[--C-:B------:R-:W-:Y:S02]  /*45f0*/  HADD2.F32 R15, -RZ, R14.reuse.H1_H1 ;  /* 0x3000000eff0f7230 */ /* 0x100fe40000004100 */
[----:B------:R-:W-:Y:S02]  /*4600*/  HADD2.F32 R14, -RZ, R14.H0_H0 ;  /* 0x2000000eff0e7230 */ /* 0x000fe40000004100 */
[--C-:B------:R-:W-:Y:S02]  /*4610*/  HADD2.F32 R88, -RZ, R157.reuse.H1_H1 ;  /* 0x3000009dff587230 */ /* 0x100fe40000004100 */
[----:B------:R-:W-:Y:S01]  /*4620*/  FMUL.FTZ R87, R15, R86 ;  /* 0x000000560f577220 */ /* 0x000fe20000410000 */
[----:B------:R-:W-:-:S02]  /*4630*/  HADD2.F32 R157, -RZ, R157.H0_H0 ;  /* 0x2000009dff9d7230 */ /* 0x000fc40000004100 */
[C---:B------:R-:W-:Y:S01]  /*4640*/  FMUL.FTZ R86, R14.reuse, R86 ;  /* 0x000000560e567220 */ /* 0x040fe20000410000 */
[-C--:B------:R-:W-:Y:S01]  /*4650*/  FFMA.FTZ R14, R14, R83.reuse, -R87 ;  /* 0x000000530e0e7223 */ /* 0x080fe20000010857 */
[----:B------:R-:W-:Y:S02]  /*4660*/  F2FP.F16.E4M3.UNPACK_B R87, R12.H1 ;  /* 0x0000000cff57723e */ /* 0x000fe400030006ff */
[----:B------:R-:W-:Y:S01]  /*4670*/  FFMA.FTZ R15, R15, R83, R86 ;  /* 0x000000530f0f7223 */ /* 0x000fe20000010056 */
[----:B------:R-:W-:Y:S02]  /*4680*/  HADD2.F32 R86, -RZ, R158.H1_H1 ;  /* 0x3000009eff567230 */ /* 0x000fe40000004100 */
[--C-:B------:R-:W-:Y:S02]  /*4690*/  HADD2.F32 R83, -RZ, R87.reuse.H1_H1 ;  /* 0x30000057ff537230 */ /* 0x100fe40000004100 */
[----:B------:R-:W-:Y:S01]  /*46a0*/  F2FP.SATFINITE.E4M3.F32.PACK_AB_MERGE_C R14, R15, R14, RZ ;  /* 0x0000000e0f0e723e */ /* 0x000fe200048070ff */
[----:B------:R-:W-:Y:S01]  /*46b0*/  HADD2.F32 R87, -RZ, R87.H0_H0 ;  /* 0x20000057ff577230 */ /* 0x000fe20000004100 */
[----:B------:R-:W-:Y:S01]  /*46c0*/  F2FP.SATFINITE.E4M3.F32.PACK_AB_MERGE_C R15, R160, R162, R159 ;  /* 0x000000a2a00f723e */ /* 0x000fe2000480709f */
[----:B------:R-:W-:Y:S01]  /*46d0*/  FMUL.FTZ R164, R83, R88 ;  /* 0x0000005853a47220 */ /* 0x000fe20000410000 */
[----:B------:R-:W-:-:S02]  /*46e0*/  F2FP.SATFINITE.E4M3.F32.PACK_AB_MERGE_C R14, R13, R84, R14 ;  /* 0x000000540d0e723e */ /* 0x000fc4000480700e */
[C---:B------:R-:W-:Y:S01]  /*46f0*/  FMUL.FTZ R88, R87.reuse, R88 ;  /* 0x0000005857587220 */ /* 0x040fe20000410000 */
[----:B------:R-:W-:Y:S02]  /*4700*/  IMAD.MOV.U32 R13, RZ, RZ, R85 ;  /* 0x000000ffff0d7224 */ /* 0x000fe400078e0055 */
[-C--:B------:R-:W-:Y:S01]  /*4710*/  FFMA.FTZ R87, R87, R86.reuse, -R164 ;  /* 0x0000005657577223 */ /* 0x080fe200000108a4 */
[----:B------:R-:W-:Y:S01]  /*4720*/  FFMA.FTZ R88, R83, R86, R88 ;  /* 0x0000005653587223 */ /* 0x000fe20000010058 */
[----:B------:R-:W-:Y:S01]  /*4730*/  F2FP.F16.E4M3.UNPACK_B R86, R12 ;  /* 0x0000000cff56723e */ /* 0x000fe200020006ff */
[----:B------:R-:W-:-:S03]  /*4740*/  HADD2.F32 R83, -RZ, R158.H0_H0 ;  /* 0x2000009eff537230 */ /* 0x000fc60000004100 */
        /* <DEDUP_REMOVED lines=8> */
.L_x_2711:
[----:B------:R-:W-:Y:S05]  /*47d0*/  BSYNC B3 ;  /* 0x0000000000037941 */ /* 0x000fea0003800000 */
.L_x_2710:
[----:B------:R-:W-:-:S04]  /*47e0*/  SHF.L.U32 R84, R192, 0x4, RZ ;  /* 0x00000004c0547819 */ /* 0x000fc800000006ff */
[----:B----4-:R-:W-:-:S04]  /*47f0*/  IADD3 R82, P2, R11, R84, RZ ;  /* 0x000000540b527210 */ /* 0x010fc80007f5e0ff */
[----:B---3--:R-:W-:-:S05]  /*4800*/  LEA.HI.X.SX32 R83, R84, R149, 0x1, P2 ;  /* 0x0000009554537211 */ /* 0x008fca00010f0eff */
[----:B0-----:R0:W-:Y:S04]  /*4810*/  ST.E.128 desc[UR50][R82.64], R12 ;  /* 0x0000000c52007985 */ /* 0x0011e8000c101d32 */
.L_x_2709:
[----:B------:R-:W-:Y:S05]  /*4820*/  BSYNC B2 ;  /* 0x0000000000027941 */ /* 0x000fea0003800000 */
.L_x_2708:
        /* <DEDUP_REMOVED lines=10> */
[----:B---3--:R-:W-:Y:S01]  /*48d0*/  IMAD.MOV.U32 R80, RZ, RZ, R13 ;  /* 0x000000ffff507224 */ /* 0x008fe200078e000d */
[-C--:B------:R-:W-:Y:S02]  /*48e0*/  F2FP.F16.E4M3.UNPACK_B R84, R155.reuse.H1 ;  /* 0x0000009bff54723e */ /* 0x080fe400030006ff */
[----:B------:R-:W-:Y:S02]  /*48f0*/  F2FP.F16.E4M3.UNPACK_B R13, R154.H1 ;  /* 0x0000009aff0d723e */ /* 0x000fe400030006ff */
[----:B------:R-:W-:Y:S01]  /*4900*/  F2FP.F16.E4M3.UNPACK_B R78, R80 ;  /* 0x00000050ff4e723e */ /* 0x000fe200020006ff */
[----:B------:R-:W-:Y:S01]  /*4910*/  HADD2.F32 R85, -RZ, R84.H0_H0 ;  /* 0x20000054ff557230 */ /* 0x000fe20000004100 */
[----:B------:R-:W-:Y:S01]  /*4920*/  F2FP.F16.E4M3.UNPACK_B R88, R155 ;  /* 0x0000009bff58723e */ /* 0x000fe200020006ff */
[----:B------:R-:W-:Y:S02]  /*4930*/  HADD2.F32 R87, -RZ, R13.H0_H0 ;  /* 0x2000000dff577230 */ /* 0x000fe40000004100 */
[----:B------:R-:W-:-:S02]  /*4940*/  HADD2.F32 R86, -RZ, R78.H1_H1 ;  /* 0x3000004eff567230 */ /* 0x000fc40000004100 */
[----:B------:R-:W-:Y:S02]  /*4950*/  HADD2.F32 R78, -RZ, R78.H0_H0 ;  /* 0x2000004eff4e7230 */ /* 0x000fe40000004100 */
[----:B------:R-:W-:Y:S02]  /*4960*/  HADD2.F32 R84, -RZ, R84.H1_H1 ;  /* 0x30000054ff547230 */ /* 0x000fe40000004100 */
[-C--:B------:R-:W-:Y:S01]  /*4970*/  FMUL.FTZ R89, R86, R85.reuse ;  /* 0x0000005556597220 */ /* 0x080fe20000410000 */
[----:B------:R-:W-:Y:S02]  /*4980*/  HADD2.F32 R13, -RZ, R13.H1_H1 ;  /* 0x3000000dff0d7230 */ /* 0x000fe40000004100 */
[C---:B------:R-:W-:Y:S01]  /*4990*/  FMUL.FTZ R157, R78.reuse, R85 ;  /* 0x000000554e9d7220 */ /* 0x040fe20000410000 */
[----:B------:R-:W-:-:S03]  /*49a0*/  FFMA.FTZ R85, R78, R87, -R89 ;  /* 0x000000574e557223 */ /* 0x000fc60000010859 */
[----:B------:R-:W-:Y:S01]  /*49b0*/  FFMA.FTZ R78, R86, R87, R157 ;  /* 0x00000057564e7223 */ /* 0x000fe2000001009d */
[----:B------:R-:W-:Y:S01]  /*49c0*/  F2FP.F16.E4M3.UNPACK_B R86, R80.H1 ;  /* 0x00000050ff56723e */ /* 0x000fe200030006ff */
[----:B------:R-:W-:-:S04]  /*49d0*/  IMAD.MOV.U32 R80, RZ, RZ, R12 ;  /* 0x000000ffff507224 */ /* 0x000fc800078e000c */
[--C-:B------:R-:W-:Y:S01]  /*49e0*/  HADD2.F32 R87, -RZ, R86.reuse.H1_H1 ;  /* 0x30000056ff577230 */ /* 0x100fe20000004100 */
[-C--:B------:R-:W-:Y:S01]  /*49f0*/  F2FP.F16.E4M3.UNPACK_B R12, R80.reuse.H1 ;  /* 0x00000050ff0c723e */ /* 0x080fe200030006ff */
[----:B------:R-:W-:Y:S01]  /*4a00*/  HADD2.F32 R86, -RZ, R86.H0_H0 ;  /* 0x20000056ff567230 */ /* 0x000fe20000004100 */
[----:B------:R-:W-:Y:S02]  /*4a10*/  F2FP.F16.E4M3.UNPACK_B R80, R80 ;  /* 0x00000050ff50723e */ /* 0x000fe400020006ff */
[CC--:B------:R-:W-:Y:S02]  /*4a20*/  FMUL.FTZ R89, R87.reuse, R84.reuse ;  /* 0x0000005457597220 */ /* 0x0c0fe40000410000 */
[C---:B------:R-:W-:Y:S02]  /*4a30*/  FMUL.FTZ R84, R86.reuse, R84 ;  /* 0x0000005456547220 */ /* 0x040fe40000410000 */
[-C--:B------:R-:W-:Y:S02]  /*4a40*/  FFMA.FTZ R86, R86, R13.reuse, -R89 ;  /* 0x0000000d56567223 */ /* 0x080fe40000010859 */
[----:B------:R-:W-:Y:S01]  /*4a50*/  FFMA.FTZ R87, R87, R13, R84 ;  /* 0x0000000d57577223 */ /* 0x000fe20000010054 */
[----:B------:R-:W-:Y:S01]  /*4a60*/  F2FP.F16.E4M3.UNPACK_B R84, R154 ;  /* 0x0000009aff54723e */ /* 0x000fe200020006ff */
[----:B------:R-:W-:-:S02]  /*4a70*/  HADD2.F32 R154, -RZ, R88.H1_H1 ;  /* 0x30000058ff9a7230 */ /* 0x000fc40000004100 */
[--C-:B------:R-:W-:Y:S01]  /*4a80*/  HADD2.F32 R13, -RZ, R12.reuse.H1_H1 ;  /* 0x3000000cff0d7230 */ /* 0x100fe20000004100 */
[----:B------:R-:W-:Y:S01]  /*4a90*/  F2FP.SATFINITE.E4M3.F32.PACK_AB_MERGE_C R86, R87, R86, RZ ;  /* 0x000000565756723e */ /* 0x000fe200048070ff */
[----:B------:R-:W-:Y:S02]  /*4aa0*/  HADD2.F32 R12, -RZ, R12.H0_H0 ;  /* 0x2000000cff0c7230 */ /* 0x000fe40000004100 */
[----:B------:R-:W-:Y:S02]  /*4ab0*/  HADD2.F32 R89, -RZ, R84.H1_H1 ;  /* 0x30000054ff597230 */ /* 0x000fe40000004100 */
[-C--:B------:R-:W-:Y:S01]  /*4ac0*/  FMUL.FTZ R155, R13, R154.reuse ;  /* 0x0000009a0d9b7220 */ /* 0x080fe20000410000 */
[----:B------:R-:W-:Y:S02]  /*4ad0*/  HADD2.F32 R87, -RZ, R88.H0_H0 ;  /* 0x20000058ff577230 */ /* 0x000fe40000004100 */
[----:B------:R-:W-:Y:S01]  /*4ae0*/  FMUL.FTZ R154, R12, R154 ;  /* 0x0000009a0c9a7220 */ /* 0x000fe20000410000 */
[----:B------:R-:W-:-:S02]  /*4af0*/  HADD2.F32 R88, -RZ, R80.H1_H1 ;  /* 0x30000050ff587230 */ /* 0x000fc40000004100 */
[-C--:B------:R-:W-:Y:S01]  /*4b00*/  FFMA.FTZ R12, R12, R89.reuse, -R155 ;  /* 0x000000590c0c7223 */ /* 0x080fe2000001089b */
[----:B------:R-:W-:Y:S02]  /*4b10*/  HADD2.F32 R80, -RZ, R80.H0_H0 ;  /* 0x20000050ff507230 */ /* 0x000fe40000004100 */
[----:B------:R-:W-:Y:S01]  /*4b20*/  FFMA.FTZ R13, R13, R89, R154 ;  /* 0x000000590d0d7223 */ /* 0x000fe2000001009a */
[----:B------:R-:W-:Y:S02]  /*4b30*/  HADD2.F32 R89, -RZ, R84.H0_H0 ;  /* 0x20000054ff597230 */ /* 0x000fe40000004100 */
[----:B------:R-:W-:Y:S01]  /*4b40*/  FMUL.FTZ R155, R88, R87 ;  /* 0x00000057589b7220 */ /* 0x000fe20000410000 */
[----:B------:R-:W-:Y:S01]  /*4b50*/  F2FP.SATFINITE.E4M3.F32.PACK_AB_MERGE_C R78, R78, R85, R86 ;  /* 0x000000554e4e723e */ /* 0x000fe20004807056 */
[C---:B------:R-:W-:Y:S01]  /*4b60*/  FMUL.FTZ R157, R80.reuse, R87 ;  /* 0x00000057509d7220 */ /* 0x040fe20000410000 */
[----:B------:R-:W-:Y:S01]  /*4b70*/  SHF.R.U32.HI R85, RZ, 0x8, R81 ;  /* 0x00000008ff557819 */ /* 0x000fe20000011651 */
[-C--:B------:R-:W-:Y:S01]  /*4b80*/  FFMA.FTZ R87, R80, R89.reuse, -R155 ;  /* 0x0000005950577223 */ /* 0x080fe2000001089b */
[----:B------:R-:W-:Y:S01]  /*4b90*/  LOP3.LUT R86, R81, 0xff0000ff, RZ, 0xc0, !PT ;  /* 0xff0000ff51567812 */ /* 0x000fe200078ec0ff */
[----:B------:R-:W-:Y:S01]  /*4ba0*/  FFMA.FTZ R80, R88, R89, R157 ;  /* 0x0000005958507223 */ /* 0x000fe2000001009d */
[----:B------:R-:W-:Y:S01]  /*4bb0*/  SHF.R.U32.HI R88, RZ, 0x10, R81 ;  /* 0x00000010ff587819 */ /* 0x000fe20000011651 */
[----:B------:R-:W-:Y:S01]  /*4bc0*/  IMAD.SHL.U32 R81, R85, 0x100, RZ ;  /* 0x0000010055517824 */ /* 0x000fe200078e00ff */
[----:B------:R-:W-:-:S02]  /*4bd0*/  SHF.R.U32.HI R89, RZ, 0x8, R79 ;  /* 0x00000008ff597819 */ /* 0x000fc4000001164f */
[----:B------:R-:W-:Y:S02]  /*4be0*/  SHF.R.U32.HI R154, RZ, 0x10, R79 ;  /* 0x00000010ff9a7819 */ /* 0x000fe4000001164f */
[----:B------:R-:W-:Y:S02]  /*4bf0*/  LOP3.LUT R81, R86, 0xff00, R81, 0xf8, !PT ;  /* 0x0000ff0056517812 */ /* 0x000fe400078ef851 */
[----:B------:R-:W-:Y:S01]  /*4c00*/  LOP3.LUT R84, R79, 0xff0000ff, RZ, 0xc0, !PT ;  /* 0xff0000ff4f547812 */ /* 0x000fe200078ec0ff */
[----:B------:R-:W-:Y:S01]  /*4c10*/  IMAD.SHL.U32 R79, R89, 0x100, RZ ;  /* 0x00000100594f7824 */ /* 0x000fe200078e00ff */
[----:B------:R-:W-:Y:S01]  /*4c20*/  SHF.L.U32 R86, R88, 0x10, RZ ;  /* 0x0000001058567819 */ /* 0x000fe200000006ff */
[----:B------:R-:W-:Y:S01]  /*4c30*/  IMAD.U32 R85, R154, 0x10000, RZ ;  /* 0x000100009a557824 */ /* 0x000fe200078e00ff */
[----:B------:R-:W-:Y:S01]  /*4c40*/  F2FP.SATFINITE.E4M3.F32.PACK_AB_MERGE_C R12, R13, R12, RZ ;  /* 0x0000000c0d0c723e */ /* 0x000fe200048070ff */
[----:B------:R-:W-:Y:S01]  /*4c50*/  IMAD.MOV.U32 R13, RZ, RZ, R78 ;  /* 0x000000ffff0d7224 */ /* 0x000fe200078e004e */
[----:B------:R-:W-:Y:S01]  /*4c60*/  LOP3.LUT R86, R81, 0xff0000, R86, 0xf8, !PT ;  /* 0x00ff000051567812 */ /* 0x000fe200078ef856 */
[----:B------:R-:W-:Y:S01]  /*4c70*/  IMAD.MOV.U32 R81, RZ, RZ, R15 ;  /* 0x000000ffff517224 */ /* 0x000fe200078e000f */
[----:B------:R-:W-:-:S02]  /*4c80*/  LOP3.LUT R84, R84, 0xff00, R79, 0xf8, !PT ;  /* 0x0000ff0054547812 */ /* 0x000fc400078ef84f */
[----:B------:R-:W-:Y:S02]  /*4c90*/  F2FP.F16.E4M3.UNPACK_B R88, R86.H1 ;  /* 0x00000056ff58723e */ /* 0x000fe400030006ff */
[----:B------:R-:W-:Y:S02]  /*4ca0*/  LOP3.LUT R85, R84, 0xff0000, R85, 0xf8, !PT ;  /* 0x00ff000054557812 */ /* 0x000fe400078ef855 */
[----:B------:R-:W-:Y:S01]  /*4cb0*/  F2FP.F16.E4M3.UNPACK_B R15, R81 ;  /* 0x00000051ff0f723e */ /* 0x000fe200020006ff */
[----:B------:R-:W-:Y:S01]  /*4cc0*/  HADD2.F32 R84, -RZ, R88.H0_H0 ;  /* 0x20000058ff547230 */ /* 0x000fe20000004100 */
[-C--:B------:R-:W-:Y:S02]  /*4cd0*/  F2FP.F16.E4M3.UNPACK_B R79, R85.reuse.H1 ;  /* 0x00000055ff4f723e */ /* 0x080fe400030006ff */
[----:B------:R-:W-:Y:S01]  /*4ce0*/  F2FP.F16.E4M3.UNPACK_B R85, R85 ;  /* 0x00000055ff55723e */ /* 0x000fe200020006ff */
[--C-:B------:R-:W-:Y:S01]  /*4cf0*/  HADD2.F32 R89, -RZ, R15.reuse.H1_H1 ;  /* 0x3000000fff597230 */ /* 0x100fe20000004100 */
[----:B------:R-:W-:Y:S01]  /*4d00*/  F2FP.SATFINITE.E4M3.F32.PACK_AB_MERGE_C R12, R80, R87, R12 ;  /* 0x00000057500c723e */ /* 0x000fe2000480700c */
[----:B------:R-:W-:-:S02]  /*4d10*/  HADD2.F32 R15, -RZ, R15.H0_H0 ;  /* 0x2000000fff0f7230 */ /* 0x000fc40000004100 */
[--C-:B------:R-:W-:Y:S02]  /*4d20*/  HADD2.F32 R154, -RZ, R79.reuse.H0_H0 ;  /* 0x2000004fff9a7230 */ /* 0x100fe40000004100 */
[-C--:B------:R-:W-:Y:S01]  /*4d30*/  FMUL.FTZ R158, R89, R84.reuse ;  /* 0x00000054599e7220 */ /* 0x080fe20000410000 */
[----:B------:R-:W-:Y:S02]  /*4d40*/  HADD2.F32 R79, -RZ, R79.H1_H1 ;  /* 0x3000004fff4f7230 */ /* 0x000fe40000004100 */
[C---:B------:R-:W-:Y:S01]  /*4d50*/  FMUL.FTZ R160, R15.reuse, R84 ;  /* 0x000000540fa07220 */ /* 0x040fe20000410000 */
[----:B------:R-:W-:-:S03]  /*4d60*/  FFMA.FTZ R84, R15, R154, -R158 ;  /* 0x0000009a0f547223 */ /* 0x000fc6000001089e */
[----:B------:R-:W-:Y:S01]  /*4d70*/  FFMA.FTZ R15, R89, R154, R160 ;  /* 0x0000009a590f7223 */ /* 0x000fe200000100a0 */
[----:B------:R-:W-:Y:S01]  /*4d80*/  F2FP.F16.E4M3.UNPACK_B R89, R81.H1 ;  /* 0x00000051ff59723e */ /* 0x000fe200030006ff */
[----:B------:R-:W-:Y:S02]  /*4d90*/  IMAD.MOV.U32 R81, RZ, RZ, R14 ;  /* 0x000000ffff517224 */ /* 0x000fe400078e000e */
[----:B------:R-:W-:Y:S02]  /*4da0*/  HADD2.F32 R14, -RZ, R88.H1_H1 ;  /* 0x30000058ff0e7230 */ /* 0x000fe40000004100 */
[--C-:B------:R-:W-:Y:S02]  /*4db0*/  HADD2.F32 R88, -RZ, R89.reuse.H1_H1 ;  /* 0x30000059ff587230 */ /* 0x100fe40000004100 */
[----:B------:R-:W-:-:S03]  /*4dc0*/  HADD2.F32 R89, -RZ, R89.H0_H0 ;  /* 0x20000059ff597230 */ /* 0x000fc60000004100 */
[CC--:B------:R-:W-:Y:S02]  /*4dd0*/  FMUL.FTZ R154, R88.reuse, R14.reuse ;  /* 0x0000000e589a7220 */ /* 0x0c0fe40000410000 */
[C---:B------:R-:W-:Y:S02]  /*4de0*/  FMUL.FTZ R155, R89.reuse, R14 ;  /* 0x0000000e599b7220 */ /* 0x040fe40000410000 */
[-C--:B------:R-:W-:Y:S01]  /*4df0*/  FFMA.FTZ R14, R89, R79.reuse, -R154 ;  /* 0x0000004f590e7223 */ /* 0x080fe2000001089a */
[--C-:B------:R-:W-:Y:S02]  /*4e00*/  HADD2.F32 R154, -RZ, R85.reuse.H1_H1 ;  /* 0x30000055ff9a7230 */ /* 0x100fe40000004100 */
[----:B------:R-:W-:Y:S01]  /*4e10*/  FFMA.FTZ R79, R88, R79, R155 ;  /* 0x0000004f584f7223 */ /* 0x000fe2000001009b */
[----:B------:R-:W-:Y:S01]  /*4e20*/  F2FP.F16.E4M3.UNPACK_B R88, R86 ;  /* 0x00000056ff58723e */ /* 0x000fe200020006ff */
[----:B------:R-:W-:Y:S01]  /*4e30*/  HADD2.F32 R85, -RZ, R85.H0_H0 ;  /* 0x20000055ff557230 */ /* 0x000fe20000004100 */
[----:B------:R-:W-:-:S02]  /*4e40*/  F2FP.F16.E4M3.UNPACK_B R86, R81.H1 ;  /* 0x00000051ff56723e */ /* 0x000fc400030006ff */
[----:B------:R-:W-:Y:S01]  /*4e50*/  F2FP.F16.E4M3.UNPACK_B R81, R81 ;  /* 0x00000051ff51723e */ /* 0x000fe200020006ff */
[----:B------:R-:W-:Y:S01]  /*4e60*/  HADD2.F32 R155, -RZ, R88.H1_H1 ;  /* 0x30000058ff9b7230 */ /* 0x000fe20000004100 */
[----:B------:R-:W-:Y:S01]  /*4e70*/  F2FP.SATFINITE.E4M3.F32.PACK_AB_MERGE_C R79, R79, R14, RZ ;  /* 0x0000000e4f4f723e */ /* 0x000fe200048070ff */
[--C-:B------:R-:W-:Y:S02]  /*4e80*/  HADD2.F32 R89, -RZ, R86.reuse.H1_H1 ;  /* 0x30000056ff597230 */ /* 0x100fe40000004100 */
[----:B------:R-:W-:Y:S01]  /*4e90*/  HADD2.F32 R86, -RZ, R86.H0_H0 ;  /* 0x20000056ff567230 */ /* 0x000fe20000004100 */
[----:B------:R-:W-:Y:S02]  /*4ea0*/  F2FP.SATFINITE.E4M3.F32.PACK_AB_MERGE_C R15, R15, R84, R79 ;  /* 0x000000540f0f723e */ /* 0x000fe4000480704f */
[-C--:B------:R-:W-:Y:S02]  /*4eb0*/  FMUL.FTZ R157, R89, R155.reuse ;  /* 0x0000009b599d7220 */ /* 0x080fe40000410000 */
[----:B------:R-:W-:-:S02]  /*4ec0*/  FMUL.FTZ R158, R86, R155 ;  /* 0x0000009b569e7220 */ /* 0x000fc40000410000 */
[-C--:B------:R-:W-:Y:S02]  /*4ed0*/  FFMA.FTZ R86, R86, R154.reuse, -R157 ;  /* 0x0000009a56567223 */ /* 0x080fe4000001089d */
[----:B------:R-:W-:Y:S01]  /*4ee0*/  FFMA.FTZ R89, R89, R154, R158 ;  /* 0x0000009a59597223 */ /* 0x000fe2000001009e */
[----:B------:R-:W-:Y:S02]  /*4ef0*/  HADD2.F32 R154, -RZ, R88.H0_H0 ;  /* 0x20000058ff9a7230 */ /* 0x000fe40000004100 */
[--C-:B------:R-:W-:Y:S02]  /*4f00*/  HADD2.F32 R88, -RZ, R81.reuse.H1_H1 ;  /* 0x30000051ff587230 */ /* 0x100fe40000004100 */
[----:B------:R-:W-:Y:S01]  /*4f10*/  HADD2.F32 R81, -RZ, R81.H0_H0 ;  /* 0x20000051ff517230 */ /* 0x000fe20000004100 */
[----:B------:R-:W-:Y:S02]  /*4f20*/  F2FP.SATFINITE.E4M3.F32.PACK_AB_MERGE_C R86, R89, R86, RZ ;  /* 0x000000565956723e */ /* 0x000fe400048070ff */
[----:B------:R-:W-:-:S02]  /*4f30*/  FMUL.FTZ R158, R88, R154 ;  /* 0x0000009a589e7220 */ /* 0x000fc40000410000 */
[C---:B------:R-:W-:Y:S02]  /*4f40*/  FMUL.FTZ R155, R81.reuse, R154 ;  /* 0x0000009a519b7220 */ /* 0x040fe40000410000 */
[-C--:B------:R-:W-:Y:S02]  /*4f50*/  FFMA.FTZ R158, R81, R85.reuse, -R158 ;  /* 0x00000055519e7223 */ /* 0x080fe4000001089e */
[----:B------:R-:W-:-:S05]  /*4f60*/  FFMA.FTZ R155, R88, R85, R155 ;  /* 0x00000055589b7223 */ /* 0x000fca000001009b */
[----:B------:R-:W-:-:S07]  /*4f70*/  F2FP.SATFINITE.E4M3.F32.PACK_AB_MERGE_C R14, R155, R158, R86 ;  /* 0x0000009e9b0e723e */ /* 0x000fce0004807056 */
.L_x_2715:
[----:B------:R-:W-:Y:S05]  /*4f80*/  BSYNC B3 ;  /* 0x0000000000037941 */ /* 0x000fea0003800000 */
.L_x_2714:
[----:B---3--:R0:W-:Y:S02]  /*4f90*/  ST.E.128 desc[UR50][R82.64], R12 ;  /* 0x0000000c52007985 */ /* 0x0081e4000c101d32 */
.L_x_2713:
[----:B------:R-:W-:Y:S05]  /*4fa0*/  BSYNC B2 ;  /* 0x0000000000027941 */ /* 0x000fea0003800000 */
.L_x_2712:
        /* <DEDUP_REMOVED lines=12> */
[----:B------:R-:W-:Y:S01]  /*5070*/  F2FP.F16.E4M3.UNPACK_B R13, R76 ;  /* 0x0000004cff0d723e */ /* 0x000fe200020006ff */
[----:B------:R-:W-:Y:S02]  /*5080*/  HADD2.F32 R83, -RZ, R82.H0_H0 ;  /* 0x20000052ff537230 */ /* 0x000fe40000004100 */
[----:B------:R-:W-:Y:S02]  /*5090*/  HADD2.F32 R80, -RZ, R81.H0_H0 ;  /* 0x20000051ff507230 */ /* 0x000fe40000004100 */
[----:B------:R-:W-:-:S02]  /*50a0*/  HADD2.F32 R74, -RZ, R13.H1_H1 ;  /* 0x3000000dff4a7230 */ /* 0x000fc40000004100 */
[----:B------:R-:W-:Y:S02]  /*50b0*/  HADD2.F32 R13, -RZ, R13.H0_H0 ;  /* 0x2000000dff0d7230 */ /* 0x000fe40000004100 */
[----:B------:R-:W-:Y:S02]  /*50c0*/  HADD2.F32 R81, -RZ, R81.H1_H1 ;  /* 0x30000051ff517230 */ /* 0x000fe40000004100 */
[-C--:B------:R-:W-:Y:S01]  /*50d0*/  FMUL.FTZ R84, R74, R83.reuse ;  /* 0x000000534a547220 */ /* 0x080fe20000410000 */
[----:B------:R-:W-:-:S03]  /*50e0*/  FMUL.FTZ R83, R13, R83 ;  /* 0x000000530d537220 */ /* 0x000fc60000410000 */
[-C--:B------:R-:W-:Y:S01]  /*50f0*/  FFMA.FTZ R13, R13, R80.reuse, -R84 ;  /* 0x000000500d0d7223 */ /* 0x080fe20000010854 */
[----:B------:R-:W-:Y:S01]  /*5100*/  F2FP.F16.E4M3.UNPACK_B R84, R153 ;  /* 0x00000099ff54723e */ /* 0x000fe200020006ff */
[----:B------:R-:W-:Y:S01]  /*5110*/  FFMA.FTZ R74, R74, R80, R83 ;  /* 0x000000504a4a7223 */ /* 0x000fe20000010053 */
[----:B------:R-:W-:Y:S01]  /*5120*/  F2FP.F16.E4M3.UNPACK_B R80, R76.H1 ;  /* 0x0000004cff50723e */ /* 0x000fe200030006ff */
[----:B------:R-:W-:Y:S02]  /*5130*/  IMAD.MOV.U32 R76, RZ, RZ, R12 ;  /* 0x000000ffff4c7224 */ /* 0x000fe400078e000c */
[----:B------:R-:W-:Y:S01]  /*5140*/  HADD2.F32 R83, -RZ, R82.H1_H1 ;  /* 0x30000052ff537230 */ /* 0x000fe20000004100 */
[----:B------:R-:W-:Y:S01]  /*5150*/  F2FP.F16.E4M3.UNPACK_B R82, R152 ;  /* 0x00000098ff52723e */ /* 0x000fe200020006ff */
[--C-:B------:R-:W-:Y:S02]  /*5160*/  HADD2.F32 R12, -RZ, R80.reuse.H1_H1 ;  /* 0x30000050ff0c7230 */ /* 0x100fe40000004100 */
[----:B------:R-:W-:-:S03]  /*5170*/  HADD2.F32 R80, -RZ, R80.H0_H0 ;  /* 0x20000050ff507230 */ /* 0x000fc60000004100 */
[-C--:B------:R-:W-:Y:S02]  /*5180*/  FMUL.FTZ R85, R12, R83.reuse ;  /* 0x000000530c557220 */ /* 0x080fe40000410000 */
[C---:B------:R-:W-:Y:S02]  /*5190*/  FMUL.FTZ R83, R80.reuse, R83 ;  /* 0x0000005350537220 */ /* 0x040fe40000410000 */
[-C--:B------:R-:W-:Y:S01]  /*51a0*/  FFMA.FTZ R80, R80, R81.reuse, -R85 ;  /* 0x0000005150507223 */ /* 0x080fe20000010855 */
[----:B------:R-:W-:Y:S02]  /*51b0*/  HADD2.F32 R85, -RZ, R84.H1_H1 ;  /* 0x30000054ff557230 */ /* 0x000fe40000004100 */
[----:B------:R-:W-:Y:S01]  /*51c0*/  FFMA.FTZ R89, R12, R81, R83 ;  /* 0x000000510c597223 */ /* 0x000fe20000010053 */
[-C--:B------:R-:W-:Y:S01]  /*51d0*/  F2FP.F16.E4M3.UNPACK_B R12, R76.reuse.H1 ;  /* 0x0000004cff0c723e */ /* 0x080fe200030006ff */
[----:B------:R-:W-:Y:S01]  /*51e0*/  HADD2.F32 R83, -RZ, R82.H1_H1 ;  /* 0x30000052ff537230 */ /* 0x000fe20000004100 */
[----:B------:R-:W-:Y:S01]  /*51f0*/  F2FP.F16.E4M3.UNPACK_B R76, R76 ;  /* 0x0000004cff4c723e */ /* 0x000fe200020006ff */
[----:B------:R-:W-:Y:S01]  /*5200*/  HADD2.F32 R84, -RZ, R84.H0_H0 ;  /* 0x20000054ff547230 */ /* 0x000fe20000004100 */
[----:B------:R-:W-:Y:S01]  /*5210*/  F2FP.SATFINITE.E4M3.F32.PACK_AB_MERGE_C R80, R89, R80, RZ ;  /* 0x000000505950723e */ /* 0x000fe200048070ff */
[----:B------:R-:W-:-:S02]  /*5220*/  HADD2.F32 R81, -RZ, R12.H1_H1 ;  /* 0x3000000cff517230 */ /* 0x000fc40000004100 */
[----:B------:R-:W-:Y:S01]  /*5230*/  HADD2.F32 R12, -RZ, R12.H0_H0 ;  /* 0x2000000cff0c7230 */ /* 0x000fe20000004100 */
[----:B------:R-:W-:Y:S01]  /*5240*/  F2FP.SATFINITE.E4M3.F32.PACK_AB_MERGE_C R13, R74, R13, R80 ;  /* 0x0000000d4a0d723e */ /* 0x000fe20004807050 */
[----:B------:R-:W-:Y:S02]  /*5250*/  HADD2.F32 R82, -RZ, R82.H0_H0 ;  /* 0x20000052ff527230 */ /* 0x000fe40000004100 */
[-C--:B------:R-:W-:Y:S01]  /*5260*/  FMUL.FTZ R87, R81, R85.reuse ;  /* 0x0000005551577220 */ /* 0x080fe20000410000 */
[----:B------:R-:W-:Y:S01]  /*5270*/  SHF.R.U32.HI R74, RZ, 0x8, R77 ;  /* 0x00000008ff4a7819 */ /* 0x000fe2000001164d */
[C---:B------:R-:W-:Y:S01]  /*5280*/  FMUL.FTZ R86, R12.reuse, R85 ;  /* 0x000000550c567220 */ /* 0x040fe20000410000 */
[----:B------:R-:W-:Y:S01]  /*5290*/  LOP3.LUT R80, R77, 0xff0000ff, RZ, 0xc0, !PT ;  /* 0xff0000ff4d507812 */ /* 0x000fe200078ec0ff */
[-C--:B------:R-:W-:Y:S02]  /*52a0*/  FFMA.FTZ R12, R12, R83.reuse, -R87 ;  /* 0x000000530c0c7223 */ /* 0x080fe40000010857 */
[----:B------:R-:W-:Y:S01]  /*52b0*/  FFMA.FTZ R81, R81, R83, R86 ;  /* 0x0000005351517223 */ /* 0x000fe20000010056 */
[----:B------:R-:W-:-:S02]  /*52c0*/  HADD2.F32 R83, -RZ, R76.H1_H1 ;  /* 0x3000004cff537230 */ /* 0x000fc40000004100 */
[----:B------:R-:W-:Y:S02]  /*52d0*/  HADD2.F32 R76, -RZ, R76.H0_H0 ;  /* 0x2000004cff4c7230 */ /* 0x000fe40000004100 */
[----:B------:R-:W-:Y:S01]  /*52e0*/  F2FP.SATFINITE.E4M3.F32.PACK_AB_MERGE_C R12, R81, R12, RZ ;  /* 0x0000000c510c723e */ /* 0x000fe200048070ff */
[CC--:B------:R-:W-:Y:S02]  /*52f0*/  FMUL.FTZ R85, R83.reuse, R84.reuse ;  /* 0x0000005453557220 */ /* 0x0c0fe40000410000 */
[C---:B------:R-:W-:Y:S02]  /*5300*/  FMUL.FTZ R84, R76.reuse, R84 ;  /* 0x000000544c547220 */ /* 0x040fe40000410000 */
[-C--:B------:R-:W-:Y:S01]  /*5310*/  FFMA.FTZ R76, R76, R82.reuse, -R85 ;  /* 0x000000524c4c7223 */ /* 0x080fe20000010855 */
[----:B------:R-:W-:Y:S01]  /*5320*/  SHF.R.U32.HI R85, RZ, 0x8, R75 ;  /* 0x00000008ff557819 */ /* 0x000fe2000001164b */
[----:B------:R-:W-:Y:S01]  /*5330*/  FFMA.FTZ R83, R83, R82, R84 ;  /* 0x0000005253537223 */ /* 0x000fe20000010054 */
[----:B------:R-:W-:-:S02]  /*5340*/  SHF.R.U32.HI R82, RZ, 0x10, R77 ;  /* 0x00000010ff527819 */ /* 0x000fc4000001164d */
[----:B------:R-:W-:Y:S02]  /*5350*/  SHF.L.U32 R77, R74, 0x8, RZ ;  /* 0x000000084a4d7819 */ /* 0x000fe400000006ff */
[----:B------:R-:W-:Y:S02]  /*5360*/  LOP3.LUT R74, R75, 0xff0000ff, RZ, 0xc0, !PT ;  /* 0xff0000ff4b4a7812 */ /* 0x000fe400078ec0ff */
[----:B------:R-:W-:Y:S01]  /*5370*/  LOP3.LUT R77, R80, 0xff00, R77, 0xf8, !PT ;  /* 0x0000ff00504d7812 */ /* 0x000fe200078ef84d */
[----:B------:R-:W-:Y:S01]  /*5380*/  IMAD.U32 R80, R82, 0x10000, RZ ;  /* 0x0001000052507824 */ /* 0x000fe200078e00ff */
[----:B------:R-:W-:Y:S01]  /*5390*/  SHF.R.U32.HI R84, RZ, 0x10, R75 ;  /* 0x00000010ff547819 */ /* 0x000fe2000001164b */
[----:B------:R-:W-:Y:S01]  /*53a0*/  IMAD.SHL.U32 R75, R85, 0x100, RZ ;  /* 0x00000100554b7824 */ /* 0x000fe200078e00ff */
[----:B------:R-:W-:Y:S02]  /*53b0*/  F2FP.SATFINITE.E4M3.F32.PACK_AB_MERGE_C R12, R83, R76, R12 ;  /* 0x0000004c530c723e */ /* 0x000fe4000480700c */
[----:B------:R-:W-:Y:S01]  /*53c0*/  LOP3.LUT R77, R77, 0xff0000, R80, 0xf8, !PT ;  /* 0x00ff00004d4d7812 */ /* 0x000fe200078ef850 */
[----:B------:R-:W-:Y:S01]  /*53d0*/  IMAD.MOV.U32 R80, RZ, RZ, R15 ;  /* 0x000000ffff507224 */ /* 0x000fe200078e000f */
[----:B------:R-:W-:Y:S01]  /*53e0*/  LOP3.LUT R75, R74, 0xff00, R75, 0xf8, !PT ;  /* 0x0000ff004a4b7812 */ /* 0x000fe200078ef84b */
[----:B------:R-:W-:Y:S01]  /*53f0*/  IMAD.U32 R74, R84, 0x10000, RZ ;  /* 0x00010000544a7824 */ /* 0x000fe200078e00ff */
[----:B------:R-:W-:-:S02]  /*5400*/  F2FP.F16.E4M3.UNPACK_B R85, R77.H1 ;  /* 0x0000004dff55723e */ /* 0x000fc400030006ff */
        /* <DEDUP_REMOVED lines=19> */
[-C--:B------:R-:W-:Y:S01]  /*5540*/  FFMA.FTZ R14, R82, R84.reuse, -R87 ;  /* 0x00000054520e7223 */ /* 0x080fe20000010857 */
[----:B------:R-:W-:Y:S01]  /*5550*/  F2FP.F16.E4M3.UNPACK_B R82, R75 ;  /* 0x0000004bff52723e */ /* 0x000fe200020006ff */
[----:B------:R-:W-:Y:S01]  /*5560*/  FFMA.FTZ R85, R85, R84, R86 ;  /* 0x0000005455557223 */ /* 0x000fe20000010056 */
[----:B------:R-:W-:Y:S02]  /*5570*/  F2FP.F16.E4M3.UNPACK_B R86, R77 ;  /* 0x0000004dff56723e */ /* 0x000fe400020006ff */
[-C--:B------:R-:W-:Y:S01]  /*5580*/  F2FP.F16.E4M3.UNPACK_B R77, R80.reuse.H1 ;  /* 0x00000050ff4d723e */ /* 0x080fe200030006ff */
[----:B------:R-:W-:Y:S01]  /*5590*/  HADD2.F32 R84, -RZ, R82.H1_H1 ;  /* 0x30000052ff547230 */ /* 0x000fe20000004100 */
[----:B------:R-:W-:Y:S01]  /*55a0*/  F2FP.F16.E4M3.UNPACK_B R80, R80 ;  /* 0x00000050ff50723e */ /* 0x000fe200020006ff */
[----:B------:R-:W-:Y:S01]  /*55b0*/  HADD2.F32 R88, -RZ, R86.H1_H1 ;  /* 0x30000056ff587230 */ /* 0x000fe20000004100 */
[----:B------:R-:W-:Y:S01]  /*55c0*/  F2FP.SATFINITE.E4M3.F32.PACK_AB_MERGE_C R85, R85, R14, RZ ;  /* 0x0000000e5555723e */ /* 0x000fe200048070ff */
[----:B------:R-:W-:-:S02]  /*55d0*/  HADD2.F32 R75, -RZ, R77.H1_H1 ;  /* 0x3000004dff4b7230 */ /* 0x000fc40000004100 */
[----:B------:R-:W-:Y:S01]  /*55e0*/  HADD2.F32 R77, -RZ, R77.H0_H0 ;  /* 0x2000004dff4d7230 */ /* 0x000fe20000004100 */
[----:B------:R-:W-:Y:S01]  /*55f0*/  F2FP.SATFINITE.E4M3.F32.PACK_AB_MERGE_C R15, R74, R15, R85 ;  /* 0x0000000f4a0f723e */ /* 0x000fe20004807055 */
[----:B------:R-:W-:Y:S02]  /*5600*/  HADD2.F32 R86, -RZ, R86.H0_H0 ;  /* 0x20000056ff567230 */ /* 0x000fe40000004100 */
[-C--:B------:R-:W-:Y:S01]  /*5610*/  FMUL.FTZ R152, R75, R88.reuse ;  /* 0x000000584b987220 */ /* 0x080fe20000410000 */
[----:B------:R-:W-:Y:S02]  /*5620*/  HADD2.F32 R82, -RZ, R82.H0_H0 ;  /* 0x20000052ff527230 */ /* 0x000fe40000004100 */
[C---:B------:R-:W-:Y:S01]  /*5630*/  FMUL.FTZ R88, R77.reuse, R88 ;  /* 0x000000584d587220 */ /* 0x040fe20000410000 */
[----:B------:R-:W-:-:S03]  /*5640*/  FFMA.FTZ R152, R77, R84, -R152 ;  /* 0x000000544d987223 */ /* 0x000fc60000010898 */
[----:B------:R-:W-:Y:S01]  /*5650*/  FFMA.FTZ R87, R75, R84, R88 ;  /* 0x000000544b577223 */ /* 0x000fe20000010058 */
[--C-:B------:R-:W-:Y:S02]  /*5660*/  HADD2.F32 R75, -RZ, R80.reuse.H1_H1 ;  /* 0x30000050ff4b7230 */ /* 0x100fe40000004100 */
[----:B------:R-:W-:Y:S02]  /*5670*/  HADD2.F32 R80, -RZ, R80.H0_H0 ;  /* 0x20000050ff507230 */ /* 0x000fe40000004100 */
[----:B------:R-:W-:Y:S01]  /*5680*/  F2FP.SATFINITE.E4M3.F32.PACK_AB_MERGE_C R87, R87, R152, RZ ;  /* 0x000000985757723e */ /* 0x000fe200048070ff */
[-C--:B------:R-:W-:Y:S02]  /*5690*/  FMUL.FTZ R77, R75, R86.reuse ;  /* 0x000000564b4d7220 */ /* 0x080fe40000410000 */
[C---:B------:R-:W-:Y:S02]  /*56a0*/  FMUL.FTZ R86, R80.reuse, R86 ;  /* 0x0000005650567220 */ /* 0x040fe40000410000 */
[----:B------:R-:W-:-:S02]  /*56b0*/  FFMA.FTZ R77, R80, R82, -R77 ;  /* 0x00000052504d7223 */ /* 0x000fc4000001084d */
[----:B------:R-:W-:-:S05]  /*56c0*/  FFMA.FTZ R86, R75, R82, R86 ;  /* 0x000000524b567223 */ /* 0x000fca0000010056 */
[----:B------:R-:W-:-:S07]  /*56d0*/  F2FP.SATFINITE.E4M3.F32.PACK_AB_MERGE_C R14, R86, R77, R87 ;  /* 0x0000004d560e723e */ /* 0x000fce0004807057 */
.L_x_2719:
[----:B------:R-:W-:Y:S05]  /*56e0*/  BSYNC B3 ;  /* 0x0000000000037941 */ /* 0x000fea0003800000 */
.L_x_2718:
[----:B0-----:R0:W-:Y:S02]  /*56f0*/  ST.E.128 desc[UR50][R78.64], R12 ;  /* 0x0000000c4e007985 */ /* 0x0011e4000c101d32 */
.L_x_2717:
[----:B------:R-:W-:Y:S05]  /*5700*/  BSYNC B2 ;  /* 0x0000000000027941 */ /* 0x000fea0003800000 */
.L_x_2716:
        /* <DEDUP_REMOVED lines=13> */
[----:B------:R-:W-:Y:S01]  /*57e0*/  HADD2.F32 R77, -RZ, R79.H0_H0 ;  /* 0x2000004fff4d7230 */ /* 0x000fe20000004100 */
[--C-:B------:R-:W-:Y:S01]  /*57f0*/  SHF.R.U32.HI R72, RZ, 0x10, R71.reuse ;  /* 0x00000010ff487819 */ /* 0x100fe20000011647 */
[--C-:B------:R-:W-:Y:S01]  /*5800*/  HADD2.F32 R70, -RZ, R13.reuse.H0_H0 ;  /* 0x2000000dff467230 */ /* 0x100fe20000004100 */
[----:B------:R-:W-:Y:S01]  /*5810*/  SHF.R.U32.HI R85, RZ, 0x8, R71 ;  /* 0x00000008ff557819 */ /* 0x000fe20000011647 */
[----:B------:R-:W-:Y:S01]  /*5820*/  HADD2.F32 R13, -RZ, R13.H1_H1 ;  /* 0x3000000dff0d7230 */ /* 0x000fe20000004100 */
[----:B------:R-:W-:Y:S01]  /*5830*/  LOP3.LUT R81, R71, 0xff0000ff, RZ, 0xc0, !PT ;  /* 0xff0000ff47517812 */ /* 0x000fe200078ec0ff */
[----:B------:R-:W-:-:S02]  /*5840*/  HADD2.F32 R71, -RZ, R78.H0_H0 ;  /* 0x2000004eff477230 */ /* 0x000fc40000004100 */
[CC--:B------:R-:W-:Y:S01]  /*5850*/  FMUL.FTZ R80, R70.reuse, R77.reuse ;  /* 0x0000004d46507220 */ /* 0x0c0fe20000410000 */
[----:B------:R-:W-:Y:S02]  /*5860*/  HADD2.F32 R82, -RZ, R79.H1_H1 ;  /* 0x3000004fff527230 */ /* 0x000fe40000004100 */
[C---:B------:R-:W-:Y:S01]  /*5870*/  FMUL.FTZ R83, R13.reuse, R77 ;  /* 0x0000004d0d537220 */ /* 0x040fe20000410000 */
[--C-:B------:R-:W-:Y:S01]  /*5880*/  SHF.R.U32.HI R77, RZ, 0x10, R73.reuse ;  /* 0x00000010ff4d7819 */ /* 0x100fe20000011649 */
[-C--:B------:R-:W-:Y:S01]  /*5890*/  FFMA.FTZ R13, R13, R71.reuse, R80 ;  /* 0x000000470d0d7223 */ /* 0x080fe20000010050 */
[----:B------:R-:W-:Y:S01]  /*58a0*/  SHF.R.U32.HI R84, RZ, 0x8, R73 ;  /* 0x00000008ff547819 */ /* 0x000fe20000011649 */
[----:B------:R-:W-:Y:S01]  /*58b0*/  FFMA.FTZ R70, R70, R71, -R83 ;  /* 0x0000004746467223 */ /* 0x000fe20000010853 */
[----:B------:R-:W-:Y:S01]  /*58c0*/  F2FP.F16.E4M3.UNPACK_B R71, R76.H1 ;  /* 0x0000004cff47723e */ /* 0x000fe200030006ff */
[----:B------:R-:W-:Y:S01]  /*58d0*/  HADD2.F32 R80, -RZ, R78.H1_H1 ;  /* 0x3000004eff507230 */ /* 0x000fe20000004100 */
[----:B------:R-:W-:Y:S01]  /*58e0*/  LOP3.LUT R76, R73, 0xff0000ff, RZ, 0xc0, !PT ;  /* 0xff0000ff494c7812 */ /* 0x000fe200078ec0ff */
[----:B------:R-:W-:Y:S01]  /*58f0*/  IMAD.MOV.U32 R73, RZ, RZ, R12 ;  /* 0x000000ffff497224 */ /* 0x000fe200078e000c */
[----:B------:R-:W-:Y:S01]  /*5900*/  F2FP.F16.E4M3.UNPACK_B R151, R151 ;  /* 0x00000097ff97723e */ /* 0x000fe200020006ff */
[----:B------:R-:W-:Y:S01]  /*5910*/  HADD2.F32 R79, -RZ, R71.H1_H1 ;  /* 0x30000047ff4f7230 */ /* 0x000fe20000004100 */
[----:B------:R-:W-:Y:S01]  /*5920*/  F2FP.F16.E4M3.UNPACK_B R147, R147 ;  /* 0x00000093ff93723e */ /* 0x000fe200020006ff */
[----:B------:R-:W-:-:S02]  /*5930*/  IMAD.SHL.U32 R12, R85, 0x100, RZ ;  /* 0x00000100550c7824 */ /* 0x000fc400078e00ff */
[----:B------:R-:W-:Y:S02]  /*5940*/  HADD2.F32 R71, -RZ, R71.H0_H0 ;  /* 0x20000047ff477230 */ /* 0x000fe40000004100 */
[----:B------:R-:W-:Y:S01]  /*5950*/  FMUL.FTZ R78, R79, R82 ;  /* 0x000000524f4e7220 */ /* 0x000fe20000410000 */
[----:B------:R-:W-:Y:S01]  /*5960*/  IMAD.U32 R72, R72, 0x10000, RZ ;  /* 0x0001000048487824 */ /* 0x000fe200078e00ff */
[----:B------:R-:W-:Y:S01]  /*5970*/  LOP3.LUT R83, R81, 0xff00, R12, 0xf8, !PT ;  /* 0x0000ff0051537812 */ /* 0x000fe200078ef80c */
[----:B------:R-:W-:Y:S02]  /*5980*/  IMAD.SHL.U32 R81, R84, 0x100, RZ ;  /* 0x0000010054517824 */ /* 0x000fe400078e00ff */
[C---:B------:R-:W-:Y:S01]  /*5990*/  FFMA.FTZ R12, R71.reuse, R80, -R78 ;  /* 0x00000050470c7223 */ /* 0x040fe2000001084e */
[----:B------:R-:W-:Y:S01]  /*59a0*/  FMUL.FTZ R82, R71, R82 ;  /* 0x0000005247527220 */ /* 0x000fe20000410000 */
[----:B------:R-:W-:Y:S01]  /*59b0*/  F2FP.F16.E4M3.UNPACK_B R78, R73.H1 ;  /* 0x00000049ff4e723e */ /* 0x000fe200030006ff */
[----:B------:R-:W-:Y:S01]  /*59c0*/  IMAD.U32 R77, R77, 0x10000, RZ ;  /* 0x000100004d4d7824 */ /* 0x000fe200078e00ff */
[----:B------:R-:W-:Y:S01]  /*59d0*/  LOP3.LUT R84, R76, 0xff00, R81, 0xf8, !PT ;  /* 0x0000ff004c547812 */ /* 0x000fe200078ef851 */
[----:B------:R-:W-:Y:S01]  /*59e0*/  FFMA.FTZ R71, R79, R80, R82 ;  /* 0x000000504f477223 */ /* 0x000fe20000010052 */
[----:B------:R-:W-:Y:S01]  /*59f0*/  HADD2.F32 R82, -RZ, R151.H1_H1 ;  /* 0x30000097ff527230 */ /* 0x000fe20000004100 */
[----:B------:R-:W-:Y:S01]  /*5a00*/  LOP3.LUT R76, R83, 0xff0000, R72, 0xf8, !PT ;  /* 0x00ff0000534c7812 */ /* 0x000fe200078ef848 */
[----:B------:R-:W-:-:S02]  /*5a10*/  HADD2.F32 R79, -RZ, R78.H0_H0 ;  /* 0x2000004eff4f7230 */ /* 0x000fc40000004100 */
[----:B------:R-:W-:Y:S01]  /*5a20*/  HADD2.F32 R80, -RZ, R78.H1_H1 ;  /* 0x3000004eff507230 */ /* 0x000fe20000004100 */
[----:B------:R-:W-:Y:S01]  /*5a30*/  F2FP.F16.E4M3.UNPACK_B R78, R73 ;  /* 0x00000049ff4e723e */ /* 0x000fe200020006ff */
[----:B------:R-:W-:Y:S02]  /*5a40*/  HADD2.F32 R81, -RZ, R147.H1_H1 ;  /* 0x30000093ff517230 */ /* 0x000fe40000004100 */
[-C--:B------:R-:W-:Y:S01]  /*5a50*/  FMUL.FTZ R85, R79, R82.reuse ;  /* 0x000000524f557220 */ /* 0x080fe20000410000 */
[----:B------:R-:W-:Y:S02]  /*5a60*/  HADD2.F32 R151, -RZ, R151.H0_H0 ;  /* 0x20000097ff977230 */ /* 0x000fe40000004100 */
[C---:B------:R-:W-:Y:S01]  /*5a70*/  FMUL.FTZ R86, R80.reuse, R82 ;  /* 0x0000005250567220 */ /* 0x040fe20000410000 */
[----:B------:R-:W-:Y:S02]  /*5a80*/  HADD2.F32 R147, -RZ, R147.H0_H0 ;  /* 0x20000093ff937230 */ /* 0x000fe40000004100 */
[----:B------:R-:W-:Y:S01]  /*5a90*/  FFMA.FTZ R73, R80, R81, R85 ;  /* 0x0000005150497223 */ /* 0x000fe20000010055 */
[----:B------:R-:W-:-:S02]  /*5aa0*/  HADD2.F32 R80, -RZ, R78.H1_H1 ;  /* 0x3000004eff507230 */ /* 0x000fc40000004100 */
[----:B------:R-:W-:Y:S01]  /*5ab0*/  FFMA.FTZ R72, R79, R81, -R86 ;  /* 0x000000514f487223 */ /* 0x000fe20000010856 */
[----:B------:R-:W-:Y:S01]  /*5ac0*/  HADD2.F32 R78, -RZ, R78.H0_H0 ;  /* 0x2000004eff4e7230 */ /* 0x000fe20000004100 */
[----:B------:R-:W-:Y:S01]  /*5ad0*/  LOP3.LUT R79, R84, 0xff0000, R77, 0xf8, !PT ;  /* 0x00ff0000544f7812 */ /* 0x000fe200078ef84d */
[----:B------:R-:W-:Y:S02]  /*5ae0*/  IMAD.MOV.U32 R81, RZ, RZ, R15 ;  /* 0x000000ffff517224 */ /* 0x000fe400078e000f */
[-C--:B------:R-:W-:Y:S01]  /*5af0*/  FMUL.FTZ R15, R80, R151.reuse ;  /* 0x00000097500f7220 */ /* 0x080fe20000410000 */
[----:B------:R-:W-:Y:S01]  /*5b00*/  F2FP.F16.E4M3.UNPACK_B R84, R76.H1 ;  /* 0x0000004cff54723e */ /* 0x000fe200030006ff */
[C---:B------:R-:W-:Y:S01]  /*5b10*/  FMUL.FTZ R151, R78.reuse, R151 ;  /* 0x000000974e977220 */ /* 0x040fe20000410000 */
[----:B------:R-:W-:Y:S01]  /*5b20*/  F2FP.F16.E4M3.UNPACK_B R85, R79.H1 ;  /* 0x0000004fff55723e */ /* 0x000fe200030006ff */
[----:B------:R-:W-:Y:S01]  /*5b30*/  FFMA.FTZ R15, R78, R147, -R15 ;  /* 0x000000934e0f7223 */ /* 0x000fe2000001080f */
[----:B------:R-:W-:Y:S01]  /*5b40*/  F2FP.F16.E4M3.UNPACK_B R77, R81 ;  /* 0x00000051ff4d723e */ /* 0x000fe200020006ff */
[----:B------:R-:W-:Y:S01]  /*5b50*/  FFMA.FTZ R78, R80, R147, R151 ;  /* 0x00000093504e7223 */ /* 0x000fe20000010097 */
[----:B------:R-:W-:Y:S01]  /*5b60*/  HADD2.F32 R83, -RZ, R84.H0_H0 ;  /* 0x20000054ff537230 */ /* 0x000fe20000004100 */
[----:B------:R-:W-:Y:S01]  /*5b70*/  F2FP.SATFINITE.E4M3.F32.PACK_AB_MERGE_C R71, R71, R12, RZ ;  /* 0x0000000c4747723e */ /* 0x000fe200048070ff */
[----:B------:R-:W-:Y:S01]  /*5b80*/  HADD2.F32 R82, -RZ, R85.H0_H0 ;  /* 0x20000055ff527230 */ /* 0x000fe20000004100 */
[----:B------:R-:W-:Y:S01]  /*5b90*/  F2FP.SATFINITE.E4M3.F32.PACK_AB_MERGE_C R72, R73, R72, RZ ;  /* 0x000000484948723e */ /* 0x000fe200048070ff */
[--C-:B------:R-:W-:Y:S01]  /*5ba0*/  HADD2.F32 R80, -RZ, R77.reuse.H1_H1 ;  /* 0x3000004dff507230 */ /* 0x100fe20000004100 */
[----:B------:R-:W-:Y:S01]  /*5bb0*/  F2FP.SATFINITE.E4M3.F32.PACK_AB_MERGE_C R13, R13, R70, R71 ;  /* 0x000000460d0d723e */ /* 0x000fe20004807047 */
[----:B------:R-:W-:Y:S01]  /*5bc0*/  HADD2.F32 R77, -RZ, R77.H0_H0 ;  /* 0x2000004dff4d7230 */ /* 0x000fe20000004100 */
[----:B------:R-:W-:Y:S01]  /*5bd0*/  F2FP.SATFINITE.E4M3.F32.PACK_AB_MERGE_C R15, R78, R15, R72 ;  /* 0x0000000f4e0f723e */ /* 0x000fe20004807048 */
[----:B------:R-:W-:-:S02]  /*5be0*/  HADD2.F32 R85, -RZ, R85.H1_H1 ;  /* 0x30000055ff557230 */ /* 0x000fc40000004100 */
[CC--:B------:R-:W-:Y:S01]  /*5bf0*/  FMUL.FTZ R86, R80.reuse, R82.reuse ;  /* 0x0000005250567220 */ /* 0x0c0fe20000410000 */
[----:B------:R-:W-:Y:S02]  /*5c00*/  HADD2.F32 R84, -RZ, R84.H1_H1 ;  /* 0x30000054ff547230 */ /* 0x000fe40000004100 */
[C---:B------:R-:W-:Y:S01]  /*5c10*/  FMUL.FTZ R87, R77.reuse, R82 ;  /* 0x000000524d577220 */ /* 0x040fe20000410000 */
[----:B------:R-:W-:Y:S01]  /*5c20*/  F2FP.F16.E4M3.UNPACK_B R82, R81.H1 ;  /* 0x00000051ff52723e */ /* 0x000fe200030006ff */
[-C--:B------:R-:W-:Y:S01]  /*5c30*/  FFMA.FTZ R77, R77, R83.reuse, -R86 ;  /* 0x000000534d4d7223 */ /* 0x080fe20000010856 */
[----:B------:R-:W-:Y:S01]  /*5c40*/  MOV R81, R14 ;  /* 0x0000000e00517202 */ /* 0x000fe20000000f00 */
[----:B------:R-:W-:Y:S02]  /*5c50*/  FFMA.FTZ R80, R80, R83, R87 ;  /* 0x0000005350507223 */ /* 0x000fe40000010057 */
[--C-:B------:R-:W-:Y:S02]  /*5c60*/  HADD2.F32 R83, -RZ, R82.reuse.H1_H1 ;  /* 0x30000052ff537230 */ /* 0x100fe40000004100 */
[----:B------:R-:W-:-:S03]  /*5c70*/  HADD2.F32 R82, -RZ, R82.H0_H0 ;  /* 0x20000052ff527230 */ /* 0x000fc60000004100 */
[CC--:B------:R-:W-:Y:S02]  /*5c80*/  FMUL.FTZ R87, R83.reuse, R85.reuse ;  /* 0x0000005553577220 */ /* 0x0c0fe40000410000 */
[C---:B------:R-:W-:Y:S01]  /*5c90*/  FMUL.FTZ R86, R82.reuse, R85 ;  /* 0x0000005552567220 */ /* 0x040fe20000410000 */
[----:B------:R-:W-:Y:S01]  /*5ca0*/  F2FP.F16.E4M3.UNPACK_B R85, R79 ;  /* 0x0000004fff55723e */ /* 0x000fe200020006ff */
[-C--:B------:R-:W-:Y:S01]  /*5cb0*/  FFMA.FTZ R14, R82, R84.reuse, -R87 ;  /* 0x00000054520e7223 */ /* 0x080fe20000010857 */
[-C--:B------:R-:W-:Y:S01]  /*5cc0*/  F2FP.F16.E4M3.UNPACK_B R82, R81.reuse.H1 ;  /* 0x00000051ff52723e */ /* 0x080fe200030006ff */
[----:B------:R-:W-:Y:S01]  /*5cd0*/  FFMA.FTZ R79, R83, R84, R86 ;  /* 0x00000054534f7223 */ /* 0x000fe20000010056 */
[----:B------:R-:W-:Y:S01]  /*5ce0*/  F2FP.F16.E4M3.UNPACK_B R84, R76 ;  /* 0x0000004cff54723e */ /* 0x000fe200020006ff */
[----:B------:R-:W-:Y:S01]  /*5cf0*/  HADD2.F32 R86, -RZ, R85.H1_H1 ;  /* 0x30000055ff567230 */ /* 0x000fe20000004100 */
[----:B------:R-:W-:Y:S01]  /*5d00*/  F2FP.F16.E4M3.UNPACK_B R81, R81 ;  /* 0x00000051ff51723e */ /* 0x000fe200020006ff */
[--C-:B------:R-:W-:Y:S01]  /*5d10*/  HADD2.F32 R83, -RZ, R82.reuse.H1_H1 ;  /* 0x30000052ff537230 */ /* 0x100fe20000004100 */
[----:B------:R-:W-:Y:S01]  /*5d20*/  F2FP.SATFINITE.E4M3.F32.PACK_AB_MERGE_C R79, R79, R14, RZ ;  /* 0x0000000e4f4f723e */ /* 0x000fe200048070ff */
[----:B------:R-:W-:-:S02]  /*5d30*/  HADD2.F32 R82, -RZ, R82.H0_H0 ;  /* 0x20000052ff527230 */ /* 0x000fc40000004100 */
[--C-:B------:R-:W-:Y:S02]  /*5d40*/  HADD2.F32 R76, -RZ, R84.reuse.H1_H1 ;  /* 0x30000054ff4c7230 */ /* 0x100fe40000004100 */
[CC--:B------:R-:W-:Y:S01]  /*5d50*/  FMUL.FTZ R87, R83.reuse, R86.reuse ;  /* 0x0000005653577220 */ /* 0x0c0fe20000410000 */
[----:B------:R-:W-:Y:S02]  /*5d60*/  HADD2.F32 R85, -RZ, R85.H0_H0 ;  /* 0x20000055ff557230 */ /* 0x000fe40000004100 */
[C---:B------:R-:W-:Y:S01]  /*5d70*/  FMUL.FTZ R86, R82.reuse, R86 ;  /* 0x0000005652567220 */ /* 0x040fe20000410000 */
[----:B------:R-:W-:Y:S02]  /*5d80*/  HADD2.F32 R84, -RZ, R84.H0_H0 ;  /* 0x20000054ff547230 */ /* 0x000fe40000004100 */
[-C--:B------:R-:W-:Y:S01]  /*5d90*/  FFMA.FTZ R87, R82, R76.reuse, -R87 ;  /* 0x0000004c52577223 */ /* 0x080fe20000010857 */
[----:B------:R-:W-:Y:S01]  /*5da0*/  F2FP.SATFINITE.E4M3.F32.PACK_AB_MERGE_C R77, R80, R77, R79 ;  /* 0x0000004d504d723e */ /* 0x000fe2000480704f */
[----:B------:R-:W-:Y:S01]  /*5db0*/  FFMA.FTZ R86, R83, R76, R86 ;  /* 0x0000004c53567223 */ /* 0x000fe20000010056 */
[----:B------:R-:W-:-:S02]  /*5dc0*/  HADD2.F32 R76, -RZ, R81.H1_H1 ;  /* 0x30000051ff4c7230 */ /* 0x000fc40000004100 */
[----:B------:R-:W-:Y:S02]  /*5dd0*/  HADD2.F32 R81, -RZ, R81.H0_H0 ;  /* 0x20000051ff517230 */ /* 0x000fe40000004100 */
[----:B------:R-:W-:Y:S01]  /*5de0*/  F2FP.SATFINITE.E4M3.F32.PACK_AB_MERGE_C R86, R86, R87, RZ ;  /* 0x000000575656723e */ /* 0x000fe200048070ff */
[CC--:B------:R-:W-:Y:S02]  /*5df0*/  FMUL.FTZ R12, R76.reuse, R85.reuse ;  /* 0x000000554c0c7220 */ /* 0x0c0fe40000410000 */
[C---:B------:R-:W-:Y:S02]  /*5e00*/  FMUL.FTZ R85, R81.reuse, R85 ;  /* 0x0000005551557220 */ /* 0x040fe40000410000 */
[-C--:B------:R-:W-:Y:S02]  /*5e10*/  FFMA.FTZ R12, R81, R84.reuse, -R12 ;  /* 0x00000054510c7223 */ /* 0x080fe4000001080c */
[----:B------:R-:W-:-:S05]  /*5e20*/  FFMA.FTZ R85, R76, R84, R85 ;  /* 0x000000544c557223 */ /* 0x000fca0000010055 */
[----:B------:R-:W-:Y:S01]  /*5e30*/  F2FP.SATFINITE.E4M3.F32.PACK_AB_MERGE_C R14, R85, R12, R86 ;  /* 0x0000000c550e723e */ /* 0x000fe20004807056 */
[----:B------:R-:W-:Y:S02]  /*5e40*/  IMAD.MOV.U32 R12, RZ, RZ, R15 ;  /* 0x000000ffff0c7224 */ /* 0x000fe400078e000f */
[----:B------:R-:W-:-:S07]  /*5e50*/  IMAD.MOV.U32 R15, RZ, RZ, R77 ;  /* 0x000000ffff0f7224 */ /* 0x000fce00078e004d */
.L_x_2723:
[----:B------:R-:W-:Y:S05]  /*5e60*/  BSYNC B3 ;  /* 0x0000000000037941 */ /* 0x000fea0003800000 */
.L_x_2722:
[----:B0-----:R0:W-:Y:S02]  /*5e70*/  ST.E.128 desc[UR50][R74.64], R12 ;  /* 0x0000000c4a007985 */ /* 0x0011e4000c101d32 */
.L_x_2721:
[----:B------:R-:W-:Y:S05]  /*5e80*/  BSYNC B2 ;  /* 0x0000000000027941 */ /* 0x000fea0003800000 */
.L_x_2720:
        /* <DEDUP_REMOVED lines=17> */
[----:B------:R-:W-:-:S02]  /*5fa0*/  LOP3.LUT R13, R66, 0xff00, R69, 0xf8, !PT ;  /* 0x0000ff00420d7812 */ /* 0x000fc400078ef845 */
[----:B------:R-:W-:Y:S01]  /*5fb0*/  LOP3.LUT R68, R68, 0xff00, R73, 0xf8, !PT ;  /* 0x0000ff0044447812 */ /* 0x000fe200078ef849 */
[----:B------:R-:W-:Y:S01]  /*5fc0*/  IMAD.U32 R66, R74, 0x10000, RZ ;  /* 0x000100004a427824 */ /* 0x000fe200078e00ff */
[----:B------:R-:W-:Y:S01]  /*5fd0*/  MOV R67, R12 ;  /* 0x0000000c00437202 */ /* 0x000fe20000000f00 */
[----:B------:R-:W-:Y:S01]  /*5fe0*/  IMAD.U32 R73, R72, 0x10000, RZ ;  /* 0x0001000048497824 */ /* 0x000fe200078e00ff */
        /* <DEDUP_REMOVED lines=34> */
[----:B------:R-:W-:Y:S02]  /*6210*/  HADD2.F32 R148, -RZ, R148.H0_H0 ;  /* 0x20000094ff947230 */ /* 0x000fe40000004100 */
[--C-:B------:R-:W-:Y:S02]  /*6220*/  HADD2.F32 R67, -RZ, R144.reuse.H1_H1 ;  /* 0x30000090ff437230 */ /* 0x100fe40000004100 */
[----:B------:R-:W-:Y:S02]  /*6230*/  HADD2.F32 R144, -RZ, R144.H0_H0 ;  /* 0x20000090ff907230 */ /* 0x000fe40000004100 */
[-C--:B------:R-:W-:Y:S01]  /*6240*/  FMUL.FTZ R75, R69, R148.reuse ;  /* 0x00000094454b7220 */ /* 0x080fe20000410000 */
[----:B------:R-:W-:Y:S01]  /*6250*/  FMUL.FTZ R148, R68, R148 ;  /* 0x0000009444947220 */ /* 0x000fe20000410000 */
[-C--:B------:R-:W-:Y:S01]  /*6260*/  FFMA.FTZ R73, R73, R67.reuse, R74 ;  /* 0x0000004349497223 */ /* 0x080fe2000001004a */
[----:B------:R-:W-:Y:S01]  /*6270*/  FFMA.FTZ R72, R72, R67, -R77 ;  /* 0x0000004348487223 */ /* 0x000fe2000001084d */
[----:B------:R-:W-:Y:S01]  /*6280*/  F2FP.F16.E4M3.UNPACK_B R74, R15.H1 ;  /* 0x0000000fff4a723e */ /* 0x000fe200030006ff */
[-C--:B------:R-:W-:Y:S01]  /*6290*/  FFMA.FTZ R67, R68, R144.reuse, -R75 ;  /* 0x0000009044437223 */ /* 0x080fe2000001084b */
[----:B------:R-:W-:Y:S01]  /*62a0*/  FFMA.FTZ R68, R69, R144, R148 ;  /* 0x0000009045447223 */ /* 0x000fe20000010094 */
[----:B------:R-:W-:Y:S01]  /*62b0*/  F2FP.SATFINITE.E4M3.F32.PACK_AB_MERGE_C R69, R79, R76, RZ ;  /* 0x0000004c4f45723e */ /* 0x000fe200048070ff */
[----:B------:R-:W-:Y:S01]  /*62c0*/  HADD2.F32 R82, -RZ, R80.H1_H1 ;  /* 0x30000050ff527230 */ /* 0x000fe20000004100 */
[----:B------:R-:W-:Y:S01]  /*62d0*/  F2FP.SATFINITE.E4M3.F32.PACK_AB_MERGE_C R72, R73, R72, RZ ;  /* 0x000000484948723e */ /* 0x000fe200048070ff */
[--C-:B------:R-:W-:Y:S01]  /*62e0*/  HADD2.F32 R75, -RZ, R74.reuse.H0_H0 ;  /* 0x2000004aff4b7230 */ /* 0x100fe20000004100 */
        /* <DEDUP_REMOVED lines=42> */
.L_x_2725:
[----:B------:R-:W-:Y:S05]  /*6590*/  BSYNC B2 ;  /* 0x0000000000027941 */ /* 0x000fea0003800000 */
.L_x_2724:
[----:B0-----:R0:W-:Y:S02]  /*65a0*/  ST.E.128 desc[UR50][R70.64], R12 ;  /* 0x0000000c46007985 */ /* 0x0011e4000c101d32 */
.L_x_2703:
[----:B------:R-:W-:Y:S05]  /*65b0*/  BSYNC B1 ;  /* 0x0000000000017941 */ /* 0x000fea0003800000 */
.L_x_2702:
[----:B------:R-:W-:-:S03]  /*65c0*/  UMOV UR4, 0xffffffff ;  /* 0xffffffff00047882 */ /* 0x000fc60000000000 */
[----:B------:R-:W-:Y:S05]  /*65d0*/  BRA.DIV UR4, `(.L_x_2726) ;  /* 0x0000029e04807947 */ /* 0x000fea000b800000 */
[----:B--2---:R-:W2:Y:S04]  /*65e0*/  SHFL.IDX PT, R120, R120, 0x1, 0x1e1f ;  /* 0x003e1f0078787f89 */ /* 0x004ea800000e0000 */
[----:B------:R-:W0:Y:S02]  /*65f0*/  SHFL.IDX PT, R121, R121, 0x1, 0x1e1f ;  /* 0x003e1f0079797f89 */ /* 0x000e2400000e0000 */
.L_x_3058:
[----:B------:R-:W-:Y:S05]  /*6600*/  @P4 BRA `(.L_x_2727) ;  /* 0x0000009400b04947 */ /* 0x000fea0003800000 */
[----:B------:R-:W-:Y:S01]  /*6610*/  ISETP.NE.AND P2, PT, R32, RZ, PT ;  /* 0x000000ff2000720c */ /* 0x000fe20003f45270 */
[----:B------:R-:W-:-:S12]  /*6620*/  BSSY B1, `(.L_x_2728) ;  /* 0x0000072000017945 */ /* 0x000fd80003800000 */
[----:B------:R-:W-:Y:S05]  /*6630*/  @!P2 BRA `(.L_x_2729) ;  /* 0x0000000400c0a947 */ /* 0x000fea0003800000 */
[----:B0-----:R0:W0:Y:S01]  /*6640*/  LDS.128 R12, [R41+0x1c400] ;  /* 0x01c40000290c7984 */ /* 0x0010220000000c00 */
[----:B------:R-:W-:Y:S01]  /*6650*/  IADD3 R66, P2, R16, R121, RZ ;  /* 0x0000007910427210 */ /* 0x000fe20007f5e0ff */
[----:B------:R-:W-:Y:S04]  /*6660*/  BSSY B2, `(.L_x_2730) ;  /* 0x000006c000027945 */ /* 0x000fe80003800000 */
[----:B--2---:R-:W-:Y:S01]  /*6670*/  IMAD.X R67, R120, 0x1, R17, P2 ;  /* 0x0000000178437824 */ /* 0x004fe200010e0611 */
[----:B------:R-:W-:-:S13]  /*6680*/  ISETP.GE.AND P2, PT, R188, R117, PT ;  /* 0x00000075bc00720c */ /* 0x000fda0003f46270 */
[----:B------:R-:W-:Y:S05]  /*6690*/  @P2 BRA `(.L_x_2731) ;  /* 0x0000000400a02947 */ /* 0x000fea0003800000 */
[----:B------:R-:W-:Y:S02]  /*66a0*/  SHF.R.U32.HI R69, RZ, 0x8, R65 ;  /* 0x00000008ff457819 */ /* 0x000fe40000011641 */
[--C-:B----4-:R-:W-:Y:S02]  /*66b0*/  SHF.R.U32.HI R11, RZ, 0x8, R63.reuse ;  /* 0x00000008ff0b7819 */ /* 0x110fe4000001163f */
[----:B------:R-:W-:Y:S01]  /*66c0*/  SHF.R.U32.HI R70, RZ, 0x10, R63 ;  /* 0x00000010ff467819 */ /* 0x000fe2000001163f */
[----:B------:R-:W-:Y:S01]  /*66d0*/  IMAD.SHL.U32 R69, R69, 0x100, RZ ;  /* 0x0000010045457824 */ /* 0x000fe200078e00ff */
[----:B------:R-:W-:Y:S02]  /*66e0*/  LOP3.LUT R64, R65, 0xff0000ff, RZ, 0xc0, !PT ;  /* 0xff0000ff41407812 */ /* 0x000fe400078ec0ff */
[----:B------:R-:W-:Y:S01]  /*66f0*/  SHF.R.U32.HI R68, RZ, 0x10, R65 ;  /* 0x00000010ff447819 */ /* 0x000fe20000011641 */
[----:B------:R-:W-:Y:S01]  /*6700*/  IMAD.SHL.U32 R65, R11, 0x100, RZ ;  /* 0x000001000b417824 */ /* 0x000fe200078e00ff */
[----:B------:R-:W-:Y:S01]  /*6710*/  LOP3.LUT R62, R63, 0xff0000ff, RZ, 0xc0, !PT ;  /* 0xff0000ff3f3e7812 */ /* 0x000fe200078ec0ff */
[----:B0-----:R-:W-:Y:S01]  /*6720*/  IMAD.MOV.U32 R11, RZ, RZ, R13 ;  /* 0x000000ffff0b7224 */ /* 0x001fe200078e000d */
[----:B------:R-:W-:Y:S01]  /*6730*/  MOV R63, R12 ;  /* 0x0000000c003f7202 */ /* 0x000fe20000000f00 */
[----:B------:R-:W-:Y:S01]  /*6740*/  IMAD.U32 R13, R70, 0x10000, RZ ;  /* 0x00010000460d7824 */ /* 0x000fe200078e00ff */
[----:B------:R-:W-:Y:S01]  /*6750*/  LOP3.LUT R64, R64, 0xff00, R69, 0xf8, !PT ;  /* 0x0000ff0040407812 */ /* 0x000fe200078ef845 */
[----:B------:R-:W-:Y:S01]  /*6760*/  IMAD.U32 R69, R68, 0x10000, RZ ;  /* 0x0001000044457824 */ /* 0x000fe200078e00ff */
[----:B------:R-:W-:-:S02]  /*6770*/  LOP3.LUT R12, R62, 0xff00, R65, 0xf8, !PT ;  /* 0x0000ff003e0c7812 */ /* 0x000fc400078ef841 */
        /* <DEDUP_REMOVED lines=48> */
[----:B------:R-:W-:Y:S01]  /*6a80*/  F2FP.F16.E4M3.UNPACK_B R73, R12.H1 ;  /* 0x0000000cff49723e */ /* 0x000fe200030006ff */
[----:B------:R-:W-:Y:S01]  /*6a90*/  HADD2.F32 R70, -RZ, R70.H1_H1 ;  /* 0x30000046ff467230 */ /* 0x000fe20000004100 */
[----:B------:R-:W-:Y:S01]  /*6aa0*/  F2FP.F16.E4M3.UNPACK_B R69, R14.H1 ;  /* 0x0000000eff45723e */ /* 0x000fe200030006ff */
[----:B------:R-:W-:Y:S01]  /*6ab0*/  HADD2.F32 R76, -RZ, R76.H0_H0 ;  /* 0x2000004cff4c7230 */ /* 0x000fe20000004100 */
[----:B------:R-:W-:Y:S01]  /*6ac0*/  F2FP.F16.E4M3.UNPACK_B R75, R13 ;  /* 0x0000000dff4b723e */ /* 0x000fe200020006ff */
[----:B------:R-:W-:Y:S01]  /*6ad0*/  HADD2.F32 R74, -RZ, R73.H1_H1 ;  /* 0x30000049ff4a7230 */ /* 0x000fe20000004100 */
[----:B------:R-:W-:Y:S01]  /*6ae0*/  F2FP.F16.E4M3.UNPACK_B R72, R12 ;  /* 0x0000000cff48723e */ /* 0x000fe200020006ff */
[----:B------:R-:W-:-:S02]  /*6af0*/  HADD2.F32 R13, -RZ, R69.H1_H1 ;  /* 0x30000045ff0d7230 */ /* 0x000fc40000004100 */
[CC--:B------:R-:W-:Y:S01]  /*6b00*/  FMUL.FTZ R12, R70.reuse, R77.reuse ;  /* 0x0000004d460c7220 */ /* 0x0c0fe20000410000 */
        /* <DEDUP_REMOVED lines=15> */
[----:B------:R-:W-:Y:S01]  /*6c00*/  HADD2.F32 R15, -RZ, R15.H1_H1 ;  /* 0x3000000fff0f7230 */ /* 0x000fe20000004100 */
[----:B------:R-:W-:Y:S01]  /*6c10*/  F2FP.SATFINITE.E4M3.F32.PACK_AB_MERGE_C R77, R77, R80, RZ ;  /* 0x000000504d4d723e */ /* 0x000fe200048070ff */
[----:B------:R-:W-:Y:S02]  /*6c20*/  HADD2.F32 R14, -RZ, R14.H1_H1 ;  /* 0x3000000eff0e7230 */ /* 0x000fe40000004100 */
[----:B------:R-:W-:Y:S02]  /*6c30*/  HADD2.F32 R75, -RZ, R75.H0_H0 ;  /* 0x2000004bff4b7230 */ /* 0x000fe40000004100 */
[----:B------:R-:W-:Y:S02]  /*6c40*/  HADD2.F32 R69, -RZ, R72.H0_H0 ;  /* 0x20000048ff457230 */ /* 0x000fe40000004100 */
[----:B------:R-:W-:Y:S01]  /*6c50*/  FMUL.FTZ R72, R15, R76 ;  /* 0x0000004c0f487220 */ /* 0x000fe20000410000 */
[----:B------:R-:W-:-:S02]  /*6c60*/  HADD2.F32 R70, -RZ, R73.H0_H0 ;  /* 0x20000049ff467230 */ /* 0x000fc40000004100 */
[-C--:B------:R-:W-:Y:S01]  /*6c70*/  FMUL.FTZ R71, R14, R75.reuse ;  /* 0x0000004b0e477220 */ /* 0x080fe20000410000 */
[C---:B------:R-:W-:Y:S01]  /*6c80*/  FMUL.FTZ R76, R13.reuse, R76 ;  /* 0x0000004c0d4c7220 */ /* 0x040fe20000410000 */
[C---:B------:R-:W-:Y:S01]  /*6c90*/  FMUL.FTZ R75, R12.reuse, R75 ;  /* 0x0000004b0c4b7220 */ /* 0x040fe20000410000 */
[-C--:B------:R-:W-:Y:S02]  /*6ca0*/  FFMA.FTZ R72, R13, R70.reuse, -R72 ;  /* 0x000000460d487223 */ /* 0x080fe40000010848 */
[----:B------:R-:W-:Y:S01]  /*6cb0*/  FFMA.FTZ R15, R15, R70, R76 ;  /* 0x000000460f0f7223 */ /* 0x000fe2000001004c */
[-C--:B------:R-:W-:Y:S01]  /*6cc0*/  FFMA.FTZ R71, R12, R69.reuse, -R71 ;  /* 0x000000450c477223 */ /* 0x080fe20000010847 */
[----:B------:R-:W-:Y:S01]  /*6cd0*/  FFMA.FTZ R14, R14, R69, R75 ;  /* 0x000000450e0e7223 */ /* 0x000fe2000001004b */
[----:B------:R-:W-:Y:S02]  /*6ce0*/  F2FP.SATFINITE.E4M3.F32.PACK_AB_MERGE_C R13, R62, R11, R65 ;  /* 0x0000000b3e0d723e */ /* 0x000fe40004807041 */
[----:B------:R-:W-:-:S02]  /*6cf0*/  F2FP.SATFINITE.E4M3.F32.PACK_AB_MERGE_C R12, R64, R63, R68 ;  /* 0x0000003f400c723e */ /* 0x000fc40004807044 */
[----:B------:R-:W-:Y:S02]  /*6d00*/  F2FP.SATFINITE.E4M3.F32.PACK_AB_MERGE_C R14, R14, R71, R77 ;  /* 0x000000470e0e723e */ /* 0x000fe4000480704d */
[----:B------:R-:W-:-:S07]  /*6d10*/  F2FP.SATFINITE.E4M3.F32.PACK_AB_MERGE_C R15, R15, R72, R74 ;  /* 0x000000480f0f723e */ /* 0x000fce000480704a */
.L_x_2731:
[----:B------:R-:W-:Y:S05]  /*6d20*/  BSYNC B2 ;  /* 0x0000000000027941 */ /* 0x000fea0003800000 */
.L_x_2730:
[----:B0-----:R0:W-:Y:S02]  /*6d30*/  ST.E.128 desc[UR50][R66.64], R12 ;  /* 0x0000000c42007985 */ /* 0x0011e4000c101d32 */
.L_x_2729:
[----:B------:R-:W-:Y:S05]  /*6d40*/  BSYNC B1 ;  /* 0x0000000000017941 */ /* 0x000fea0003800000 */
.L_x_2728:
[----:B------:R-:W-:Y:S01]  /*6d50*/  ISETP.NE.AND P2, PT, R33, RZ, PT ;  /* 0x000000ff2100720c */ /* 0x000fe20003f45270 */
[----:B------:R-:W-:-:S12]  /*6d60*/  BSSY B1, `(.L_x_2732) ;  /* 0x0000073000017945 */ /* 0x000fd80003800000 */
[----:B------:R-:W-:Y:S05]  /*6d70*/  @!P2 BRA `(.L_x_2733) ;  /* 0x0000000400c4a947 */ /* 0x000fea0003800000 */
[----:B0-----:R0:W0:Y:S01]  /*6d80*/  LDS.128 R12, [R40+0x1c400] ;  /* 0x01c40000280c7984 */ /* 0x0010220000000c00 */
[----:B----4-:R-:W-:Y:S01]  /*6d90*/  IMAD.SHL.U32 R11, R192, 0x10, RZ ;  /* 0x00000010c00b7824 */ /* 0x010fe200078e00ff */
[----:B------:R-:W-:Y:S04]  /*6da0*/  BSSY B2, `(.L_x_2734) ;  /* 0x000006d000027945 */ /* 0x000fe80003800000 */
[----:B------:R-:W-:-:S04]  /*6db0*/  IADD3 R62, P2, R11, R121, RZ ;  /* 0x000000790b3e7210 */ /* 0x000fc80007f5e0ff */
[----:B--2---:R-:W-:Y:S02]  /*6dc0*/  LEA.HI.X.SX32 R63, R11, R120, 0x1, P2 ;  /* 0x000000780b3f7211 */ /* 0x004fe400010f0eff */
[----:B------:R-:W-:-:S13]  /*6dd0*/  ISETP.GE.AND P2, PT, R200, R117, PT ;  /* 0x00000075c800720c */ /* 0x000fda0003f46270 */
[----:B------:R-:W-:Y:S05]  /*6de0*/  @P2 BRA `(.L_x_2735) ;  /* 0x0000000400a02947 */ /* 0x000fea0003800000 */
[----:B------:R-:W-:Y:S01]  /*6df0*/  SHF.R.U32.HI R58, RZ, 0x8, R59 ;  /* 0x00000008ff3a7819 */ /* 0x000fe2000001163b */
[----:B0-----:R-:W-:Y:S01]  /*6e00*/  IMAD.MOV.U32 R11, RZ, RZ, R13 ;  /* 0x000000ffff0b7224 */ /* 0x001fe200078e000d */
        /* <DEDUP_REMOVED lines=39> */
[----:B------:R-:W-:-:S02]  /*7080*/  HADD2.F32 R64, -RZ, R60.H0_H0 ;  /* 0x2000003cff407230 */ /* 0x000fc40000004100 */
[----:B------:R-:W-:Y:S02]  /*7090*/  HADD2.F32 R65, -RZ, R60.H1_H1 ;  /* 0x3000003cff417230 */ /* 0x000fe40000004100 */
        /* <DEDUP_REMOVED lines=19> */
[-C--:B------:R-:W-:Y:S01]  /*71d0*/  F2FP.F16.E4M3.UNPACK_B R68, R13.reuse.H1 ;  /* 0x0000000dff44723e */ /* 0x080fe200030006ff */
[--C-:B------:R-:W-:Y:S01]  /*71e0*/  HADD2.F32 R72, -RZ, R71.reuse.H1_H1 ;  /* 0x30000047ff487230 */ /* 0x100fe20000004100 */
[----:B------:R-:W-:Y:S01]  /*71f0*/  F2FP.F16.E4M3.UNPACK_B R64, R14.H1 ;  /* 0x0000000eff40723e */ /* 0x000fe200030006ff */
[----:B------:R-:W-:Y:S01]  /*7200*/  HADD2.F32 R71, -RZ, R71.H0_H0 ;  /* 0x20000047ff477230 */ /* 0x000fe20000004100 */
        /* <DEDUP_REMOVED lines=22> */
[----:B------:R-:W-:Y:S02]  /*7370*/  HADD2.F32 R14, -RZ, R14.H1_H1 ;  /* 0x3000000eff0e7230 */ /* 0x000fe40000004100 */
[----:B------:R-:W-:Y:S01]  /*7380*/  FMUL.FTZ R65, R13, R70 ;  /* 0x000000460d417220 */ /* 0x000fe20000410000 */
[----:B------:R-:W-:-:S02]  /*7390*/  HADD2.F32 R68, -RZ, R68.H0_H0 ;  /* 0x20000044ff447230 */ /* 0x000fc40000004100 */
[C---:B------:R-:W-:Y:S01]  /*73a0*/  FMUL.FTZ R69, R15.reuse, R71 ;  /* 0x000000470f457220 */ /* 0x040fe20000410000 */
[----:B------:R-:W-:Y:S02]  /*73b0*/  HADD2.F32 R67, -RZ, R67.H0_H0 ;  /* 0x20000043ff437230 */ /* 0x000fe40000004100 */
[----:B------:R-:W-:Y:S01]  /*73c0*/  FMUL.FTZ R64, R14, R70 ;  /* 0x000000460e407220 */ /* 0x000fe20000410000 */
[----:B------:R-:W-:Y:S01]  /*73d0*/  F2FP.SATFINITE.E4M3.F32.PACK_AB_MERGE_C R66, R66, R75, RZ ;  /* 0x0000004b4242723e */ /* 0x000fe200048070ff */
        /* <DEDUP_REMOVED lines=9> */
.L_x_2735:
[----:B------:R-:W-:Y:S05]  /*7470*/  BSYNC B2 ;  /* 0x0000000000027941 */ /* 0x000fea0003800000 */
.L_x_2734:
[----:B0-----:R0:W-:Y:S02]  /*7480*/  ST.E.128 desc[UR50][R62.64], R12 ;  /* 0x0000000c3e007985 */ /* 0x0011e4000c101d32 */
.L_x_2733:
[----:B------:R-:W-:Y:S05]  /*7490*/  BSYNC B1 ;  /* 0x0000000000017941 */ /* 0x000fea0003800000 */
.L_x_2732:
        /* <DEDUP_REMOVED lines=10> */
[----:B------:R-:W-:Y:S02]  /*7540*/  SHF.R.U32.HI R54, RZ, 0x8, R55 ;  /* 0x00000008ff367819 */ /* 0x000fe40000011637 */
[----:B------:R-:W-:Y:S02]  /*7550*/  SHF.R.U32.HI R11, RZ, 0x8, R57 ;  /* 0x00000008ff0b7819 */ /* 0x000fe40000011639 */
[----:B------:R-:W-:Y:S02]  /*7560*/  LOP3.LUT R56, R55, 0xff0000ff, RZ, 0xc0, !PT ;  /* 0xff0000ff37387812 */ /* 0x000fe400078ec0ff */
[----:B------:R-:W-:Y:S01]  /*7570*/  SHF.R.U32.HI R62, RZ, 0x10, R55 ;  /* 0x00000010ff3e7819 */ /* 0x000fe20000011637 */
[----:B------:R-:W-:Y:S01]  /*7580*/  IMAD.SHL.U32 R55, R54, 0x100, RZ ;  /* 0x0000010036377824 */ /* 0x000fe200078e00ff */
[----:B------:R-:W-:Y:S02]  /*7590*/  LOP3.LUT R60, R57, 0xff0000ff, RZ, 0xc0, !PT ;  /* 0xff0000ff393c7812 */ /* 0x000fe400078ec0ff */
[----:B------:R-:W-:Y:S01]  /*75a0*/  SHF.R.U32.HI R61, RZ, 0x10, R57 ;  /* 0x00000010ff3d7819 */ /* 0x000fe20000011639 */
[----:B------:R-:W-:Y:S01]  /*75b0*/  IMAD.SHL.U32 R57, R11, 0x100, RZ ;  /* 0x000001000b397824 */ /* 0x000fe200078e00ff */
[----:B0-----:R-:W-:Y:S01]  /*75c0*/  MOV R54, R12 ;  /* 0x0000000c00367202 */ /* 0x001fe20000000f00 */
[----:B------:R-:W-:Y:S01]  /*75d0*/  IMAD.MOV.U32 R11, RZ, RZ, R13 ;  /* 0x000000ffff0b7224 */ /* 0x000fe200078e000d */
[----:B------:R-:W-:Y:S01]  /*75e0*/  LOP3.LUT R13, R56, 0xff00, R55, 0xf8, !PT ;  /* 0x0000ff00380d7812 */ /* 0x000fe200078ef837 */
[----:B------:R-:W-:Y:S01]  /*75f0*/  IMAD.U32 R55, R61, 0x10000, RZ ;  /* 0x000100003d377824 */ /* 0x000fe200078e00ff */
[----:B------:R-:W-:Y:S01]  /*7600*/  LOP3.LUT R60, R60, 0xff00, R57, 0xf8, !PT ;  /* 0x0000ff003c3c7812 */ /* 0x000fe200078ef839 */
[----:B------:R-:W-:Y:S01]  /*7610*/  IMAD.U32 R56, R62, 0x10000, RZ ;  /* 0x000100003e387824 */ /* 0x000fe200078e00ff */
[----:B------:R-:W-:-:S02]  /*7620*/  F2FP.F16.E4M3.UNPACK_B R57, R141.H1 ;  /* 0x0000008dff39723e */ /* 0x000fc400030006ff */
[-C--:B------:R-:W-:Y:S02]  /*7630*/  F2FP.F16.E4M3.UNPACK_B R12, R11.reuse ;  /* 0x0000000bff0c723e */ /* 0x080fe400020006ff */
[----:B------:R-:W-:Y:S01]  /*7640*/  LOP3.LUT R64, R60, 0xff0000, R55, 0xf8, !PT ;  /* 0x00ff00003c407812 */ /* 0x000fe200078ef837 */
[--C-:B------:R-:W-:Y:S01]  /*7650*/  HADD2.F32 R62, -RZ, R57.reuse.H0_H0 ;  /* 0x20000039ff3e7230 */ /* 0x100fe20000004100 */
[----:B------:R-:W-:Y:S01]  /*7660*/  F2FP.F16.E4M3.UNPACK_B R60, R140.H1 ;  /* 0x0000008cff3c723e */ /* 0x000fe200030006ff */
[--C-:B------:R-:W-:Y:S01]  /*7670*/  HADD2.F32 R55, -RZ, R12.reuse.H1_H1 ;  /* 0x3000000cff377230 */ /* 0x100fe20000004100 */
[----:B------:R-:W-:Y:S01]  /*7680*/  F2FP.F16.E4M3.UNPACK_B R11, R11.H1 ;  /* 0x0000000bff0b723e */ /* 0x000fe200030006ff */
[----:B------:R-:W-:Y:S01]  /*7690*/  HADD2.F32 R12, -RZ, R12.H0_H0 ;  /* 0x2000000cff0c7230 */ /* 0x000fe20000004100 */
[----:B------:R-:W-:Y:S01]  /*76a0*/  LOP3.LUT R13, R13, 0xff0000, R56, 0xf8, !PT ;  /* 0x00ff00000d0d7812 */ /* 0x000fe200078ef838 */
[----:B------:R-:W-:Y:S02]  /*76b0*/  HADD2.F32 R61, -RZ, R60.H0_H0 ;  /* 0x2000003cff3d7230 */ /* 0x000fe40000004100 */
[----:B------:R-:W-:Y:S01]  /*76c0*/  FMUL.FTZ R65, R55, R62 ;  /* 0x0000003e37417220 */ /* 0x000fe20000410000 */
[----:B------:R-:W-:-:S02]  /*76d0*/  HADD2.F32 R63, -RZ, R57.H1_H1 ;  /* 0x30000039ff3f7230 */ /* 0x000fc40000004100 */
[C---:B------:R-:W-:Y:S01]  /*76e0*/  FMUL.FTZ R62, R12.reuse, R62 ;  /* 0x0000003e0c3e7220 */ /* 0x040fe20000410000 */
[--C-:B------:R-:W-:Y:S01]  /*76f0*/  HADD2.F32 R57, -RZ, R11.reuse.H1_H1 ;  /* 0x3000000bff397230 */ /* 0x100fe20000004100 */
[----:B------:R-:W-:Y:S01]  /*7700*/  F2FP.F16.E4M3.UNPACK_B R141, R141 ;  /* 0x0000008dff8d723e */ /* 0x000fe200020006ff */
[----:B------:R-:W-:Y:S02]  /*7710*/  HADD2.F32 R56, -RZ, R11.H0_H0 ;  /* 0x2000000bff387230 */ /* 0x000fe40000004100 */
[-C--:B------:R-:W-:Y:S01]  /*7720*/  FFMA.FTZ R11, R12, R61.reuse, -R65 ;  /* 0x0000003d0c0b7223 */ /* 0x080fe20000010841 */
[----:B------:R-:W-:Y:S01]  /*7730*/  FFMA.FTZ R12, R55, R61, R62 ;  /* 0x0000003d370c7223 */ /* 0x000fe2000001003e */
[----:B------:R-:W-:Y:S01]  /*7740*/  HADD2.F32 R60, -RZ, R60.H1_H1 ;  /* 0x3000003cff3c7230 */ /* 0x000fe20000004100 */
[-C--:B------:R-:W-:Y:S01]  /*7750*/  F2FP.F16.E4M3.UNPACK_B R55, R54.reuse.H1 ;  /* 0x00000036ff37723e */ /* 0x080fe200030006ff */
[-C--:B------:R-:W-:Y:S01]  /*7760*/  FMUL.FTZ R65, R57, R63.reuse ;  /* 0x0000003f39417220 */ /* 0x080fe20000410000 */
[----:B------:R-:W-:Y:S01]  /*7770*/  FMUL.FTZ R66, R56, R63 ;  /* 0x0000003f38427220 */ /* 0x000fe20000410000 */
[----:B------:R-:W-:Y:S01]  /*7780*/  F2FP.F16.E4M3.UNPACK_B R54, R54 ;  /* 0x00000036ff36723e */ /* 0x000fe200020006ff */
[----:B------:R-:W-:-:S02]  /*7790*/  HADD2.F32 R61, -RZ, R141.H1_H1 ;  /* 0x3000008dff3d7230 */ /* 0x000fc40000004100 */
[-C--:B------:R-:W-:Y:S01]  /*77a0*/  FFMA.FTZ R65, R56, R60.reuse, -R65 ;  /* 0x0000003c38417223 */ /* 0x080fe20000010841 */
[----:B------:R-:W-:Y:S01]  /*77b0*/  FFMA.FTZ R68, R57, R60, R66 ;  /* 0x0000003c39447223 */ /* 0x000fe20000010042 */
[----:B------:R-:W-:Y:S01]  /*77c0*/  F2FP.F16.E4M3.UNPACK_B R140, R140 ;  /* 0x0000008cff8c723e */ /* 0x000fe200020006ff */
[----:B------:R-:W-:Y:S02]  /*77d0*/  HADD2.F32 R141, -RZ, R141.H0_H0 ;  /* 0x2000008dff8d7230 */ /* 0x000fe40000004100 */
[--C-:B------:R-:W-:Y:S01]  /*77e0*/  HADD2.F32 R57, -RZ, R55.reuse.H0_H0 ;  /* 0x20000037ff397230 */ /* 0x100fe20000004100 */
[----:B------:R-:W-:Y:S01]  /*77f0*/  F2FP.SATFINITE.E4M3.F32.PACK_AB_MERGE_C R72, R68, R65, RZ ;  /* 0x000000414448723e */ /* 0x000fe200048070ff */
[----:B------:R-:W-:Y:S01]  /*7800*/  HADD2.F32 R60, -RZ, R55.H1_H1 ;  /* 0x30000037ff3c7230 */ /* 0x000fe20000004100 */
[-C--:B------:R-:W-:Y:S01]  /*7810*/  F2FP.F16.E4M3.UNPACK_B R65, R64.reuse.H1 ;  /* 0x00000040ff41723e */ /* 0x080fe200030006ff */
[--C-:B------:R-:W-:Y:S01]  /*7820*/  HADD2.F32 R56, -RZ, R54.reuse.H1_H1 ;  /* 0x30000036ff387230 */ /* 0x100fe20000004100 */
[----:B------:R-:W-:Y:S01]  /*7830*/  F2FP.F16.E4M3.UNPACK_B R64, R64 ;  /* 0x00000040ff40723e */ /* 0x000fe200020006ff */
[----:B------:R-:W-:-:S02]  /*7840*/  HADD2.F32 R55, -RZ, R54.H0_H0 ;  /* 0x20000036ff377230 */ /* 0x000fc40000004100 */
[----:B------:R-:W-:Y:S01]  /*7850*/  FMUL.FTZ R66, R60, R61 ;  /* 0x0000003d3c427220 */ /* 0x000fe20000410000 */
[--C-:B------:R-:W-:Y:S02]  /*7860*/  HADD2.F32 R54, -RZ, R140.reuse.H1_H1 ;  /* 0x3000008cff367230 */ /* 0x100fe40000004100 */
[CC--:B------:R-:W-:Y:S01]  /*7870*/  FMUL.FTZ R62, R56.reuse, R141.reuse ;  /* 0x0000008d383e7220 */ /* 0x0c0fe20000410000 */
[----:B------:R-:W-:Y:S02]  /*7880*/  HADD2.F32 R140, -RZ, R140.H0_H0 ;  /* 0x2000008cff8c7230 */ /* 0x000fe40000004100 */
[----:B------:R-:W-:Y:S01]  /*7890*/  FMUL.FTZ R141, R55, R141 ;  /* 0x0000008d378d7220 */ /* 0x000fe20000410000 */
[C---:B------:R-:W-:Y:S01]  /*78a0*/  FMUL.FTZ R61, R57.reuse, R61 ;  /* 0x0000003d393d7220 */ /* 0x040fe20000410000 */
[----:B------:R-:W-:Y:S01]  /*78b0*/  FFMA.FTZ R66, R57, R54, -R66 ;  /* 0x0000003639427223 */ /* 0x000fe20000010842 */
[----:B------:R-:W-:Y:S02]  /*78c0*/  HADD2.F32 R67, -RZ, R65.H1_H1 ;  /* 0x30000041ff437230 */ /* 0x000fe40000004100 */
[----:B------:R-:W-:Y:S01]  /*78d0*/  FFMA.FTZ R141, R56, R140, R141 ;  /* 0x0000008c388d7223 */ /* 0x000fe2000001008d */
[----:B------:R-:W-:Y:S01]  /*78e0*/  F2FP.F16.E4M3.UNPACK_B R56, R15.H1 ;  /* 0x0000000fff38723e */ /* 0x000fe200030006ff */
[----:B------:R-:W-:Y:S01]  /*78f0*/  FFMA.FTZ R61, R60, R54, R61 ;  /* 0x000000363c3d7223 */ /* 0x000fe2000001003d */
[----:B------:R-:W-:Y:S01]  /*7900*/  FFMA.FTZ R54, R55, R140, -R62 ;  /* 0x0000008c37367223 */ /* 0x000fe2000001083e */
[----:B------:R-:W-:-:S02]  /*7910*/  F2FP.F16.E4M3.UNPACK_B R62, R13.H1 ;  /* 0x0000000dff3e723e */ /* 0x000fc400030006ff */
[----:B------:R-:W-:Y:S01]  /*7920*/  F2FP.F16.E4M3.UNPACK_B R55, R14.H1 ;  /* 0x0000000eff37723e */ /* 0x000fe200030006ff */
[--C-:B------:R-:W-:Y:S01]  /*7930*/  HADD2.F32 R60, -RZ, R56.reuse.H1_H1 ;  /* 0x30000038ff3c7230 */ /* 0x100fe20000004100 */
[----:B------:R-:W-:Y:S01]  /*7940*/  F2FP.SATFINITE.E4M3.F32.PACK_AB_MERGE_C R71, R61, R66, RZ ;  /* 0x000000423d47723e */ /* 0x000fe200048070ff */
[----:B------:R-:W-:Y:S01]  /*7950*/  HADD2.F32 R57, -RZ, R56.H0_H0 ;  /* 0x20000038ff397230 */ /* 0x000fe20000004100 */
[----:B------:R-:W-:Y:S01]  /*7960*/  F2FP.F16.E4M3.UNPACK_B R61, R13 ;  /* 0x0000000dff3d723e */ /* 0x000fe200020006ff */
[----:B------:R-:W-:Y:S02]  /*7970*/  HADD2.F32 R63, -RZ, R62.H1_H1 ;  /* 0x3000003eff3f7230 */ /* 0x000fe40000004100 */
[-C--:B------:R-:W-:Y:S01]  /*7980*/  FMUL.FTZ R68, R60, R67.reuse ;  /* 0x000000433c447220 */ /* 0x080fe20000410000 */
[----:B------:R-:W-:Y:S02]  /*7990*/  HADD2.F32 R56, -RZ, R55.H1_H1 ;  /* 0x30000037ff387230 */ /* 0x000fe40000004100 */
[----:B------:R-:W-:Y:S01]  /*79a0*/  FMUL.FTZ R69, R57, R67 ;  /* 0x0000004339457220 */ /* 0x000fe20000410000 */
[----:B------:R-:W-:-:S02]  /*79b0*/  HADD2.F32 R66, -RZ, R64.H1_H1 ;  /* 0x30000040ff427230 */ /* 0x000fc40000004100 */
[----:B------:R-:W-:Y:S01]  /*79c0*/  FFMA.FTZ R67, R57, R63, -R68 ;  /* 0x0000003f39437223 */ /* 0x000fe20000010844 */
[----:B------:R-:W-:Y:S01]  /*79d0*/  HADD2.F32 R55, -RZ, R55.H0_H0 ;  /* 0x20000037ff377230 */ /* 0x000fe20000004100 */
[----:B------:R-:W-:Y:S01]  /*79e0*/  F2FP.F16.E4M3.UNPACK_B R15, R15 ;  /* 0x0000000fff0f723e */ /* 0x000fe200020006ff */
[----:B------:R-:W-:Y:S02]  /*79f0*/  HADD2.F32 R13, -RZ, R61.H1_H1 ;  /* 0x3000003dff0d7230 */ /* 0x000fe40000004100 */
[----:B------:R-:W-:Y:S01]  /*7a00*/  FMUL.FTZ R68, R56, R66 ;  /* 0x0000004238447220 */ /* 0x000fe20000410000 */
[----:B------:R-:W-:Y:S01]  /*7a10*/  F2FP.F16.E4M3.UNPACK_B R14, R14 ;  /* 0x0000000eff0e723e */ /* 0x000fe200020006ff */
[C---:B------:R-:W-:Y:S01]  /*7a20*/  FMUL.FTZ R57, R55.reuse, R66 ;  /* 0x0000004237397220 */ /* 0x040fe20000410000 */
[----:B------:R-:W-:Y:S01]  /*7a30*/  FFMA.FTZ R70, R60, R63, R69 ;  /* 0x0000003f3c467223 */ /* 0x000fe20000010045 */
[----:B------:R-:W-:Y:S01]  /*7a40*/  FFMA.FTZ R68, R55, R13, -R68 ;  /* 0x0000000d37447223 */ /* 0x000fe20000010844 */
[----:B------:R-:W-:-:S02]  /*7a50*/  HADD2.F32 R55, -RZ, R15.H0_H0 ;  /* 0x2000000fff377230 */ /* 0x000fc40000004100 */
[----:B------:R-:W-:Y:S01]  /*7a60*/  FFMA.FTZ R63, R56, R13, R57 ;  /* 0x0000000d383f7223 */ /* 0x000fe20000010039 */
[----:B------:R-:W-:Y:S01]  /*7a70*/  HADD2.F32 R15, -RZ, R15.H1_H1 ;  /* 0x3000000fff0f7230 */ /* 0x000fe20000004100 */
[----:B------:R-:W-:Y:S01]  /*7a80*/  F2FP.SATFINITE.E4M3.F32.PACK_AB_MERGE_C R67, R70, R67, RZ ;  /* 0x000000434643723e */ /* 0x000fe200048070ff */
[----:B------:R-:W-:Y:S02]  /*7a90*/  HADD2.F32 R56, -RZ, R65.H0_H0 ;  /* 0x20000041ff387230 */ /* 0x000fe40000004100 */
[--C-:B------:R-:W-:Y:S01]  /*7aa0*/  HADD2.F32 R13, -RZ, R14.reuse.H0_H0 ;  /* 0x2000000eff0d7230 */ /* 0x100fe20000004100 */
[----:B------:R-:W-:Y:S01]  /*7ab0*/  F2FP.SATFINITE.E4M3.F32.PACK_AB_MERGE_C R63, R63, R68, RZ ;  /* 0x000000443f3f723e */ /* 0x000fe200048070ff */
[----:B------:R-:W-:Y:S02]  /*7ac0*/  HADD2.F32 R14, -RZ, R14.H1_H1 ;  /* 0x3000000eff0e7230 */ /* 0x000fe40000004100 */
[----:B------:R-:W-:Y:S01]  /*7ad0*/  FMUL.FTZ R60, R15, R56 ;  /* 0x000000380f3c7220 */ /* 0x000fe20000410000 */
[----:B------:R-:W-:-:S02]  /*7ae0*/  HADD2.F32 R64, -RZ, R64.H0_H0 ;  /* 0x20000040ff407230 */ /* 0x000fc40000004100 */
[----:B------:R-:W-:Y:S01]  /*7af0*/  FMUL.FTZ R66, R55, R56 ;  /* 0x0000003837427220 */ /* 0x000fe20000410000 */
[----:B------:R-:W-:Y:S02]  /*7b00*/  HADD2.F32 R62, -RZ, R62.H0_H0 ;  /* 0x2000003eff3e7230 */ /* 0x000fe40000004100 */
        /* <DEDUP_REMOVED lines=11> */
.L_x_2739:
[----:B------:R-:W-:Y:S05]  /*7bc0*/  BSYNC B2 ;  /* 0x0000000000027941 */ /* 0x000fea0003800000 */
.L_x_2738:
[----:B0-----:R0:W-:Y:S02]  /*7bd0*/  ST.E.128 desc[UR50][R58.64], R12 ;  /* 0x0000000c3a007985 */ /* 0x0011e4000c101d32 */
.L_x_2737:
[----:B------:R-:W-:Y:S05]  /*7be0*/  BSYNC B1 ;  /* 0x0000000000017941 */ /* 0x000fea0003800000 */
.L_x_2736:
        /* <DEDUP_REMOVED lines=9> */
[----:B----4-:R-:W-:Y:S02]  /*7c80*/  SHF.R.U32.HI R11, RZ, 0x8, R51 ;  /* 0x00000008ff0b7819 */ /* 0x010fe40000011633 */
[--C-:B------:R-:W-:Y:S02]  /*7c90*/  SHF.R.U32.HI R50, RZ, 0x8, R53.reuse ;  /* 0x00000008ff327819 */ /* 0x100fe40000011635 */
[----:B------:R-:W-:Y:S01]  /*7ca0*/  LOP3.LUT R52, R51, 0xff0000ff, RZ, 0xc0, !PT ;  /* 0xff0000ff33347812 */ /* 0x000fe200078ec0ff */
[----:B------:R-:W-:Y:S01]  /*7cb0*/  IMAD.SHL.U32 R11, R11, 0x100, RZ ;  /* 0x000001000b0b7824 */ /* 0x000fe200078e00ff */
[----:B------:R-:W-:Y:S02]  /*7cc0*/  SHF.R.U32.HI R58, RZ, 0x10, R53 ;  /* 0x00000010ff3a7819 */ /* 0x000fe40000011635 */
[----:B------:R-:W-:Y:S01]  /*7cd0*/  LOP3.LUT R56, R53, 0xff0000ff, RZ, 0xc0, !PT ;  /* 0xff0000ff35387812 */ /* 0x000fe200078ec0ff */
[----:B------:R-:W-:Y:S01]  /*7ce0*/  IMAD.SHL.U32 R53, R50, 0x100, RZ ;  /* 0x0000010032357824 */ /* 0x000fe200078e00ff */
[----:B------:R-:W-:Y:S01]  /*7cf0*/  SHF.R.U32.HI R59, RZ, 0x10, R51 ;  /* 0x00000010ff3b7819 */ /* 0x000fe20000011633 */
[----:B0-----:R-:W-:Y:S01]  /*7d00*/  IMAD.MOV.U32 R50, RZ, RZ, R12 ;  /* 0x000000ffff327224 */ /* 0x001fe200078e000c */
[----:B------:R-:W-:Y:S01]  /*7d10*/  LOP3.LUT R51, R52, 0xff00, R11, 0xf8, !PT ;  /* 0x0000ff0034337812 */ /* 0x000fe200078ef80b */
[----:B------:R-:W-:Y:S01]  /*7d20*/  IMAD.U32 R52, R58, 0x10000, RZ ;  /* 0x000100003a347824 */ /* 0x000fe200078e00ff */
[----:B------:R-:W-:-:S02]  /*7d30*/  LOP3.LUT R57, R56, 0xff00, R53, 0xf8, !PT ;  /* 0x0000ff0038397812 */ /* 0x000fc400078ef835 */
[----:B------:R-:W-:Y:S02]  /*7d40*/  SHF.L.U32 R12, R59, 0x10, RZ ;  /* 0x000000103b0c7819 */ /* 0x000fe400000006ff */
        /* <DEDUP_REMOVED lines=90> */
.L_x_2743:
[----:B------:R-:W-:Y:S05]  /*82f0*/  BSYNC B2 ;  /* 0x0000000000027941 */ /* 0x000fea0003800000 */
.L_x_2742:
[----:B0-----:R0:W-:Y:S02]  /*8300*/  ST.E.128 desc[UR50][R54.64], R12 ;  /* 0x0000000c36007985 */ /* 0x0011e4000c101d32 */
.L_x_2741:
[----:B------:R-:W-:Y:S05]  /*8310*/  BSYNC B1 ;  /* 0x0000000000017941 */ /* 0x000fea0003800000 */
.L_x_2740:
        /* <DEDUP_REMOVED lines=9> */
[----:B------:R-:W-:Y:S01]  /*83b0*/  SHF.R.U32.HI R48, RZ, 0x8, R49 ;  /* 0x00000008ff307819 */ /* 0x000fe20000011631 */
[----:B0-----:R-:W-:Y:S01]  /*83c0*/  IMAD.MOV.U32 R41, RZ, RZ, R12 ;  /* 0x000000ffff297224 */ /* 0x001fe200078e000c */
[--C-:B------:R-:W-:Y:S02]  /*83d0*/  SHF.R.U32.HI R46, RZ, 0x8, R47.reuse ;  /* 0x00000008ff2e7819 */ /* 0x100fe4000001162f */
[----:B----4-:R-:W-:Y:S01]  /*83e0*/  LOP3.LUT R11, R47, 0xff0000ff, RZ, 0xc0, !PT ;  /* 0xff0000ff2f0b7812 */ /* 0x010fe200078ec0ff */
[----:B------:R-:W-:Y:S01]  /*83f0*/  IMAD.SHL.U32 R48, R48, 0x100, RZ ;  /* 0x0000010030307824 */ /* 0x000fe200078e00ff */
[----:B------:R-:W-:Y:S01]  /*8400*/  SHF.R.U32.HI R52, RZ, 0x10, R47 ;  /* 0x00000010ff347819 */ /* 0x000fe2000001162f */
[----:B------:R-:W-:Y:S01]  /*8410*/  IMAD.SHL.U32 R46, R46, 0x100, RZ ;  /* 0x000001002e2e7824 */ /* 0x000fe200078e00ff */
[----:B------:R-:W-:Y:S02]  /*8420*/  LOP3.LUT R47, R49, 0xff0000ff, RZ, 0xc0, !PT ;  /* 0xff0000ff312f7812 */ /* 0x000fe400078ec0ff */
[----:B------:R-:W-:-:S02]  /*8430*/  SHF.R.U32.HI R53, RZ, 0x10, R49 ;  /* 0x00000010ff357819 */ /* 0x000fc40000011631 */
[----:B------:R-:W-:Y:S01]  /*8440*/  LOP3.LUT R12, R47, 0xff00, R48, 0xf8, !PT ;  /* 0x0000ff002f0c7812 */ /* 0x000fe200078ef830 */
[----:B------:R-:W-:Y:S01]  /*8450*/  IMAD.U32 R47, R52, 0x10000, RZ ;  /* 0x00010000342f7824 */ /* 0x000fe200078e00ff */
[----:B------:R-:W-:Y:S02]  /*8460*/  LOP3.LUT R46, R11, 0xff00, R46, 0xf8, !PT ;  /* 0x0000ff000b2e7812 */ /* 0x000fe400078ef82e */
[----:B------:R-:W-:Y:S02]  /*8470*/  SHF.L.U32 R53, R53, 0x10, RZ ;  /* 0x0000001035357819 */ /* 0x000fe400000006ff */
        /* <DEDUP_REMOVED lines=90> */
.L_x_2747:
[----:B------:R-:W-:Y:S05]  /*8a20*/  BSYNC B2 ;  /* 0x0000000000027941 */ /* 0x000fea0003800000 */
.L_x_2746:
[----:B0-----:R0:W-:Y:S02]  /*8a30*/  ST.E.128 desc[UR50][R50.64], R12 ;  /* 0x0000000c32007985 */ /* 0x0011e4000c101d32 */
.L_x_2745:
[----:B------:R-:W-:Y:S05]  /*8a40*/  BSYNC B1 ;  /* 0x0000000000017941 */ /* 0x000fea0003800000 */
.L_x_2744:
[----:B------:R-:W-:-:S13]  /*8a50*/  ISETP.NE.AND P2, PT, R37, RZ, PT ;  /* 0x000000ff2500720c */ /* 0x000fda0003f45270 */
        /* <DEDUP_REMOVED lines=11> */
[----:B0-----:R-:W-:Y:S01]  /*8b10*/  LOP3.LUT R40, R43, 0xff0000ff, RZ, 0xc0, !PT ;  /* 0xff0000ff2b287812 */ /* 0x001fe200078ec0ff */
        /* <DEDUP_REMOVED lines=27> */
[C---:B------:R-:W-:Y:S01]  /*8cd0*/  FMUL.FTZ R48, R13.reuse, R48 ;  /* 0x000000300d307220 */ /* 0x040fe20000410000 */
[----:B------:R-:W-:Y:S01]  /*8ce0*/  F2FP.F16.E4M3.UNPACK_B R90, R90 ;  /* 0x0000005aff5a723e */ /* 0x000fe200020006ff */
[----:B------:R-:W-:Y:S01]  /*8cf0*/  FFMA.FTZ R53, R13, R42, -R50 ;  /* 0x0000002a0d357223 */ /* 0x000fe20000010832 */
[----:B------:R-:W-:Y:S01]  /*8d00*/  F2FP.F16.E4M3.UNPACK_B R13, R12.H1 ;  /* 0x0000000cff0d723e */ /* 0x000fe200030006ff */
        /* <DEDUP_REMOVED lines=10> */
[----:B------:R-:W-:-:S02]  /*8db0*/  HADD2.F32 R91, -RZ, R91.H0_H0 ;  /* 0x2000005bff5b7230 */ /* 0x000fc40000004100 */
[----:B------:R-:W-:Y:S02]  /*8dc0*/  HADD2.F32 R12, -RZ, R12.H1_H1 ;  /* 0x3000000cff0c7230 */ /* 0x000fe40000004100 */
        /* <DEDUP_REMOVED lines=38> */
[----:B------:R-:W-:Y:S01]  /*9030*/  HADD2.F32 R40, -RZ, R45.H0_H0 ;  /* 0x2000002dff287230 */ /* 0x000fe20000004100 */
[----:B------:R-:W-:Y:S01]  /*9040*/  F2FP.SATFINITE.E4M3.F32.PACK_AB_MERGE_C R48, R48, R53, RZ ;  /* 0x000000353030723e */ /* 0x000fe200048070ff */
[----:B------:R-:W-:-:S02]  /*9050*/  HADD2.F32 R14, -RZ, R14.H1_H1 ;  /* 0x3000000eff0e7230 */ /* 0x000fc40000004100 */
[----:B------:R-:W-:Y:S02]  /*9060*/  HADD2.F32 R41, -RZ, R44.H0_H0 ;  /* 0x2000002cff297230 */ /* 0x000fe40000004100 */
[-C--:B------:R-:W-:Y:S01]  /*9070*/  FMUL.FTZ R44, R15, R40.reuse ;  /* 0x000000280f2c7220 */ /* 0x080fe20000410000 */
[C---:B------:R-:W-:Y:S01]  /*9080*/  FMUL.FTZ R40, R13.reuse, R40 ;  /* 0x000000280d287220 */ /* 0x040fe20000410000 */
[-C--:B------:R-:W-:Y:S01]  /*9090*/  FMUL.FTZ R43, R14, R49.reuse ;  /* 0x000000310e2b7220 */ /* 0x080fe20000410000 */
[C---:B------:R-:W-:Y:S01]  /*90a0*/  FMUL.FTZ R49, R12.reuse, R49 ;  /* 0x000000310c317220 */ /* 0x040fe20000410000 */
        /* <DEDUP_REMOVED lines=8> */
.L_x_2749:
[----:B------:R-:W-:Y:S05]  /*9130*/  BSYNC B1 ;  /* 0x0000000000017941 */ /* 0x000fea0003800000 */
.L_x_2748:
[----:B0-----:R0:W-:Y:S01]  /*9140*/  ST.E.128 desc[UR50][R46.64], R12 ;  /* 0x0000000c2e007985 */ /* 0x0011e2000c101d32 */
[----:B------:R-:W-:Y:S05]  /*9150*/  BRA `(.L_x_2727) ;  /* 0x0000006800dc7947 */ /* 0x000fea0003800000 */
.L_x_2693:
        /* <DEDUP_REMOVED lines=43> */
.L_x_2751:
[----:B------:R-:W-:Y:S05]  /*9410*/  BSYNC B1 ;  /* 0x0000000000017941 */ /* 0x000fea0003800000 */
.L_x_2750:
        /* <DEDUP_REMOVED lines=13> */
[----:B-----5:R-:W-:Y:S01]  /*94f0*/  MOV R162, R40 ;  /* 0x0000002800a27202 */ /* 0x020fe20000000f00 */
[----:B------:R-:W-:Y:S01]  /*9500*/  IMAD.MOV.U32 R161, RZ, RZ, R42 ;  /* 0x000000ffffa17224 */ /* 0x000fe200078e002a */
[----:B------:R-:W-:Y:S01]  /*9510*/  CS2R R86, SRZ ;  /* 0x0000000000567805 */ /* 0x000fe2000001ff00 */
[----:B------:R-:W-:Y:S06]  /*9520*/  @P4 BRA `(.L_x_2753) ;  /* 0x00000000007c4947 */ /* 0x000fec0003800000 */
        /* <DEDUP_REMOVED lines=31> */
.L_x_2753:
[----:B------:R-:W-:Y:S05]  /*9720*/  BSYNC B1 ;  /* 0x0000000000017941 */ /* 0x000fea0003800000 */
.L_x_2752:
[----:B------:R-:W-:Y:S01]  /*9730*/  UISETP.NE.AND UP0, UPT, UR48, 0x3, UPT ;  /* 0x000000033000788c */ /* 0x000fe2000bf05270 */
[----:B------:R-:W-:Y:S01]  /*9740*/  IMAD.MOV.U32 R157, RZ, RZ, R44 ;  /* 0x000000ffff9d7224 */ /* 0x000fe200078e002c */
[----:B------:R-:W-:Y:S01]  /*9750*/  MOV R164, R54 ;  /* 0x0000003600a47202 */ /* 0x000fe20000000f00 */
[----:B------:R-:W-:Y:S01]  /*9760*/  IMAD.MOV.U32 R158, RZ, RZ, R46 ;  /* 0x000000ffff9e7224 */ /* 0x000fe200078e002e */
[----:B-----5:R-:W-:Y:S01]  /*9770*/  MOV R141, R68 ;  /* 0x00000044008d7202 */ /* 0x020fe20000000f00 */
[----:B------:R-:W-:Y:S01]  /*9780*/  IMAD.MOV.U32 R152, RZ, RZ, R48 ;  /* 0x000000ffff987224 */ /* 0x000fe200078e0030 */
[----:B------:R-:W-:Y:S01]  /*9790*/  PLOP3.LUT P1, PT, PT, PT, UP0, 0x80, 0x0 ;  /* 0x000000000000781c */ /* 0x000fe20003f2f008 */
[----:B------:R-:W-:Y:S01]  /*97a0*/  IMAD.MOV.U32 R153, RZ, RZ, R50 ;  /* 0x000000ffff997224 */ /* 0x000fe200078e0032 */
[----:B------:R-:W-:Y:S01]  /*97b0*/  MOV R144, R82 ;  /* 0x0000005200907202 */ /* 0x000fe20000000f00 */
        /* <DEDUP_REMOVED lines=17> */
.L_x_2754:
[----:B------:R-:W-:Y:S01]  /*98d0*/  IMAD R95, R19, 0x8, R18 ;  /* 0x00000008135f7824 */ /* 0x000fe200078e0212 */
[----:B------:R-:W-:Y:S01]  /*98e0*/  SHF.L.U32 R96, R199, 0x1f, RZ ;  /* 0x0000001fc7607819 */ /* 0x000fe200000006ff */
[----:B------:R-:W1:Y:S01]  /*98f0*/  LDC R136, c[0x0][0x2f4] ;  /* 0x0000bd00ff887b82 */ /* 0x000e620000000800 */
[----:B------:R-:W-:Y:S02]  /*9900*/  BSSY B1, `(.L_x_2755) ;  /* 0x0000003000017945 */ /* 0x000fe40003800000 */
[----:B------:R-:W2:Y:S02]  /*9910*/  SYNCS.PHASECHK.TRANS64.TRYWAIT P5, [R95+URZ+0x29890], R96 ;  /* 0x029890605f0075a7 */ /* 0x000ea400080a017f */
[----:B--2---:R-:W-:Y:S05]  /*9920*/  @!P5 BRA `(.L_x_2756) ;  /* 0x0000026800f8d947 */ /* 0x004fea0003800000 */
.L_x_3059:
[----:B------:R-:W-:Y:S05]  /*9930*/  BSYNC B1 ;  /* 0x0000000000017941 */ /* 0x000fea0003800000 */
.L_x_2755:
[----:B------:R-:W-:Y:S01]  /*9940*/  UMOV UR4, 0xffffffff ;  /* 0xffffffff00047882 */ /* 0x000fe20000000000 */
[----:B-1----:R-:W-:Y:S02]  /*9950*/  IMAD.IADD R145, R136, 0x1, -R118 ;  /* 0x0000000188917824 */ /* 0x002fe400078e0a76 */
[----:B------:R-:W-:Y:S05]  /*9960*/  BRA.DIV UR4, `(.L_x_2757) ;  /* 0x0000026a04fc7947 */ /* 0x000fea000b800000 */
[----:B------:R1:W3:Y:S04]  /*9970*/  SHFL.IDX PT, R151, R120, RZ, 0x1e1f ;  /* 0x001e1fff78977589 */ /* 0x0002e800000e0000 */
[----:B------:R1:W4:Y:S02]  /*9980*/  SHFL.IDX PT, R11, R121, RZ, 0x1e1f ;  /* 0x001e1fff790b7589 */ /* 0x00032400000e0000 */
.L_x_3063:
        /* <DEDUP_REMOVED lines=11> */
[----:B------:R-:W-:Y:S01]  /*9a40*/  SHF.R.S32.HI R12, RZ, 0x1f, R13 ;  /* 0x0000001fff0c7819 */ /* 0x000fe2000001140d */
[----:B------:R-:W-:-:S03]  /*9a50*/  IMAD.SHL.U32 R165, R13, 0x10, RZ ;  /* 0x000000100da57824 */ /* 0x000fc600078e00ff */
[----:B------:R-:W-:-:S04]  /*9a60*/  LEA.HI R12, R12, R13, RZ, 0x2 ;  /* 0x0000000d0c0c7211 */ /* 0x000fc800078f10ff */
[----:B------:R-:W-:Y:S02]  /*9a70*/  SHF.R.S32.HI R13, RZ, 0x2, R12 ;  /* 0x00000002ff0d7819 */ /* 0x000fe4000001140c */
[----:B------:R-:W-:-:S03]  /*9a80*/  LOP3.LUT R12, R208, 0x30, R165, 0xf8, !PT ;  /* 0x00000030d00c7812 */ /* 0x000fc600078ef8a5 */
[----:B------:R-:W-:Y:S01]  /*9a90*/  IMAD R13, R13, 0x2800, R210 ;  /* 0x000028000d0d7824 */ /* 0x000fe200078e02d2 */
[----:B------:R-:W-:-:S05]  /*9aa0*/  LOP3.LUT R12, R12, R209, RZ, 0x3c, !PT ;  /* 0x000000d10c0c7212 */ /* 0x000fca00078e3cff */
[----:B------:R-:W-:Y:S02]  /*9ab0*/  IMAD.IADD R12, R13, 0x1, R12 ;  /* 0x000000010d0c7824 */ /* 0x000fe400078e020c */
[C---:B------:R-:W-:Y:S02]  /*9ac0*/  IMAD R13, R19.reuse, 0x7800, R134 ;  /* 0x00007800130d7824 */ /* 0x040fe400078e0286 */
[----:B------:R-:W-:-:S03]  /*9ad0*/  IMAD R15, R19, 0x7800, R12 ;  /* 0x00007800130f7824 */ /* 0x000fc600078e020c */
[C---:B------:R-:W-:Y:S01]  /*9ae0*/  IADD3 R13, R18.reuse, R13, RZ ;  /* 0x0000000d120d7210 */ /* 0x040fe20007ffe0ff */
[----:B------:R-:W-:-:S05]  /*9af0*/  IMAD.IADD R88, R18, 0x1, R15 ;  /* 0x0000000112587824 */ /* 0x000fca00078e020f */
[----:B------:R-:W0:Y:S04]  /*9b00*/  LDS.128 R12, [R13+0x1a400] ;  /* 0x01a400000d0c7984 */ /* 0x000e280000000c00 */
[----:B------:R-:W0:Y:S01]  /*9b10*/  LDS.128 R88, [R88+0x1a400] ;  /* 0x01a4000058587984 */ /* 0x000e220000000c00 */
[----:B------:R-:W-:Y:S05]  /*9b20*/  @P2 BRA `(.L_x_2763) ;  /* 0x0000000c00542947 */ /* 0x000fea0003800000 */
[----:B------:R-:W-:Y:S02]  /*9b30*/  SHF.R.U32.HI R42, RZ, 0x8, R53 ;  /* 0x00000008ff2a7819 */ /* 0x000fe40000011635 */
[--C-:B------:R-:W-:Y:S02]  /*9b40*/  SHF.R.U32.HI R40, RZ, 0x10, R55.reuse ;  /* 0x00000010ff287819 */ /* 0x100fe40000011637 */
[----:B------:R-:W-:Y:S01]  /*9b50*/  SHF.R.U32.HI R166, RZ, 0x8, R55 ;  /* 0x00000008ffa67819 */ /* 0x000fe20000011637 */
[----:B------:R-:W-:Y:S01]  /*9b60*/  IMAD.SHL.U32 R170, R42, 0x100, RZ ;  /* 0x000001002aaa7824 */ /* 0x000fe200078e00ff */
        /* <DEDUP_REMOVED lines=9> */
[--C-:B------:R-:W-:Y:S01]  /*9c00*/  SHF.R.U32.HI R41, RZ, 0x10, R43.reuse ;  /* 0x00000010ff297819 */ /* 0x100fe2000001162b */
[----:B------:R-:W-:Y:S01]  /*9c10*/  IMAD.U32 R167, R167, 0x10000, RZ ;  /* 0x00010000a7a77824 */ /* 0x000fe200078e00ff */
[----:B------:R-:W-:Y:S02]  /*9c20*/  SHF.R.U32.HI R42, RZ, 0x8, R43 ;  /* 0x00000008ff2a7819 */ /* 0x000fe4000001162b */
[----:B------:R-:W-:Y:S01]  /*9c30*/  LOP3.LUT R53, R43, 0xff0000ff, RZ, 0xc0, !PT ;  /* 0xff0000ff2b357812 */ /* 0x000fe200078ec0ff */
[----:B------:R-:W-:Y:S01]  /*9c40*/  IMAD.SHL.U32 R43, R55, 0x100, RZ ;  /* 0x00000100372b7824 */ /* 0x000fe200078e00ff */
[----:B------:R-:W-:Y:S01]  /*9c50*/  LOP3.LUT R54, R54, 0xff00, R170, 0xf8, !PT ;  /* 0x0000ff0036367812 */ /* 0x000fe200078ef8aa */
[----:B------:R-:W-:Y:S01]  /*9c60*/  IMAD.U32 R41, R41, 0x10000, RZ ;  /* 0x0001000029297824 */ /* 0x000fe200078e00ff */
[----:B------:R-:W-:-:S02]  /*9c70*/  LOP3.LUT R55, R168, 0xff00, R166, 0xf8, !PT ;  /* 0x0000ff00a8377812 */ /* 0x000fc400078ef8a6 */
[----:B------:R-:W-:Y:S02]  /*9c80*/  LOP3.LUT R43, R169, 0xff00, R43, 0xf8, !PT ;  /* 0x0000ff00a92b7812 */ /* 0x000fe400078ef82b */
[----:B------:R-:W-:Y:S02]  /*9c90*/  LOP3.LUT R168, R54, 0xff0000, R52, 0xf8, !PT ;  /* 0x00ff000036a87812 */ /* 0x000fe400078ef834 */
[----:B------:R-:W-:Y:S02]  /*9ca0*/  LOP3.LUT R54, R43, 0xff0000, R167, 0xf8, !PT ;  /* 0x00ff00002b367812 */ /* 0x000fe400078ef8a7 */
[----:B0-----:R-:W-:Y:S02]  /*9cb0*/  F2FP.F16.E4M3.UNPACK_B R166, R89 ;  /* 0x00000059ffa6723e */ /* 0x001fe400020006ff */
[----:B------:R-:W-:Y:S02]  /*9cc0*/  F2FP.F16.E4M3.UNPACK_B R169, R54 ;  /* 0x00000036ffa9723e */ /* 0x000fe400020006ff */
[----:B------:R-:W-:Y:S01]  /*9cd0*/  F2FP.F16.E4M3.UNPACK_B R43, R13 ;  /* 0x0000000dff2b723e */ /* 0x000fe200020006ff */
[----:B------:R-:W-:Y:S01]  /*9ce0*/  HADD2.F32 R52, -RZ, R166.H0_H0 ;  /* 0x200000a6ff347230 */ /* 0x000fe20000004100 */
[-C--:B------:R-:W-:Y:S01]  /*9cf0*/  F2FP.F16.E4M3.UNPACK_B R170, R168.reuse ;  /* 0x000000a8ffaa723e */ /* 0x080fe200020006ff */
        /* <DEDUP_REMOVED lines=15> */
[-C--:B------:R-:W-:Y:S01]  /*9df0*/  FMUL.FTZ R166, R171, R169.reuse ;  /* 0x000000a9aba67220 */ /* 0x080fe20000410000 */
        /* <DEDUP_REMOVED lines=22> */
[----:B------:R-:W-:Y:S01]  /*9f60*/  FMUL.FTZ R168, R89, R169 ;  /* 0x000000a959a87220 */ /* 0x000fe20000410000 */
        /* <DEDUP_REMOVED lines=63> */
[----:B------:R-:W-:Y:S01]  /*a360*/  FMUL.FTZ R172, R167, R172 ;  /* 0x000000aca7ac7220 */ /* 0x000fe20000410000 */
[----:B------:R-:W-:Y:S01]  /*a370*/  F2FP.SATFINITE.E4M3.F32.PACK_AB_MERGE_C R170, R41, R170, RZ ;  /* 0x000000aa29aa723e */ /* 0x000fe200048070ff */
[-C--:B------:R-:W-:Y:S02]  /*a380*/  FFMA.FTZ R169, R167, R168.reuse, -R169 ;  /* 0x000000a8a7a97223 */ /* 0x080fe400000108a9 */
        /* <DEDUP_REMOVED lines=22> */
[-C--:B------:R-:W-:Y:S01]  /*a4f0*/  FFMA.FTZ R54, R12, R163.reuse, -R54 ;  /* 0x000000a30c367223 */ /* 0x080fe20000010836 */
[----:B------:R-:W-:Y:S01]  /*a500*/  F2FP.F16.E4M3.UNPACK_B R90, R90 ;  /* 0x0000005aff5a723e */ /* 0x000fe200020006ff */
[----:B------:R-:W-:Y:S01]  /*a510*/  FFMA.FTZ R12, R88, R163, R162 ;  /* 0x000000a3580c7223 */ /* 0x000fe200000100a2 */
[----:B------:R-:W-:Y:S01]  /*a520*/  HADD2.F32 R88, -RZ, R55.H0_H0 ;  /* 0x20000037ff587230 */ /* 0x000fe20000004100 */
[----:B------:R-:W-:Y:S01]  /*a530*/  F2FP.F16.E4M3.UNPACK_B R164, R164 ;  /* 0x000000a4ffa4723e */ /* 0x000fe200020006ff */
[----:B------:R-:W-:Y:S01]  /*a540*/  HADD2.F32 R163, -RZ, R89.H0_H0 ;  /* 0x20000059ffa37230 */ /* 0x000fe20000004100 */
[----:B------:R-:W-:Y:S01]  /*a550*/  F2FP.SATFINITE.E4M3.F32.PACK_AB_MERGE_C R167, R54, R167, R53 ;  /* 0x000000a736a7723e */ /* 0x000fe20004807035 */
[----:B------:R-:W-:Y:S01]  /*a560*/  IMAD.MOV.U32 R53, RZ, RZ, R14 ;  /* 0x000000ffff357224 */ /* 0x000fe200078e000e */
[-C--:B------:R-:W-:Y:S01]  /*a570*/  F2FP.F16.E4M3.UNPACK_B R14, R161.reuse.H1 ;  /* 0x000000a1ff0e723e */ /* 0x080fe200030006ff */
[----:B------:R-:W-:Y:S01]  /*a580*/  HADD2.F32 R55, -RZ, R55.H1_H1 ;  /* 0x30000037ff377230 */ /* 0x000fe20000004100 */
[----:B------:R-:W-:Y:S01]  /*a590*/  F2FP.F16.E4M3.UNPACK_B R161, R161 ;  /* 0x000000a1ffa1723e */ /* 0x000fe200020006ff */
[----:B------:R-:W-:Y:S01]  /*a5a0*/  HADD2.F32 R89, -RZ, R89.H1_H1 ;  /* 0x30000059ff597230 */ /* 0x000fe20000004100 */
[-C--:B------:R-:W-:Y:S01]  /*a5b0*/  F2FP.F16.E4M3.UNPACK_B R54, R53.reuse.H1 ;  /* 0x00000035ff36723e */ /* 0x080fe200030006ff */
[--C-:B------:R-:W-:Y:S01]  /*a5c0*/  HADD2.F32 R173, -RZ, R14.reuse.H0_H0 ;  /* 0x2000000effad7230 */ /* 0x100fe20000004100 */
[----:B------:R-:W-:Y:S01]  /*a5d0*/  F2FP.F16.E4M3.UNPACK_B R53, R53 ;  /* 0x00000035ff35723e */ /* 0x000fe200020006ff */
[----:B------:R-:W-:Y:S01]  /*a5e0*/  HADD2.F32 R14, -RZ, R14.H1_H1 ;  /* 0x3000000eff0e7230 */ /* 0x000fe20000004100 */
[----:B------:R-:W-:Y:S01]  /*a5f0*/  F2FP.SATFINITE.E4M3.F32.PACK_AB_MERGE_C R40, R40, R172, RZ ;  /* 0x000000ac2828723e */ /* 0x000fe200048070ff */
[----:B------:R-:W-:-:S02]  /*a600*/  HADD2.F32 R162, -RZ, R54.H0_H0 ;  /* 0x20000036ffa27230 */ /* 0x000fc40000004100 */
[-C--:B------:R-:W-:Y:S01]  /*a610*/  FMUL.FTZ R169, R88, R173.reuse ;  /* 0x000000ad58a97220 */ /* 0x080fe20000410000 */
[----:B------:R-:W-:Y:S01]  /*a620*/  HADD2.F32 R54, -RZ, R54.H1_H1 ;  /* 0x30000036ff367230 */ /* 0x000fe20000004100 */
[----:B------:R-:W-:Y:S01]  /*a630*/  F2FP.SATFINITE.E4M3.F32.PACK_AB_MERGE_C R40, R12, R168, R40 ;  /* 0x000000a80c28723e */ /* 0x000fe20004807028 */
[----:B------:R-:W-:Y:S02]  /*a640*/  IMAD.MOV.U32 R12, RZ, RZ, R167 ;  /* 0x000000ffff0c7224 */ /* 0x000fe400078e00a7 */
[C---:B------:R-:W-:Y:S01]  /*a650*/  FMUL.FTZ R173, R162.reuse, R173 ;  /* 0x000000ada2ad7220 */ /* 0x040fe20000410000 */
[----:B------:R-:W-:-:S03]  /*a660*/  FFMA.FTZ R169, R162, R163, -R169 ;  /* 0x000000a3a2a97223 */ /* 0x000fc600000108a9 */
[----:B------:R-:W-:Y:S01]  /*a670*/  FFMA.FTZ R173, R88, R163, R173 ;  /* 0x000000a358ad7223 */ /* 0x000fe200000100ad */
[CC--:B------:R-:W-:Y:S01]  /*a680*/  FMUL.FTZ R88, R55.reuse, R14.reuse ;  /* 0x0000000e37587220 */ /* 0x0c0fe20000410000 */
[C---:B------:R-:W-:Y:S01]  /*a690*/  FMUL.FTZ R14, R54.reuse, R14 ;  /* 0x0000000e360e7220 */ /* 0x040fe20000410000 */
[----:B------:R-:W-:Y:S02]  /*a6a0*/  HADD2.F32 R163, -RZ, R161.H0_H0 ;  /* 0x200000a1ffa37230 */ /* 0x000fe40000004100 */
[-C--:B------:R-:W-:Y:S01]  /*a6b0*/  FFMA.FTZ R54, R54, R89.reuse, -R88 ;  /* 0x0000005936367223 */ /* 0x080fe20000010858 */
[----:B------:R-:W-:Y:S01]  /*a6c0*/  FFMA.FTZ R14, R55, R89, R14 ;  /* 0x00000059370e7223 */ /* 0x000fe2000001000e */
[----:B------:R-:W-:Y:S02]  /*a6d0*/  HADD2.F32 R55, -RZ, R90.H0_H0 ;  /* 0x2000005aff377230 */ /* 0x000fe40000004100 */
        /* <DEDUP_REMOVED lines=12> */
[----:B------:R-:W-:Y:S01]  /*a7a0*/  F2FP.SATFINITE.E4M3.F32.PACK_AB_MERGE_C R14, R14, R173, RZ ;  /* 0x000000ad0e0e723e */ /* 0x000fe200048070ff */
[----:B------:R-:W-:Y:S01]  /*a7b0*/  FMUL.FTZ R161, R53, R161 ;  /* 0x000000a135a17220 */ /* 0x000fe20000410000 */
[----:B------:R-:W-:Y:S01]  /*a7c0*/  F2FP.SATFINITE.E4M3.F32.PACK_AB_MERGE_C R89, R43, R52, R13 ;  /* 0x000000342b59723e */ /* 0x000fe2000480700d */
[----:B------:R-:W-:Y:S01]  /*a7d0*/  FFMA.FTZ R55, R53, R164, -R55 ;  /* 0x000000a435377223 */ /* 0x000fe20000010837 */
[----:B------:R-:W-:Y:S01]  /*a7e0*/  MOV R13, R166 ;  /* 0x000000a6000d7202 */ /* 0x000fe20000000f00 */
[----:B------:R-:W-:Y:S01]  /*a7f0*/  FFMA.FTZ R161, R90, R164, R161 ;  /* 0x000000a45aa17223 */ /* 0x000fe200000100a1 */
[----:B------:R-:W-:Y:S02]  /*a800*/  IMAD.MOV.U32 R88, RZ, RZ, R40 ;  /* 0x000000ffff587224 */ /* 0x000fe400078e0028 */
[----:B------:R-:W-:Y:S02]  /*a810*/  F2FP.SATFINITE.E4M3.F32.PACK_AB_MERGE_C R54, R55, R162, R54 ;  /* 0x000000a23736723e */ /* 0x000fe40004807036 */
[----:B------:R-:W-:-:S02]  /*a820*/  F2FP.SATFINITE.E4M3.F32.PACK_AB_MERGE_C R161, R161, R163, R14 ;  /* 0x000000a3a1a1723e */ /* 0x000fc4000480700e */
[----:B------:R-:W-:Y:S01]  /*a830*/  F2FP.SATFINITE.E4M3.F32.PACK_AB_MERGE_C R55, R42, R174, R91 ;  /* 0x000000ae2a37723e */ /* 0x000fe2000480705b */
[----:B------:R-:W-:Y:S01]  /*a840*/  IMAD.MOV.U32 R14, RZ, RZ, R54 ;  /* 0x000000ffff0e7224 */ /* 0x000fe200078e0036 */
[----:B------:R-:W-:Y:S01]  /*a850*/  F2FP.SATFINITE.E4M3.F32.PACK_AB_MERGE_C R91, R15, R171, R170 ;  /* 0x000000ab0f5b723e */ /* 0x000fe200048070aa */
[----:B------:R-:W-:Y:S02]  /*a860*/  IMAD.MOV.U32 R90, RZ, RZ, R161 ;  /* 0x000000ffff5a7224 */ /* 0x000fe400078e00a1 */
[----:B------:R-:W-:-:S07]  /*a870*/  IMAD.MOV.U32 R15, RZ, RZ, R55 ;  /* 0x000000ffff0f7224 */ /* 0x000fce00078e0037 */
.L_x_2763:
[----:B------:R-:W-:Y:S05]  /*a880*/  BSYNC B3 ;  /* 0x0000000000037941 */ /* 0x000fea0003800000 */
.L_x_2762:
[----:B----4-:R-:W-:-:S05]  /*a890*/  IADD3 R40, P2, R29, R11, RZ ;  /* 0x0000000b1d287210 */ /* 0x010fca0007f5e0ff */
[----:B---3--:R-:W-:Y:S01]  /*a8a0*/  IMAD.X R41, R151, 0x1, R112, P2 ;  /* 0x0000000197297824 */ /* 0x008fe200010e0670 */
[----:B------:R-:W-:-:S04]  /*a8b0*/  ISETP.GE.AND P2, PT, R165, R136, PT ;  /* 0x00000088a500720c */ /* 0x000fc80003f46270 */
[----:B0-----:R0:W-:Y:S09]  /*a8c0*/  ST.E.128 desc[UR50][R40.64], R12 ;  /* 0x0000000c28007985 */ /* 0x0011f2000c101d32 */
[----:B------:R-:W-:-:S04]  /*a8d0*/  @!P2 IADD3 R42, P5, R11, R165, RZ ;  /* 0x000000a50b2aa210 */ /* 0x000fc80007fbe0ff */
[----:B------:R-:W-:-:S05]  /*a8e0*/  @!P2 LEA.HI.X.SX32 R43, R165, R151, 0x1, P5 ;  /* 0x00000097a52ba211 */ /* 0x000fca00028f0eff */
[----:B------:R0:W-:Y:S04]  /*a8f0*/  @!P2 ST.E.128 desc[UR50][R42.64], R88 ;  /* 0x000000582a00a985 */ /* 0x0001e8000c101d32 */
.L_x_2761:
[----:B------:R-:W-:Y:S05]  /*a900*/  BSYNC B2 ;  /* 0x0000000000027941 */ /* 0x000fea0003800000 */
.L_x_2760:
        /* <DEDUP_REMOVED lines=22> */
[----:B------:R-:W0:Y:S01]  /*aa70*/  LDS.128 R40, [R40+0x1a400] ;  /* 0x01a4000028287984 */ /* 0x000e220000000c00 */
[----:B------:R-:W-:Y:S05]  /*aa80*/  @P2 BRA `(.L_x_2767) ;  /* 0x0000000c00482947 */ /* 0x000fea0003800000 */
[----:B------:R-:W-:Y:S02]  /*aa90*/  SHF.R.U32.HI R54, RZ, 0x8, R57 ;  /* 0x00000008ff367819 */ /* 0x000fe40000011639 */
[----:B------:R-:W-:Y:S02]  /*aaa0*/  SHF.R.U32.HI R58, RZ, 0x8, R45 ;  /* 0x00000008ff3a7819 */ /* 0x000fe4000001162d */
[----:B------:R-:W-:Y:S02]  /*aab0*/  SHF.R.U32.HI R55, RZ, 0x8, R59 ;  /* 0x00000008ff377819 */ /* 0x000fe4000001163b */
[----:B------:R-:W-:Y:S01]  /*aac0*/  SHF.R.U32.HI R53, RZ, 0x10, R57 ;  /* 0x00000010ff357819 */ /* 0x000fe20000011639 */
[----:B------:R-:W-:Y:S01]  /*aad0*/  IMAD.SHL.U32 R58, R58, 0x100, RZ ;  /* 0x000001003a3a7824 */ /* 0x000fe200078e00ff */
[----:B------:R-:W-:Y:S01]  /*aae0*/  LOP3.LUT R88, R59, 0xff0000ff, RZ, 0xc0, !PT ;  /* 0xff0000ff3b587812 */ /* 0x000fe200078ec0ff */
[----:B------:R-:W-:Y:S01]  /*aaf0*/  IMAD.SHL.U32 R55, R55, 0x100, RZ ;  /* 0x0000010037377824 */ /* 0x000fe200078e00ff */
[----:B------:R-:W-:Y:S01]  /*ab00*/  SHF.R.U32.HI R44, RZ, 0x10, R59 ;  /* 0x00000010ff2c7819 */ /* 0x000fe2000001163b */
[----:B------:R-:W-:Y:S01]  /*ab10*/  IMAD.SHL.U32 R59, R54, 0x100, RZ ;  /* 0x00000100363b7824 */ /* 0x000fe200078e00ff */
[----:B------:R-:W-:Y:S01]  /*ab20*/  LOP3.LUT R46, R57, 0xff0000ff, RZ, 0xc0, !PT ;  /* 0xff0000ff392e7812 */ /* 0x000fe200078ec0ff */
[----:B------:R-:W-:Y:S01]  /*ab30*/  IMAD.U32 R53, R53, 0x10000, RZ ;  /* 0x0001000035357824 */ /* 0x000fe200078e00ff */
[----:B------:R-:W-:-:S02]  /*ab40*/  LOP3.LUT R57, R45, 0xff0000ff, RZ, 0xc0, !PT ;  /* 0xff0000ff2d397812 */ /* 0x000fc400078ec0ff */
[----:B------:R-:W-:Y:S02]  /*ab50*/  SHF.R.U32.HI R45, RZ, 0x10, R45 ;  /* 0x00000010ff2d7819 */ /* 0x000fe4000001162d */
[----:B------:R-:W-:Y:S02]  /*ab60*/  LOP3.LUT R46, R46, 0xff00, R59, 0xf8, !PT ;  /* 0x0000ff002e2e7812 */ /* 0x000fe400078ef83b */
[----:B------:R-:W-:Y:S02]  /*ab70*/  LOP3.LUT R57, R57, 0xff00, R58, 0xf8, !PT ;  /* 0x0000ff0039397812 */ /* 0x000fe400078ef83a */
[----:B------:R-:W-:Y:S02]  /*ab80*/  SHF.L.U32 R58, R45, 0x10, RZ ;  /* 0x000000102d3a7819 */ /* 0x000fe400000006ff */
        /* <DEDUP_REMOVED lines=31> */
[----:B------:R-:W-:-:S02]  /*ad80*/  HADD2.F32 R13, -RZ, R41.H0_H0 ;  /* 0x20000029ff0d7230 */ /* 0x000fc40000004100 */
[----:B------:R-:W-:Y:S02]  /*ad90*/  HADD2.F32 R91, -RZ, R59.H0_H0 ;  /* 0x2000003bff5b7230 */ /* 0x000fe40000004100 */
[----:B------:R-:W-:Y:S02]  /*ada0*/  HADD2.F32 R53, -RZ, R89.H0_H0 ;  /* 0x20000059ff357230 */ /* 0x000fe40000004100 */
[----:B------:R-:W-:Y:S02]  /*adb0*/  HADD2.F32 R41, -RZ, R41.H1_H1 ;  /* 0x30000029ff297230 */ /* 0x000fe40000004100 */
[-C--:B------:R-:W-:Y:S01]  /*adc0*/  FMUL.FTZ R161, R13, R91.reuse ;  /* 0x0000005b0da17220 */ /* 0x080fe20000410000 */
[----:B------:R-:W-:Y:S02]  /*add0*/  HADD2.F32 R59, -RZ, R59.H1_H1 ;  /* 0x3000003bff3b7230 */ /* 0x000fe40000004100 */
[----:B------:R-:W-:Y:S01]  /*ade0*/  FMUL.FTZ R91, R53, R91 ;  /* 0x0000005b355b7220 */ /* 0x000fe20000410000 */
[----:B------:R-:W-:-:S02]  /*adf0*/  HADD2.F32 R89, -RZ, R89.H1_H1 ;  /* 0x30000059ff597230 */ /* 0x000fc40000004100 */
[-C--:B------:R-:W-:Y:S01]  /*ae00*/  FFMA.FTZ R53, R53, R90.reuse, -R161 ;  /* 0x0000005a35357223 */ /* 0x080fe200000108a1 */
[----:B------:R-:W-:Y:S02]  /*ae10*/  HADD2.F32 R55, -RZ, R55.H1_H1 ;  /* 0x30000037ff377230 */ /* 0x000fe40000004100 */
[----:B------:R-:W-:Y:S01]  /*ae20*/  FFMA.FTZ R13, R13, R90, R91 ;  /* 0x0000005a0d0d7223 */ /* 0x000fe2000001005b */
[-C--:B------:R-:W-:Y:S01]  /*ae30*/  FMUL.FTZ R90, R41, R59.reuse ;  /* 0x0000003b295a7220 */ /* 0x080fe20000410000 */
[----:B------:R-:W-:Y:S01]  /*ae40*/  FMUL.FTZ R91, R89, R59 ;  /* 0x0000003b595b7220 */ /* 0x000fe20000410000 */
[----:B------:R-:W-:Y:S02]  /*ae50*/  IMAD.U32 R47, R47, 0x10000, RZ ;  /* 0x000100002f2f7824 */ /* 0x000fe400078e00ff */
[-C--:B------:R-:W-:Y:S01]  /*ae60*/  FFMA.FTZ R59, R89, R55.reuse, -R90 ;  /* 0x00000037593b7223 */ /* 0x080fe2000001085a */
[----:B------:R-:W-:Y:S01]  /*ae70*/  FFMA.FTZ R55, R41, R55, R91 ;  /* 0x0000003729377223 */ /* 0x000fe2000001005b */
[----:B------:R-:W-:-:S03]  /*ae80*/  IMAD.SHL.U32 R41, R54, 0x100, RZ ;  /* 0x0000010036297824 */ /* 0x000fc600078e00ff */
[----:B------:R-:W-:Y:S02]  /*ae90*/  F2FP.SATFINITE.E4M3.F32.PACK_AB_MERGE_C R53, R59, R53, RZ ;  /* 0x000000353b35723e */ /* 0x000fe400048070ff */
[----:B------:R-:W-:Y:S01]  /*aea0*/  LOP3.LUT R56, R56, 0xff00, R41, 0xf8, !PT ;  /* 0x0000ff0038387812 */ /* 0x000fe200078ef829 */
[----:B------:R-:W-:Y:S01]  /*aeb0*/  IMAD.U32 R41, R44, 0x10000, RZ ;  /* 0x000100002c297824 */ /* 0x000fe200078e00ff */
[-C--:B------:R-:W-:Y:S02]  /*aec0*/  F2FP.F16.E4M3.UNPACK_B R44, R43.reuse ;  /* 0x0000002bff2c723e */ /* 0x080fe400020006ff */
[----:B------:R-:W-:Y:S02]  /*aed0*/  F2FP.F16.E4M3.UNPACK_B R43, R43.H1 ;  /* 0x0000002bff2b723e */ /* 0x000fe400030006ff */
[----:B------:R-:W-:Y:S01]  /*aee0*/  LOP3.LUT R54, R88, 0xff0000, R41, 0xf8, !PT ;  /* 0x00ff000058367812 */ /* 0x000fe200078ef829 */
[----:B------:R-:W-:Y:S01]  /*aef0*/  HADD2.F32 R90, -RZ, R44.H0_H0 ;  /* 0x2000002cff5a7230 */ /* 0x000fe20000004100 */
[----:B------:R-:W-:Y:S01]  /*af00*/  LOP3.LUT R41, R56, 0xff0000, R47, 0xf8, !PT ;  /* 0x00ff000038297812 */ /* 0x000fe200078ef82f */
[----:B------:R-:W-:Y:S01]  /*af10*/  IMAD.MOV.U32 R56, RZ, RZ, R15 ;  /* 0x000000ffff387224 */ /* 0x000fe200078e000f */
[----:B------:R-:W-:-:S02]  /*af20*/  F2FP.F16.E4M3.UNPACK_B R89, R54 ;  /* 0x00000036ff59723e */ /* 0x000fc400020006ff */
[-C--:B------:R-:W-:Y:S02]  /*af30*/  F2FP.F16.E4M3.UNPACK_B R88, R41.reuse ;  /* 0x00000029ff58723e */ /* 0x080fe400020006ff */
[----:B------:R-:W-:Y:S01]  /*af40*/  F2FP.F16.E4M3.UNPACK_B R15, R56 ;  /* 0x00000038ff0f723e */ /* 0x000fe200020006ff */
[----:B------:R-:W-:Y:S01]  /*af50*/  HADD2.F32 R91, -RZ, R89.H0_H0 ;  /* 0x20000059ff5b7230 */ /* 0x000fe20000004100 */
[----:B------:R-:W-:Y:S01]  /*af60*/  F2FP.F16.E4M3.UNPACK_B R41, R41.H1 ;  /* 0x00000029ff29723e */ /* 0x000fe200030006ff */
[--C-:B------:R-:W-:Y:S01]  /*af70*/  HADD2.F32 R47, -RZ, R88.reuse.H0_H0 ;  /* 0x20000058ff2f7230 */ /* 0x100fe20000004100 */
[----:B------:R-:W-:Y:S01]  /*af80*/  F2FP.F16.E4M3.UNPACK_B R54, R54.H1 ;  /* 0x00000036ff36723e */ /* 0x000fe200030006ff */
[--C-:B------:R-:W-:Y:S01]  /*af90*/  HADD2.F32 R161, -RZ, R15.reuse.H0_H0 ;  /* 0x2000000fffa17230 */ /* 0x100fe20000004100 */
[----:B------:R-:W-:Y:S01]  /*afa0*/  F2FP.SATFINITE.E4M3.F32.PACK_AB_MERGE_C R57, R57, R58, R53 ;  /* 0x0000003a3939723e */ /* 0x000fe20004807035 */
[----:B------:R-:W-:Y:S02]  /*afb0*/  HADD2.F32 R88, -RZ, R88.H1_H1 ;  /* 0x30000058ff587230 */ /* 0x000fe40000004100 */
[----:B------:R-:W-:Y:S01]  /*afc0*/  FMUL.FTZ R162, R90, R47 ;  /* 0x0000002f5aa27220 */ /* 0x000fe20000410000 */
[----:B------:R-:W-:-:S02]  /*afd0*/  HADD2.F32 R15, -RZ, R15.H1_H1 ;  /* 0x3000000fff0f7230 */ /* 0x000fc40000004100 */
[C---:B------:R-:W-:Y:S01]  /*afe0*/  FMUL.FTZ R47, R161.reuse, R47 ;  /* 0x0000002fa12f7220 */ /* 0x040fe20000410000 */
[----:B------:R-:W-:Y:S02]  /*aff0*/  HADD2.F32 R89, -RZ, R89.H1_H1 ;  /* 0x30000059ff597230 */ /* 0x000fe40000004100 */
[-C--:B------:R-:W-:Y:S01]  /*b000*/  FFMA.FTZ R162, R161, R91.reuse, -R162 ;  /* 0x0000005ba1a27223 */ /* 0x080fe200000108a2 */
[----:B------:R-:W-:Y:S01]  /*b010*/  F2FP.F16.E4M3.UNPACK_B R53, R40.H1 ;  /* 0x00000028ff35723e */ /* 0x000fe200030006ff */
[----:B------:R-:W-:Y:S01]  /*b020*/  FFMA.FTZ R90, R90, R91, R47 ;  /* 0x0000005b5a5a7223 */ /* 0x000fe2000001002f */
[----:B------:R-:W-:Y:S01]  /*b030*/  HADD2.F32 R47, -RZ, R44.H1_H1 ;  /* 0x3000002cff2f7230 */ /* 0x000fe20000004100 */
[----:B------:R-:W-:Y:S01]  /*b040*/  F2FP.SATFINITE.E4M3.F32.PACK_AB_MERGE_C R13, R55, R13, RZ ;  /* 0x0000000d370d723e */ /* 0x000fe200048070ff */
[--C-:B------:R-:W-:Y:S01]  /*b050*/  HADD2.F32 R91, -RZ, R41.reuse.H0_H0 ;  /* 0x20000029ff5b7230 */ /* 0x100fe20000004100 */
[----:B------:R-:W-:Y:S01]  /*b060*/  F2FP.F16.E4M3.UNPACK_B R55, R159.H1 ;  /* 0x0000009fff37723e */ /* 0x000fe200030006ff */
[----:B------:R-:W-:-:S02]  /*b070*/  HADD2.F32 R41, -RZ, R41.H1_H1 ;  /* 0x30000029ff297230 */ /* 0x000fc40000004100 */
[----:B------:R-:W-:Y:S01]  /*b080*/  FMUL.FTZ R44, R47, R88 ;  /* 0x000000582f2c7220 */ /* 0x000fe20000410000 */
[----:B------:R-:W-:Y:S01]  /*b090*/  F2FP.F16.E4M3.UNPACK_B R40, R40 ;  /* 0x00000028ff28723e */ /* 0x000fe200020006ff */
[----:B------:R-:W-:Y:S02]  /*b0a0*/  HADD2.F32 R59, -RZ, R55.H0_H0 ;  /* 0x20000037ff3b7230 */ /* 0x000fe40000004100 */
[C---:B------:R-:W-:Y:S01]  /*b0b0*/  FFMA.FTZ R44, R15.reuse, R89, -R44 ;  /* 0x000000590f2c7223 */ /* 0x040fe2000001082c */
        /* <DEDUP_REMOVED lines=11> */
[----:B------:R-:W-:Y:S02]  /*b170*/  HADD2.F32 R55, -RZ, R55.H1_H1 ;  /* 0x30000037ff377230 */ /* 0x000fe40000004100 */
[C---:B------:R-:W-:Y:S01]  /*b180*/  FFMA.FTZ R161, R89.reuse, R88, -R161 ;  /* 0x0000005859a17223 */ /* 0x040fe200000108a1 */
[----:B------:R-:W-:-:S04]  /*b190*/  FMUL.FTZ R89, R89, R91 ;  /* 0x0000005b59597220 */ /* 0x000fc80000410000 */
        /* <DEDUP_REMOVED lines=19> */
[-C--:B------:R-:W-:Y:S01]  /*b2d0*/  FFMA.FTZ R88, R58, R59.reuse, -R88 ;  /* 0x0000003b3a587223 */ /* 0x080fe20000010858 */
        /* <DEDUP_REMOVED lines=24> */
[----:B------:R-:W-:Y:S01]  /*b460*/  FFMA.FTZ R53, R12, R159, -R53 ;  /* 0x0000009f0c357223 */ /* 0x000fe20000010835 */
[----:B------:R-:W-:Y:S01]  /*b470*/  F2FP.SATFINITE.E4M3.F32.PACK_AB_MERGE_C R41, R41, R91, RZ ;  /* 0x0000005b2929723e */ /* 0x000fe200048070ff */
[----:B------:R-:W-:Y:S01]  /*b480*/  FFMA.FTZ R12, R40, R159, R157 ;  /* 0x0000009f280c7223 */ /* 0x000fe2000001009d */
[----:B------:R-:W-:Y:S01]  /*b490*/  IMAD.MOV.U32 R40, RZ, RZ, R14 ;  /* 0x000000ffff287224 */ /* 0x000fe200078e000e */
[----:B------:R-:W-:Y:S01]  /*b4a0*/  F2FP.F16.E4M3.UNPACK_B R14, R158.H1 ;  /* 0x0000009eff0e723e */ /* 0x000fe200030006ff */
[----:B------:R-:W-:Y:S01]  /*b4b0*/  HADD2.F32 R157, -RZ, R55.H0_H0 ;  /* 0x20000037ff9d7230 */ /* 0x000fe20000004100 */
[----:B------:R-:W-:Y:S01]  /*b4c0*/  F2FP.SATFINITE.E4M3.F32.PACK_AB_MERGE_C R58, R53, R58, R47 ;  /* 0x0000003a353a723e */ /* 0x000fe2000480702f */
[----:B------:R-:W-:Y:S01]  /*b4d0*/  IMAD.MOV.U32 R15, RZ, RZ, R43 ;  /* 0x000000ffff0f7224 */ /* 0x000fe200078e002b */
        /* <DEDUP_REMOVED lines=15> */
[-C--:B------:R-:W-:Y:S01]  /*b5d0*/  FMUL.FTZ R88, R53, R14.reuse ;  /* 0x0000000e35587220 */ /* 0x080fe20000410000 */
[----:B------:R-:W-:Y:S01]  /*b5e0*/  FFMA.FTZ R161, R54, R157, R161 ;  /* 0x0000009d36a17223 */ /* 0x000fe200000100a1 */
[----:B------:R-:W-:Y:S02]  /*b5f0*/  HADD2.F32 R54, -RZ, R55.H1_H1 ;  /* 0x30000037ff367230 */ /* 0x000fe40000004100 */
[----:B------:R-:W-:Y:S01]  /*b600*/  FMUL.FTZ R14, R47, R14 ;  /* 0x0000000e2f0e7220 */ /* 0x000fe20000410000 */
[----:B------:R-:W-:-:S02]  /*b610*/  HADD2.F32 R157, -RZ, R158.H0_H0 ;  /* 0x2000009eff9d7230 */ /* 0x000fc40000004100 */
[----:B------:R-:W-:Y:S02]  /*b620*/  HADD2.F32 R55, -RZ, R40.H0_H0 ;  /* 0x20000028ff377230 */ /* 0x000fe40000004100 */
[-C--:B------:R-:W-:Y:S01]  /*b630*/  FFMA.FTZ R14, R53, R54.reuse, R14 ;  /* 0x00000036350e7223 */ /* 0x080fe2000001000e */
[----:B------:R-:W-:Y:S02]  /*b640*/  HADD2.F32 R53, -RZ, R42.H0_H0 ;  /* 0x2000002aff357230 */ /* 0x000fe40000004100 */
[----:B------:R-:W-:Y:S01]  /*b650*/  FFMA.FTZ R47, R47, R54, -R88 ;  /* 0x000000362f2f7223 */ /* 0x000fe20000010858 */
[----:B------:R-:W-:Y:S02]  /*b660*/  HADD2.F32 R54, -RZ, R160.H0_H0 ;  /* 0x200000a0ff367230 */ /* 0x000fe40000004100 */
[----:B------:R-:W-:Y:S02]  /*b670*/  HADD2.F32 R158, -RZ, R158.H1_H1 ;  /* 0x3000009eff9e7230 */ /* 0x000fe40000004100 */
[-C--:B------:R-:W-:Y:S01]  /*b680*/  FMUL.FTZ R88, R53, R157.reuse ;  /* 0x0000009d35587220 */ /* 0x080fe20000410000 */
[----:B------:R-:W-:Y:S01]  /*b690*/  FMUL.FTZ R157, R55, R157 ;  /* 0x0000009d379d7220 */ /* 0x000fe20000410000 */
[----:B------:R-:W-:Y:S01]  /*b6a0*/  HADD2.F32 R160, -RZ, R160.H1_H1 ;  /* 0x300000a0ffa07230 */ /* 0x000fe20000004100 */
[----:B------:R-:W-:Y:S01]  /*b6b0*/  F2FP.SATFINITE.E4M3.F32.PACK_AB_MERGE_C R47, R47, R159, RZ ;  /* 0x0000009f2f2f723e */ /* 0x000fe200048070ff */
[-C--:B------:R-:W-:Y:S01]  /*b6c0*/  FFMA.FTZ R88, R55, R54.reuse, -R88 ;  /* 0x0000003637587223 */ /* 0x080fe20000010858 */
[----:B------:R-:W-:Y:S01]  /*b6d0*/  FFMA.FTZ R157, R53, R54, R157 ;  /* 0x00000036359d7223 */ /* 0x000fe2000001009d */
[----:B------:R-:W-:Y:S01]  /*b6e0*/  HADD2.F32 R53, -RZ, R42.H1_H1 ;  /* 0x3000002aff357230 */ /* 0x000fe20000004100 */
[----:B------:R-:W-:Y:S01]  /*b6f0*/  F2FP.SATFINITE.E4M3.F32.PACK_AB_MERGE_C R161, R14, R161, RZ ;  /* 0x000000a10ea1723e */ /* 0x000fe200048070ff */
[----:B------:R-:W-:-:S03]  /*b700*/  HADD2.F32 R55, -RZ, R40.H1_H1 ;  /* 0x30000028ff377230 */ /* 0x000fc60000004100 */
[-C--:B------:R-:W-:Y:S02]  /*b710*/  FMUL.FTZ R40, R53, R158.reuse ;  /* 0x0000009e35287220 */ /* 0x080fe40000410000 */
[C---:B------:R-:W-:Y:S02]  /*b720*/  FMUL.FTZ R158, R55.reuse, R158 ;  /* 0x0000009e379e7220 */ /* 0x040fe40000410000 */
[-C--:B------:R-:W-:Y:S01]  /*b730*/  FFMA.FTZ R55, R55, R160.reuse, -R40 ;  /* 0x000000a037377223 */ /* 0x080fe20000010828 */
[----:B------:R-:W-:Y:S01]  /*b740*/  F2FP.SATFINITE.E4M3.F32.PACK_AB_MERGE_C R40, R12, R59, R41 ;  /* 0x0000003b0c28723e */ /* 0x000fe20004807029 */
[----:B------:R-:W-:Y:S01]  /*b750*/  FFMA.FTZ R160, R53, R160, R158 ;  /* 0x000000a035a07223 */ /* 0x000fe2000001009e */
[----:B------:R-:W-:Y:S01]  /*b760*/  F2FP.SATFINITE.E4M3.F32.PACK_AB_MERGE_C R41, R45, R46, R13 ;  /* 0x0000002e2d29723e */ /* 0x000fe2000480700d */
[----:B------:R-:W-:Y:S01]  /*b770*/  IMAD.MOV.U32 R12, RZ, RZ, R58 ;  /* 0x000000ffff0c7224 */ /* 0x000fe200078e003a */
[----:B------:R-:W-:Y:S02]  /*b780*/  F2FP.SATFINITE.E4M3.F32.PACK_AB_MERGE_C R14, R55, R88, R47 ;  /* 0x00000058370e723e */ /* 0x000fe4000480702f */
[----:B------:R-:W-:-:S02]  /*b790*/  F2FP.SATFINITE.E4M3.F32.PACK_AB_MERGE_C R42, R160, R157, R161 ;  /* 0x0000009da02a723e */ /* 0x000fc400048070a1 */
[----:B------:R-:W-:-:S07]  /*b7a0*/  MOV R13, R57 ;  /* 0x00000039000d7202 */ /* 0x000fce0000000f00 */
.L_x_2767:
[----:B------:R-:W-:Y:S05]  /*b7b0*/  BSYNC B3 ;  /* 0x0000000000037941 */ /* 0x000fea0003800000 */
.L_x_2766:
[----:B----4-:R-:W-:-:S05]  /*b7c0*/  IADD3 R44, P2, R30, R11, RZ ;  /* 0x0000000b1e2c7210 */ /* 0x010fca0007f5e0ff */
[----:B---3--:R-:W-:Y:S01]  /*b7d0*/  IMAD.X R45, R151, 0x1, R111, P2 ;  /* 0x00000001972d7824 */ /* 0x008fe200010e066f */
[----:B------:R-:W-:-:S04]  /*b7e0*/  ISETP.GE.AND P2, PT, R52, R136, PT ;  /* 0x000000883400720c */ /* 0x000fc80003f46270 */
[----:B0-----:R0:W-:Y:S09]  /*b7f0*/  ST.E.128 desc[UR50][R44.64], R12 ;  /* 0x0000000c2c007985 */ /* 0x0011f2000c101d32 */
[----:B------:R-:W-:-:S04]  /*b800*/  @!P2 IADD3 R46, P5, R11, R52, RZ ;  /* 0x000000340b2ea210 */ /* 0x000fc80007fbe0ff */
[----:B------:R-:W-:-:S05]  /*b810*/  @!P2 LEA.HI.X.SX32 R47, R52, R151, 0x1, P5 ;  /* 0x00000097342fa211 */ /* 0x000fca00028f0eff */
[----:B------:R0:W-:Y:S04]  /*b820*/  @!P2 ST.E.128 desc[UR50][R46.64], R40 ;  /* 0x000000282e00a985 */ /* 0x0001e8000c101d32 */
.L_x_2765:
[----:B------:R-:W-:Y:S05]  /*b830*/  BSYNC B2 ;  /* 0x0000000000027941 */ /* 0x000fea0003800000 */
.L_x_2764:
[----:B------:R-:W-:-:S13]  /*b840*/  ISETP.NE.AND P2, PT, R34, RZ, PT ;  /* 0x000000ff2200720c */ /* 0x000fda0003f45270 */
[----:B------:R-:W-:Y:S05]  /*b850*/  @!P2 BRA `(.L_x_2759) ;  /* 0x0000000c00d0a947 */ /* 0x000fea0003800000 */
[----:B------:R-:W-:Y:S01]  /*b860*/  LOP3.LUT P5, RZ, R22, 0x1, RZ, 0xc0, !PT ;  /* 0x0000000116ff7812 */ /* 0x000fe200078ac0ff */
[----:B------:R-:W-:Y:S01]  /*b870*/  BSSY B2, `(.L_x_2768) ;  /* 0x00000ed000027945 */ /* 0x000fe20003800000 */
[----:B0---4-:R-:W-:Y:S02]  /*b880*/  IADD3 R44, P2, R31, R11, RZ ;  /* 0x0000000b1f2c7210 */ /* 0x011fe40007f5e0ff */
[----:B------:R-:W-:-:S03]  /*b890*/  SEL R12, R118, R145, !P5 ;  /* 0x00000091760c7207 */ /* 0x000fc60006800000 */
[----:B---3--:R-:W-:Y:S01]  /*b8a0*/  IMAD.X R45, R151, 0x1, R110, P2 ;  /* 0x00000001972d7824 */ /* 0x008fe200010e066e */
[----:B------:R-:W-:Y:S02]  /*b8b0*/  SHF.R.S32.HI R13, RZ, 0x1f, R12 ;  /* 0x0000001fff0d7819 */ /* 0x000fe4000001140c */
[----:B------:R-:W-:Y:S02]  /*b8c0*/  ISETP.GE.AND P2, PT, R4, R117, PT ;  /* 0x000000750400720c */ /* 0x000fe40003f46270 */
        /* <DEDUP_REMOVED lines=15> */
[----:B------:R-:W3:Y:S01]  /*b9c0*/  LDS.128 R40, [R40+0x1a400] ;  /* 0x01a4000028287984 */ /* 0x000ee20000000c00 */
[----:B------:R-:W-:Y:S05]  /*b9d0*/  @P2 BRA `(.L_x_2769) ;  /* 0x0000000c00582947 */ /* 0x000fea0003800000 */
[--C-:B------:R-:W-:Y:S01]  /*b9e0*/  SHF.R.U32.HI R48, RZ, 0x10, R61.reuse ;  /* 0x00000010ff307819 */ /* 0x100fe2000001163d */
[----:B---3--:R-:W-:Y:S01]  /*b9f0*/  IMAD.MOV.U32 R62, RZ, RZ, R40 ;  /* 0x000000ffff3e7224 */ /* 0x008fe200078e0028 */
[----:B------:R-:W-:Y:S02]  /*ba00*/  SHF.R.U32.HI R46, RZ, 0x8, R61 ;  /* 0x00000008ff2e7819 */ /* 0x000fe4000001163d */
[----:B------:R-:W-:Y:S01]  /*ba10*/  LOP3.LUT R53, R61, 0xff0000ff, RZ, 0xc0, !PT ;  /* 0xff0000ff3d357812 */ /* 0x000fe200078ec0ff */
[----:B0-----:R-:W-:Y:S01]  /*ba20*/  IMAD.MOV.U32 R61, RZ, RZ, R12 ;  /* 0x000000ffff3d7224 */ /* 0x001fe200078e000c */
[--C-:B------:R-:W-:Y:S01]  /*ba30*/  SHF.R.U32.HI R50, RZ, 0x10, R63.reuse ;  /* 0x00000010ff327819 */ /* 0x100fe2000001163f */
[----:B------:R-:W-:Y:S01]  /*ba40*/  IMAD.SHL.U32 R46, R46, 0x100, RZ ;  /* 0x000001002e2e7824 */ /* 0x000fe200078e00ff */
[----:B------:R-:W-:Y:S01]  /*ba50*/  SHF.R.U32.HI R52, RZ, 0x8, R63 ;  /* 0x00000008ff347819 */ /* 0x000fe2000001163f */
[----:B------:R-:W-:Y:S01]  /*ba60*/  IMAD.U32 R48, R48, 0x10000, RZ ;  /* 0x0001000030307824 */ /* 0x000fe200078e00ff */
[----:B------:R-:W-:-:S02]  /*ba70*/  LOP3.LUT R55, R63, 0xff0000ff, RZ, 0xc0, !PT ;  /* 0xff0000ff3f377812 */ /* 0x000fc400078ec0ff */
[----:B------:R-:W-:Y:S02]  /*ba80*/  F2FP.F16.E4M3.UNPACK_B R63, R62.H1 ;  /* 0x0000003eff3f723e */ /* 0x000fe400030006ff */
[----:B------:R-:W-:Y:S02]  /*ba90*/  F2FP.F16.E4M3.UNPACK_B R88, R152.H1 ;  /* 0x00000098ff58723e */ /* 0x000fe400030006ff */
[----:B------:R-:W-:Y:S01]  /*baa0*/  F2FP.F16.E4M3.UNPACK_B R59, R61.H1 ;  /* 0x0000003dff3b723e */ /* 0x000fe200030006ff */
[----:B------:R-:W-:Y:S01]  /*bab0*/  HADD2.F32 R40, -RZ, R63.H0_H0 ;  /* 0x2000003fff287230 */ /* 0x000fe20000004100 */
[--C-:B------:R-:W-:Y:S01]  /*bac0*/  SHF.R.U32.HI R54, RZ, 0x10, R49.reuse ;  /* 0x00000010ff367819 */ /* 0x100fe20000011631 */
[--C-:B------:R-:W-:Y:S01]  /*bad0*/  HADD2.F32 R90, -RZ, R88.reuse.H1_H1 ;  /* 0x30000058ff5a7230 */ /* 0x100fe20000004100 */
[----:B------:R-:W-:Y:S01]  /*bae0*/  SHF.R.U32.HI R56, RZ, 0x8, R49 ;  /* 0x00000008ff387819 */ /* 0x000fe20000011631 */
[----:B------:R-:W-:Y:S01]  /*baf0*/  HADD2.F32 R12, -RZ, R59.H0_H0 ;  /* 0x2000003bff0c7230 */ /* 0x000fe20000004100 */
[----:B------:R-:W-:Y:S01]  /*bb00*/  LOP3.LUT R58, R49, 0xff0000ff, RZ, 0xc0, !PT ;  /* 0xff0000ff313a7812 */ /* 0x000fe200078ec0ff */
[----:B------:R-:W-:Y:S01]  /*bb10*/  HADD2.F32 R63, -RZ, R63.H1_H1 ;  /* 0x3000003fff3f7230 */ /* 0x000fe20000004100 */
[--C-:B------:R-:W-:Y:S01]  /*bb20*/  SHF.R.U32.HI R49, RZ, 0x10, R51.reuse ;  /* 0x00000010ff317819 */ /* 0x100fe20000011633 */
[----:B------:R-:W-:Y:S01]  /*bb30*/  HADD2.F32 R59, -RZ, R59.H1_H1 ;  /* 0x3000003bff3b7230 */ /* 0x000fe20000004100 */
[----:B------:R-:W-:Y:S01]  /*bb40*/  SHF.R.U32.HI R57, RZ, 0x8, R51 ;  /* 0x00000008ff397819 */ /* 0x000fe20000011633 */
[----:B------:R-:W-:Y:S01]  /*bb50*/  HADD2.F32 R91, -RZ, R88.H0_H0 ;  /* 0x20000058ff5b7230 */ /* 0x000fe20000004100 */
[----:B------:R-:W-:Y:S01]  /*bb60*/  LOP3.LUT R60, R51, 0xff0000ff, RZ, 0xc0, !PT ;  /* 0xff0000ff333c7812 */ /* 0x000fe200078ec0ff */
[----:B------:R-:W-:Y:S01]  /*bb70*/  FMUL.FTZ R158, R63, R90 ;  /* 0x0000005a3f9e7220 */ /* 0x000fe20000410000 */
[----:B------:R-:W-:Y:S01]  /*bb80*/  F2FP.F16.E4M3.UNPACK_B R51, R154.H1 ;  /* 0x0000009aff33723e */ /* 0x000fe200030006ff */
[----:B------:R-:W-:Y:S01]  /*bb90*/  FMUL.FTZ R90, R59, R90 ;  /* 0x0000005a3b5a7220 */ /* 0x000fe20000410000 */
[-C--:B------:R-:W-:Y:S01]  /*bba0*/  FMUL.FTZ R157, R40, R91.reuse ;  /* 0x0000005b289d7220 */ /* 0x080fe20000410000 */
[----:B------:R-:W-:Y:S01]  /*bbb0*/  FMUL.FTZ R91, R12, R91 ;  /* 0x0000005b0c5b7220 */ /* 0x000fe20000410000 */
[----:B------:R-:W-:Y:S01]  /*bbc0*/  F2FP.F16.E4M3.UNPACK_B R152, R152 ;  /* 0x00000098ff98723e */ /* 0x000fe200020006ff */
[--C-:B------:R-:W-:Y:S01]  /*bbd0*/  HADD2.F32 R88, -RZ, R51.reuse.H1_H1 ;  /* 0x30000033ff587230 */ /* 0x100fe20000004100 */
[----:B------:R-:W-:Y:S01]  /*bbe0*/  F2FP.F16.E4M3.UNPACK_B R61, R61 ;  /* 0x0000003dff3d723e */ /* 0x000fe200020006ff */
[----:B------:R-:W-:Y:S01]  /*bbf0*/  HADD2.F32 R89, -RZ, R51.H0_H0 ;  /* 0x20000033ff597230 */ /* 0x000fe20000004100 */
[----:B------:R-:W-:Y:S01]  /*bc00*/  F2FP.F16.E4M3.UNPACK_B R154, R154 ;  /* 0x0000009aff9a723e */ /* 0x000fe200020006ff */
[----:B------:R-:W-:-:S02]  /*bc10*/  IMAD.SHL.U32 R57, R57, 0x100, RZ ;  /* 0x0000010039397824 */ /* 0x000fc400078e00ff */
[----:B------:R-:W-:Y:S01]  /*bc20*/  FFMA.FTZ R51, R63, R88, R90 ;  /* 0x000000583f337223 */ /* 0x000fe2000001005a */
[----:B------:R-:W-:Y:S01]  /*bc30*/  F2FP.F16.E4M3.UNPACK_B R63, R62 ;  /* 0x0000003eff3f723e */ /* 0x000fe200020006ff */
[-C--:B------:R-:W-:Y:S01]  /*bc40*/  FFMA.FTZ R40, R40, R89.reuse, R91 ;  /* 0x0000005928287223 */ /* 0x080fe2000001005b */
[----:B------:R-:W-:Y:S01]  /*bc50*/  FFMA.FTZ R59, R59, R88, -R158 ;  /* 0x000000583b3b7223 */ /* 0x000fe2000001089e */
[----:B------:R-:W-:Y:S02]  /*bc60*/  HADD2.F32 R91, -RZ, R152.H0_H0 ;  /* 0x20000098ff5b7230 */ /* 0x000fe40000004100 */
[----:B------:R-:W-:Y:S01]  /*bc70*/  FFMA.FTZ R12, R12, R89, -R157 ;  /* 0x000000590c0c7223 */ /* 0x000fe2000001089d */
[----:B------:R-:W-:Y:S01]  /*bc80*/  HADD2.F32 R62, -RZ, R63.H0_H0 ;  /* 0x2000003fff3e7230 */ /* 0x000fe20000004100 */
[----:B------:R-:W-:Y:S01]  /*bc90*/  SHF.L.U32 R52, R52, 0x8, RZ ;  /* 0x0000000834347819 */ /* 0x000fe200000006ff */
[----:B------:R-:W-:Y:S01]  /*bca0*/  HADD2.F32 R88, -RZ, R61.H0_H0 ;  /* 0x2000003dff587230 */ /* 0x000fe20000004100 */
[----:B------:R-:W-:Y:S01]  /*bcb0*/  LOP3.LUT R53, R53, 0xff00, R46, 0xf8, !PT ;  /* 0x0000ff0035357812 */ /* 0x000fe200078ef82e */
        /* <DEDUP_REMOVED lines=9> */
[----:B------:R-:W-:Y:S01]  /*bd50*/  LOP3.LUT R55, R55, 0xff00, R52, 0xf8, !PT ;  /* 0x0000ff0037377812 */ /* 0x000fe200078ef834 */
[----:B------:R-:W-:Y:S01]  /*bd60*/  IMAD.U32 R52, R54, 0x10000, RZ ;  /* 0x0001000036347824 */ /* 0x000fe200078e00ff */
[----:B------:R-:W-:Y:S01]  /*bd70*/  LOP3.LUT R48, R53, 0xff0000, R48, 0xf8, !PT ;  /* 0x00ff000035307812 */ /* 0x000fe200078ef830 */
[----:B------:R-:W-:-:S02]  /*bd80*/  IMAD.U32 R46, R50, 0x10000, RZ ;  /* 0x00010000322e7824 */ /* 0x000fc400078e00ff */
[-C--:B------:R-:W-:Y:S01]  /*bd90*/  FMUL.FTZ R90, R89, R152.reuse ;  /* 0x00000098595a7220 */ /* 0x080fe20000410000 */
[----:B------:R-:W-:Y:S01]  /*bda0*/  FMUL.FTZ R152, R61, R152 ;  /* 0x000000983d987220 */ /* 0x000fe20000410000 */
[----:B------:R-:W-:Y:S01]  /*bdb0*/  F2FP.SATFINITE.E4M3.F32.PACK_AB_MERGE_C R40, R51, R40, RZ ;  /* 0x000000283328723e */ /* 0x000fe200048070ff */
[----:B------:R-:W-:Y:S02]  /*bdc0*/  IMAD.U32 R49, R49, 0x10000, RZ ;  /* 0x0001000031317824 */ /* 0x000fe400078e00ff */
[-C--:B------:R-:W-:Y:S01]  /*bdd0*/  FFMA.FTZ R63, R61, R154.reuse, -R90 ;  /* 0x0000009a3d3f7223 */ /* 0x080fe2000001085a */
[----:B------:R-:W-:Y:S01]  /*bde0*/  FFMA.FTZ R61, R89, R154, R152 ;  /* 0x0000009a593d7223 */ /* 0x000fe20000010098 */
[----:B------:R-:W-:Y:S01]  /*bdf0*/  IMAD.MOV.U32 R89, RZ, RZ, R42 ;  /* 0x000000ffff597224 */ /* 0x000fe200078e002a */
[----:B------:R-:W-:Y:S01]  /*be00*/  F2FP.F16.E4M3.UNPACK_B R154, R155.H1 ;  /* 0x0000009bff9a723e */ /* 0x000fe200030006ff */
[----:B------:R-:W-:Y:S01]  /*be10*/  IMAD.MOV.U32 R42, RZ, RZ, R14 ;  /* 0x000000ffff2a7224 */ /* 0x000fe200078e000e */
[----:B------:R-:W-:-:S02]  /*be20*/  F2FP.F16.E4M3.UNPACK_B R14, R153.H1 ;  /* 0x00000099ff0e723e */ /* 0x000fc400030006ff */
[----:B------:R-:W-:Y:S01]  /*be30*/  F2FP.F16.E4M3.UNPACK_B R91, R89.H1 ;  /* 0x00000059ff5b723e */ /* 0x000fe200030006ff */
[----:B------:R-:W-:Y:S01]  /*be40*/  HADD2.F32 R158, -RZ, R154.H0_H0 ;  /* 0x2000009aff9e7230 */ /* 0x000fe20000004100 */
[-C--:B------:R-:W-:Y:S01]  /*be50*/  F2FP.F16.E4M3.UNPACK_B R90, R42.reuse.H1 ;  /* 0x0000002aff5a723e */ /* 0x080fe200030006ff */
[----:B------:R-:W-:Y:S01]  /*be60*/  HADD2.F32 R160, -RZ, R14.H0_H0 ;  /* 0x2000000effa07230 */ /* 0x000fe20000004100 */
[----:B------:R-:W-:Y:S01]  /*be70*/  F2FP.F16.E4M3.UNPACK_B R153, R153 ;  /* 0x00000099ff99723e */ /* 0x000fe200020006ff */
[--C-:B------:R-:W-:Y:S01]  /*be80*/  HADD2.F32 R152, -RZ, R91.reuse.H0_H0 ;  /* 0x2000005bff987230 */ /* 0x100fe20000004100 */
[----:B------:R-:W-:Y:S01]  /*be90*/  F2FP.F16.E4M3.UNPACK_B R89, R89 ;  /* 0x00000059ff59723e */ /* 0x000fe200020006ff */
[----:B------:R-:W-:Y:S01]  /*bea0*/  HADD2.F32 R157, -RZ, R90.H0_H0 ;  /* 0x2000005aff9d7230 */ /* 0x000fe20000004100 */
[----:B------:R-:W-:Y:S01]  /*beb0*/  F2FP.F16.E4M3.UNPACK_B R42, R42 ;  /* 0x0000002aff2a723e */ /* 0x000fe200020006ff */
[----:B------:R-:W-:Y:S02]  /*bec0*/  HADD2.F32 R14, -RZ, R14.H1_H1 ;  /* 0x3000000eff0e7230 */ /* 0x000fe40000004100 */
[----:B------:R-:W-:Y:S01]  /*bed0*/  FMUL.FTZ R159, R152, R160 ;  /* 0x000000a0989f7220 */ /* 0x000fe20000410000 */
[----:B------:R-:W-:-:S02]  /*bee0*/  HADD2.F32 R91, -RZ, R91.H1_H1 ;  /* 0x3000005bff5b7230 */ /* 0x000fc40000004100 */
[C---:B------:R-:W-:Y:S01]  /*bef0*/  FMUL.FTZ R160, R157.reuse, R160 ;  /* 0x000000a09da07220 */ /* 0x040fe20000410000 */
[----:B------:R-:W-:Y:S02]  /*bf00*/  HADD2.F32 R154, -RZ, R154.H1_H1 ;  /* 0x3000009aff9a7230 */ /* 0x000fe40000004100 */
[----:B------:R-:W-:Y:S01]  /*bf10*/  FFMA.FTZ R159, R157, R158, -R159 ;  /* 0x0000009e9d9f7223 */ /* 0x000fe2000001089f */
[----:B------:R-:W-:Y:S02]  /*bf20*/  HADD2.F32 R157, -RZ, R90.H1_H1 ;  /* 0x3000005aff9d7230 */ /* 0x000fe40000004100 */
[----:B------:R-:W-:Y:S01]  /*bf30*/  FMUL.FTZ R90, R91, R14 ;  /* 0x0000000e5b5a7220 */ /* 0x000fe20000410000 */
[----:B------:R-:W-:Y:S01]  /*bf40*/  FFMA.FTZ R160, R152, R158, R160 ;  /* 0x0000009e98a07223 */ /* 0x000fe200000100a0 */
[----:B------:R-:W-:Y:S01]  /*bf50*/  F2FP.F16.E4M3.UNPACK_B R155, R155 ;  /* 0x0000009bff9b723e */ /* 0x000fe200020006ff */
[----:B------:R-:W-:Y:S02]  /*bf60*/  HADD2.F32 R158, -RZ, R153.H0_H0 ;  /* 0x20000099ff9e7230 */ /* 0x000fe40000004100 */
[C---:B------:R-:W-:Y:S01]  /*bf70*/  FMUL.FTZ R14, R157.reuse, R14 ;  /* 0x0000000e9d0e7220 */ /* 0x040fe20000410000 */
[----:B------:R-:W-:Y:S01]  /*bf80*/  FFMA.FTZ R90, R157, R154, -R90 ;  /* 0x0000009a9d5a7223 */ /* 0x000fe2000001085a */
[----:B------:R-:W-:Y:S01]  /*bf90*/  F2FP.F16.E4M3.UNPACK_B R51, R41 ;  /* 0x00000029ff33723e */ /* 0x000fe200020006ff */
[----:B------:R-:W-:-:S02]  /*bfa0*/  HADD2.F32 R152, -RZ, R155.H0_H0 ;  /* 0x2000009bff987230 */ /* 0x000fc40000004100 */
[----:B------:R-:W-:Y:S01]  /*bfb0*/  FFMA.FTZ R14, R91, R154, R14 ;  /* 0x0000009a5b0e7223 */ /* 0x000fe2000001000e */
[----:B------:R-:W-:Y:S01]  /*bfc0*/  HADD2.F32 R91, -RZ, R89.H0_H0 ;  /* 0x20000059ff5b7230 */ /* 0x000fe20000004100 */
[----:B------:R-:W-:Y:S01]  /*bfd0*/  F2FP.F16.E4M3.UNPACK_B R54, R13 ;  /* 0x0000000dff36723e */ /* 0x000fe200020006ff */
[----:B------:R-:W-:Y:S01]  /*bfe0*/  HADD2.F32 R154, -RZ, R42.H0_H0 ;  /* 0x2000002aff9a7230 */ /* 0x000fe20000004100 */
[----:B------:R-:W-:Y:S01]  /*bff0*/  LOP3.LUT R60, R60, 0xff00, R57, 0xf8, !PT ;  /* 0x0000ff003c3c7812 */ /* 0x000fe200078ef839 */
[----:B------:R-:W-:Y:S02]  /*c000*/  HADD2.F32 R153, -RZ, R153.H1_H1 ;  /* 0x30000099ff997230 */ /* 0x000fe40000004100 */
[----:B------:R-:W-:Y:S01]  /*c010*/  FMUL.FTZ R157, R91, R158 ;  /* 0x0000009e5b9d7220 */ /* 0x000fe20000410000 */
[----:B------:R-:W-:Y:S01]  /*c020*/  F2FP.F16.E4M3.UNPACK_B R57, R48 ;  /* 0x00000030ff39723e */ /* 0x000fe200020006ff */
[----:B------:R-:W-:Y:S01]  /*c030*/  FMUL.FTZ R158, R154, R158 ;  /* 0x0000009e9a9e7220 */ /* 0x000fe20000410000 */
[----:B------:R-:W-:Y:S01]  /*c040*/  LOP3.LUT R46, R55, 0xff0000, R46, 0xf8, !PT ;  /* 0x00ff0000372e7812 */ /* 0x000fe200078ef82e */
[--C-:B------:R-:W-:Y:S01]  /*c050*/  HADD2.F32 R55, -RZ, R54.reuse.H0_H0 ;  /* 0x20000036ff377230 */ /* 0x100fe20000004100 */
[----:B------:R-:W-:Y:S01]  /*c060*/  F2FP.SATFINITE.E4M3.F32.PACK_AB_MERGE_C R160, R14, R160, RZ ;  /* 0x000000a00ea0723e */ /* 0x000fe200048070ff */
[----:B------:R-:W-:Y:S01]  /*c070*/  FFMA.FTZ R158, R91, R152, R158 ;  /* 0x000000985b9e7223 */ /* 0x000fe2000001009e */
[----:B------:R-:W-:Y:S01]  /*c080*/  IMAD.SHL.U32 R91, R56, 0x100, RZ ;  /* 0x00000100385b7824 */ /* 0x000fe200078e00ff */
[----:B------:R-:W-:Y:S01]  /*c090*/  F2FP.SATFINITE.E4M3.F32.PACK_AB_MERGE_C R12, R59, R12, RZ ;  /* 0x0000000c3b0c723e */ /* 0x000fe200048070ff */
[----:B------:R-:W-:Y:S01]  /*c0a0*/  HADD2.F32 R56, -RZ, R51.H0_H0 ;  /* 0x20000033ff387230 */ /* 0x000fe20000004100 */
[----:B------:R-:W-:Y:S01]  /*c0b0*/  F2FP.SATFINITE.E4M3.F32.PACK_AB_MERGE_C R40, R61, R62, R40 ;  /* 0x0000003e3d28723e */ /* 0x000fe20004807028 */
[--C-:B------:R-:W-:Y:S01]  /*c0c0*/  HADD2.F32 R14, -RZ, R57.reuse.H0_H0 ;  /* 0x20000039ff0e7230 */ /* 0x100fe20000004100 */
[----:B------:R-:W-:Y:S01]  /*c0d0*/  LOP3.LUT R91, R58, 0xff00, R91, 0xf8, !PT ;  /* 0x0000ff003a5b7812 */ /* 0x000fe200078ef85b */
[----:B------:R-:W-:Y:S01]  /*c0e0*/  HADD2.F32 R54, -RZ, R54.H1_H1 ;  /* 0x30000036ff367230 */ /* 0x000fe20000004100 */
[----:B------:R-:W-:Y:S01]  /*c0f0*/  F2FP.SATFINITE.E4M3.F32.PACK_AB_MERGE_C R12, R63, R88, R12 ;  /* 0x000000583f0c723e */ /* 0x000fe2000480700c */
[----:B------:R-:W-:Y:S01]  /*c100*/  HADD2.F32 R57, -RZ, R57.H1_H1 ;  /* 0x30000039ff397230 */ /* 0x000fe20000004100 */
[----:B------:R-:W-:Y:S01]  /*c110*/  LOP3.LUT R52, R91, 0xff0000, R52, 0xf8, !PT ;  /* 0x00ff00005b347812 */ /* 0x000fe200078ef834 */
[----:B------:R-:W-:Y:S01]  /*c120*/  FFMA.FTZ R157, R154, R152, -R157 ;  /* 0x000000989a9d7223 */ /* 0x000fe2000001089d */
[----:B------:R-:W-:Y:S01]  /*c130*/  HADD2.F32 R152, -RZ, R89.H1_H1 ;  /* 0x30000059ff987230 */ /* 0x000fe20000004100 */
[----:B------:R-:W-:Y:S01]  /*c140*/  F2FP.SATFINITE.E4M3.F32.PACK_AB_MERGE_C R90, R90, R159, RZ ;  /* 0x0000009f5a5a723e */ /* 0x000fe200048070ff */
[----:B------:R-:W-:Y:S01]  /*c150*/  HADD2.F32 R42, -RZ, R42.H1_H1 ;  /* 0x3000002aff2a7230 */ /* 0x000fe20000004100 */
[----:B------:R-:W-:Y:S01]  /*c160*/  F2FP.F16.E4M3.UNPACK_B R53, R52 ;  /* 0x00000034ff35723e */ /* 0x000fe200020006ff */
[----:B------:R-:W-:-:S02]  /*c170*/  HADD2.F32 R155, -RZ, R155.H1_H1 ;  /* 0x3000009bff9b7230 */ /* 0x000fc40000004100 */
[-C--:B------:R-:W-:Y:S01]  /*c180*/  FMUL.FTZ R89, R152, R153.reuse ;  /* 0x0000009998597220 */ /* 0x080fe20000410000 */
[C---:B------:R-:W-:Y:S01]  /*c190*/  FMUL.FTZ R153, R42.reuse, R153 ;  /* 0x000000992a997220 */ /* 0x040fe20000410000 */
[----:B------:R-:W-:Y:S02]  /*c1a0*/  HADD2.F32 R50, -RZ, R53.H0_H0 ;  /* 0x20000035ff327230 */ /* 0x000fe40000004100 */
[-C--:B------:R-:W-:Y:S01]  /*c1b0*/  FFMA.FTZ R42, R42, R155.reuse, -R89 ;  /* 0x0000009b2a2a7223 */ /* 0x080fe20000010859 */
[----:B------:R-:W-:Y:S02]  /*c1c0*/  FFMA.FTZ R89, R152, R155, R153 ;  /* 0x0000009b98597223 */ /* 0x000fe40000010099 */
[-C--:B------:R-:W-:Y:S01]  /*c1d0*/  FMUL.FTZ R58, R56, R50.reuse ;  /* 0x00000032383a7220 */ /* 0x080fe20000410000 */
[C---:B------:R-:W-:Y:S01]  /*c1e0*/  FMUL.FTZ R59, R55.reuse, R50 ;  /* 0x00000032373b7220 */ /* 0x040fe20000410000 */
[----:B------:R-:W-:Y:S02]  /*c1f0*/  LOP3.LUT R50, R60, 0xff0000, R49, 0xf8, !PT ;  /* 0x00ff00003c327812 */ /* 0x000fe400078ef831 */
[-C--:B------:R-:W-:Y:S01]  /*c200*/  FFMA.FTZ R49, R55, R14.reuse, -R58 ;  /* 0x0000000e37317223 */ /* 0x080fe2000001083a */
[----:B------:R-:W-:Y:S01]  /*c210*/  HADD2.F32 R55, -RZ, R51.H1_H1 ;  /* 0x30000033ff377230 */ /* 0x000fe20000004100 */
[----:B------:R-:W-:Y:S01]  /*c220*/  F2FP.F16.E4M3.UNPACK_B R51, R41.H1 ;  /* 0x00000029ff33723e */ /* 0x000fe200030006ff */
[----:B------:R-:W-:Y:S01]  /*c230*/  FFMA.FTZ R14, R56, R14, R59 ;  /* 0x0000000e380e7223 */ /* 0x000fe2000001003b */
[----:B------:R-:W-:Y:S01]  /*c240*/  HADD2.F32 R41, -RZ, R53.H1_H1 ;  /* 0x30000035ff297230 */ /* 0x000fe20000004100 */
[----:B------:R-:W-:-:S02]  /*c250*/  F2FP.F16.E4M3.UNPACK_B R53, R13.H1 ;  /* 0x0000000dff35723e */ /* 0x000fc400030006ff */
[----:B------:R-:W-:Y:S01]  /*c260*/  F2FP.F16.E4M3.UNPACK_B R59, R52.H1 ;  /* 0x00000034ff3b723e */ /* 0x000fe200030006ff */
[----:B------:R-:W-:Y:S01]  /*c270*/  HADD2.F32 R52, -RZ, R51.H0_H0 ;  /* 0x20000033ff347230 */ /* 0x000fe20000004100 */
[----:B------:R-:W-:Y:S01]  /*c280*/  F2FP.F16.E4M3.UNPACK_B R56, R48.H1 ;  /* 0x00000030ff38723e */ /* 0x000fe200030006ff */
[CC--:B------:R-:W-:Y:S01]  /*c290*/  FMUL.FTZ R13, R55.reuse, R41.reuse ;  /* 0x00000029370d7220 */ /* 0x0c0fe20000410000 */
[----:B------:R-:W-:Y:S01]  /*c2a0*/  FMUL.FTZ R60, R54, R41 ;  /* 0x00000029363c7220 */ /* 0x000fe20000410000 */
[----:B------:R-:W-:Y:S01]  /*c2b0*/  HADD2.F32 R58, -RZ, R59.H0_H0 ;  /* 0x2000003bff3a7230 */ /* 0x000fe20000004100 */
[----:B------:R-:W-:Y:S01]  /*c2c0*/  F2FP.SATFINITE.E4M3.F32.PACK_AB_MERGE_C R42, R42, R157, R90 ;  /* 0x0000009d2a2a723e */ /* 0x000fe2000480705a */
[----:B------:R-:W-:Y:S02]  /*c2d0*/  HADD2.F32 R41, -RZ, R53.H0_H0 ;  /* 0x20000035ff297230 */ /* 0x000fe40000004100 */
[-C--:B------:R-:W-:Y:S01]  /*c2e0*/  FFMA.FTZ R48, R54, R57.reuse, -R13 ;  /* 0x0000003936307223 */ /* 0x080fe2000001080d */
[----:B------:R-:W-:Y:S01]  /*c2f0*/  FFMA.FTZ R13, R55, R57, R60 ;  /* 0x00000039370d7223 */ /* 0x000fe2000001003c */
[----:B------:R-:W-:-:S02]  /*c300*/  HADD2.F32 R54, -RZ, R56.H0_H0 ;  /* 0x20000038ff367230 */ /* 0x000fc40000004100 */
[CC--:B------:R-:W-:Y:S01]  /*c310*/  FMUL.FTZ R60, R52.reuse, R58.reuse ;  /* 0x0000003a343c7220 */ /* 0x0c0fe20000410000 */
[----:B------:R-:W-:Y:S01]  /*c320*/  FMUL.FTZ R55, R41, R58 ;  /* 0x0000003a29377220 */ /* 0x000fe20000410000 */
[----:B------:R-:W-:Y:S01]  /*c330*/  HADD2.F32 R58, -RZ, R51.H1_H1 ;  /* 0x30000033ff3a7230 */ /* 0x000fe20000004100 */
[----:B------:R-:W-:Y:S01]  /*c340*/  F2FP.SATFINITE.E4M3.F32.PACK_AB_MERGE_C R89, R89, R158, R160 ;  /* 0x0000009e5959723e */ /* 0x000fe200048070a0 */
[----:B------:R-:W-:Y:S02]  /*c350*/  HADD2.F32 R59, -RZ, R59.H1_H1 ;  /* 0x3000003bff3b7230 */ /* 0x000fe40000004100 */
[----:B------:R-:W-:Y:S01]  /*c360*/  FFMA.FTZ R51, R52, R54, R55 ;  /* 0x0000003634337223 */ /* 0x000fe20000010037 */
[----:B------:R-:W-:Y:S01]  /*c370*/  HADD2.F32 R52, -RZ, R53.H1_H1 ;  /* 0x30000035ff347230 */ /* 0x000fe20000004100 */
[----:B------:R-:W-:Y:S01]  /*c380*/  F2FP.F16.E4M3.UNPACK_B R53, R50 ;  /* 0x00000032ff35723e */ /* 0x000fe200020006ff */
[----:B------:R-:W-:Y:S02]  /*c390*/  HADD2.F32 R57, -RZ, R56.H1_H1 ;  /* 0x30000038ff397230 */ /* 0x000fe40000004100 */
[----:B------:R-:W-:Y:S01]  /*c3a0*/  FMUL.FTZ R55, R58, R59 ;  /* 0x0000003b3a377220 */ /* 0x000fe20000410000 */
[----:B------:R-:W-:Y:S01]  /*c3b0*/  F2FP.F16.E4M3.UNPACK_B R56, R43 ;  /* 0x0000002bff38723e */ /* 0x000fe200020006ff */
[C---:B------:R-:W-:Y:S01]  /*c3c0*/  FMUL.FTZ R61, R52.reuse, R59 ;  /* 0x0000003b343d7220 */ /* 0x040fe20000410000 */
[----:B------:R-:W-:Y:S01]  /*c3d0*/  FFMA.FTZ R41, R41, R54, -R60 ;  /* 0x0000003629297223 */ /* 0x000fe2000001083c */
[----:B------:R-:W-:Y:S01]  /*c3e0*/  FFMA.FTZ R52, R52, R57, -R55 ;  /* 0x0000003934347223 */ /* 0x000fe20000010837 */
[----:B------:R-:W-:Y:S01]  /*c3f0*/  F2FP.F16.E4M3.UNPACK_B R55, R15 ;  /* 0x0000000fff37723e */ /* 0x000fe200020006ff */
[----:B------:R-:W-:Y:S01]  /*c400*/  HADD2.F32 R60, -RZ, R56.H0_H0 ;  /* 0x20000038ff3c7230 */ /* 0x000fe20000004100 */
[----:B------:R-:W-:Y:S01]  /*c410*/  F2FP.F16.E4M3.UNPACK_B R54, R46 ;  /* 0x0000002eff36723e */ /* 0x000fe200020006ff */
[----:B------:R-:W-:-:S02]  /*c420*/  HADD2.F32 R59, -RZ, R53.H0_H0 ;  /* 0x20000035ff3b7230 */ /* 0x000fc40000004100 */
[----:B------:R-:W-:Y:S01]  /*c430*/  FFMA.FTZ R58, R58, R57, R61 ;  /* 0x000000393a3a7223 */ /* 0x000fe2000001003d */
[----:B------:R-:W-:Y:S01]  /*c440*/  HADD2.F32 R57, -RZ, R55.H0_H0 ;  /* 0x20000037ff397230 */ /* 0x000fe20000004100 */
[----:B------:R-:W-:Y:S01]  /*c450*/  F2FP.SATFINITE.E4M3.F32.PACK_AB_MERGE_C R41, R52, R41, RZ ;  /* 0x000000293429723e */ /* 0x000fe200048070ff */
[----:B------:R-:W-:Y:S02]  /*c460*/  HADD2.F32 R61, -RZ, R54.H0_H0 ;  /* 0x20000036ff3d7230 */ /* 0x000fe40000004100 */
[CC--:B------:R-:W-:Y:S01]  /*c470*/  FMUL.FTZ R62, R60.reuse, R59.reuse ;  /* 0x0000003b3c3e7220 */ /* 0x0c0fe20000410000 */
[----:B------:R-:W-:Y:S02]  /*c480*/  HADD2.F32 R56, -RZ, R56.H1_H1 ;  /* 0x30000038ff387230 */ /* 0x000fe40000004100 */
[C---:B------:R-:W-:Y:S01]  /*c490*/  FMUL.FTZ R63, R57.reuse, R59 ;  /* 0x0000003b393f7220 */ /* 0x040fe20000410000 */
[----:B------:R-:W-:Y:S01]  /*c4a0*/  F2FP.F16.E4M3.UNPACK_B R59, R43.H1 ;  /* 0x0000002bff3b723e */ /* 0x000fe200030006ff */
[----:B------:R-:W-:Y:S01]  /*c4b0*/  FFMA.FTZ R57, R57, R61, -R62 ;  /* 0x0000003d39397223 */ /* 0x000fe2000001083e */
[----:B------:R-:W-:Y:S01]  /*c4c0*/  F2FP.F16.E4M3.UNPACK_B R62, R50.H1 ;  /* 0x00000032ff3e723e */ /* 0x000fe200030006ff */
[----:B------:R-:W-:Y:S01]  /*c4d0*/  HADD2.F32 R53, -RZ, R53.H1_H1 ;  /* 0x30000035ff357230 */ /* 0x000fe20000004100 */
[----:B------:R-:W-:Y:S01]  /*c4e0*/  F2FP.F16.E4M3.UNPACK_B R50, R15.H1 ;  /* 0x0000000fff32723e */ /* 0x000fe200030006ff */
[----:B------:R-:W-:Y:S01]  /*c4f0*/  FFMA.FTZ R15, R60, R61, R63 ;  /* 0x0000003d3c0f7223 */ /* 0x000fe2000001003f */
[----:B------:R-:W-:Y:S01]  /*c500*/  F2FP.F16.E4M3.UNPACK_B R61, R46.H1 ;  /* 0x0000002eff3d723e */ /* 0x000fe200030006ff */
[----:B------:R-:W-:Y:S01]  /*c510*/  HADD2.F32 R60, -RZ, R59.H0_H0 ;  /* 0x2000003bff3c7230 */ /* 0x000fe20000004100 */
[----:B------:R-:W-:Y:S01]  /*c520*/  F2FP.SATFINITE.E4M3.F32.PACK_AB_MERGE_C R51, R58, R51, RZ ;  /* 0x000000333a33723e */ /* 0x000fe200048070ff */
[----:B------:R-:W-:Y:S01]  /*c530*/  HADD2.F32 R63, -RZ, R62.H0_H0 ;  /* 0x2000003eff3f7230 */ /* 0x000fe20000004100 */
[----:B------:R-:W-:Y:S01]  /*c540*/  F2FP.SATFINITE.E4M3.F32.PACK_AB_MERGE_C R41, R48, R49, R41 ;  /* 0x000000313029723e */ /* 0x000fe20004807029 */
[----:B------:R-:W-:Y:S01]  /*c550*/  HADD2.F32 R43, -RZ, R50.H0_H0 ;  /* 0x20000032ff2b7230 */ /* 0x000fe20000004100 */
[----:B------:R-:W-:Y:S01]  /*c560*/  F2FP.SATFINITE.E4M3.F32.PACK_AB_MERGE_C R51, R13, R14, R51 ;  /* 0x0000000e0d33723e */ /* 0x000fe20004807033 */
        /* <DEDUP_REMOVED lines=9> */
[CC--:B------:R-:W-:Y:S01]  /*c600*/  FMUL.FTZ R63, R59.reuse, R62.reuse ;  /* 0x0000003e3b3f7220 */ /* 0x0c0fe20000410000 */
[----:B------:R-:W-:Y:S02]  /*c610*/  HADD2.F32 R55, -RZ, R55.H1_H1 ;  /* 0x30000037ff377230 */ /* 0x000fe40000004100 */
[C---:B------:R-:W-:Y:S01]  /*c620*/  FMUL.FTZ R62, R50.reuse, R62 ;  /* 0x0000003e323e7220 */ /* 0x040fe20000410000 */
[----:B------:R-:W-:Y:S02]  /*c630*/  HADD2.F32 R54, -RZ, R54.H1_H1 ;  /* 0x30000036ff367230 */ /* 0x000fe40000004100 */
[----:B------:R-:W-:Y:S01]  /*c640*/  FFMA.FTZ R60, R50, R61, -R63 ;  /* 0x0000003d323c7223 */ /* 0x000fe2000001083f */
[----:B------:R-:W-:Y:S01]  /*c650*/  FMUL.FTZ R50, R56, R53 ;  /* 0x0000003538327220 */ /* 0x000fe20000410000 */
[----:B------:R-:W-:Y:S01]  /*c660*/  FFMA.FTZ R59, R59, R61, R62 ;  /* 0x0000003d3b3b7223 */ /* 0x000fe2000001003e */
[C---:B------:R-:W-:Y:S01]  /*c670*/  FMUL.FTZ R53, R55.reuse, R53 ;  /* 0x0000003537357220 */ /* 0x040fe20000410000 */
[----:B------:R-:W-:Y:S01]  /*c680*/  MOV R13, R41 ;  /* 0x00000029000d7202 */ /* 0x000fe20000000f00 */
[-C--:B------:R-:W-:Y:S01]  /*c690*/  FFMA.FTZ R50, R55, R54.reuse, -R50 ;  /* 0x0000003637327223 */ /* 0x080fe20000010832 */
[----:B------:R-:W-:Y:S01]  /*c6a0*/  F2FP.SATFINITE.E4M3.F32.PACK_AB_MERGE_C R43, R60, R43, RZ ;  /* 0x0000002b3c2b723e */ /* 0x000fe200048070ff */
[----:B------:R-:W-:Y:S01]  /*c6b0*/  FFMA.FTZ R54, R56, R54, R53 ;  /* 0x0000003638367223 */ /* 0x000fe20000010035 */
[----:B------:R-:W-:Y:S01]  /*c6c0*/  F2FP.SATFINITE.E4M3.F32.PACK_AB_MERGE_C R46, R59, R46, RZ ;  /* 0x0000002e3b2e723e */ /* 0x000fe200048070ff */
[----:B------:R-:W-:Y:S01]  /*c6d0*/  IMAD.MOV.U32 R14, RZ, RZ, R42 ;  /* 0x000000ffff0e7224 */ /* 0x000fe200078e002a */
[----:B------:R-:W-:Y:S01]  /*c6e0*/  F2FP.SATFINITE.E4M3.F32.PACK_AB_MERGE_C R43, R50, R57, R43 ;  /* 0x00000039322b723e */ /* 0x000fe2000480702b */
[----:B------:R-:W-:Y:S01]  /*c6f0*/  IMAD.MOV.U32 R41, RZ, RZ, R51 ;  /* 0x000000ffff297224 */ /* 0x000fe200078e0033 */
[----:B------:R-:W-:Y:S01]  /*c700*/  F2FP.SATFINITE.E4M3.F32.PACK_AB_MERGE_C R46, R54, R15, R46 ;  /* 0x0000000f362e723e */ /* 0x000fe2000480702e */
[----:B------:R-:W-:-:S02]  /*c710*/  IMAD.MOV.U32 R42, RZ, RZ, R89 ;  /* 0x000000ffff2a7224 */ /* 0x000fc400078e0059 */
[----:B------:R-:W-:Y:S02]  /*c720*/  IMAD.MOV.U32 R15, RZ, RZ, R43 ;  /* 0x000000ffff0f7224 */ /* 0x000fe400078e002b */
[----:B------:R-:W-:-:S07]  /*c730*/  IMAD.MOV.U32 R43, RZ, RZ, R46 ;  /* 0x000000ffff2b7224 */ /* 0x000fce00078e002e */
.L_x_2769:
[----:B------:R-:W-:Y:S05]  /*c740*/  BSYNC B2 ;  /* 0x0000000000027941 */ /* 0x000fea0003800000 */
.L_x_2768:
[----:B------:R-:W-:Y:S01]  /*c750*/  ISETP.GE.AND P2, PT, R47, R136, PT ;  /* 0x000000882f00720c */ /* 0x000fe20003f46270 */
[----:B0-----:R0:W-:-:S12]  /*c760*/  ST.E.128 desc[UR50][R44.64], R12 ;  /* 0x0000000c2c007985 */ /* 0x0011d8000c101d32 */
[----:B------:R-:W-:-:S04]  /*c770*/  @!P2 IADD3 R46, P5, R11, R47, RZ ;  /* 0x0000002f0b2ea210 */ /* 0x000fc80007fbe0ff */
[----:B------:R-:W-:-:S05]  /*c780*/  @!P2 LEA.HI.X.SX32 R47, R47, R151, 0x1, P5 ;  /* 0x000000972f2fa211 */ /* 0x000fca00028f0eff */
[----:B---3--:R0:W-:Y:S04]  /*c790*/  @!P2 ST.E.128 desc[UR50][R46.64], R40 ;  /* 0x000000282e00a985 */ /* 0x0081e8000c101d32 */
.L_x_2759:
[----:B------:R-:W-:Y:S05]  /*c7a0*/  BSYNC B1 ;  /* 0x0000000000017941 */ /* 0x000fea0003800000 */
.L_x_2758:
[----:B------:R-:W-:-:S03]  /*c7b0*/  UMOV UR4, 0xffffffff ;  /* 0xffffffff00047882 */ /* 0x000fc60000000000 */
[----:B------:R-:W-:Y:S05]  /*c7c0*/  BRA.DIV UR4, `(.L_x_2770) ;  /* 0x0000023e04b07947 */ /* 0x000fea000b800000 */
[----:B------:R0:W0:Y:S04]  /*c7d0*/  SHFL.IDX PT, R49, R120, 0x1, 0x1e1f ;  /* 0x003e1f0078317f89 */ /* 0x00002800000e0000 */
[----:B------:R0:W0:Y:S02]  /*c7e0*/  SHFL.IDX PT, R48, R121, 0x1, 0x1e1f ;  /* 0x003e1f0079307f89 */ /* 0x00002400000e0000 */
.L_x_3067:
[----:B------:R-:W-:Y:S05]  /*c7f0*/  @P4 BRA `(.L_x_2727) ;  /* 0x0000003400344947 */ /* 0x000fea0003800000 */
[----:B------:R-:W-:Y:S01]  /*c800*/  ISETP.NE.AND P2, PT, R32, RZ, PT ;  /* 0x000000ff2000720c */ /* 0x000fe20003f45270 */
[----:B------:R-:W-:-:S12]  /*c810*/  BSSY B1, `(.L_x_2771) ;  /* 0x00000f3000017945 */ /* 0x000fd80003800000 */
[----:B------:R-:W-:Y:S05]  /*c820*/  @!P2 BRA `(.L_x_2772) ;  /* 0x0000000c00c4a947 */ /* 0x000fea0003800000 */
[----:B----4-:R-:W-:Y:S01]  /*c830*/  SEL R11, R118, R145, !P0 ;  /* 0x00000091760b7207 */ /* 0x010fe20004000000 */
[----:B------:R-:W-:Y:S01]  /*c840*/  BSSY B2, `(.L_x_2773) ;  /* 0x00000ed000027945 */ /* 0x000fe20003800000 */
[----:B0-----:R-:W-:Y:S02]  /*c850*/  IADD3 R44, P2, R29, R48, RZ ;  /* 0x000000301d2c7210 */ /* 0x001fe40007f5e0ff */
[----:B------:R-:W-:Y:S02]  /*c860*/  SHF.R.S32.HI R12, RZ, 0x1f, R11 ;  /* 0x0000001fff0c7819 */ /* 0x000fe4000001140b */
[----:B------:R-:W-:Y:S02]  /*c870*/  IADD3.X R45, R49, R112, RZ, P2, !PT ;  /* 0x00000070312d7210 */ /* 0x000fe400017fe4ff */
[----:B------:R-:W-:-:S04]  /*c880*/  LEA.HI R11, R12, R11, RZ, 0x5 ;  /* 0x0000000b0c0b7211 */ /* 0x000fc800078f28ff */
[----:B------:R-:W-:-:S04]  /*c890*/  LEA.HI.SX32 R11, R11, R116, 0x1b ;  /* 0x000000740b0b7211 */ /* 0x000fc800078fdaff */
[----:B------:R-:W-:Y:S01]  /*c8a0*/  SHF.R.S32.HI R14, RZ, 0x1f, R11 ;  /* 0x0000001fff0e7819 */ /* 0x000fe2000001140b */
[----:B------:R-:W-:-:S03]  /*c8b0*/  IMAD.SHL.U32 R12, R11, 0x10, RZ ;  /* 0x000000100b0c7824 */ /* 0x000fc600078e00ff */
[----:B------:R-:W-:Y:S02]  /*c8c0*/  LEA.HI R14, R14, R11, RZ, 0x2 ;  /* 0x0000000b0e0e7211 */ /* 0x000fe400078f10ff */
[----:B------:R-:W-:Y:S02]  /*c8d0*/  ISETP.GE.AND P2, PT, R12, R136, PT ;  /* 0x000000880c00720c */ /* 0x000fe40003f46270 */
[----:B------:R-:W-:-:S05]  /*c8e0*/  SHF.R.S32.HI R11, RZ, 0x2, R14 ;  /* 0x00000002ff0b7819 */ /* 0x000fca000001140e */
[----:B------:R-:W-:-:S06]  /*c8f0*/  IMAD R11, R11, 0x2800, R212 ;  /* 0x000028000b0b7824 */ /* 0x000fcc00078e02d4 */
[----:B------:R-:W-:-:S04]  /*c900*/  @!P2 IADD3 R46, P4, R12, R48, RZ ;  /* 0x000000300c2ea210 */ /* 0x000fc80007f9e0ff */
[----:B------:R-:W-:Y:S02]  /*c910*/  @!P2 LEA.HI.X.SX32 R47, R12, R49, 0x1, P4 ;  /* 0x000000310c2fa211 */ /* 0x000fe400020f0eff */
[----:B------:R-:W-:Y:S02]  /*c920*/  LOP3.LUT R12, R211, 0x30, R12, 0xf8, !PT ;  /* 0x00000030d30c7812 */ /* 0x000fe400078ef80c */
[----:B------:R-:W-:Y:S02]  /*c930*/  ISETP.GE.AND P4, PT, R16, R117, PT ;  /* 0x000000751000720c */ /* 0x000fe40003f86270 */
[----:B------:R-:W-:-:S05]  /*c940*/  LOP3.LUT R12, R12, R5, RZ, 0x3c, !PT ;  /* 0x000000050c0c7212 */ /* 0x000fca00078e3cff */
[----:B------:R-:W-:Y:S02]  /*c950*/  IMAD.IADD R12, R11, 0x1, R12 ;  /* 0x000000010b0c7824 */ /* 0x000fe400078e020c */
[C---:B------:R-:W-:Y:S02]  /*c960*/  IMAD R11, R19.reuse, 0x7800, R132 ;  /* 0x00007800130b7824 */ /* 0x040fe400078e0284 */
[----:B------:R-:W-:Y:S02]  /*c970*/  IMAD R13, R19, 0x7800, R12 ;  /* 0x00007800130d7824 */ /* 0x000fe400078e020c */
[C---:B------:R-:W-:Y:S02]  /*c980*/  IMAD.IADD R11, R18.reuse, 0x1, R11 ;  /* 0x00000001120b7824 */ /* 0x040fe400078e020b */
[----:B------:R-:W-:-:S03]  /*c990*/  IMAD.IADD R40, R18, 0x1, R13 ;  /* 0x0000000112287824 */ /* 0x000fc600078e020d */
[----:B------:R0:W4:Y:S04]  /*c9a0*/  LDS.128 R12, [R11+0x1a400] ;  /* 0x01a400000b0c7984 */ /* 0x0001280000000c00 */
[----:B------:R-:W0:Y:S01]  /*c9b0*/  LDS.128 R40, [R40+0x1a400] ;  /* 0x01a4000028287984 */ /* 0x000e220000000c00 */
[----:B------:R-:W-:Y:S05]  /*c9c0*/  @P4 BRA `(.L_x_2774) ;  /* 0x0000000c00504947 */ /* 0x000fea0003800000 */
[----:B------:R-:W-:Y:S01]  /*c9d0*/  SHF.R.U32.HI R51, RZ, 0x8, R77 ;  /* 0x00000008ff337819 */ /* 0x000fe2000001164d */
[----:B----4-:R-:W-:Y:S01]  /*c9e0*/  IMAD.MOV.U32 R53, RZ, RZ, R12 ;  /* 0x000000ffff357224 */ /* 0x010fe200078e000c */
[----:B------:R-:W-:Y:S01]  /*c9f0*/  SHF.R.U32.HI R57, RZ, 0x8, R79 ;  /* 0x00000008ff397819 */ /* 0x000fe2000001164f */
[----:B0-----:R-:W-:Y:S01]  /*ca00*/  IMAD.MOV.U32 R54, RZ, RZ, R40 ;  /* 0x000000ffff367224 */ /* 0x001fe200078e0028 */
[----:B------:R-:W-:Y:S01]  /*ca10*/  SHF.R.U32.HI R61, RZ, 0x8, R67 ;  /* 0x00000008ff3d7819 */ /* 0x000fe20000011643 */
[----:B------:R-:W-:Y:S01]  /*ca20*/  IMAD.SHL.U32 R12, R51, 0x100, RZ ;  /* 0x00000100330c7824 */ /* 0x000fe200078e00ff */
[----:B------:R-:W-:Y:S01]  /*ca30*/  LOP3.LUT R11, R77, 0xff0000ff, RZ, 0xc0, !PT ;  /* 0xff0000ff4d0b7812 */ /* 0x000fe200078ec0ff */
[----:B------:R-:W-:Y:S01]  /*ca40*/  IMAD.SHL.U32 R57, R57, 0x100, RZ ;  /* 0x0000010039397824 */ /* 0x000fe200078e00ff */
[----:B------:R-:W-:Y:S01]  /*ca50*/  SHF.R.U32.HI R59, RZ, 0x8, R65 ;  /* 0x00000008ff3b7819 */ /* 0x000fe20000011641 */
[----:B------:R-:W-:Y:S01]  /*ca60*/  IMAD.SHL.U32 R61, R61, 0x100, RZ ;  /* 0x000001003d3d7824 */ /* 0x000fe200078e00ff */
[----:B------:R-:W-:Y:S01]  /*ca70*/  LOP3.LUT R56, R79, 0xff0000ff, RZ, 0xc0, !PT ;  /* 0xff0000ff4f387812 */ /* 0x000fe200078ec0ff */
[----:B------:R-:W-:Y:S01]  /*ca80*/  IMAD.MOV.U32 R52, RZ, RZ, R42 ;  /* 0x000000ffff347224 */ /* 0x000fe200078e002a */
[----:B------:R-:W-:Y:S01]  /*ca90*/  LOP3.LUT R60, R67, 0xff0000ff, RZ, 0xc0, !PT ;  /* 0xff0000ff433c7812 */ /* 0x000fe200078ec0ff */
[----:B------:R-:W-:Y:S01]  /*caa0*/  IMAD.SHL.U32 R59, R59, 0x100, RZ ;  /* 0x000001003b3b7824 */ /* 0x000fe200078e00ff */
[----:B------:R-:W-:-:S02]  /*cab0*/  SHF.R.U32.HI R63, RZ, 0x10, R77 ;  /* 0x00000010ff3f7819 */ /* 0x000fc4000001164d */
[----:B------:R-:W-:Y:S02]  /*cac0*/  LOP3.LUT R11, R11, 0xff00, R12, 0xf8, !PT ;  /* 0x0000ff000b0b7812 */ /* 0x000fe400078ef80c */
[----:B------:R-:W-:Y:S02]  /*cad0*/  LOP3.LUT R12, R56, 0xff00, R57, 0xf8, !PT ;  /* 0x0000ff00380c7812 */ /* 0x000fe400078ef839 */
[----:B------:R-:W-:Y:S02]  /*cae0*/  LOP3.LUT R60, R60, 0xff00, R61, 0xf8, !PT ;  /* 0x0000ff003c3c7812 */ /* 0x000fe400078ef83d */
[----:B------:R-:W-:Y:S02]  /*caf0*/  LOP3.LUT R58, R65, 0xff0000ff, RZ, 0xc0, !PT ;  /* 0xff0000ff413a7812 */ /* 0x000fe400078ec0ff */
[----:B------:R-:W-:Y:S02]  /*cb00*/  F2FP.F16.E4M3.UNPACK_B R61, R146.H1 ;  /* 0x00000092ff3d723e */ /* 0x000fe400030006ff */
[----:B------:R-:W-:-:S02]  /*cb10*/  F2FP.F16.E4M3.UNPACK_B R57, R54.H1 ;  /* 0x00000036ff39723e */ /* 0x000fc400030006ff */
[----:B------:R-:W-:Y:S01]  /*cb20*/  MOV R51, R14 ;  /* 0x0000000e00337202 */ /* 0x000fe20000000f00 */
[----:B------:R-:W-:Y:S01]  /*cb30*/  IMAD.U32 R14, R63, 0x10000, RZ ;  /* 0x000100003f0e7824 */ /* 0x000fe200078e00ff */
[----:B------:R-:W-:Y:S01]  /*cb40*/  F2FP.F16.E4M3.UNPACK_B R56, R53.H1 ;  /* 0x00000035ff38723e */ /* 0x000fe200030006ff */
[----:B------:R-:W-:Y:S01]  /*cb50*/  HADD2.F32 R63, -RZ, R61.H0_H0 ;  /* 0x2000003dff3f7230 */ /* 0x000fe20000004100 */
[----:B------:R-:W-:Y:S02]  /*cb60*/  SHF.R.U32.HI R62, RZ, 0x10, R79 ;  /* 0x00000010ff3e7819 */ /* 0x000fe4000001164f */
[----:B------:R-:W-:Y:S01]  /*cb70*/  SHF.R.U32.HI R55, RZ, 0x10, R67 ;  /* 0x00000010ff377819 */ /* 0x000fe20000011643 */
[----:B------:R-:W-:Y:S01]  /*cb80*/  HADD2.F32 R42, -RZ, R56.H0_H0 ;  /* 0x20000038ff2a7230 */ /* 0x000fe20000004100 */
[----:B------:R-:W-:Y:S01]  /*cb90*/  LOP3.LUT R40, R58, 0xff00, R59, 0xf8, !PT ;  /* 0x0000ff003a287812 */ /* 0x000fe200078ef83b */
[----:B------:R-:W-:Y:S01]  /*cba0*/  HADD2.F32 R58, -RZ, R57.H0_H0 ;  /* 0x20000039ff3a7230 */ /* 0x000fe20000004100 */
[----:B------:R-:W-:Y:S01]  /*cbb0*/  F2FP.F16.E4M3.UNPACK_B R59, R148.H1 ;  /* 0x00000094ff3b723e */ /* 0x000fe200030006ff */
[----:B------:R-:W-:Y:S01]  /*cbc0*/  IMAD.U32 R67, R55, 0x10000, RZ ;  /* 0x0001000037437824 */ /* 0x000fe200078e00ff */
[----:B------:R-:W-:Y:S01]  /*cbd0*/  LOP3.LUT R14, R11, 0xff0000, R14, 0xf8, !PT ;  /* 0x00ff00000b0e7812 */ /* 0x000fe200078ef80e */
[----:B------:R-:W-:Y:S01]  /*cbe0*/  IMAD.U32 R11, R62, 0x10000, RZ ;  /* 0x000100003e0b7824 */ /* 0x000fe200078e00ff */
[----:B------:R-:W-:Y:S01]  /*cbf0*/  SHF.R.U32.HI R50, RZ, 0x10, R65 ;  /* 0x00000010ff327819 */ /* 0x000fe20000011641 */
[----:B------:R-:W-:-:S02]  /*cc00*/  HADD2.F32 R55, -RZ, R59.H0_H0 ;  /* 0x2000003bff377230 */ /* 0x000fc40000004100 */
[-C--:B------:R-:W-:Y:S01]  /*cc10*/  FMUL.FTZ R77, R58, R63.reuse ;  /* 0x0000003f3a4d7220 */ /* 0x080fe20000410000 */
[----:B------:R-:W-:Y:S01]  /*cc20*/  FMUL.FTZ R63, R42, R63 ;  /* 0x0000003f2a3f7220 */ /* 0x000fe20000410000 */
[----:B------:R-:W-:Y:S02]  /*cc30*/  LOP3.LUT R11, R12, 0xff0000, R11, 0xf8, !PT ;  /* 0x00ff00000c0b7812 */ /* 0x000fe400078ef80b */
[----:B------:R-:W-:Y:S01]  /*cc40*/  SHF.L.U32 R65, R50, 0x10, RZ ;  /* 0x0000001032417819 */ /* 0x000fe200000006ff */
[-C--:B------:R-:W-:Y:S01]  /*cc50*/  FFMA.FTZ R42, R42, R55.reuse, -R77 ;  /* 0x000000372a2a7223 */ /* 0x080fe2000001084d */
[----:B------:R-:W-:Y:S01]  /*cc60*/  LOP3.LUT R12, R60, 0xff0000, R67, 0xf8, !PT ;  /* 0x00ff00003c0c7812 */ /* 0x000fe200078ef843 */
[----:B------:R-:W-:Y:S01]  /*cc70*/  FFMA.FTZ R50, R58, R55, R63 ;  /* 0x000000373a327223 */ /* 0x000fe2000001003f */
[----:B------:R-:W-:Y:S01]  /*cc80*/  HADD2.F32 R60, -RZ, R59.H1_H1 ;  /* 0x3000003bff3c7230 */ /* 0x000fe20000004100 */
[----:B------:R-:W-:Y:S01]  /*cc90*/  F2FP.F16.E4M3.UNPACK_B R146, R146 ;  /* 0x00000092ff92723e */ /* 0x000fe200020006ff */
        /* <DEDUP_REMOVED lines=8> */
[----:B------:R-:W-:Y:S01]  /*cd20*/  LOP3.LUT R40, R40, 0xff0000, R65, 0xf8, !PT ;  /* 0x00ff000028287812 */ /* 0x000fe200078ef841 */
[----:B------:R-:W-:Y:S01]  /*cd30*/  FMUL.FTZ R62, R59, R58 ;  /* 0x0000003a3b3e7220 */ /* 0x000fe20000410000 */
[----:B------:R-:W-:Y:S02]  /*cd40*/  HADD2.F32 R58, -RZ, R54.H0_H0 ;  /* 0x20000036ff3a7230 */ /* 0x000fe40000004100 */
[----:B------:R-:W-:Y:S02]  /*cd50*/  HADD2.F32 R56, -RZ, R57.H0_H0 ;  /* 0x20000039ff387230 */ /* 0x000fe40000004100 */
[-C--:B------:R-:W-:Y:S01]  /*cd60*/  FFMA.FTZ R53, R55, R60.reuse, -R62 ;  /* 0x0000003c37357223 */ /* 0x080fe2000001083e */
[----:B------:R-:W-:Y:S01]  /*cd70*/  FFMA.FTZ R55, R59, R60, R64 ;  /* 0x0000003c3b377223 */ /* 0x000fe20000010040 */
[----:B------:R-:W-:Y:S02]  /*cd80*/  HADD2.F32 R61, -RZ, R148.H0_H0 ;  /* 0x20000094ff3d7230 */ /* 0x000fe40000004100 */
[-C--:B------:R-:W-:Y:S01]  /*cd90*/  FMUL.FTZ R65, R58, R63.reuse ;  /* 0x0000003f3a417220 */ /* 0x080fe20000410000 */
[----:B------:R-:W-:Y:S01]  /*cda0*/  FMUL.FTZ R63, R56, R63 ;  /* 0x0000003f383f7220 */ /* 0x000fe20000410000 */
[----:B------:R-:W-:Y:S01]  /*cdb0*/  HADD2.F32 R146, -RZ, R146.H1_H1 ;  /* 0x30000092ff927230 */ /* 0x000fe20000004100 */
[----:B------:R-:W-:Y:S01]  /*cdc0*/  F2FP.F16.E4M3.UNPACK_B R60, R147.H1 ;  /* 0x00000093ff3c723e */ /* 0x000fe200030006ff */
[----:B------:R-:W-:-:S02]  /*cdd0*/  HADD2.F32 R59, -RZ, R54.H1_H1 ;  /* 0x30000036ff3b7230 */ /* 0x000fc40000004100 */
[-C--:B------:R-:W-:Y:S01]  /*cde0*/  FFMA.FTZ R54, R58, R61.reuse, R63 ;  /* 0x0000003d3a367223 */ /* 0x080fe2000001003f */
[----:B------:R-:W-:Y:S02]  /*cdf0*/  HADD2.F32 R57, -RZ, R57.H1_H1 ;  /* 0x30000039ff397230 */ /* 0x000fe40000004100 */
[----:B------:R-:W-:Y:S01]  /*ce00*/  FFMA.FTZ R56, R56, R61, -R65 ;  /* 0x0000003d38387223 */ /* 0x000fe20000010841 */
[----:B------:R-:W-:Y:S02]  /*ce10*/  HADD2.F32 R148, -RZ, R148.H1_H1 ;  /* 0x30000094ff947230 */ /* 0x000fe40000004100 */
[----:B------:R-:W-:Y:S01]  /*ce20*/  FMUL.FTZ R58, R59, R146 ;  /* 0x000000923b3a7220 */ /* 0x000fe20000410000 */
[----:B------:R-:W-:Y:S01]  /*ce30*/  F2FP.F16.E4M3.UNPACK_B R61, R52.H1 ;  /* 0x00000034ff3d723e */ /* 0x000fe200030006ff */
[C---:B------:R-:W-:Y:S01]  /*ce40*/  FMUL.FTZ R146, R57.reuse, R146 ;  /* 0x0000009239927220 */ /* 0x040fe20000410000 */
[----:B------:R-:W-:Y:S01]  /*ce50*/  F2FP.F16.E4M3.UNPACK_B R64, R149.H1 ;  /* 0x00000095ff40723e */ /* 0x000fe200030006ff */
[----:B------:R-:W-:Y:S01]  /*ce60*/  FFMA.FTZ R57, R57, R148, -R58 ;  /* 0x0000009439397223 */ /* 0x000fe2000001083a */
[----:B------:R-:W-:Y:S01]  /*ce70*/  F2FP.F16.E4M3.UNPACK_B R58, R51.H1 ;  /* 0x00000033ff3a723e */ /* 0x000fe200030006ff */
[--C-:B------:R-:W-:Y:S01]  /*ce80*/  HADD2.F32 R67, -RZ, R60.reuse.H0_H0 ;  /* 0x2000003cff437230 */ /* 0x100fe20000004100 */
[----:B------:R-:W-:Y:S01]  /*ce90*/  F2FP.F16.E4M3.UNPACK_B R147, R147 ;  /* 0x00000093ff93723e */ /* 0x000fe200020006ff */
[--C-:B------:R-:W-:Y:S01]  /*cea0*/  HADD2.F32 R62, -RZ, R61.reuse.H0_H0 ;  /* 0x2000003dff3e7230 */ /* 0x100fe20000004100 */
[----:B------:R-:W-:Y:S01]  /*ceb0*/  F2FP.F16.E4M3.UNPACK_B R51, R51 ;  /* 0x00000033ff33723e */ /* 0x000fe200020006ff */
[----:B------:R-:W-:Y:S01]  /*cec0*/  HADD2.F32 R66, -RZ, R60.H1_H1 ;  /* 0x3000003cff427230 */ /* 0x000fe20000004100 */
[----:B------:R-:W-:Y:S01]  /*ced0*/  F2FP.F16.E4M3.UNPACK_B R149, R149 ;  /* 0x00000095ff95723e */ /* 0x000fe200020006ff */
[----:B------:R-:W-:-:S02]  /*cee0*/  HADD2.F32 R63, -RZ, R61.H1_H1 ;  /* 0x3000003dff3f7230 */ /* 0x000fc40000004100 */
[-C--:B------:R-:W-:Y:S01]  /*cef0*/  FMUL.FTZ R77, R62, R67.reuse ;  /* 0x000000433e4d7220 */ /* 0x080fe20000410000 */
[----:B------:R-:W-:Y:S02]  /*cf00*/  HADD2.F32 R60, -RZ, R58.H0_H0 ;  /* 0x2000003aff3c7230 */ /* 0x000fe40000004100 */
[----:B------:R-:W-:Y:S01]  /*cf10*/  FFMA.FTZ R59, R59, R148, R146 ;  /* 0x000000943b3b7223 */ /* 0x000fe20000010092 */
[----:B------:R-:W-:Y:S02]  /*cf20*/  HADD2.F32 R65, -RZ, R64.H0_H0 ;  /* 0x20000040ff417230 */ /* 0x000fe40000004100 */
[----:B------:R-:W-:Y:S01]  /*cf30*/  FMUL.FTZ R76, R63, R66 ;  /* 0x000000423f4c7220 */ /* 0x000fe20000410000 */
[----:B------:R-:W-:Y:S02]  /*cf40*/  HADD2.F32 R61, -RZ, R58.H1_H1 ;  /* 0x3000003aff3d7230 */ /* 0x000fe40000004100 */
[----:B------:R-:W-:Y:S01]  /*cf50*/  FMUL.FTZ R67, R60, R67 ;  /* 0x000000433c437220 */ /* 0x000fe20000410000 */
[----:B------:R-:W-:-:S02]  /*cf60*/  HADD2.F32 R64, -RZ, R64.H1_H1 ;  /* 0x30000040ff407230 */ /* 0x000fc40000004100 */
[-C--:B------:R-:W-:Y:S01]  /*cf70*/  FFMA.FTZ R58, R60, R65.reuse, -R77 ;  /* 0x000000413c3a7223 */ /* 0x080fe2000001084d */
[----:B------:R-:W-:Y:S01]  /*cf80*/  F2FP.SATFINITE.E4M3.F32.PACK_AB_MERGE_C R42, R53, R42, RZ ;  /* 0x0000002a352a723e */ /* 0x000fe200048070ff */
[C---:B------:R-:W-:Y:S01]  /*cf90*/  FMUL.FTZ R66, R61.reuse, R66 ;  /* 0x000000423d427220 */ /* 0x040fe20000410000 */
[----:B------:R-:W-:Y:S01]  /*cfa0*/  FFMA.FTZ R60, R62, R65, R67 ;  /* 0x000000413e3c7223 */ /* 0x000fe20000010043 */
[----:B------:R-:W-:Y:S01]  /*cfb0*/  FFMA.FTZ R77, R61, R64, -R76 ;  /* 0x000000403d4d7223 */ /* 0x000fe2000001084c */
[----:B------:R-:W-:Y:S01]  /*cfc0*/  F2FP.F16.E4M3.UNPACK_B R61, R52 ;  /* 0x00000034ff3d723e */ /* 0x000fe200020006ff */
[----:B------:R-:W-:Y:S01]  /*cfd0*/  FFMA.FTZ R79, R63, R64, R66 ;  /* 0x000000403f4f7223 */ /* 0x000fe20000010042 */
[--C-:B------:R-:W-:Y:S02]  /*cfe0*/  HADD2.F32 R66, -RZ, R147.reuse.H1_H1 ;  /* 0x30000093ff427230 */ /* 0x100fe40000004100 */
[----:B------:R-:W-:Y:S02]  /*cff0*/  HADD2.F32 R65, -RZ, R147.H0_H0 ;  /* 0x20000093ff417230 */ /* 0x000fe40000004100 */
[--C-:B------:R-:W-:Y:S01]  /*d000*/  HADD2.F32 R62, -RZ, R61.reuse.H0_H0 ;  /* 0x2000003dff3e7230 */ /* 0x100fe20000004100 */
[----:B------:R-:W-:Y:S01]  /*d010*/  F2FP.SATFINITE.E4M3.F32.PACK_AB_MERGE_C R60, R79, R60, RZ ;  /* 0x0000003c4f3c723e */ /* 0x000fe200048070ff */
[----:B------:R-:W-:-:S02]  /*d020*/  HADD2.F32 R61, -RZ, R61.H1_H1 ;  /* 0x3000003dff3d7230 */ /* 0x000fc40000004100 */
[--C-:B------:R-:W-:Y:S02]  /*d030*/  HADD2.F32 R52, -RZ, R51.reuse.H0_H0 ;  /* 0x20000033ff347230 */ /* 0x100fe40000004100 */
[-C--:B------:R-:W-:Y:S01]  /*d040*/  FMUL.FTZ R67, R62, R65.reuse ;  /* 0x000000413e437220 */ /* 0x080fe20000410000 */
[----:B------:R-:W-:Y:S02]  /*d050*/  HADD2.F32 R51, -RZ, R51.H1_H1 ;  /* 0x30000033ff337230 */ /* 0x000fe40000004100 */
[-C--:B------:R-:W-:Y:S01]  /*d060*/  FMUL.FTZ R76, R61, R66.reuse ;  /* 0x000000423d4c7220 */ /* 0x080fe20000410000 */
[--C-:B------:R-:W-:Y:S02]  /*d070*/  HADD2.F32 R64, -RZ, R149.reuse.H1_H1 ;  /* 0x30000095ff407230 */ /* 0x100fe40000004100 */
[C---:B------:R-:W-:Y:S01]  /*d080*/  FMUL.FTZ R65, R52.reuse, R65 ;  /* 0x0000004134417220 */ /* 0x040fe20000410000 */
[----:B------:R-:W-:Y:S02]  /*d090*/  HADD2.F32 R63, -RZ, R149.H0_H0 ;  /* 0x20000095ff3f7230 */ /* 0x000fe40000004100 */
[C---:B------:R-:W-:Y:S01]  /*d0a0*/  FMUL.FTZ R66, R51.reuse, R66 ;  /* 0x0000004233427220 */ /* 0x040fe20000410000 */
[----:B------:R-:W-:Y:S01]  /*d0b0*/  FFMA.FTZ R76, R51, R64, -R76 ;  /* 0x00000040334c7223 */ /* 0x000fe2000001084c */
[----:B------:R-:W-:Y:S01]  /*d0c0*/  F2FP.SATFINITE.E4M3.F32.PACK_AB_MERGE_C R51, R55, R50, RZ ;  /* 0x000000323733723e */ /* 0x000fe200048070ff */
[-C--:B------:R-:W-:Y:S01]  /*d0d0*/  FFMA.FTZ R67, R52, R63.reuse, -R67 ;  /* 0x0000003f34437223 */ /* 0x080fe20000010843 */
[----:B------:R-:W-:Y:S01]  /*d0e0*/  F2FP.SATFINITE.E4M3.F32.PACK_AB_MERGE_C R52, R57, R56, R42 ;  /* 0x000000383934723e */ /* 0x000fe2000480702a */
[----:B------:R-:W-:Y:S01]  /*d0f0*/  FFMA.FTZ R65, R62, R63, R65 ;  /* 0x0000003f3e417223 */ /* 0x000fe20000010041 */
[----:B------:R-:W-:Y:S01]  /*d100*/  F2FP.F16.E4M3.UNPACK_B R55, R41 ;  /* 0x00000029ff37723e */ /* 0x000fe200020006ff */
[----:B------:R-:W-:Y:S01]  /*d110*/  FFMA.FTZ R66, R61, R64, R66 ;  /* 0x000000403d427223 */ /* 0x000fe20000010042 */
[----:B------:R-:W-:-:S02]  /*d120*/  F2FP.F16.E4M3.UNPACK_B R56, R40 ;  /* 0x00000028ff38723e */ /* 0x000fc400020006ff */
[----:B------:R-:W-:Y:S01]  /*d130*/  F2FP.SATFINITE.E4M3.F32.PACK_AB_MERGE_C R51, R59, R54, R51 ;  /* 0x000000363b33723e */ /* 0x000fe20004807033 */
[----:B------:R-:W-:Y:S01]  /*d140*/  HADD2.F32 R57, -RZ, R55.H0_H0 ;  /* 0x20000037ff397230 */ /* 0x000fe20000004100 */
[----:B------:R-:W-:Y:S01]  /*d150*/  F2FP.F16.E4M3.UNPACK_B R54, R13 ;  /* 0x0000000dff36723e */ /* 0x000fe200020006ff */
[--C-:B------:R-:W-:Y:S01]  /*d160*/  HADD2.F32 R62, -RZ, R56.reuse.H0_H0 ;  /* 0x20000038ff3e7230 */ /* 0x100fe20000004100 */
[----:B------:R-:W-:Y:S01]  /*d170*/  F2FP.F16.E4M3.UNPACK_B R59, R14 ;  /* 0x0000000eff3b723e */ /* 0x000fe200020006ff */
[----:B------:R-:W-:Y:S01]  /*d180*/  HADD2.F32 R61, -RZ, R56.H1_H1 ;  /* 0x30000038ff3d7230 */ /* 0x000fe20000004100 */
[----:B------:R-:W-:Y:S01]  /*d190*/  F2FP.SATFINITE.E4M3.F32.PACK_AB_MERGE_C R42, R66, R65, R60 ;  /* 0x00000041422a723e */ /* 0x000fe2000480703c */
[----:B------:R-:W-:Y:S01]  /*d1a0*/  HADD2.F32 R53, -RZ, R54.H0_H0 ;  /* 0x20000036ff357230 */ /* 0x000fe20000004100 */
[----:B------:R-:W-:Y:S01]  /*d1b0*/  F2FP.SATFINITE.E4M3.F32.PACK_AB_MERGE_C R50, R77, R58, RZ ;  /* 0x0000003a4d32723e */ /* 0x000fe200048070ff */
        /* <DEDUP_REMOVED lines=8> */
[----:B------:R-:W-:Y:S01]  /*d240*/  F2FP.F16.E4M3.UNPACK_B R55, R13.H1 ;  /* 0x0000000dff37723e */ /* 0x000fe200030006ff */
[-C--:B------:R-:W-:Y:S01]  /*d250*/  FMUL.FTZ R57, R58, R61.reuse ;  /* 0x0000003d3a397220 */ /* 0x080fe20000410000 */
[----:B------:R-:W-:Y:S01]  /*d260*/  FMUL.FTZ R13, R56, R61 ;  /* 0x0000003d380d7220 */ /* 0x000fe20000410000 */
[----:B------:R-:W-:-:S02]  /*d270*/  F2FP.F16.E4M3.UNPACK_B R41, R41.H1 ;  /* 0x00000029ff29723e */ /* 0x000fc400030006ff */
[----:B------:R-:W-:Y:S01]  /*d280*/  F2FP.F16.E4M3.UNPACK_B R60, R40.H1 ;  /* 0x00000028ff3c723e */ /* 0x000fe200030006ff */
[-C--:B------:R-:W-:Y:S01]  /*d290*/  FFMA.FTZ R56, R56, R59.reuse, -R57 ;  /* 0x0000003b38387223 */ /* 0x080fe20000010839 */
[----:B------:R-:W-:Y:S01]  /*d2a0*/  FFMA.FTZ R13, R58, R59, R13 ;  /* 0x0000003b3a0d7223 */ /* 0x000fe2000001000d */
[----:B------:R-:W-:Y:S01]  /*d2b0*/  F2FP.F16.E4M3.UNPACK_B R14, R14.H1 ;  /* 0x0000000eff0e723e */ /* 0x000fe200030006ff */
        /* <DEDUP_REMOVED lines=19> */
[-C--:B------:R-:W-:Y:S01]  /*d3f0*/  FFMA.FTZ R41, R55, R60.reuse, -R64 ;  /* 0x0000003c37297223 */ /* 0x080fe20000010840 */
        /* <DEDUP_REMOVED lines=9> */
[----:B------:R-:W-:-:S02]  /*d490*/  HADD2.F32 R62, -RZ, R60.H0_H0 ;  /* 0x2000003cff3e7230 */ /* 0x000fc40000004100 */
[-C--:B------:R-:W-:Y:S01]  /*d4a0*/  FMUL.FTZ R78, R61, R76.reuse ;  /* 0x0000004c3d4e7220 */ /* 0x080fe20000410000 */
[----:B------:R-:W-:Y:S02]  /*d4b0*/  HADD2.F32 R11, -RZ, R67.H0_H0 ;  /* 0x20000043ff0b7230 */ /* 0x000fe40000004100 */
[----:B------:R-:W-:Y:S01]  /*d4c0*/  FMUL.FTZ R76, R43, R76 ;  /* 0x0000004c2b4c7220 */ /* 0x000fe20000410000 */
[----:B------:R-:W-:Y:S01]  /*d4d0*/  HADD2.F32 R12, -RZ, R63.H0_H0 ;  /* 0x2000003fff0c7230 */ /* 0x000fe20000004100 */
[----:B------:R-:W-:Y:S01]  /*d4e0*/  F2FP.SATFINITE.E4M3.F32.PACK_AB_MERGE_C R14, R41, R14, RZ ;  /* 0x0000000e290e723e */ /* 0x000fe200048070ff */
[----:B------:R-:W-:Y:S02]  /*d4f0*/  HADD2.F32 R60, -RZ, R60.H1_H1 ;  /* 0x3000003cff3c7230 */ /* 0x000fe40000004100 */
[-C--:B------:R-:W-:Y:S01]  /*d500*/  FMUL.FTZ R77, R62, R11.reuse ;  /* 0x0000000b3e4d7220 */ /* 0x080fe20000410000 */
[----:B------:R-:W-:Y:S02]  /*d510*/  HADD2.F32 R67, -RZ, R67.H1_H1 ;  /* 0x30000043ff437230 */ /* 0x000fe40000004100 */
[----:B------:R-:W-:Y:S01]  /*d520*/  FMUL.FTZ R79, R58, R11 ;  /* 0x0000000b3a4f7220 */ /* 0x000fe20000410000 */
[----:B------:R-:W-:-:S02]  /*d530*/  HADD2.F32 R15, -RZ, R15.H1_H1 ;  /* 0x3000000fff0f7230 */ /* 0x000fc40000004100 */
[-C--:B------:R-:W-:Y:S01]  /*d540*/  FFMA.FTZ R11, R43, R12.reuse, -R78 ;  /* 0x0000000c2b0b7223 */ /* 0x080fe2000001084e */
[----:B------:R-:W-:Y:S02]  /*d550*/  HADD2.F32 R65, -RZ, R64.H0_H0 ;  /* 0x20000040ff417230 */ /* 0x000fe40000004100 */
[----:B------:R-:W-:Y:S01]  /*d560*/  FFMA.FTZ R12, R61, R12, R76 ;  /* 0x0000000c3d0c7223 */ /* 0x000fe2000001004c */
        /* <DEDUP_REMOVED lines=10> */
[----:B------:R-:W-:Y:S01]  /*d610*/  FMUL.FTZ R66, R57, R66 ;  /* 0x0000004239427220 */ /* 0x000fe20000410000 */
[-C--:B------:R-:W-:Y:S01]  /*d620*/  FFMA.FTZ R60, R60, R64.reuse, R67 ;  /* 0x000000403c3c7223 */ /* 0x080fe20000010043 */
[----:B------:R-:W-:Y:S01]  /*d630*/  FFMA.FTZ R76, R15, R64, -R76 ;  /* 0x000000400f4c7223 */ /* 0x000fe2000001084c */
[-C--:B------:R-:W-:Y:S01]  /*d640*/  FFMA.FTZ R62, R57, R58.reuse, -R62 ;  /* 0x0000003a393e7223 */ /* 0x080fe2000001083e */
[----:B------:R-:W-:Y:S01]  /*d650*/  FFMA.FTZ R59, R59, R58, R66 ;  /* 0x0000003a3b3b7223 */ /* 0x000fe20000010042 */
[----:B------:R-:W-:-:S02]  /*d660*/  F2FP.SATFINITE.E4M3.F32.PACK_AB_MERGE_C R40, R55, R40, RZ ;  /* 0x000000283728723e */ /* 0x000fc400048070ff */
[----:B------:R-:W-:Y:S02]  /*d670*/  F2FP.SATFINITE.E4M3.F32.PACK_AB_MERGE_C R60, R60, R79, RZ ;  /* 0x0000004f3c3c723e */ /* 0x000fe400048070ff */
[----:B------:R-:W-:Y:S01]  /*d680*/  F2FP.SATFINITE.E4M3.F32.PACK_AB_MERGE_C R53, R56, R53, R14 ;  /* 0x000000353835723e */ /* 0x000fe2000480700e */
[----:B------:R-:W-:Y:S01]  /*d690*/  IMAD.MOV.U32 R14, RZ, RZ, R50 ;  /* 0x000000ffff0e7224 */ /* 0x000fe200078e0032 */
[----:B------:R-:W-:Y:S02]  /*d6a0*/  F2FP.SATFINITE.E4M3.F32.PACK_AB_MERGE_C R76, R76, R77, RZ ;  /* 0x0000004d4c4c723e */ /* 0x000fe400048070ff */
[----:B------:R-:W-:Y:S01]  /*d6b0*/  F2FP.SATFINITE.E4M3.F32.PACK_AB_MERGE_C R41, R13, R54, R40 ;  /* 0x000000360d29723e */ /* 0x000fe20004807028 */
[----:B------:R-:W-:Y:S01]  /*d6c0*/  IMAD.MOV.U32 R13, RZ, RZ, R53 ;  /* 0x000000ffff0d7224 */ /* 0x000fe200078e0035 */
[----:B------:R-:W-:Y:S01]  /*d6d0*/  F2FP.SATFINITE.E4M3.F32.PACK_AB_MERGE_C R43, R59, R12, R60 ;  /* 0x0000000c3b2b723e */ /* 0x000fe2000480703c */
[----:B------:R-:W-:Y:S01]  /*d6e0*/  IMAD.MOV.U32 R12, RZ, RZ, R52 ;  /* 0x000000ffff0c7224 */ /* 0x000fe200078e0034 */
[----:B------:R-:W-:Y:S01]  /*d6f0*/  F2FP.SATFINITE.E4M3.F32.PACK_AB_MERGE_C R15, R62, R11, R76 ;  /* 0x0000000b3e0f723e */ /* 0x000fe2000480704c */
[----:B------:R-:W-:-:S07]  /*d700*/  IMAD.MOV.U32 R40, RZ, RZ, R51 ;  /* 0x000000ffff287224 */ /* 0x000fce00078e0033 */
.L_x_2774:
[----:B------:R-:W-:Y:S05]  /*d710*/  BSYNC B2 ;  /* 0x0000000000027941 */ /* 0x000fea0003800000 */
.L_x_2773:
[----:B----4-:R4:W-:Y:S04]  /*d720*/  ST.E.128 desc[UR50][R44.64], R12 ;  /* 0x0000000c2c007985 */ /* 0x0109e8000c101d32 */
[----:B0-----:R4:W-:Y:S02]  /*d730*/  @!P2 ST.E.128 desc[UR50][R46.64], R40 ;  /* 0x000000282e00a985 */ /* 0x0019e4000c101d32 */
.L_x_2772:
[----:B------:R-:W-:Y:S05]  /*d740*/  BSYNC B1 ;  /* 0x0000000000017941 */ /* 0x000fea0003800000 */
.L_x_2771:
        /* <DEDUP_REMOVED lines=14> */
[----:B------:R-:W-:Y:S02]  /*d830*/  SHF.R.S32.HI R13, RZ, 0x2, R13 ;  /* 0x00000002ff0d7819 */ /* 0x000fe4000001140d */
[----:B------:R-:W-:-:S04]  /*d840*/  LOP3.LUT R12, R211, 0x30, R11, 0xf8, !PT ;  /* 0x00000030d30c7812 */ /* 0x000fc800078ef80b */
[----:B------:R-:W-:-:S05]  /*d850*/  LOP3.LUT R12, R12, R5, RZ, 0x3c, !PT ;  /* 0x000000050c0c7212 */ /* 0x000fca00078e3cff */
[----:B------:R-:W-:-:S04]  /*d860*/  @!P2 IADD3 R46, P4, R11, R48, RZ ;  /* 0x000000300b2ea210 */ /* 0x000fc80007f9e0ff */
[----:B------:R-:W-:Y:S01]  /*d870*/  @!P2 LEA.HI.X.SX32 R47, R11, R49, 0x1, P4 ;  /* 0x000000310b2fa211 */ /* 0x000fe200020f0eff */
[----:B------:R-:W-:Y:S01]  /*d880*/  IMAD R11, R13, 0x2800, R212 ;  /* 0x000028000d0b7824 */ /* 0x000fe200078e02d4 */
[----:B------:R-:W-:-:S03]  /*d890*/  ISETP.GE.AND P4, PT, R3, R117, PT ;  /* 0x000000750300720c */ /* 0x000fc60003f86270 */
        /* <DEDUP_REMOVED lines=8> */
[--C-:B0-----:R-:W-:Y:S01]  /*d920*/  SHF.R.U32.HI R11, RZ, 0x8, R81.reuse ;  /* 0x00000008ff0b7819 */ /* 0x101fe20000011651 */
[----:B----4-:R-:W-:Y:S01]  /*d930*/  IMAD.MOV.U32 R53, RZ, RZ, R12 ;  /* 0x000000ffff357224 */ /* 0x010fe200078e000c */
[----:B------:R-:W-:Y:S01]  /*d940*/  SHF.R.U32.HI R63, RZ, 0x10, R81 ;  /* 0x00000010ff3f7819 */ /* 0x000fe20000011651 */
[----:B------:R-:W-:Y:S01]  /*d950*/  IMAD.MOV.U32 R55, RZ, RZ, R40 ;  /* 0x000000ffff377224 */ /* 0x000fe200078e0028 */
[----:B------:R-:W-:Y:S01]  /*d960*/  LOP3.LUT R52, R81, 0xff0000ff, RZ, 0xc0, !PT ;  /* 0xff0000ff51347812 */ /* 0x000fe200078ec0ff */
[----:B------:R-:W-:Y:S01]  /*d970*/  IMAD.SHL.U32 R11, R11, 0x100, RZ ;  /* 0x000001000b0b7824 */ /* 0x000fe200078e00ff */
[----:B------:R-:W-:Y:S02]  /*d980*/  SHF.R.U32.HI R54, RZ, 0x8, R71 ;  /* 0x00000008ff367819 */ /* 0x000fe40000011647 */
[----:B------:R-:W-:Y:S02]  /*d990*/  SHF.R.U32.HI R61, RZ, 0x8, R83 ;  /* 0x00000008ff3d7819 */ /* 0x000fe40000011653 */
[----:B------:R-:W-:Y:S01]  /*d9a0*/  MOV R50, R14 ;  /* 0x0000000e00327202 */ /* 0x000fe20000000f00 */
[----:B------:R-:W-:Y:S01]  /*d9b0*/  IMAD.U32 R14, R63, 0x10000, RZ ;  /* 0x000100003f0e7824 */ /* 0x000fe200078e00ff */
[----:B------:R-:W-:Y:S01]  /*d9c0*/  SHF.R.U32.HI R56, RZ, 0x8, R69 ;  /* 0x00000008ff387819 */ /* 0x000fe20000011645 */
[----:B------:R-:W-:Y:S01]  /*d9d0*/  IMAD.SHL.U32 R12, R61, 0x100, RZ ;  /* 0x000001003d0c7824 */ /* 0x000fe200078e00ff */
[----:B------:R-:W-:Y:S01]  /*d9e0*/  LOP3.LUT R11, R52, 0xff00, R11, 0xf8, !PT ;  /* 0x0000ff00340b7812 */ /* 0x000fe200078ef80b */
[----:B------:R-:W-:Y:S01]  /*d9f0*/  IMAD.SHL.U32 R52, R54, 0x100, RZ ;  /* 0x0000010036347824 */ /* 0x000fe200078e00ff */
[----:B------:R-:W-:Y:S01]  /*da00*/  SHF.R.U32.HI R62, RZ, 0x10, R83 ;  /* 0x00000010ff3e7819 */ /* 0x000fe20000011653 */
[----:B------:R-:W-:Y:S01]  /*da10*/  IMAD.SHL.U32 R40, R56, 0x100, RZ ;  /* 0x0000010038287824 */ /* 0x000fe200078e00ff */
[----:B------:R-:W-:-:S02]  /*da20*/  LOP3.LUT R59, R71, 0xff0000ff, RZ, 0xc0, !PT ;  /* 0xff0000ff473b7812 */ /* 0x000fc400078ec0ff */
[----:B------:R-:W-:Y:S02]  /*da30*/  LOP3.LUT R51, R83, 0xff0000ff, RZ, 0xc0, !PT ;  /* 0xff0000ff53337812 */ /* 0x000fe400078ec0ff */
[----:B------:R-:W-:Y:S01]  /*da40*/  LOP3.LUT R14, R11, 0xff0000, R14, 0xf8, !PT ;  /* 0x00ff00000b0e7812 */ /* 0x000fe200078ef80e */
[----:B------:R-:W-:Y:S01]  /*da50*/  IMAD.U32 R11, R62, 0x10000, RZ ;  /* 0x000100003e0b7824 */ /* 0x000fe200078e00ff */
[----:B------:R-:W-:Y:S02]  /*da60*/  LOP3.LUT R57, R69, 0xff0000ff, RZ, 0xc0, !PT ;  /* 0xff0000ff45397812 */ /* 0x000fe400078ec0ff */
[----:B------:R-:W-:Y:S02]  /*da70*/  LOP3.LUT R63, R59, 0xff00, R52, 0xf8, !PT ;  /* 0x0000ff003b3f7812 */ /* 0x000fe400078ef834 */
[----:B------:R-:W-:Y:S02]  /*da80*/  LOP3.LUT R12, R51, 0xff00, R12, 0xf8, !PT ;  /* 0x0000ff00330c7812 */ /* 0x000fe400078ef80c */
[----:B------:R-:W-:-:S02]  /*da90*/  F2FP.F16.E4M3.UNPACK_B R59, R141.H1 ;  /* 0x0000008dff3b723e */ /* 0x000fc400030006ff */
[----:B------:R-:W-:Y:S02]  /*daa0*/  F2FP.F16.E4M3.UNPACK_B R56, R55.H1 ;  /* 0x00000037ff38723e */ /* 0x000fe400030006ff */
[----:B------:R-:W-:Y:S02]  /*dab0*/  F2FP.F16.E4M3.UNPACK_B R54, R53.H1 ;  /* 0x00000035ff36723e */ /* 0x000fe400030006ff */
[----:B------:R-:W-:Y:S01]  /*dac0*/  SHF.R.U32.HI R58, RZ, 0x10, R69 ;  /* 0x00000010ff3a7819 */ /* 0x000fe20000011645 */
[----:B------:R-:W-:Y:S01]  /*dad0*/  HADD2.F32 R52, -RZ, R56.H0_H0 ;  /* 0x20000038ff347230 */ /* 0x000fe20000004100 */
[----:B------:R-:W-:Y:S01]  /*dae0*/  LOP3.LUT R61, R57, 0xff00, R40, 0xf8, !PT ;  /* 0x0000ff00393d7812 */ /* 0x000fe200078ef828 */
[--C-:B------:R-:W-:Y:S01]  /*daf0*/  HADD2.F32 R51, -RZ, R54.reuse.H0_H0 ;  /* 0x20000036ff337230 */ /* 0x100fe20000004100 */
[----:B------:R-:W-:Y:S01]  /*db00*/  LOP3.LUT R11, R12, 0xff0000, R11, 0xf8, !PT ;  /* 0x00ff00000c0b7812 */ /* 0x000fe200078ef80b */
[----:B------:R-:W-:Y:S01]  /*db10*/  HADD2.F32 R12, -RZ, R59.H0_H0 ;  /* 0x2000003bff0c7230 */ /* 0x000fe20000004100 */
[----:B------:R-:W-:Y:S01]  /*db20*/  F2FP.F16.E4M3.UNPACK_B R57, R143.H1 ;  /* 0x0000008fff39723e */ /* 0x000fe200030006ff */
[----:B------:R-:W-:Y:S01]  /*db30*/  IMAD.U32 R40, R58, 0x10000, RZ ;  /* 0x000100003a287824 */ /* 0x000fe200078e00ff */
[----:B------:R-:W-:Y:S01]  /*db40*/  SHF.R.U32.HI R60, RZ, 0x10, R71 ;  /* 0x00000010ff3c7819 */ /* 0x000fe20000011647 */
[----:B------:R-:W-:-:S02]  /*db50*/  HADD2.F32 R54, -RZ, R54.H1_H1 ;  /* 0x30000036ff367230 */ /* 0x000fc40000004100 */
[-C--:B------:R-:W-:Y:S01]  /*db60*/  FMUL.FTZ R62, R52, R12.reuse ;  /* 0x0000000c343e7220 */ /* 0x080fe20000410000 */
[----:B------:R-:W-:Y:S02]  /*db70*/  HADD2.F32 R58, -RZ, R57.H0_H0 ;  /* 0x20000039ff3a7230 */ /* 0x000fe40000004100 */
[C---:B------:R-:W-:Y:S01]  /*db80*/  FMUL.FTZ R65, R51.reuse, R12 ;  /* 0x0000000c33417220 */ /* 0x040fe20000410000 */
[----:B------:R-:W-:Y:S02]  /*db90*/  SHF.L.U32 R60, R60, 0x10, RZ ;  /* 0x000000103c3c7819 */ /* 0x000fe400000006ff */
[----:B------:R-:W-:Y:S01]  /*dba0*/  F2FP.F16.E4M3.UNPACK_B R141, R141 ;  /* 0x0000008dff8d723e */ /* 0x000fe200020006ff */
[-C--:B------:R-:W-:Y:S01]  /*dbb0*/  FFMA.FTZ R51, R51, R58.reuse, -R62 ;  /* 0x0000003a33337223 */ /* 0x080fe2000001083e */
[----:B------:R-:W-:Y:S01]  /*dbc0*/  FFMA.FTZ R52, R52, R58, R65 ;  /* 0x0000003a34347223 */ /* 0x000fe20000010041 */
[----:B------:R-:W-:Y:S01]  /*dbd0*/  HADD2.F32 R58, -RZ, R59.H1_H1 ;  /* 0x3000003bff3a7230 */ /* 0x000fe20000004100 */
[----:B------:R-:W-:Y:S01]  /*dbe0*/  LOP3.LUT R12, R63, 0xff0000, R60, 0xf8, !PT ;  /* 0x00ff00003f0c7812 */ /* 0x000fe200078ef83c */
[----:B------:R-:W-:Y:S01]  /*dbf0*/  HADD2.F32 R59, -RZ, R56.H1_H1 ;  /* 0x30000038ff3b7230 */ /* 0x000fe20000004100 */
[----:B------:R-:W-:Y:S01]  /*dc00*/  F2FP.F16.E4M3.UNPACK_B R56, R55 ;  /* 0x00000037ff38723e */ /* 0x000fe200020006ff */
[----:B------:R-:W-:Y:S01]  /*dc10*/  HADD2.F32 R60, -RZ, R57.H1_H1 ;  /* 0x30000039ff3c7230 */ /* 0x000fe20000004100 */
[----:B------:R-:W-:Y:S01]  /*dc20*/  F2FP.F16.E4M3.UNPACK_B R57, R53 ;  /* 0x00000035ff39723e */ /* 0x000fe200020006ff */
[-C--:B------:R-:W-:Y:S01]  /*dc30*/  FMUL.FTZ R62, R54, R58.reuse ;  /* 0x0000003a363e7220 */ /* 0x080fe20000410000 */
[----:B------:R-:W-:Y:S01]  /*dc40*/  LOP3.LUT R40, R61, 0xff0000, R40, 0xf8, !PT ;  /* 0x00ff00003d287812 */ /* 0x000fe200078ef828 */
[----:B------:R-:W-:Y:S01]  /*dc50*/  FMUL.FTZ R53, R59, R58 ;  /* 0x0000003a3b357220 */ /* 0x000fe20000410000 */
[----:B------:R-:W-:Y:S01]  /*dc60*/  F2FP.F16.E4M3.UNPACK_B R143, R143 ;  /* 0x0000008fff8f723e */ /* 0x000fe200020006ff */
[----:B------:R-:W-:Y:S01]  /*dc70*/  HADD2.F32 R61, -RZ, R141.H0_H0 ;  /* 0x2000008dff3d7230 */ /* 0x000fe20000004100 */
[----:B------:R-:W-:Y:S01]  /*dc80*/  F2FP.F16.E4M3.UNPACK_B R64, R142.H1 ;  /* 0x0000008eff40723e */ /* 0x000fe200030006ff */
[----:B------:R-:W-:-:S02]  /*dc90*/  HADD2.F32 R58, -RZ, R56.H0_H0 ;  /* 0x20000038ff3a7230 */ /* 0x000fc40000004100 */
[-C--:B------:R-:W-:Y:S01]  /*dca0*/  FFMA.FTZ R54, R54, R60.reuse, -R53 ;  /* 0x0000003c36367223 */ /* 0x080fe20000010835 */
[----:B------:R-:W-:Y:S02]  /*dcb0*/  HADD2.F32 R55, -RZ, R57.H0_H0 ;  /* 0x20000039ff377230 */ /* 0x000fe40000004100 */
        /* <DEDUP_REMOVED lines=9> */
[----:B------:R-:W-:Y:S01]  /*dd50*/  F2FP.F16.E4M3.UNPACK_B R61, R42.H1 ;  /* 0x0000002aff3d723e */ /* 0x000fe200030006ff */
[----:B------:R-:W-:Y:S02]  /*dd60*/  HADD2.F32 R143, -RZ, R143.H1_H1 ;  /* 0x3000008fff8f7230 */ /* 0x000fe40000004100 */
        /* <DEDUP_REMOVED lines=11> */
[-C--:B------:R-:W-:Y:S01]  /*de20*/  FMUL.FTZ R69, R62, R67.reuse ;  /* 0x000000433e457220 */ /* 0x080fe20000410000 */
        /* <DEDUP_REMOVED lines=26> */
[----:B------:R-:W-:Y:S01]  /*dfd0*/  FMUL.FTZ R63, R42, R63 ;  /* 0x0000003f2a3f7220 */ /* 0x000fe20000410000 */
[CC--:B------:R-:W-:Y:S01]  /*dfe0*/  FMUL.FTZ R67, R59.reuse, R142.reuse ;  /* 0x0000008e3b437220 */ /* 0x0c0fe20000410000 */
        /* <DEDUP_REMOVED lines=33> */
[----:B------:R-:W-:Y:S01]  /*e200*/  F2FP.SATFINITE.E4M3.F32.PACK_AB_MERGE_C R66, R66, R69, RZ ;  /* 0x000000454242723e */ /* 0x000fe200048070ff */
[----:B------:R-:W-:Y:S01]  /*e210*/  HADD2.F32 R59, -RZ, R60.H0_H0 ;  /* 0x2000003cff3b7230 */ /* 0x000fe20000004100 */
[----:B------:R-:W-:Y:S01]  /*e220*/  F2FP.F16.E4M3.UNPACK_B R63, R12.H1 ;  /* 0x0000000cff3f723e */ /* 0x000fe200030006ff */
[----:B------:R-:W-:Y:S01]  /*e230*/  HADD2.F32 R40, -RZ, R55.H0_H0 ;  /* 0x20000037ff287230 */ /* 0x000fe20000004100 */
[----:B------:R-:W-:Y:S01]  /*e240*/  F2FP.SATFINITE.E4M3.F32.PACK_AB_MERGE_C R50, R50, R65, R66 ;  /* 0x000000413232723e */ /* 0x000fe20004807042 */
[----:B------:R-:W-:-:S02]  /*e250*/  HADD2.F32 R58, -RZ, R41.H1_H1 ;  /* 0x30000029ff3a7230 */ /* 0x000fc40000004100 */
[CC--:B------:R-:W-:Y:S01]  /*e260*/  FMUL.FTZ R61, R57.reuse, R59.reuse ;  /* 0x0000003b393d7220 */ /* 0x0c0fe20000410000 */
[----:B------:R-:W-:Y:S02]  /*e270*/  HADD2.F32 R41, -RZ, R14.H0_H0 ;  /* 0x2000000eff297230 */ /* 0x000fe40000004100 */
[C---:B------:R-:W-:Y:S01]  /*e280*/  FMUL.FTZ R62, R40.reuse, R59 ;  /* 0x0000003b283e7220 */ /* 0x040fe20000410000 */
[----:B------:R-:W-:Y:S02]  /*e290*/  HADD2.F32 R55, -RZ, R55.H1_H1 ;  /* 0x30000037ff377230 */ /* 0x000fe40000004100 */
[----:B------:R-:W-:Y:S02]  /*e2a0*/  HADD2.F32 R60, -RZ, R60.H1_H1 ;  /* 0x3000003cff3c7230 */ /* 0x000fe40000004100 */
[----:B------:R-:W-:Y:S02]  /*e2b0*/  HADD2.F32 R59, -RZ, R14.H1_H1 ;  /* 0x3000000eff3b7230 */ /* 0x000fe40000004100 */
[-C--:B------:R-:W-:Y:S01]  /*e2c0*/  FFMA.FTZ R14, R40, R41.reuse, -R61 ;  /* 0x00000029280e7223 */ /* 0x080fe2000001083d */
[----:B------:R-:W-:Y:S01]  /*e2d0*/  FFMA.FTZ R40, R57, R41, R62 ;  /* 0x0000002939287223 */ /* 0x000fe2000001003e */
[-C--:B------:R-:W-:Y:S01]  /*e2e0*/  FMUL.FTZ R61, R55, R60.reuse ;  /* 0x0000003c373d7220 */ /* 0x080fe20000410000 */
[----:B------:R-:W-:Y:S01]  /*e2f0*/  FMUL.FTZ R64, R58, R60 ;  /* 0x0000003c3a407220 */ /* 0x000fe20000410000 */
[----:B------:R-:W-:Y:S01]  /*e300*/  F2FP.F16.E4M3.UNPACK_B R57, R43 ;  /* 0x0000002bff39723e */ /* 0x000fe200020006ff */
[----:B------:R-:W-:-:S02]  /*e310*/  HADD2.F32 R68, -RZ, R63.H0_H0 ;  /* 0x2000003fff447230 */ /* 0x000fc40000004100 */
[-C--:B------:R-:W-:Y:S01]  /*e320*/  FFMA.FTZ R67, R58, R59.reuse, R61 ;  /* 0x0000003b3a437223 */ /* 0x080fe2000001003d */
[----:B------:R-:W-:Y:S01]  /*e330*/  F2FP.F16.E4M3.UNPACK_B R61, R12 ;  /* 0x0000000cff3d723e */ /* 0x000fe200020006ff */
[----:B------:R-:W-:Y:S01]  /*e340*/  FFMA.FTZ R65, R55, R59, -R64 ;  /* 0x0000003b37417223 */ /* 0x000fe20000010840 */
[----:B------:R-:W-:Y:S01]  /*e350*/  F2FP.F16.E4M3.UNPACK_B R41, R15 ;  /* 0x0000000fff29723e */ /* 0x000fe200020006ff */
[----:B------:R-:W-:Y:S01]  /*e360*/  HADD2.F32 R59, -RZ, R57.H0_H0 ;  /* 0x20000039ff3b7230 */ /* 0x000fe20000004100 */
[----:B------:R-:W-:Y:S01]  /*e370*/  F2FP.F16.E4M3.UNPACK_B R58, R43.H1 ;  /* 0x0000002bff3a723e */ /* 0x000fe200030006ff */
[----:B------:R-:W-:Y:S01]  /*e380*/  HADD2.F32 R66, -RZ, R61.H0_H0 ;  /* 0x2000003dff427230 */ /* 0x000fe20000004100 */
[----:B------:R-:W-:Y:S01]  /*e390*/  F2FP.F16.E4M3.UNPACK_B R12, R11 ;  /* 0x0000000bff0c723e */ /* 0x000fe200020006ff */
[----:B------:R-:W-:Y:S01]  /*e3a0*/  HADD2.F32 R43, -RZ, R41.H0_H0 ;  /* 0x20000029ff2b7230 */ /* 0x000fe20000004100 */
[----:B------:R-:W-:Y:S01]  /*e3b0*/  F2FP.F16.E4M3.UNPACK_B R15, R15.H1 ;  /* 0x0000000fff0f723e */ /* 0x000fe200030006ff */
[----:B------:R-:W-:Y:S01]  /*e3c0*/  HADD2.F32 R63, -RZ, R63.H1_H1 ;  /* 0x3000003fff3f7230 */ /* 0x000fe20000004100 */
[----:B------:R-:W-:Y:S01]  /*e3d0*/  F2FP.F16.E4M3.UNPACK_B R60, R11.H1 ;  /* 0x0000000bff3c723e */ /* 0x000fe200030006ff */
[----:B------:R-:W-:-:S02]  /*e3e0*/  HADD2.F32 R11, -RZ, R58.H0_H0 ;  /* 0x2000003aff0b7230 */ /* 0x000fc40000004100 */
[-C--:B------:R-:W-:Y:S01]  /*e3f0*/  FMUL.FTZ R70, R59, R66.reuse ;  /* 0x000000423b467220 */ /* 0x080fe20000410000 */
[----:B------:R-:W-:Y:S02]  /*e400*/  HADD2.F32 R62, -RZ, R12.H0_H0 ;  /* 0x2000000cff3e7230 */ /* 0x000fe40000004100 */
[----:B------:R-:W-:Y:S01]  /*e410*/  FMUL.FTZ R66, R43, R66 ;  /* 0x000000422b427220 */ /* 0x000fe20000410000 */
[--C-:B------:R-:W-:Y:S02]  /*e420*/  HADD2.F32 R55, -RZ, R15.reuse.H0_H0 ;  /* 0x2000000fff377230 */ /* 0x100fe40000004100 */
[----:B------:R-:W-:Y:S01]  /*e430*/  FMUL.FTZ R76, R11, R68 ;  /* 0x000000440b4c7220 */ /* 0x000fe20000410000 */
[----:B------:R-:W-:Y:S02]  /*e440*/  HADD2.F32 R58, -RZ, R58.H1_H1 ;  /* 0x3000003aff3a7230 */ /* 0x000fe40000004100 */
[----:B------:R-:W-:Y:S01]  /*e450*/  FFMA.FTZ R70, R43, R62, -R70 ;  /* 0x0000003e2b467223 */ /* 0x000fe20000010846 */
[----:B------:R-:W-:-:S02]  /*e460*/  HADD2.F32 R15, -RZ, R15.H1_H1 ;  /* 0x3000000fff0f7230 */ /* 0x000fc40000004100 */
[----:B------:R-:W-:Y:S01]  /*e470*/  FFMA.FTZ R66, R59, R62, R66 ;  /* 0x0000003e3b427223 */ /* 0x000fe20000010042 */
[--C-:B------:R-:W-:Y:S02]  /*e480*/  HADD2.F32 R64, -RZ, R60.reuse.H0_H0 ;  /* 0x2000003cff407230 */ /* 0x100fe40000004100 */
[----:B------:R-:W-:Y:S01]  /*e490*/  FMUL.FTZ R68, R55, R68 ;  /* 0x0000004437447220 */ /* 0x000fe20000410000 */
        /* <DEDUP_REMOVED lines=10> */
[----:B------:R-:W-:Y:S01]  /*e540*/  FFMA.FTZ R15, R15, R60, -R78 ;  /* 0x0000003c0f0f7223 */ /* 0x000fe2000001084e */
[----:B------:R-:W-:Y:S01]  /*e550*/  FMUL.FTZ R62, R41, R62 ;  /* 0x0000003e293e7220 */ /* 0x000fe20000410000 */
[----:B------:R-:W-:Y:S01]  /*e560*/  FFMA.FTZ R63, R58, R60, R63 ;  /* 0x0000003c3a3f7223 */ /* 0x000fe2000001003f */
[----:B------:R-:W-:Y:S01]  /*e570*/  F2FP.SATFINITE.E4M3.F32.PACK_AB_MERGE_C R14, R65, R14, RZ ;  /* 0x0000000e410e723e */ /* 0x000fe200048070ff */
[----:B------:R-:W-:Y:S01]  /*e580*/  FFMA.FTZ R41, R41, R12, -R64 ;  /* 0x0000000c29297223 */ /* 0x000fe20000010840 */
[----:B------:R-:W-:Y:S01]  /*e590*/  F2FP.SATFINITE.E4M3.F32.PACK_AB_MERGE_C R15, R15, R76, RZ ;  /* 0x0000004c0f0f723e */ /* 0x000fe200048070ff */
[----:B------:R-:W-:Y:S01]  /*e5a0*/  FFMA.FTZ R57, R57, R12, R62 ;  /* 0x0000000c39397223 */ /* 0x000fe2000001003e */
[----:B------:R-:W-:Y:S01]  /*e5b0*/  F2FP.SATFINITE.E4M3.F32.PACK_AB_MERGE_C R40, R67, R40, RZ ;  /* 0x000000284328723e */ /* 0x000fe200048070ff */
[----:B------:R-:W-:Y:S01]  /*e5c0*/  IMAD.MOV.U32 R12, RZ, RZ, R52 ;  /* 0x000000ffff0c7224 */ /* 0x000fe200078e0034 */
[----:B------:R-:W-:Y:S01]  /*e5d0*/  F2FP.SATFINITE.E4M3.F32.PACK_AB_MERGE_C R53, R56, R53, R14 ;  /* 0x000000353835723e */ /* 0x000fe2000480700e */
[----:B------:R-:W-:Y:S01]  /*e5e0*/  IMAD.MOV.U32 R14, RZ, RZ, R50 ;  /* 0x000000ffff0e7224 */ /* 0x000fe200078e0032 */
[----:B------:R-:W-:-:S02]  /*e5f0*/  F2FP.SATFINITE.E4M3.F32.PACK_AB_MERGE_C R63, R63, R68, RZ ;  /* 0x000000443f3f723e */ /* 0x000fc400048070ff */
[----:B------:R-:W-:Y:S02]  /*e600*/  F2FP.SATFINITE.E4M3.F32.PACK_AB_MERGE_C R15, R41, R70, R15 ;  /* 0x00000046290f723e */ /* 0x000fe4000480700f */
[----:B------:R-:W-:Y:S01]  /*e610*/  F2FP.SATFINITE.E4M3.F32.PACK_AB_MERGE_C R41, R13, R54, R40 ;  /* 0x000000360d29723e */ /* 0x000fe20004807028 */
[----:B------:R-:W-:Y:S01]  /*e620*/  IMAD.MOV.U32 R13, RZ, RZ, R53 ;  /* 0x000000ffff0d7224 */ /* 0x000fe200078e0035 */
[----:B------:R-:W-:Y:S01]  /*e630*/  F2FP.SATFINITE.E4M3.F32.PACK_AB_MERGE_C R43, R57, R66, R63 ;  /* 0x00000042392b723e */ /* 0x000fe2000480703f */
[----:B------:R-:W-:-:S07]  /*e640*/  IMAD.MOV.U32 R40, RZ, RZ, R51 ;  /* 0x000000ffff287224 */ /* 0x000fce00078e0033 */
.L_x_2778:
[----:B------:R-:W-:Y:S05]  /*e650*/  BSYNC B2 ;  /* 0x0000000000027941 */ /* 0x000fea0003800000 */
.L_x_2777:
[----:B----4-:R4:W-:Y:S04]  /*e660*/  ST.E.128 desc[UR50][R44.64], R12 ;  /* 0x0000000c2c007985 */ /* 0x0109e8000c101d32 */
[----:B0-----:R4:W-:Y:S02]  /*e670*/  @!P2 ST.E.128 desc[UR50][R46.64], R40 ;  /* 0x000000282e00a985 */ /* 0x0019e4000c101d32 */
.L_x_2776:
[----:B------:R-:W-:Y:S05]  /*e680*/  BSYNC B1 ;  /* 0x0000000000017941 */ /* 0x000fea0003800000 */
.L_x_2775:
[----:B------:R-:W-:-:S13]  /*e690*/  ISETP.NE.AND P2, PT, R34, RZ, PT ;  /* 0x000000ff2200720c */ /* 0x000fda0003f45270 */
[----:B------:R-:W-:Y:S05]  /*e6a0*/  @!P2 BRA `(.L_x_2727) ;  /* 0x000000140088a947 */ /* 0x000fea0003800000 */
[----:B------:R-:W-:Y:S01]  /*e6b0*/  LOP3.LUT P4, RZ, R22, 0x1, RZ, 0xc0, !PT ;  /* 0x0000000116ff7812 */ /* 0x000fe2000788c0ff */
[----:B------:R-:W-:Y:S01]  /*e6c0*/  BSSY B1, `(.L_x_2779) ;  /* 0x00000ea000017945 */ /* 0x000fe20003800000 */
[----:B0---4-:R-:W-:Y:S02]  /*e6d0*/  IADD3 R44, P2, R31, R48, RZ ;  /* 0x000000301f2c7210 */ /* 0x011fe40007f5e0ff */
[----:B------:R-:W-:-:S03]  /*e6e0*/  SEL R145, R118, R145, !P4 ;  /* 0x0000009176917207 */ /* 0x000fc60006000000 */
[----:B------:R-:W-:Y:S01]  /*e6f0*/  IMAD.X R45, R49, 0x1, R110, P2 ;  /* 0x00000001312d7824 */ /* 0x000fe200010e066e */
        /* <DEDUP_REMOVED lines=17> */
[----:B------:R-:W4:Y:S01]  /*e810*/  LDS.128 R40, [R40+0x1a400] ;  /* 0x01a4000028287984 */ /* 0x000f220000000c00 */
[----:B------:R-:W-:Y:S05]  /*e820*/  @P2 BRA `(.L_x_2780) ;  /* 0x0000000c004c2947 */ /* 0x000fea0003800000 */
[----:B------:R-:W-:Y:S01]  /*e830*/  SHF.R.U32.HI R47, RZ, 0x8, R85 ;  /* 0x00000008ff2f7819 */ /* 0x000fe20000011655 */
[----:B0-----:R-:W-:Y:S01]  /*e840*/  IMAD.MOV.U32 R46, RZ, RZ, R13 ;  /* 0x000000ffff2e7224 */ /* 0x001fe200078e000d */
[----:B------:R-:W-:Y:S01]  /*e850*/  SHF.R.U32.HI R60, RZ, 0x10, R85 ;  /* 0x00000010ff3c7819 */ /* 0x000fe20000011655 */
[----:B----4-:R-:W-:Y:S01]  /*e860*/  IMAD.MOV.U32 R54, RZ, RZ, R40 ;  /* 0x000000ffff367224 */ /* 0x010fe200078e0028 */
[----:B------:R-:W-:Y:S01]  /*e870*/  LOP3.LUT R50, R85, 0xff0000ff, RZ, 0xc0, !PT ;  /* 0xff0000ff55327812 */ /* 0x000fe200078ec0ff */
[----:B------:R-:W-:Y:S01]  /*e880*/  IMAD.SHL.U32 R13, R47, 0x100, RZ ;  /* 0x000001002f0d7824 */ /* 0x000fe200078e00ff */
[----:B------:R-:W-:Y:S01]  /*e890*/  SHF.R.U32.HI R57, RZ, 0x8, R73 ;  /* 0x00000008ff397819 */ /* 0x000fe20000011649 */
[----:B------:R-:W-:Y:S01]  /*e8a0*/  IMAD.MOV.U32 R52, RZ, RZ, R12 ;  /* 0x000000ffff347224 */ /* 0x000fe200078e000c */
[----:B------:R-:W-:Y:S02]  /*e8b0*/  SHF.R.U32.HI R56, RZ, 0x8, R75 ;  /* 0x00000008ff387819 */ /* 0x000fe4000001164b */
[----:B------:R-:W-:Y:S01]  /*e8c0*/  SHF.R.U32.HI R58, RZ, 0x8, R87 ;  /* 0x00000008ff3a7819 */ /* 0x000fe20000011657 */
[----:B------:R-:W-:Y:S01]  /*e8d0*/  IMAD.SHL.U32 R40, R57, 0x100, RZ ;  /* 0x0000010039287824 */ /* 0x000fe200078e00ff */
[----:B------:R-:W-:Y:S01]  /*e8e0*/  MOV R47, R14 ;  /* 0x0000000e002f7202 */ /* 0x000fe20000000f00 */
[----:B------:R-:W-:Y:S01]  /*e8f0*/  IMAD.U32 R14, R60, 0x10000, RZ ;  /* 0x000100003c0e7824 */ /* 0x000fe200078e00ff */
[----:B------:R-:W-:Y:S01]  /*e900*/  LOP3.LUT R13, R50, 0xff00, R13, 0xf8, !PT ;  /* 0x0000ff00320d7812 */ /* 0x000fe200078ef80d */
[----:B------:R-:W-:Y:S01]  /*e910*/  IMAD.SHL.U32 R50, R56, 0x100, RZ ;  /* 0x0000010038327824 */ /* 0x000fe200078e00ff */
[----:B------:R-:W-:Y:S01]  /*e920*/  SHF.R.U32.HI R59, RZ, 0x10, R87 ;  /* 0x00000010ff3b7819 */ /* 0x000fe20000011657 */
[----:B------:R-:W-:Y:S01]  /*e930*/  IMAD.SHL.U32 R12, R58, 0x100, RZ ;  /* 0x000001003a0c7824 */ /* 0x000fe200078e00ff */
[----:B------:R-:W-:-:S02]  /*e940*/  LOP3.LUT R53, R73, 0xff0000ff, RZ, 0xc0, !PT ;  /* 0xff0000ff49357812 */ /* 0x000fc400078ec0ff */
[----:B------:R-:W-:Y:S02]  /*e950*/  LOP3.LUT R55, R75, 0xff0000ff, RZ, 0xc0, !PT ;  /* 0xff0000ff4b377812 */ /* 0x000fe400078ec0ff */
[----:B------:R-:W-:Y:S02]  /*e960*/  LOP3.LUT R51, R87, 0xff0000ff, RZ, 0xc0, !PT ;  /* 0xff0000ff57337812 */ /* 0x000fe400078ec0ff */
[----:B------:R-:W-:Y:S01]  /*e970*/  LOP3.LUT R14, R13, 0xff0000, R14, 0xf8, !PT ;  /* 0x00ff00000d0e7812 */ /* 0x000fe200078ef80e */
[----:B------:R-:W-:Y:S01]  /*e980*/  IMAD.U32 R13, R59, 0x10000, RZ ;  /* 0x000100003b0d7824 */ /* 0x000fe200078e00ff */
[----:B------:R-:W-:Y:S02]  /*e990*/  LOP3.LUT R40, R53, 0xff00, R40, 0xf8, !PT ;  /* 0x0000ff0035287812 */ /* 0x000fe400078ef828 */
[----:B------:R-:W-:Y:S02]  /*e9a0*/  LOP3.LUT R58, R55, 0xff00, R50, 0xf8, !PT ;  /* 0x0000ff00373a7812 */ /* 0x000fe400078ef832 */
[----:B------:R-:W-:-:S02]  /*e9b0*/  LOP3.LUT R12, R51, 0xff00, R12, 0xf8, !PT ;  /* 0x0000ff00330c7812 */ /* 0x000fc400078ef80c */
[----:B------:R-:W-:Y:S02]  /*e9c0*/  F2FP.F16.E4M3.UNPACK_B R59, R140.H1 ;  /* 0x0000008cff3b723e */ /* 0x000fe400030006ff */
[----:B------:R-:W-:Y:S02]  /*e9d0*/  F2FP.F16.E4M3.UNPACK_B R55, R54.H1 ;  /* 0x00000036ff37723e */ /* 0x000fe400030006ff */
[----:B------:R-:W-:Y:S02]  /*e9e0*/  F2FP.F16.E4M3.UNPACK_B R53, R52.H1 ;  /* 0x00000034ff35723e */ /* 0x000fe400030006ff */
[----:B------:R-:W-:Y:S01]  /*e9f0*/  LOP3.LUT R12, R12, 0xff0000, R13, 0xf8, !PT ;  /* 0x00ff00000c0c7812 */ /* 0x000fe200078ef80d */
[----:B------:R-:W-:Y:S01]  /*ea00*/  HADD2.F32 R13, -RZ, R59.H0_H0 ;  /* 0x2000003bff0d7230 */ /* 0x000fe20000004100 */
[----:B------:R-:W-:Y:S01]  /*ea10*/  F2FP.F16.E4M3.UNPACK_B R56, R138.H1 ;  /* 0x0000008aff38723e */ /* 0x000fe200030006ff */
[----:B------:R-:W-:Y:S01]  /*ea20*/  HADD2.F32 R51, -RZ, R55.H0_H0 ;  /* 0x20000037ff337230 */ /* 0x000fe20000004100 */
[----:B------:R-:W-:Y:S01]  /*ea30*/  SHF.R.U32.HI R63, RZ, 0x10, R75 ;  /* 0x00000010ff3f7819 */ /* 0x000fe2000001164b */
[--C-:B------:R-:W-:Y:S01]  /*ea40*/  HADD2.F32 R50, -RZ, R53.reuse.H0_H0 ;  /* 0x20000035ff327230 */ /* 0x100fe20000004100 */
[----:B------:R-:W-:Y:S01]  /*ea50*/  SHF.R.U32.HI R61, RZ, 0x10, R73 ;  /* 0x00000010ff3d7819 */ /* 0x000fe20000011649 */
[--C-:B------:R-:W-:Y:S01]  /*ea60*/  HADD2.F32 R57, -RZ, R56.reuse.H0_H0 ;  /* 0x20000038ff397230 */ /* 0x100fe20000004100 */
[----:B------:R-:W-:Y:S01]  /*ea70*/  SHF.L.U32 R63, R63, 0x10, RZ ;  /* 0x000000103f3f7819 */ /* 0x000fe200000006ff */
[CC--:B------:R-:W-:Y:S01]  /*ea80*/  FMUL.FTZ R65, R51.reuse, R13.reuse ;  /* 0x0000000d33417220 */ /* 0x0c0fe20000410000 */
[----:B------:R-:W-:Y:S01]  /*ea90*/  FMUL.FTZ R60, R50, R13 ;  /* 0x0000000d323c7220 */ /* 0x000fe20000410000 */
[----:B------:R-:W-:Y:S01]  /*eaa0*/  HADD2.F32 R53, -RZ, R53.H1_H1 ;  /* 0x30000035ff357230 */ /* 0x000fe20000004100 */
        /* <DEDUP_REMOVED lines=9> */
[----:B------:R-:W-:-:S02]  /*eb40*/  IMAD.U32 R61, R61, 0x10000, RZ ;  /* 0x000100003d3d7824 */ /* 0x000fc400078e00ff */
[----:B------:R-:W-:Y:S01]  /*eb50*/  FMUL.FTZ R62, R53, R56 ;  /* 0x00000038353e7220 */ /* 0x000fe20000410000 */
[----:B------:R-:W-:Y:S01]  /*eb60*/  F2FP.F16.E4M3.UNPACK_B R138, R138 ;  /* 0x0000008aff8a723e */ /* 0x000fe200020006ff */
[C---:B------:R-:W-:Y:S01]  /*eb70*/  FMUL.FTZ R60, R57.reuse, R56 ;  /* 0x00000038393c7220 */ /* 0x040fe20000410000 */
[----:B------:R-:W-:Y:S01]  /*eb80*/  HADD2.F32 R59, -RZ, R140.H0_H0 ;  /* 0x2000008cff3b7230 */ /* 0x000fe20000004100 */
[----:B------:R-:W-:Y:S01]  /*eb90*/  LOP3.LUT R40, R40, 0xff0000, R61, 0xf8, !PT ;  /* 0x00ff000028287812 */ /* 0x000fe200078ef83d */
        /* <DEDUP_REMOVED lines=14> */
[----:B------:R-:W-:Y:S01]  /*ec80*/  F2FP.F16.E4M3.UNPACK_B R54, R139.H1 ;  /* 0x0000008bff36723e */ /* 0x000fe200030006ff */
[C---:B------:R-:W-:Y:S01]  /*ec90*/  FMUL.FTZ R140, R52.reuse, R140 ;  /* 0x0000008c348c7220 */ /* 0x040fe20000410000 */
[----:B------:R-:W-:Y:S01]  /*eca0*/  F2FP.F16.E4M3.UNPACK_B R56, R42.H1 ;  /* 0x0000002aff38723e */ /* 0x000fe200030006ff */
[-C--:B------:R-:W-:Y:S01]  /*ecb0*/  FFMA.FTZ R63, R52, R138.reuse, -R57 ;  /* 0x0000008a343f7223 */ /* 0x080fe20000010839 */
[----:B------:R-:W-:Y:S01]  /*ecc0*/  F2FP.F16.E4M3.UNPACK_B R52, R47.H1 ;  /* 0x0000002fff34723e */ /* 0x000fe200030006ff */
[--C-:B------:R-:W-:Y:S01]  /*ecd0*/  HADD2.F32 R59, -RZ, R54.reuse.H0_H0 ;  /* 0x20000036ff3b7230 */ /* 0x100fe20000004100 */
[----:B------:R-:W-:Y:S01]  /*ece0*/  F2FP.F16.E4M3.UNPACK_B R58, R137.H1 ;  /* 0x00000089ff3a723e */ /* 0x000fe200030006ff */
[----:B------:R-:W-:Y:S02]  /*ecf0*/  HADD2.F32 R61, -RZ, R54.H1_H1 ;  /* 0x30000036ff3d7230 */ /* 0x000fe40000004100 */
[----:B------:R-:W-:Y:S01]  /*ed00*/  FFMA.FTZ R65, R55, R138, R140 ;  /* 0x0000008a37417223 */ /* 0x000fe2000001008c */
[----:B------:R-:W-:Y:S01]  /*ed10*/  HADD2.F32 R57, -RZ, R56.H0_H0 ;  /* 0x20000038ff397230 */ /* 0x000fe20000004100 */
[----:B------:R-:W-:Y:S01]  /*ed20*/  F2FP.F16.E4M3.UNPACK_B R139, R139 ;  /* 0x0000008bff8b723e */ /* 0x000fe200020006ff */
[----:B------:R-:W-:Y:S01]  /*ed30*/  HADD2.F32 R54, -RZ, R52.H0_H0 ;  /* 0x20000034ff367230 */ /* 0x000fe20000004100 */
[----:B------:R-:W-:Y:S01]  /*ed40*/  F2FP.F16.E4M3.UNPACK_B R47, R47 ;  /* 0x0000002fff2f723e */ /* 0x000fe200020006ff */
[----:B------:R-:W-:-:S02]  /*ed50*/  HADD2.F32 R56, -RZ, R56.H1_H1 ;  /* 0x30000038ff387230 */ /* 0x000fc40000004100 */
[CC--:B------:R-:W-:Y:S01]  /*ed60*/  FMUL.FTZ R67, R57.reuse, R59.reuse ;  /* 0x0000003b39437220 */ /* 0x0c0fe20000410000 */
[----:B------:R-:W-:Y:S02]  /*ed70*/  HADD2.F32 R52, -RZ, R52.H1_H1 ;  /* 0x30000034ff347230 */ /* 0x000fe40000004100 */
[----:B------:R-:W-:Y:S01]  /*ed80*/  FMUL.FTZ R66, R54, R59 ;  /* 0x0000003b36427220 */ /* 0x000fe20000410000 */
[--C-:B------:R-:W-:Y:S02]  /*ed90*/  HADD2.F32 R59, -RZ, R58.reuse.H1_H1 ;  /* 0x3000003aff3b7230 */ /* 0x100fe40000004100 */
[-C--:B------:R-:W-:Y:S01]  /*eda0*/  FMUL.FTZ R69, R56, R61.reuse ;  /* 0x0000003d38457220 */ /* 0x080fe20000410000 */
[----:B------:R-:W-:Y:S02]  /*edb0*/  HADD2.F32 R55, -RZ, R58.H0_H0 ;  /* 0x2000003aff377230 */ /* 0x000fe40000004100 */
[C---:B------:R-:W-:Y:S01]  /*edc0*/  FMUL.FTZ R61, R52.reuse, R61 ;  /* 0x0000003d343d7220 */ /* 0x040fe20000410000 */
[----:B------:R-:W-:Y:S01]  /*edd0*/  F2FP.F16.E4M3.UNPACK_B R137, R137 ;  /* 0x00000089ff89723e */ /* 0x000fe200020006ff */
[----:B------:R-:W-:Y:S01]  /*ede0*/  FFMA.FTZ R68, R52, R59, -R69 ;  /* 0x0000003b34447223 */ /* 0x000fe20000010845 */
[----:B------:R-:W-:Y:S01]  /*edf0*/  F2FP.F16.E4M3.UNPACK_B R52, R42 ;  /* 0x0000002aff34723e */ /* 0x000fe200020006ff */
[-C--:B------:R-:W-:Y:S01]  /*ee00*/  FFMA.FTZ R67, R54, R55.reuse, -R67 ;  /* 0x0000003736437223 */ /* 0x080fe20000010843 */
[----:B------:R-:W-:Y:S01]  /*ee10*/  FFMA.FTZ R66, R57, R55, R66 ;  /* 0x0000003739427223 */ /* 0x000fe20000010042 */
[----:B------:R-:W-:-:S02]  /*ee20*/  HADD2.F32 R57, -RZ, R139.H0_H0 ;  /* 0x2000008bff397230 */ /* 0x000fc40000004100 */
[----:B------:R-:W-:Y:S01]  /*ee30*/  FFMA.FTZ R61, R56, R59, R61 ;  /* 0x0000003b383d7223 */ /* 0x000fe2000001003d */
[--C-:B------:R-:W-:Y:S01]  /*ee40*/  HADD2.F32 R54, -RZ, R52.reuse.H0_H0 ;  /* 0x20000034ff367230 */ /* 0x100fe20000004100 */
[----:B------:R-:W-:Y:S01]  /*ee50*/  F2FP.SATFINITE.E4M3.F32.PACK_AB_MERGE_C R50, R53, R50, RZ ;  /* 0x000000323532723e */ /* 0x000fe200048070ff */
        /* <DEDUP_REMOVED lines=9> */
[----:B------:R-:W-:Y:S01]  /*eef0*/  FMUL.FTZ R58, R52, R139 ;  /* 0x0000008b343a7220 */ /* 0x000fe20000410000 */
[----:B------:R-:W-:Y:S02]  /*ef00*/  HADD2.F32 R137, -RZ, R137.H1_H1 ;  /* 0x30000089ff897230 */ /* 0x000fe40000004100 */
[-C--:B------:R-:W-:Y:S01]  /*ef10*/  FFMA.FTZ R42, R42, R55.reuse, -R59 ;  /* 0x000000372a2a7223 */ /* 0x080fe2000001083b */
[----:B------:R-:W-:Y:S01]  /*ef20*/  FFMA.FTZ R56, R54, R55, R57 ;  /* 0x0000003736387223 */ /* 0x000fe20000010039 */
[C---:B------:R-:W-:Y:S01]  /*ef30*/  FMUL.FTZ R139, R47.reuse, R139 ;  /* 0x0000008b2f8b7220 */ /* 0x040fe20000410000 */
[----:B------:R-:W-:Y:S01]  /*ef40*/  F2FP.F16.E4M3.UNPACK_B R54, R41 ;  /* 0x00000029ff36723e */ /* 0x000fe200020006ff */
[-C--:B------:R-:W-:Y:S01]  /*ef50*/  FFMA.FTZ R47, R47, R137.reuse, -R58 ;  /* 0x000000892f2f7223 */ /* 0x080fe2000001083a */
[----:B------:R-:W-:Y:S01]  /*ef60*/  F2FP.F16.E4M3.UNPACK_B R59, R40 ;  /* 0x00000028ff3b723e */ /* 0x000fe200020006ff */
[----:B------:R-:W-:Y:S01]  /*ef70*/  FFMA.FTZ R139, R52, R137, R139 ;  /* 0x00000089348b7223 */ /* 0x000fe2000001008b */
[----:B------:R-:W-:Y:S01]  /*ef80*/  F2FP.SATFINITE.E4M3.F32.PACK_AB_MERGE_C R50, R63, R60, R50 ;  /* 0x0000003c3f32723e */ /* 0x000fe20004807032 */
[--C-:B------:R-:W-:Y:S01]  /*ef90*/  HADD2.F32 R55, -RZ, R54.reuse.H0_H0 ;  /* 0x20000036ff377230 */ /* 0x100fe20000004100 */
[----:B------:R-:W-:Y:S01]  /*efa0*/  F2FP.F16.E4M3.UNPACK_B R57, R14 ;  /* 0x0000000eff39723e */ /* 0x000fe200020006ff */
[----:B------:R-:W-:Y:S01]  /*efb0*/  HADD2.F32 R60, -RZ, R59.H0_H0 ;  /* 0x2000003bff3c7230 */ /* 0x000fe20000004100 */
[----:B------:R-:W-:Y:S01]  /*efc0*/  F2FP.SATFINITE.E4M3.F32.PACK_AB_MERGE_C R61, R61, R66, RZ ;  /* 0x000000423d3d723e */ /* 0x000fe200048070ff */
[----:B------:R-:W-:Y:S01]  /*efd0*/  HADD2.F32 R52, -RZ, R53.H0_H0 ;  /* 0x20000035ff347230 */ /* 0x000fe20000004100 */
[----:B------:R-:W-:Y:S01]  /*efe0*/  F2FP.SATFINITE.E4M3.F32.PACK_AB_MERGE_C R47, R47, R42, R67 ;  /* 0x0000002a2f2f723e */ /* 0x000fe20004807043 */
[----:B------:R-:W-:Y:S01]  /*eff0*/  HADD2.F32 R58, -RZ, R57.H0_H0 ;  /* 0x20000039ff3a7230 */ /* 0x000fe20000004100 */
[----:B------:R-:W-:Y:S01]  /*f000*/  F2FP.SATFINITE.E4M3.F32.PACK_AB_MERGE_C R42, R139, R56, R61 ;  /* 0x000000388b2a723e */ /* 0x000fe2000480703d */
        /* <DEDUP_REMOVED lines=13> */
[----:B------:R-:W-:Y:S01]  /*f0e0*/  F2FP.F16.E4M3.UNPACK_B R58, R40.H1 ;  /* 0x00000028ff3a723e */ /* 0x000fe200030006ff */
[----:B------:R-:W-:Y:S01]  /*f0f0*/  FFMA.FTZ R40, R56, R57, R59 ;  /* 0x0000003938287223 */ /* 0x000fe2000001003b */
[--C-:B------:R-:W-:Y:S01]  /*f100*/  HADD2.F32 R56, -RZ, R55.reuse.H0_H0 ;  /* 0x20000037ff387230 */ /* 0x100fe20000004100 */
[----:B------:R-:W-:Y:S01]  /*f110*/  F2FP.F16.E4M3.UNPACK_B R14, R14.H1 ;  /* 0x0000000eff0e723e */ /* 0x000fe200030006ff */
[----:B------:R-:W-:Y:S01]  /*f120*/  HADD2.F32 R54, -RZ, R46.H0_H0 ;  /* 0x2000002eff367230 */ /* 0x000fe20000004100 */
[----:B------:R-:W-:Y:S01]  /*f130*/  F2FP.SATFINITE.E4M3.F32.PACK_AB_MERGE_C R51, R64, R51, RZ ;  /* 0x000000334033723e */ /* 0x000fe200048070ff */
[----:B------:R-:W-:-:S02]  /*f140*/  HADD2.F32 R55, -RZ, R55.H1_H1 ;  /* 0x30000037ff377230 */ /* 0x000fc40000004100 */
[--C-:B------:R-:W-:Y:S01]  /*f150*/  HADD2.F32 R60, -RZ, R58.reuse.H1_H1 ;  /* 0x3000003aff3c7230 */ /* 0x100fe20000004100 */
[----:B------:R-:W-:Y:S01]  /*f160*/  F2FP.SATFINITE.E4M3.F32.PACK_AB_MERGE_C R51, R65, R62, R51 ;  /* 0x0000003e4133723e */ /* 0x000fe20004807033 */
[----:B------:R-:W-:Y:S02]  /*f170*/  HADD2.F32 R59, -RZ, R58.H0_H0 ;  /* 0x2000003aff3b7230 */ /* 0x000fe40000004100 */
[----:B------:R-:W-:Y:S02]  /*f180*/  HADD2.F32 R46, -RZ, R46.H1_H1 ;  /* 0x3000002eff2e7230 */ /* 0x000fe40000004100 */
[----:B------:R-:W-:Y:S01]  /*f190*/  FMUL.FTZ R63, R55, R60 ;  /* 0x0000003c373f7220 */ /* 0x000fe20000410000 */
[--C-:B------:R-:W-:Y:S02]  /*f1a0*/  HADD2.F32 R57, -RZ, R14.reuse.H0_H0 ;  /* 0x2000000eff397230 */ /* 0x100fe40000004100 */
[----:B------:R-:W-:Y:S01]  /*f1b0*/  FMUL.FTZ R61, R56, R59 ;  /* 0x0000003b383d7220 */ /* 0x000fe20000410000 */
[----:B------:R-:W-:-:S02]  /*f1c0*/  HADD2.F32 R58, -RZ, R14.H1_H1 ;  /* 0x3000000eff3a7230 */ /* 0x000fc40000004100 */
[----:B------:R-:W-:Y:S01]  /*f1d0*/  FMUL.FTZ R60, R46, R60 ;  /* 0x0000003c2e3c7220 */ /* 0x000fe20000410000 */
[C---:B------:R-:W-:Y:S01]  /*f1e0*/  FMUL.FTZ R59, R54.reuse, R59 ;  /* 0x0000003b363b7220 */ /* 0x040fe20000410000 */
[----:B------:R-:W-:Y:S01]  /*f1f0*/  FFMA.FTZ R64, R54, R57, -R61 ;  /* 0x0000003936407223 */ /* 0x000fe2000001083d */
[----:B------:R-:W-:Y:S01]  /*f200*/  F2FP.F16.E4M3.UNPACK_B R61, R13.H1 ;  /* 0x0000000dff3d723e */ /* 0x000fe200030006ff */
[-C--:B------:R-:W-:Y:S01]  /*f210*/  FFMA.FTZ R66, R55, R58.reuse, R60 ;  /* 0x0000003a37427223 */ /* 0x080fe2000001003c */
[----:B------:R-:W-:Y:S01]  /*f220*/  F2FP.F16.E4M3.UNPACK_B R55, R43.H1 ;  /* 0x0000002bff37723e */ /* 0x000fe200030006ff */
[----:B------:R-:W-:Y:S01]  /*f230*/  FFMA.FTZ R65, R56, R57, R59 ;  /* 0x0000003938417223 */ /* 0x000fe2000001003b */
[----:B------:R-:W-:Y:S01]  /*f240*/  F2FP.F16.E4M3.UNPACK_B R14, R15 ;  /* 0x0000000fff0e723e */ /* 0x000fe200020006ff */
[----:B------:R-:W-:Y:S01]  /*f250*/  FFMA.FTZ R67, R46, R58, -R63 ;  /* 0x0000003a2e437223 */ /* 0x000fe2000001083f */
[----:B------:R-:W-:Y:S01]  /*f260*/  F2FP.F16.E4M3.UNPACK_B R60, R13 ;  /* 0x0000000dff3c723e */ /* 0x000fe200020006ff */
[----:B------:R-:W-:Y:S01]  /*f270*/  HADD2.F32 R63, -RZ, R61.H0_H0 ;  /* 0x2000003dff3f7230 */ /* 0x000fe20000004100 */
[----:B------:R-:W-:Y:S01]  /*f280*/  F2FP.F16.E4M3.UNPACK_B R54, R43 ;  /* 0x0000002bff36723e */ /* 0x000fe200020006ff */
        /* <DEDUP_REMOVED lines=10> */
[----:B------:R-:W-:Y:S02]  /*f330*/  HADD2.F32 R59, -RZ, R57.H0_H0 ;  /* 0x20000039ff3b7230 */ /* 0x000fe40000004100 */
[-C--:B------:R-:W-:Y:S01]  /*f340*/  FMUL.FTZ R71, R12, R63.reuse ;  /* 0x0000003f0c477220 */ /* 0x080fe20000410000 */
[----:B------:R-:W-:Y:S02]  /*f350*/  HADD2.F32 R58, -RZ, R13.H0_H0 ;  /* 0x2000000dff3a7230 */ /* 0x000fe40000004100 */
[----:B------:R-:W-:Y:S01]  /*f360*/  FMUL.FTZ R63, R46, R63 ;  /* 0x0000003f2e3f7220 */ /* 0x000fe20000410000 */
[----:B------:R-:W-:-:S02]  /*f370*/  HADD2.F32 R55, -RZ, R55.H1_H1 ;  /* 0x30000037ff377230 */ /* 0x000fc40000004100 */
[-C--:B------:R-:W-:Y:S01]  /*f380*/  FFMA.FTZ R71, R46, R59.reuse, -R71 ;  /* 0x0000003b2e477223 */ /* 0x080fe20000010847 */
[----:B------:R-:W-:Y:S02]  /*f390*/  HADD2.F32 R46, -RZ, R61.H1_H1 ;  /* 0x3000003dff2e7230 */ /* 0x000fe40000004100 */
[-C--:B------:R-:W-:Y:S01]  /*f3a0*/  FFMA.FTZ R68, R43, R58.reuse, -R68 ;  /* 0x0000003a2b447223 */ /* 0x080fe20000010844 */
[----:B------:R-:W-:Y:S02]  /*f3b0*/  HADD2.F32 R15, -RZ, R15.H1_H1 ;  /* 0x3000000fff0f7230 */ /* 0x000fe40000004100 */
[----:B------:R-:W-:Y:S01]  /*f3c0*/  FFMA.FTZ R69, R56, R58, R69 ;  /* 0x0000003a38457223 */ /* 0x000fe20000010045 */
[----:B------:R-:W-:Y:S01]  /*f3d0*/  FFMA.FTZ R63, R12, R59, R63 ;  /* 0x0000003b0c3f7223 */ /* 0x000fe2000001003f */
[----:B------:R-:W-:Y:S02]  /*f3e0*/  HADD2.F32 R54, -RZ, R54.H1_H1 ;  /* 0x30000036ff367230 */ /* 0x000fe40000004100 */
[----:B------:R-:W-:Y:S01]  /*f3f0*/  FMUL.FTZ R56, R55, R46 ;  /* 0x0000002e37387220 */ /* 0x000fe20000410000 */
[----:B------:R-:W-:-:S02]  /*f400*/  HADD2.F32 R43, -RZ, R60.H1_H1 ;  /* 0x3000003cff2b7230 */ /* 0x000fc40000004100 */
[----:B------:R-:W-:Y:S01]  /*f410*/  FMUL.FTZ R46, R15, R46 ;  /* 0x0000002e0f2e7220 */ /* 0x000fe20000410000 */
[----:B------:R-:W-:Y:S01]  /*f420*/  HADD2.F32 R14, -RZ, R14.H1_H1 ;  /* 0x3000000eff0e7230 */ /* 0x000fe20000004100 */
[----:B------:R-:W-:Y:S01]  /*f430*/  F2FP.SATFINITE.E4M3.F32.PACK_AB_MERGE_C R64, R67, R64, RZ ;  /* 0x000000404340723e */ /* 0x000fe200048070ff */
[----:B------:R-:W-:Y:S02]  /*f440*/  HADD2.F32 R12, -RZ, R57.H1_H1 ;  /* 0x30000039ff0c7230 */ /* 0x000fe40000004100 */
[-C--:B------:R-:W-:Y:S01]  /*f450*/  FMUL.FTZ R57, R54, R43.reuse ;  /* 0x0000002b36397220 */ /* 0x080fe20000410000 */
[----:B------:R-:W-:Y:S02]  /*f460*/  HADD2.F32 R13, -RZ, R13.H1_H1 ;  /* 0x3000000dff0d7230 */ /* 0x000fe40000004100 */
[----:B------:R-:W-:Y:S01]  /*f470*/  FMUL.FTZ R43, R14, R43 ;  /* 0x0000002b0e2b7220 */ /* 0x000fe20000410000 */
[----:B------:R-:W-:Y:S01]  /*f480*/  F2FP.SATFINITE.E4M3.F32.PACK_AB_MERGE_C R65, R66, R65, RZ ;  /* 0x000000414241723e */ /* 0x000fe200048070ff */
        /* <DEDUP_REMOVED lines=11> */
[----:B------:R-:W-:Y:S02]  /*f540*/  F2FP.SATFINITE.E4M3.F32.PACK_AB_MERGE_C R15, R57, R68, R56 ;  /* 0x00000044390f723e */ /* 0x000fe40004807038 */
[----:B------:R-:W-:-:S07]  /*f550*/  F2FP.SATFINITE.E4M3.F32.PACK_AB_MERGE_C R43, R54, R69, R46 ;  /* 0x00000045362b723e */ /* 0x000fce000480702e */
.L_x_2780:
[----:B------:R-:W-:Y:S05]  /*f560*/  BSYNC B1 ;  /* 0x0000000000017941 */ /* 0x000fea0003800000 */
.L_x_2779:
[----:B0-----:R0:W-:Y:S01]  /*f570*/  ST.E.128 desc[UR50][R44.64], R12 ;  /* 0x0000000c2c007985 */ /* 0x0011e2000c101d32 */
[----:B------:R-:W-:-:S13]  /*f580*/  ISETP.GE.AND P2, PT, R11, R136, PT ;  /* 0x000000880b00720c */ /* 0x000fda0003f46270 */
[----:B------:R-:W-:Y:S05]  /*f590*/  @P2 BRA `(.L_x_2727) ;  /* 0x0000000400cc2947 */ /* 0x000fea0003800000 */
[----:B0-----:R-:W-:-:S04]  /*f5a0*/  IADD3 R12, P2, R11, R48, RZ ;  /* 0x000000300b0c7210 */ /* 0x001fc80007f5e0ff */
[----:B------:R-:W-:-:S05]  /*f5b0*/  LEA.HI.X.SX32 R13, R11, R49, 0x1, P2 ;  /* 0x000000310b0d7211 */ /* 0x000fca00010f0eff */
[----:B----4-:R0:W-:Y:S01]  /*f5c0*/  ST.E.128 desc[UR50][R12.64], R40 ;  /* 0x000000280c007985 */ /* 0x0101e2000c101d32 */
[----:B------:R-:W-:Y:S05]  /*f5d0*/  BRA `(.L_x_2727) ;  /* 0x0000000400bc7947 */ /* 0x000fea0003800000 */
.L_x_2692:
[----:B------:R-:W-:-:S06]  /*f5e0*/  UISETP.NE.AND UP0, UPT, UR48, 0x3, UPT ;  /* 0x000000033000788c */ /* 0x000fcc000bf05270 */
[----:B------:R-:W-:-:S13]  /*f5f0*/  PLOP3.LUT P1, PT, PT, PT, UP0, 0x80, 0x0 ;  /* 0x000000000000781c */ /* 0x000fda0003f2f008 */
[----:B------:R-:W-:Y:S05]  /*f600*/  @!P1 BRA `(.L_x_2781) ;  /* 0x0000000000049947 */ /* 0x000fea0003800000 */
[----:B------:R-:W-:Y:S01]  /*f610*/  BPT.TRAP 0x1 ;  /* 0x000000040000795c */ /* 0x000fe20000300000 */
.L_x_2781:
[----:B------:R-:W-:Y:S01]  /*f620*/  IMAD R95, R19, 0x8, R18 ;  /* 0x00000008135f7824 */ /* 0x000fe200078e0212 */
[----:B------:R-:W-:Y:S01]  /*f630*/  SHF.L.U32 R96, R199, 0x1f, RZ ;  /* 0x0000001fc7607819 */ /* 0x000fe200000006ff */
[----:B------:R-:W-:Y:S01]  /*f640*/  BSSY B1, `(.L_x_2782) ;  /* 0x0000004000017945 */ /* 0x000fe20003800000 */
[----:B------:R-:W-:Y:S02]  /*f650*/  SHF.R.S32.HI R92, RZ, 0x1f, R39 ;  /* 0x0000001fff5c7819 */ /* 0x000fe40000011427 */
[----:B------:R-:W0:Y:S02]  /*f660*/  SYNCS.PHASECHK.TRANS64.TRYWAIT P2, [R95+URZ+0x29890], R96 ;  /* 0x029890605f0075a7 */ /* 0x000e24000804017f */
[----:B0-----:R-:W-:Y:S05]  /*f670*/  @!P2 BRA `(.L_x_2783) ;  /* 0x000002100050a947 */ /* 0x001fea0003800000 */
.L_x_3068:
[----:B------:R-:W-:Y:S05]  /*f680*/  BSYNC B1 ;  /* 0x0000000000017941 */ /* 0x000fea0003800000 */
.L_x_2782:
        /* <DEDUP_REMOVED lines=13> */
[----:B------:R-:W-:Y:S01]  /*f760*/  ULDC.64 UR4, c[0x0][0x308] ;  /* 0x0000c20000047ab9 */ /* 0x000fe20000000a00 */
[----:B------:R-:W-:-:S02]  /*f770*/  IADD3 R52, -R198, R94, RZ ;  /* 0x0000005ec6347210 */ /* 0x000fc40007ffe1ff */
[----:B------:R-:W-:Y:S02]  /*f780*/  IMAD.IADD R13, R13, 0x1, R15 ;  /* 0x000000010d0d7824 */ /* 0x000fe400078e020f */
        /* <DEDUP_REMOVED lines=9> */
.L_x_3072:
[----:B------:R-:W-:Y:S04]  /*f820*/  BSSY B1, `(.L_x_2785) ;  /* 0x0000023000017945 */ /* 0x000fe80003800000 */
[----:B------:R-:W-:Y:S05]  /*f830*/  @!P2 BRA `(.L_x_2786) ;  /* 0x000000000084a947 */ /* 0x000fea0003800000 */
[----:B------:R-:W-:Y:S02]  /*f840*/  ULDC UR4, c[0x0][0x2f4] ;  /* 0x0000bd0000047ab9 */ /* 0x000fe40000000800 */
[----:B------:R-:W-:-:S13]  /*f850*/  ISETP.GE.AND P5, PT, R16, UR4, PT ;  /* 0x0000000410007c0c */ /* 0x000fda000bfa6270 */
[----:B------:R-:W4:Y:S01]  /*f860*/  @!P5 LDS.128 R12, [R41+0x1a400] ;  /* 0x01a40000290cd984 */ /* 0x000f220000000c00 */
[----:B---3--:R-:W-:-:S05]  /*f870*/  @!P5 IADD3 R46, P2, R16, R49, RZ ;  /* 0x00000031102ed210 */ /* 0x008fca0007f5e0ff */
[----:B--2---:R-:W-:Y:S01]  /*f880*/  @!P5 IMAD.X R47, R48, 0x1, R17, P2 ;  /* 0x00000001302fd824 */ /* 0x004fe200010e0611 */
        /* <DEDUP_REMOVED lines=21> */
[----:B--2---:R-:W-:-:S05]  /*f9e0*/  @!P5 IADD3 R46, P6, R196, R49, RZ ;  /* 0x00000031c42ed210 */ /* 0x004fca0007fde0ff */
[----:B------:R-:W-:Y:S01]  /*f9f0*/  @!P5 IMAD.X R47, R48, 0x1, R205, P6 ;  /* 0x00000001302fd824 */ /* 0x000fe200030e06cd */
[----:B---3--:R-:W-:Y:S04]  /*fa00*/  @!P2 ST.E.128 desc[UR50][R44.64], R12 ;  /* 0x0000000c2c00a985 */ /* 0x008fe8000c101d32 */
[----:B------:R-:W2:Y:S04]  /*fa10*/  @!P4 LDS.128 R12, [R41+0x1f400] ;  /* 0x01f40000290cc984 */ /* 0x000ea80000000c00 */
[----:B--2---:R-:W-:Y:S04]  /*fa20*/  @!P4 ST.E.128 desc[UR50][R42.64], R12 ;  /* 0x0000000c2a00c985 */ /* 0x004fe8000c101d32 */
[----:B------:R-:W2:Y:S04]  /*fa30*/  @!P5 LDS.128 R12, [R40+0x1f400] ;  /* 0x01f40000280cd984 */ /* 0x000ea80000000c00 */
[----:B--2---:R4:W-:Y:S02]  /*fa40*/  @!P5 ST.E.128 desc[UR50][R46.64], R12 ;  /* 0x0000000c2e00d985 */ /* 0x0049e4000c101d32 */
.L_x_2786:
[----:B------:R-:W-:Y:S05]  /*fa50*/  BSYNC B1 ;  /* 0x0000000000017941 */ /* 0x000fea0003800000 */
.L_x_2785:
[----:B------:R-:W-:-:S03]  /*fa60*/  UMOV UR4, 0xffffffff ;  /* 0xffffffff00047882 */ /* 0x000fc60000000000 */
[----:B------:R-:W-:Y:S05]  /*fa70*/  BRA.DIV UR4, `(.L_x_2787) ;  /* 0x0000020e04b07947 */ /* 0x000fea000b800000 */
[----:B--2---:R2:W0:Y:S04]  /*fa80*/  SHFL.IDX PT, R48, R51, 0x1, 0x1e1f ;  /* 0x003e1f0033307f89 */ /* 0x00442800000e0000 */
[----:B---3--:R2:W3:Y:S02]  /*fa90*/  SHFL.IDX PT, R49, R50, 0x1, 0x1e1f ;  /* 0x003e1f0032317f89 */ /* 0x0084e400000e0000 */
.L_x_3076:
[----:B------:R-:W-:-:S13]  /*faa0*/  ISETP.GE.AND P2, PT, R52, 0x81, PT ;  /* 0x000000813400780c */ /* 0x000fda0003f46270 */
[----:B------:R-:W-:Y:S05]  /*fab0*/  @!P2 BRA `(.L_x_2727) ;  /* 0x000000000084a947 */ /* 0x000fea0003800000 */
[----:B------:R-:W-:Y:S02]  /*fac0*/  ULDC UR4, c[0x0][0x2f4] ;  /* 0x0000bd0000047ab9 */ /* 0x000fe40000000800 */
[----:B------:R-:W-:-:S13]  /*fad0*/  ISETP.GE.AND P5, PT, R16, UR4, PT ;  /* 0x0000000410007c0c */ /* 0x000fda000bfa6270 */
[----:B----4-:R-:W4:Y:S01]  /*fae0*/  @!P5 LDS.128 R12, [R41+0x1c400] ;  /* 0x01c40000290cd984 */ /* 0x010f220000000c00 */
[----:B---3--:R-:W-:-:S04]  /*faf0*/  @!P5 IADD3 R46, P2, R16, R49, RZ ;  /* 0x00000031102ed210 */ /* 0x008fc80007f5e0ff */
[----:B0-----:R-:W-:Y:S02]  /*fb00*/  @!P5 IADD3.X R47, R48, R17, RZ, P2, !PT ;  /* 0x00000011302fd210 */ /* 0x001fe400017fe4ff */
        /* <DEDUP_REMOVED lines=10> */
[----:B0-----:R-:W-:-:S04]  /*fbb0*/  @!P5 IADD3 R46, P6, R11, R49, RZ ;  /* 0x000000310b2ed210 */ /* 0x001fc80007fde0ff */
[----:B------:R-:W-:-:S05]  /*fbc0*/  @!P5 LEA.HI.X.SX32 R47, R11, R48, 0x1, P6 ;  /* 0x000000300b2fd211 */ /* 0x000fca00030f0eff */
[----:B---3--:R0:W-:Y:S01]  /*fbd0*/  @!P5 ST.E.128 desc[UR50][R46.64], R12 ;  /* 0x0000000c2e00d985 */ /* 0x0081e2000c101d32 */
[----:B------:R-:W-:-:S13]  /*fbe0*/  ISETP.GE.AND P5, PT, R4, UR4, PT ;  /* 0x0000000404007c0c */ /* 0x000fda000bfa6270 */
[----:B------:R-:W3:Y:S01]  /*fbf0*/  @!P5 LDS.128 R12, [R41+0x1ec00] ;  /* 0x01ec0000290cd984 */ /* 0x000ee20000000c00 */
[----:B------:R-:W-:-:S05]  /*fc00*/  @!P5 IMAD.SHL.U32 R11, R193, 0x10, RZ ;  /* 0x00000010c10bd824 */ /* 0x000fca00078e00ff */
[----:B0-----:R-:W-:-:S04]  /*fc10*/  @!P5 IADD3 R46, P6, R11, R49, RZ ;  /* 0x000000310b2ed210 */ /* 0x001fc80007fde0ff */
[----:B------:R-:W-:-:S05]  /*fc20*/  @!P5 LEA.HI.X.SX32 R47, R11, R48, 0x1, P6 ;  /* 0x000000300b2fd211 */ /* 0x000fca00030f0eff */
[----:B---3--:R0:W-:Y:S01]  /*fc30*/  @!P5 ST.E.128 desc[UR50][R46.64], R12 ;  /* 0x0000000c2e00d985 */ /* 0x0081e2000c101d32 */
[----:B------:R-:W-:-:S03]  /*fc40*/  ISETP.GE.AND P5, PT, R196, UR4, PT ;  /* 0x00000004c4007c0c */ /* 0x000fc6000bfa6270 */
[----:B------:R-:W3:Y:S10]  /*fc50*/  @!P2 LDS.128 R12, [R40+0x1ec00] ;  /* 0x01ec0000280ca984 */ /* 0x000ef40000000c00 */
[----:B0-----:R-:W-:-:S05]  /*fc60*/  @!P5 IADD3 R46, P6, R196, R49, RZ ;  /* 0x00000031c42ed210 */ /* 0x001fca0007fde0ff */
[----:B------:R-:W-:Y:S01]  /*fc70*/  @!P5 IMAD.X R47, R48, 0x1, R205, P6 ;  /* 0x00000001302fd824 */ /* 0x000fe200030e06cd */
[----:B---3--:R-:W-:Y:S04]  /*fc80*/  @!P2 ST.E.128 desc[UR50][R44.64], R12 ;  /* 0x0000000c2c00a985 */ /* 0x008fe8000c101d32 */
[----:B------:R-:W0:Y:S04]  /*fc90*/  @!P4 LDS.128 R12, [R41+0x21400] ;  /* 0x02140000290cc984 */ /* 0x000e280000000c00 */
[----:B0-----:R-:W-:Y:S04]  /*fca0*/  @!P4 ST.E.128 desc[UR50][R42.64], R12 ;  /* 0x0000000c2a00c985 */ /* 0x001fe8000c101d32 */
[----:B------:R-:W0:Y:S04]  /*fcb0*/  @!P5 LDS.128 R12, [R40+0x21400] ;  /* 0x02140000280cd984 */ /* 0x000e280000000c00 */
[----:B0-----:R0:W-:Y:S02]  /*fcc0*/  @!P5 ST.E.128 desc[UR50][R46.64], R12 ;  /* 0x0000000c2e00d985 */ /* 0x0011e4000c101d32 */
.L_x_2727:
[----:B------:R-:W-:Y:S05]  /*fcd0*/  BSYNC B0 ;  /* 0x0000000000007941 */ /* 0x000fea0003800000 */
.L_x_2691:
        /* <DEDUP_REMOVED lines=16> */
.L_x_2789:
[----:B------:R-:W-:Y:S05]  /*fde0*/  BSYNC B0 ;  /* 0x0000000000007941 */ /* 0x000fea0003800000 */
.L_x_2788:
[----:B------:R-:W0:Y:S01]  /*fdf0*/  SYNCS.PHASECHK.TRANS64.TRYWAIT P1, [R95+URZ+0x298b0], R96 ;  /* 0x0298b0605f0075a7 */ /* 0x000e22000802017f */
[----:B------:R-:W-:Y:S04]  /*fe00*/  BSSY B0, `(.L_x_2790) ;  /* 0x0000002000007945 */ /* 0x000fe80003800000 */
[----:B0-----:R-:W-:Y:S05]  /*fe10*/  @!P1 BRA `(.L_x_2791) ;  /* 0x0000020c00149947 */ /* 0x001fea0003800000 */
.L_x_3077:
[----:B------:R-:W-:Y:S05]  /*fe20*/  BSYNC B0 ;  /* 0x0000000000007941 */ /* 0x000fea0003800000 */
.L_x_2790:
[----:B------:R-:W-:Y:S01]  /*fe30*/  ULDC.64 UR4, c[0x0][0x328] ;  /* 0x0000ca0000047ab9 */ /* 0x000fe20000000a00 */
[----:B------:R-:W-:Y:S01]  /*fe40*/  ULDC.64 UR6, c[0x0][0x318] ;  /* 0x0000c60000067ab9 */ /* 0x000fe20000000a00 */
[----:B------:R-:W-:Y:S01]  /*fe50*/  IMAD R92, R92, UR4, RZ ;  /* 0x000000045c5c7c24 */ /* 0x000fe2000f8e02ff */
[----:B------:R-:W-:Y:S01]  /*fe60*/  BSSY B0, `(.L_x_2792) ;  /* 0x000002e000007945 */ /* 0x000fe20003800000 */
[----:B------:R-:W-:-:S04]  /*fe70*/  IMAD.WIDE.U32 R12, R39, UR4, RZ ;  /* 0x00000004270c7c25 */ /* 0x000fc8000f8e00ff */
[----:B------:R-:W-:Y:S01]  /*fe80*/  IMAD R39, R39, UR5, R92 ;  /* 0x0000000527277c24 */ /* 0x000fe2000f8e025c */
[----:B------:R-:W-:Y:S01]  /*fe90*/  ULDC.64 UR4, c[0x0][0x338] ;  /* 0x0000ce0000047ab9 */ /* 0x000fe20000000a00 */
[----:B------:R-:W-:Y:S02]  /*fea0*/  IMAD.IADD R94, R94, 0x1, -R198 ;  /* 0x000000015e5e7824 */ /* 0x000fe400078e0ac6 */
[----:B------:R-:W-:Y:S01]  /*feb0*/  IMAD R93, R93, UR4, RZ ;  /* 0x000000045d5d7c24 */ /* 0x000fe2000f8e02ff */
[----:B------:R-:W-:Y:S01]  /*fec0*/  IADD3 R13, R13, R39, RZ ;  /* 0x000000270d0d7210 */ /* 0x000fe20007ffe0ff */
[----:B----4-:R-:W-:Y:S02]  /*fed0*/  IMAD R11, R19, 0x5000, R222 ;  /* 0x00005000130b7824 */ /* 0x010fe400078e02de */
[C---:B------:R-:W-:Y:S02]  /*fee0*/  IMAD R93, R38.reuse, UR5, R93 ;  /* 0x00000005265d7c24 */ /* 0x040fe4000f8e025d */
[----:B------:R-:W-:Y:S01]  /*fef0*/  IMAD.WIDE.U32 R12, R38, UR4, R12 ;  /* 0x00000004260c7c25 */ /* 0x000fe2000f8e000c */
[----:B------:R-:W-:Y:S01]  /*ff00*/  ULDC.64 UR4, c[0x0][0x330] ;  /* 0x0000cc0000047ab9 */ /* 0x000fe20000000a00 */
[----:B------:R-:W-:-:S02]  /*ff10*/  IADD3 R48, R18, R11, R122 ;  /* 0x0000000b12307210 */ /* 0x000fc40007ffe07a */
[----:B------:R-:W-:Y:S01]  /*ff20*/  IMAD.IADD R13, R13, 0x1, R93 ;  /* 0x000000010d0d7824 */ /* 0x000fe200078e025d */
[CC--:B---3--:R-:W-:Y:S01]  /*ff30*/  IADD3 R49, R18.reuse, R11.reuse, R123 ;  /* 0x0000000b12317210 */ /* 0x0c8fe20007ffe07b */
[C---:B------:R-:W-:Y:S01]  /*ff40*/  IMAD.IADD R46, R18.reuse, 0x1, R11 ;  /* 0x00000001122e7824 */ /* 0x040fe200078e020b */
[----:B-12---:R-:W-:Y:S01]  /*ff50*/  IADD3 R50, R18, R11, R128 ;  /* 0x0000000b12327210 */ /* 0x006fe20007ffe080 */
[----:B------:R-:W-:-:S04]  /*ff60*/  IMAD.WIDE.U32 R12, R191, UR4, R12 ;  /* 0x00000004bf0c7c25 */ /* 0x000fc8000f8e000c */
[----:B------:R-:W-:Y:S01]  /*ff70*/  IMAD R13, R191, UR5, R13 ;  /* 0x00000005bf0d7c24 */ /* 0x000fe2000f8e020d */
[----:B------:R-:W-:-:S04]  /*ff80*/  IADD3 R44, P1, R12, UR6, RZ ;  /* 0x000000060c2c7c10 */ /* 0x000fc8000ff3e0ff */
[----:B------:R-:W-:Y:S01]  /*ff90*/  IADD3.X R45, R13, UR7, RZ, P1, !PT ;  /* 0x000000070d2d7c10 */ /* 0x000fe20008ffe4ff */
[----:B------:R0:W1:Y:S01]  /*ffa0*/  SHFL.IDX PT, R47, R44, RZ, 0x1e1f ;  /* 0x001e1fff2c2f7589 */ /* 0x00006200000e0000 */
[----:B------:R-:W-:-:S03]  /*ffb0*/  ISETP.GE.AND P1, PT, R94, 0x1, PT ;  /* 0x000000015e00780c */ /* 0x000fc60003f26270 */
[----:B------:R0:W2:Y:S10]  /*ffc0*/  SHFL.IDX PT, R11, R45, RZ, 0x1e1f ;  /* 0x001e1fff2d0b7589 */ /* 0x0000b400000e0000 */
[----:B0-----:R-:W-:Y:S05]  /*ffd0*/  @!P1 BRA `(.L_x_2793) ;  /* 0x0000000000589947 */ /* 0x001fea0003800000 */
[----:B------:R-:W-:Y:S02]  /*ffe0*/  ISETP.NE.AND P5, PT, R9, RZ, PT ;  /* 0x000000ff0900720c */ /* 0x000fe40003fa5270 */
[----:B------:R-:W-:-:S11]  /*fff0*/  ISETP.NE.AND P4, PT, R10, RZ, PT ;  /* 0x000000ff0a00720c */ /* 0x000fd60003f85270 */
[----:B-1----:R-:W-:Y:S02]  /*10000*/  @P5 IADD3 R40, P1, R16, R47, RZ ;  /* 0x0000002f10285210 */ /* 0x002fe40007f3e0ff */
        /* <DEDUP_REMOVED lines=12> */
[----:B0-----:R-:W-:-:S04]  /*100d0*/  @P5 IADD3 R40, P6, R190, R47, RZ ;  /* 0x0000002fbe285210 */ /* 0x001fc80007fde0ff */
[----:B------:R-:W-:Y:S01]  /*100e0*/  @P5 IADD3.X R41, R11, R197, RZ, P6, !PT ;  /* 0x000000c50b295210 */ /* 0x000fe200037fe4ff */
[----:B-1----:R-:W-:Y:S04]  /*100f0*/  @P4 ST.E.128 desc[UR50][R42.64], R12 ;  /* 0x0000000c2a004985 */ /* 0x002fe8000c101d32 */
[----:B------:R-:W0:Y:S04]  /*10100*/  @P1 LDS.128 R12, [R49+0xa400] ;  /* 0x00a40000310c1984 */ /* 0x000e280000000c00 */
[----:B0-----:R-:W-:Y:S04]  /*10110*/  @P1 ST.E.128 desc[UR50][R38.64], R12 ;  /* 0x0000000c26001985 */ /* 0x001fe8000c101d32 */
[----:B------:R-:W0:Y:S04]  /*10120*/  @P5 LDS.128 R12, [R50+0xa400] ;  /* 0x00a40000320c5984 */ /* 0x000e280000000c00 */
[----:B0-----:R0:W-:Y:S02]  /*10130*/  @P5 ST.E.128 desc[UR50][R40.64], R12 ;  /* 0x0000000c28005985 */ /* 0x0011e4000c101d32 */
.L_x_2793:
[----:B------:R-:W-:Y:S05]  /*10140*/  BSYNC B0 ;  /* 0x0000000000007941 */ /* 0x000fea0003800000 */
.L_x_2792:
[----:B------:R-:W-:Y:S01]  /*10150*/  ISETP.GE.AND P1, PT, R94, 0x81, PT ;  /* 0x000000815e00780c */ /* 0x000fe20003f26270 */
[----:B------:R-:W3:Y:S01]  /*10160*/  SHFL.IDX PT, R45, R45, 0x1, 0x1e1f ;  /* 0x003e1f002d2d7f89 */ /* 0x000ee200000e0000 */
[----:B------:R-:W-:Y:S03]  /*10170*/  BSSY B0, `(.L_x_2794) ;  /* 0x0000019000007945 */ /* 0x000fe60003800000 */
[----:B--2---:R2:W4:Y:S08]  /*10180*/  SHFL.IDX PT, R11, R44, 0x1, 0x1e1f ;  /* 0x003e1f002c0b7f89 */ /* 0x00453000000e0000 */
[----:B--2---:R-:W-:Y:S05]  /*10190*/  @!P1 BRA `(.L_x_2795) ;  /* 0x0000000000589947 */ /* 0x004fea0003800000 */
[----:B------:R-:W-:Y:S02]  /*101a0*/  ISETP.NE.AND P5, PT, R9, RZ, PT ;  /* 0x000000ff0900720c */ /* 0x000fe40003fa5270 */
[----:B------:R-:W-:-:S11]  /*101b0*/  ISETP.NE.AND P4, PT, R10, RZ, PT ;  /* 0x000000ff0a00720c */ /* 0x000fd60003f85270 */
[----:B0---4-:R-:W-:Y:S02]  /*101c0*/  @P5 IADD3 R40, P1, R16, R11, RZ ;  /* 0x0000000b10285210 */ /* 0x011fe40007f3e0ff */
[----:B------:R-:W-:-:S03]  /*101d0*/  @P4 IMAD.SHL.U32 R12, R192, 0x10, RZ ;  /* 0x00000010c00c4824 */ /* 0x000fc600078e00ff */
[----:B---3--:R-:W-:Y:S02]  /*101e0*/  @P5 IMAD.X R41, R45, 0x1, R17, P1 ;  /* 0x000000012d295824 */ /* 0x008fe400008e0611 */
        /* <DEDUP_REMOVED lines=9> */
[----:B------:R-:W2:Y:S10]  /*10280*/  @P4 LDS.128 R12, [R48+0xe400] ;  /* 0x00e40000300c4984 */ /* 0x000eb40000000c00 */
[----:B0-----:R-:W-:-:S05]  /*10290*/  @P5 IADD3 R40, P6, R190, R11, RZ ;  /* 0x0000000bbe285210 */ /* 0x001fca0007fde0ff */
[----:B------:R-:W-:Y:S01]  /*102a0*/  @P5 IMAD.X R41, R45, 0x1, R197, P6 ;  /* 0x000000012d295824 */ /* 0x000fe200030e06c5 */
[----:B--2---:R-:W-:Y:S04]  /*102b0*/  @P4 ST.E.128 desc[UR50][R42.64], R12 ;  /* 0x0000000c2a004985 */ /* 0x004fe8000c101d32 */
[----:B------:R-:W0:Y:S04]  /*102c0*/  @P1 LDS.128 R12, [R49+0xe400] ;  /* 0x00e40000310c1984 */ /* 0x000e280000000c00 */
[----:B0-----:R-:W-:Y:S04]  /*102d0*/  @P1 ST.E.128 desc[UR50][R38.64], R12 ;  /* 0x0000000c26001985 */ /* 0x001fe8000c101d32 */
[----:B------:R-:W0:Y:S04]  /*102e0*/  @P5 LDS.128 R12, [R50+0xe400] ;  /* 0x00e40000320c5984 */ /* 0x000e280000000c00 */
[----:B0-----:R2:W-:Y:S02]  /*102f0*/  @P5 ST.E.128 desc[UR50][R40.64], R12 ;  /* 0x0000000c28005985 */ /* 0x0015e4000c101d32 */
.L_x_2795:
[----:B------:R-:W-:Y:S05]  /*10300*/  BSYNC B0 ;  /* 0x0000000000007941 */ /* 0x000fea0003800000 */
.L_x_2794:
[----:B------:R-:W-:Y:S01]  /*10310*/  @!PT LDS RZ, [RZ] ;  /* 0x00000000fffff984 */ /* 0x000fe20000000800 */
[----:B------:R-:W-:Y:S01]  /*10320*/  @!PT LDS RZ, [RZ] ;  /* 0x00000000fffff984 */ /* 0x000fe20000000800 */
[----:B------:R-:W-:Y:S01]  /*10330*/  @!PT LDS RZ, [RZ] ;  /* 0x00000000fffff984 */ /* 0x000fe20000000800 */
[----:B------:R-:W-:Y:S01]  /*10340*/  @!PT LDS RZ, [RZ] ;  /* 0x00000000fffff984 */ /* 0x000fe20000000800 */
[----:B------:R5:W-:Y:S06]  /*10350*/  MEMBAR.ALL.CTA ;  /* 0x0000000000007992 */ /* 0x000bec0000008000 */
[----:B-----5:R-:W5:Y:S02]  /*10360*/  FENCE.VIEW.ASYNC.S ;  /* 0x00000000000073c6 */ /* 0x020f640000000000 */
[----:B-----5:R0:W-:Y:S01]  /*10370*/  BAR.SYNC.DEFER_BLOCKING R150, 0x80 ;  /* 0x000200960000751d */ /* 0x0201e20000010000 */
[----:B------:R-:W-:Y:S01]  /*10380*/  LOP3.LUT P4, RZ, R22, 0x2, RZ, 0xc0, !PT ;  /* 0x0000000216ff7812 */ /* 0x000fe2000788c0ff */
[----:B------:R-:W-:-:S02]  /*10390*/  VIADD R19, R19, 0x1 ;  /* 0x0000000113137836 */ /* 0x000fc40000000000 */
[----:B------:R-:W-:-:S03]  /*103a0*/  @!P2 VIADD R95, R95, 0x298c0 ;  /* 0x000298c05f5fa836 */ /* 0x000fc60000000000 */
[C---:B------:R-:W-:Y:S02]  /*103b0*/  ISETP.NE.AND P1, PT, R19.reuse, 0x2, PT ;  /* 0x000000021300780c */ /* 0x040fe40003f25270 */
[----:B------:R-:W-:Y:S02]  /*103c0*/  @!P2 PRMT R95, RZ, 0x654, R95 ;  /* 0x00000654ff5fa816 */ /* 0x000fe4000000005f */
[----:B0-2---:R-:W-:Y:S02]  /*103d0*/  SEL R12, RZ, 0x1, P1 ;  /* 0x00000001ff0c7807 */ /* 0x005fe40000800000 */
[----:B------:R-:W-:Y:S02]  /*103e0*/  SEL R19, R19, RZ, P1 ;  /* 0x000000ff13137207 */ /* 0x000fe40000800000 */
[----:B------:R-:W-:Y:S01]  /*103f0*/  LOP3.LUT R199, R199, R12, RZ, 0x3c, !PT ;  /* 0x0000000cc7c77212 */ /* 0x000fe200078e3cff */
[----:B------:R0:W-:Y:S01]  /*10400*/  @!P2 SYNCS.ARRIVE.TRANS64.RED.A1T0 RZ, [R95+URZ], RZ ;  /* 0x000000ff5fffa9a7 */ /* 0x0001e2000810043f */
[----:B------:R-:W-:Y:S05]  /*10410*/  @P4 BRA `(.L_x_2796) ;  /* 0xffffff2400f44947 */ /* 0x000fea000383ffff */
[----:B----4-:R-:W2:Y:S01]  /*10420*/  S2R R11, SR_TID.X ;  /* 0x00000000000b7919 */ /* 0x010ea20000002100 */
[----:B------:R-:W-:Y:S02]  /*10430*/  PLOP3.LUT P0, PT, PT, PT, PT, 0x8, 0x0 ;  /* 0x000000000000781c */ /* 0x000fe40003f0e170 */
[----:B--2---:R-:W-:-:S04]  /*10440*/  SHF.R.U32.HI R11, RZ, 0x7, R11 ;  /* 0x00000007ff0b7819 */ /* 0x004fc8000001160b */
[----:B------:R-:W-:-:S13]  /*10450*/  ISETP.NE.AND P4, PT, R11, 0x1, PT ;  /* 0x000000010b00780c */ /* 0x000fda0003f85270 */
[----:B------:R-:W-:Y:S06]  /*10460*/  @!P4 BAR.ARV 0x9, 0x100 ;  /* 0x024400000000cb1d */ /* 0x000fec0000002000 */
.L_x_2686:
[----:B------:R-:W-:Y:S05]  /*10470*/  @P0 BRA `(.L_x_2797) ;  /* 0x00000000000c0947 */ /* 0x000fea0003800000 */
[----:B------:R-:W2:Y:S01]  /*10480*/  FENCE.VIEW.ASYNC.G ;  /* 0x00000000000073c6 */ /* 0x000ea20000000100 */
[----:B------:R-:W-:Y:S05]  /*10490*/  WARPSYNC.ALL ;  /* 0x0000000000007948 */ /* 0x000fea0003800000 */
[----:B--2---:R-:W-:Y:S06]  /*104a0*/  BAR.ARV 0xc, 0x180 ;  /* 0x0306000000007b1d */ /* 0x004fec0000002000 */
.L_x_2797:
[----:B------:R-:W-:Y:S01]  /*104b0*/  ULDC.64 UR6, c[0x0][0x998] ;  /* 0x0002660000067ab9 */ /* 0x000fe20000000a00 */
[----:B------:R-:W-:Y:S01]  /*104c0*/  ULDC.64 UR4, c[0x0][0x990] ;  /* 0x0002640000047ab9 */ /* 0x000fe20000000a00 */
[----:B------:R-:W-:Y:S02]  /*104d0*/  ISETP.NE.U32.AND P1, PT, RZ, UR6, PT ;  /* 0x00000006ff007c0c */ /* 0x000fe4000bf25070 */
[----:B------:R-:W-:Y:S02]  /*104e0*/  ISETP.NE.U32.AND P0, PT, RZ, UR4, PT ;  /* 0x00000004ff007c0c */ /* 0x000fe4000bf05070 */
[----:B------:R-:W-:Y:S02]  /*104f0*/  ISETP.NE.AND.EX P1, PT, RZ, UR7, PT, P1 ;  /* 0x00000007ff007c0c */ /* 0x000fe4000bf25310 */
[----:B------:R-:W-:-:S11]  /*10500*/  ISETP.NE.AND.EX P0, PT, RZ, UR5, PT, P0 ;  /* 0x00000005ff007c0c */ /* 0x000fd6000bf05300 */
[----:B------:R-:W2:Y:S08]  /*10510*/  @P1 LDC.64 R8, c[0x0][0x9b8] ;  /* 0x00026e00ff081b82 */ /* 0x000eb00000000a00 */
[----:B------:R-:W4:Y:S08]  /*10520*/  @P0 LDC.64 R6, c[0x0][0x9a8] ;  /* 0x00026a00ff060b82 */ /* 0x000f300000000a00 */
[----:B------:R-:W0:Y:S08]  /*10530*/  @P0 LDC.64 R10, c[0x0][0x9b0] ;  /* 0x00026c00ff0a0b82 */ /* 0x000e300000000a00 */
[----:B------:R-:W1:Y:S01]  /*10540*/  @P1 LDC.64 R12, c[0x0][0x9c0] ;  /* 0x00027000ff0c1b82 */ /* 0x000e620000000a00 */
[----:B--2---:R-:W-:-:S02]  /*10550*/  @P1 IMAD R2, R227, R8, RZ ;  /* 0x00000008e3021224 */ /* 0x004fc400078e02ff */
[----:B------:R-:W-:-:S04]  /*10560*/  @P1 IMAD.WIDE.U32 R4, R220, R8, RZ ;  /* 0x00000008dc041225 */ /* 0x000fc800078e00ff */
[C---:B------:R-:W-:Y:S02]  /*10570*/  @P1 IMAD R9, R220.reuse, R9, R2 ;  /* 0x00000009dc091224 */ /* 0x040fe400078e0202 */
[-C--:B----4-:R-:W-:Y:S02]  /*10580*/  @P0 IMAD R0, R227, R6.reuse, RZ ;  /* 0x00000006e3000224 */ /* 0x090fe400078e02ff */
[----:B------:R-:W-:-:S04]  /*10590*/  @P0 IMAD.WIDE.U32 R2, R220, R6, RZ ;  /* 0x00000006dc020225 */ /* 0x000fc800078e00ff */
[----:B------:R-:W-:Y:S02]  /*105a0*/  @P0 IMAD R7, R220, R7, R0 ;  /* 0x00000007dc070224 */ /* 0x000fe400078e0200 */
[----:B------:R-:W-:Y:S02]  /*105b0*/  @P1 IMAD.IADD R5, R5, 0x1, R9 ;  /* 0x0000000105051824 */ /* 0x000fe400078e0209 */
[----:B------:R-:W-:Y:S01]  /*105c0*/  IMAD.MOV.U32 R0, RZ, RZ, 0x3f800000 ;  /* 0x3f800000ff007424 */ /* 0x000fe200078e00ff */
[----:B------:R-:W-:Y:S01]  /*105d0*/  @P0 IADD3 R3, R3, R7, RZ ;  /* 0x0000000703030210 */ /* 0x000fe20007ffe0ff */
[----:B-1----:R-:W-:-:S04]  /*105e0*/  @P1 IMAD.WIDE.U32 R6, R191, R12, R4 ;  /* 0x0000000cbf061225 */ /* 0x002fc800078e0004 */
[----:B0-----:R-:W-:Y:S01]  /*105f0*/  @P0 IMAD.WIDE.U32 R2, R191, R10, R2 ;  /* 0x0000000abf020225 */ /* 0x001fe200078e0002 */
[----:B------:R-:W-:-:S03]  /*10600*/  @P1 LEA R8, P3, R6, UR6, 0x2 ;  /* 0x0000000606081c11 */ /* 0x000fc6000f8610ff */
[C---:B------:R-:W-:Y:S01]  /*10610*/  @P0 IMAD R5, R191.reuse, R11, R3 ;  /* 0x0000000bbf050224 */ /* 0x040fe200078e0203 */
[C---:B------:R-:W-:Y:S01]  /*10620*/  @P0 LEA R4, P2, R2.reuse, UR4, 0x2 ;  /* 0x0000000402040c11 */ /* 0x040fe2000f8410ff */
[----:B------:R-:W-:Y:S01]  /*10630*/  @P1 IMAD R3, R191, R13, R7 ;  /* 0x0000000dbf031224 */ /* 0x000fe200078e0207 */
[----:B------:R-:W-:Y:S02]  /*10640*/  ULDC UR4, c[0x0][0x988] ;  /* 0x0002620000047ab9 */ /* 0x000fe40000000800 */
[----:B------:R-:W-:Y:S02]  /*10650*/  @P0 LEA.HI.X R5, R2, UR5, R5, 0x2, P2 ;  /* 0x0000000502050c11 */ /* 0x000fe400090f1405 */
[----:B------:R-:W-:Y:S01]  /*10660*/  @P1 LEA.HI.X R9, R6, UR7, R3, 0x2, P3 ;  /* 0x0000000706091c11 */ /* 0x000fe200098f1403 */
[----:B------:R-:W-:Y:S01]  /*10670*/  IMAD.MOV.U32 R3, RZ, RZ, 0x3f800000 ;  /* 0x3f800000ff037424 */ /* 0x000fe200078e00ff */
[----:B------:R-:W0:Y:S03]  /*10680*/  LDC R2, c[0x0][0x448] ;  /* 0x00011200ff027b82 */ /* 0x000e260000000800 */
[----:B------:R-:W2:Y:S04]  /*10690*/  @P1 LDG.E R0, desc[UR50][R8.64] ;  /* 0x0000003208001981 */ /* 0x000ea8000c1e1900 */
[----:B------:R1:W2:Y:S01]  /*106a0*/  @P0 LDG.E R3, desc[UR50][R4.64] ;  /* 0x0000003204030981 */ /* 0x0002a2000c1e1900 */
[----:B0-----:R-:W-:-:S13]  /*106b0*/  ISETP.NE.AND P0, PT, R2, 0x1, PT ;  /* 0x000000010200780c */ /* 0x001fda0003f05270 */
[----:B------:R-:W0:Y:S08]  /*106c0*/  @P0 LDC R7, c[0x0][0x44c] ;  /* 0x00011300ff070b82 */ /* 0x000e300000000800 */
[----:B------:R-:W4:Y:S01]  /*106d0*/  @P0 LDC R6, c[0x0][0x450] ;  /* 0x00011400ff060b82 */ /* 0x000f220000000800 */
[----:B------:R-:W-:-:S04]  /*106e0*/  VIADD R2, R214, 0x7f ;  /* 0x0000007fd6027836 */ /* 0x000fc80000000000 */
[----:B0-----:R-:W-:-:S05]  /*106f0*/  @P0 IMAD.HI.U32 R7, R2, R7, RZ ;  /* 0x0000000702070227 */ /* 0x001fca00078e00ff */
[----:B----4-:R-:W-:Y:S02]  /*10700*/  @P0 SHF.R.U32.HI R2, RZ, R6, R7 ;  /* 0x00000006ff020219 */ /* 0x010fe40000011607 */
[----:B------:R-:W-:-:S05]  /*10710*/  IADD3 R7, R217, 0xa0, -R215 ;  /* 0x000000a0d9077810 */ /* 0x000fca0007ffe8d7 */
[----:B------:R-:W-:-:S04]  /*10720*/  IMAD.IADD R2, R7, 0x1, R2 ;  /* 0x0000000107027824 */ /* 0x000fc800078e0202 */
[----:B------:R-:W-:-:S05]  /*10730*/  IMAD.HI R2, R2, 0x66666667, RZ ;  /* 0x6666666702027827 */ /* 0x000fca00078e02ff */
[----:B-1----:R-:W-:-:S04]  /*10740*/  SHF.R.U32.HI R5, RZ, 0x1f, R2 ;  /* 0x0000001fff057819 */ /* 0x002fc80000011602 */
[----:B------:R-:W-:-:S04]  /*10750*/  LEA.HI.SX32 R5, R2, R5, 0x1a ;  /* 0x0000000502057211 */ /* 0x000fc800078fd2ff */
[----:B------:R-:W-:-:S04]  /*10760*/  VIMNMX R156, R156, R5, PT ;  /* 0x000000059c9c7248 */ /* 0x000fc80003fe0100 */
[----:B------:R-:W-:Y:S01]  /*10770*/  ISETP.GE.AND P0, PT, R156, 0x1, PT ;  /* 0x000000019c00780c */ /* 0x000fe20003f06270 */
[----:B------:R-:W-:Y:S01]  /*10780*/  BSSY B0, `(.L_x_2798) ;  /* 0x0000022000007945 */ /* 0x000fe20003800000 */
[----:B------:R-:W-:Y:S02]  /*10790*/  IMAD.MOV.U32 R104, RZ, RZ, RZ ;  /* 0x000000ffff687224 */ /* 0x000fe400078e00ff */
[----:B--2---:R-:W-:-:S04]  /*107a0*/  FMUL.FTZ R0, R3, R0 ;  /* 0x0000000003007220 */ /* 0x004fc80000410000 */
[----:B------:R-:W-:-:S05]  /*107b0*/  FMUL.FTZ R2, R0, UR4 ;  /* 0x0000000400027c20 */ /* 0x000fca0008410000 */
[----:B------:R-:W-:Y:S05]  /*107c0*/  @!P0 BRA `(.L_x_2799) ;  /* 0x0000000000748947 */ /* 0x000fea0003800000 */
        /* <DEDUP_REMOVED lines=11> */
[----:B0-----:R-:W-:Y:S01]  /*10880*/  IADD3 R4, R3, 0xffffffe, RZ ;  /* 0x0ffffffe03047810 */ /* 0x001fe20007ffe0ff */
[----:B------:R-:W-:-:S05]  /*10890*/  IMAD.MOV R3, RZ, RZ, -R10 ;  /* 0x000000ffff037224 */ /* 0x000fca00078e0a0a */
        /* <DEDUP_REMOVED lines=12> */
[----:B------:R-:W-:-:S05]  /*10960*/  @P0 VIADD R5, R5, 0x1 ;  /* 0x0000000105050836 */ /* 0x000fca0000000000 */
[----:B------:R-:W-:Y:S02]  /*10970*/  @!P2 IADD3 R5, -R5, RZ, RZ ;  /* 0x000000ff0505a210 */ /* 0x000fe40007ffe1ff */
[----:B------:R-:W-:-:S05]  /*10980*/  @!P1 LOP3.LUT R5, RZ, R9, RZ, 0x33, !PT ;  /* 0x00000009ff059212 */ /* 0x000fca00078e33ff */
[----:B------:R-:W-:-:S07]  /*10990*/  IMAD.MOV.U32 R104, RZ, RZ, R5 ;  /* 0x000000ffff687224 */ /* 0x000fce00078e0005 */
.L_x_2799:
[----:B------:R-:W-:Y:S05]  /*109a0*/  BSYNC B0 ;  /* 0x0000000000007941 */ /* 0x000fea0003800000 */
.L_x_2798:
[----:B------:R-:W2:Y:S01]  /*109b0*/  LDL R0, [R1] ;  /* 0x0000000001007983 */ /* 0x000ea20000100800 */
[----:B------:R-:W-:Y:S01]  /*109c0*/  PLOP3.LUT P0, PT, PT, PT, PT, 0x80, 0x0 ;  /* 0x000000000000781c */ /* 0x000fe20003f0f070 */
[----:B------:R-:W-:Y:S01]  /*109d0*/  IMAD.MOV.U32 R14, RZ, RZ, RZ ;  /* 0x000000ffff0e7224 */ /* 0x000fe200078e00ff */
[----:B------:R-:W-:Y:S02]  /*109e0*/  CS2R R88, SRZ ;  /* 0x0000000000587805 */ /* 0x000fe4000001ff00 */
[----:B------:R-:W-:Y:S01]  /*109f0*/  CS2R R12, SRZ ;  /* 0x00000000000c7805 */ /* 0x000fe2000001ff00 */
[----:B------:R-:W-:Y:S01]  /*10a00*/  IMAD.MOV.U32 R123, RZ, RZ, RZ ;  /* 0x000000ffff7b7224 */ /* 0x000fe200078e00ff */
[----:B------:R-:W-:Y:S02]  /*10a10*/  CS2R R90, SRZ ;  /* 0x00000000005a7805 */ /* 0x000fe4000001ff00 */
[----:B------:R-:W-:Y:S02]  /*10a20*/  CS2R R20, SRZ ;  /* 0x0000000000147805 */ /* 0x000fe4000001ff00 */
[----:B------:R-:W-:-:S02]  /*10a30*/  CS2R R80, SRZ ;  /* 0x0000000000507805 */ /* 0x000fc4000001ff00 */
[----:B------:R-:W-:Y:S01]  /*10a40*/  CS2R R60, SRZ ;  /* 0x00000000003c7805 */ /* 0x000fe2000001ff00 */
[----:B------:R-:W-:Y:S01]  /*10a50*/  IMAD.MOV.U32 R58, RZ, RZ, RZ ;  /* 0x000000ffff3a7224 */ /* 0x000fe200078e00ff */
[----:B------:R-:W-:Y:S02]  /*10a60*/  CS2R R96, SRZ ;  /* 0x0000000000607805 */ /* 0x000fe4000001ff00 */
[----:B------:R-:W-:Y:S01]  /*10a70*/  CS2R R98, SRZ ;  /* 0x0000000000627805 */ /* 0x000fe2000001ff00 */
[----:B------:R-:W-:Y:S01]  /*10a80*/  IMAD.MOV.U32 R125, RZ, RZ, RZ ;  /* 0x000000ffff7d7224 */ /* 0x000fe200078e00ff */
[----:B------:R-:W-:Y:S02]  /*10a90*/  CS2R R52, SRZ ;  /* 0x0000000000347805 */ /* 0x000fe4000001ff00 */
[----:B------:R-:W-:Y:S02]  /*10aa0*/  CS2R R114, SRZ ;  /* 0x0000000000727805 */ /* 0x000fe4000001ff00 */
[----:B------:R-:W-:-:S02]  /*10ab0*/  CS2R R100, SRZ ;  /* 0x0000000000647805 */ /* 0x000fc4000001ff00 */
[----:B------:R-:W-:Y:S02]  /*10ac0*/  MOV R55, RZ ;  /* 0x000000ff00377202 */ /* 0x000fe40000000f00 */
[----:B---3--:R-:W-:Y:S01]  /*10ad0*/  CS2R R44, SRZ ;  /* 0x00000000002c7805 */ /* 0x008fe2000001ff00 */
        /* <DEDUP_REMOVED lines=12> */
[----:B------:R-:W-:-:S02]  /*10ba0*/  MOV R121, RZ ;  /* 0x000000ff00797202 */ /* 0x000fc40000000f00 */
[----:B------:R-:W-:Y:S02]  /*10bb0*/  CS2R R28, SRZ ;  /* 0x00000000001c7805 */ /* 0x000fe4000001ff00 */
[----:B------:R-:W-:Y:S02]  /*10bc0*/  CS2R R94, SRZ ;  /* 0x00000000005e7805 */ /* 0x000fe4000001ff00 */
[----:B------:R-:W-:Y:S01]  /*10bd0*/  CS2R R64, SRZ ;  /* 0x0000000000407805 */ /* 0x000fe2000001ff00 */
[----:B------:R-:W-:Y:S01]  /*10be0*/  IMAD.MOV.U32 R8, RZ, RZ, RZ ;  /* 0x000000ffff087224 */ /* 0x000fe200078e00ff */
[----:B------:R-:W-:Y:S02]  /*10bf0*/  CS2R R92, SRZ ;  /* 0x00000000005c7805 */ /* 0x000fe4000001ff00 */
[----:B------:R-:W-:Y:S02]  /*10c00*/  CS2R R68, SRZ ;  /* 0x0000000000447805 */ /* 0x000fe4000001ff00 */
[----:B------:R-:W-:-:S02]  /*10c10*/  CS2R R84, SRZ ;  /* 0x0000000000547805 */ /* 0x000fc4000001ff00 */
[----:B------:R-:W-:Y:S01]  /*10c20*/  CS2R R24, SRZ ;  /* 0x0000000000187805 */ /* 0x000fe2000001ff00 */
[----:B------:R-:W-:Y:S02]  /*10c30*/  IMAD.MOV.U32 R3, RZ, RZ, RZ ;  /* 0x000000ffff037224 */ /* 0x000fe400078e00ff */
[----:B------:R-:W-:Y:S02]  /*10c40*/  IMAD.MOV.U32 R117, RZ, RZ, RZ ;  /* 0x000000ffff757224 */ /* 0x000fe400078e00ff */
[----:B--2---:R-:W-:Y:S02]  /*10c50*/  IMAD R213, R0, R104, RZ ;  /* 0x0000006800d57224 */ /* 0x004fe400078e02ff */
[----:B------:R-:W-:-:S03]  /*10c60*/  IMAD.MOV.U32 R0, RZ, RZ, RZ ;  /* 0x000000ffff007224 */ /* 0x000fc600078e00ff */
[----:B------:R-:W-:-:S04]  /*10c70*/  VIADDMNMX R104, R213, R104, R156, PT ;  /* 0x00000068d5687246 */ /* 0x000fc8000380019c */
[----:B------:R-:W-:-:S13]  /*10c80*/  ISETP.GT.AND P1, PT, R104, R213, PT ;  /* 0x000000d56800720c */ /* 0x000fda0003f24270 */
[----:B------:R-:W-:Y:S05]  /*10c90*/  @!P1 BRA `(.L_x_2800) ;  /* 0x0000012400bc9947 */ /* 0x000fea0003800000 */
        /* <DEDUP_REMOVED lines=8> */
.L_x_3080:
        /* <DEDUP_REMOVED lines=25> */
.L_x_2802:
        /* <DEDUP_REMOVED lines=13> */
.L_x_2806:
[----:B-1----:R1:W2:Y:S02]  /*10f80*/  SYNCS.PHASECHK.TRANS64.TRYWAIT P0, [R18+URZ+0x29800], R3 ;  /* 0x02980003120075a7 */ /* 0x0022a4000800017f */
[----:B--2---:R-:W-:Y:S05]  /*10f90*/  @!P0 NANOSLEEP.SYNCS 0x989680 ;  /* 0x009896800000895d */ /* 0x004fea0003900000 */
[----:B------:R-:W2:Y:S02]  /*10fa0*/  @!P0 SYNCS.PHASECHK.TRANS64 P0, [R18+URZ+0x29800], R3 ;  /* 0x02980003120085a7 */ /* 0x000ea4000800007f */
[----:B--2---:R-:W-:Y:S05]  /*10fb0*/  @!P0 BRA `(.L_x_2806) ;  /* 0xfffffffc00f08947 */ /* 0x004fea000383ffff */
.L_x_2805:
[----:B------:R-:W-:Y:S05]  /*10fc0*/  BSYNC B0 ;  /* 0x0000000000007941 */ /* 0x000fea0003800000 */
.L_x_2804:
[----:B------:R-:W-:Y:S05]  /*10fd0*/  BRA `(.L_x_2807) ;  /* 0x0000006c00d87947 */ /* 0x000fea0003800000 */
.L_x_2803:
        /* <DEDUP_REMOVED lines=30> */
.L_x_2808:
[----:B------:R-:W-:Y:S01]  /*111c0*/  ULDC.U8 UR4, c[0x0][0x410] ;  /* 0x0001040000047ab9 */ /* 0x000fe20000000000 */
[----:B------:R-:W-:Y:S01]  /*111d0*/  BSSY B0, `(.L_x_2809) ;  /* 0x00006ce000007945 */ /* 0x000fe20003800000 */
[----:B------:R-:W-:Y:S01]  /*111e0*/  ISETP.NE.AND P0, PT, RZ, UR4, PT ;  /* 0x00000004ff007c0c */ /* 0x000fe2000bf05270 */
[----:B------:R-:W-:-:S12]  /*111f0*/  IMAD.IADD R10, R198, 0x1, R214 ;  /* 0x00000001c60a7824 */ /* 0x000fd800078e02d6 */
[----:B------:R-:W-:Y:S05]  /*11200*/  @!P0 BRA `(.L_x_2810) ;  /* 0x0000003400988947 */ /* 0x000fea0003800000 */
[----:B------:R-:W0:Y:S01]  /*11210*/  LDC R20, c[0x0][0x448] ;  /* 0x00011200ff147b82 */ /* 0x000e220000000800 */
[----:B------:R-:W-:Y:S01]  /*11220*/  MOV R11, R10 ;  /* 0x0000000a000b7202 */ /* 0x000fe20000000f00 */
[----:B------:R-:W-:Y:S01]  /*11230*/  IMAD.MOV.U32 R8, RZ, RZ, R26 ;  /* 0x000000ffff087224 */ /* 0x000fe200078e001a */
[----:B------:R-:W-:Y:S01]  /*11240*/  ULDC.64 UR4, c[0x0][0x3f8] ;  /* 0x0000fe0000047ab9 */ /* 0x000fe20000000a00 */
[----:B------:R-:W-:Y:S01]  /*11250*/  IMAD.MOV.U32 R9, RZ, RZ, R31 ;  /* 0x000000ffff097224 */ /* 0x000fe200078e001f */
[----:B------:R-:W-:Y:S01]  /*11260*/  ULDC.64 UR6, c[0x0][0x408] ;  /* 0x0001020000067ab9 */ /* 0x000fe20000000a00 */
[----:B------:R-:W-:Y:S01]  /*11270*/  IMAD.MOV.U32 R6, RZ, RZ, R24 ;  /* 0x000000ffff067224 */ /* 0x000fe200078e0018 */
[----:B------:R-:W-:Y:S01]  /*11280*/  ULDC.64 UR8, c[0x0][0x400] ;  /* 0x0001000000087ab9 */ /* 0x000fe20000000a00 */
[----:B------:R-:W-:Y:S01]  /*11290*/  IMAD.MOV.U32 R7, RZ, RZ, R29 ;  /* 0x000000ffff077224 */ /* 0x000fe200078e001d */
[----:B0-----:R-:W-:-:S13]  /*112a0*/  ISETP.NE.AND P0, PT, R20, 0x1, PT ;  /* 0x000000011400780c */ /* 0x001fda0003f05270 */
[----:B------:R-:W0:Y:S08]  /*112b0*/  @P0 LDC R3, c[0x0][0x44c] ;  /* 0x00011300ff030b82 */ /* 0x000e300000000800 */
[----:B------:R-:W1:Y:S01]  /*112c0*/  @P0 LDC R5, c[0x0][0x450] ;  /* 0x00011400ff050b82 */ /* 0x000e620000000800 */
[----:B0-----:R-:W-:-:S05]  /*112d0*/  @P0 IMAD.HI.U32 R0, R10, R3, RZ ;  /* 0x000000030a000227 */ /* 0x001fca00078e00ff */
[----:B-1----:R-:W-:-:S04]  /*112e0*/  @P0 SHF.R.U32.HI R11, RZ, R5, R0 ;  /* 0x00000005ff0b0219 */ /* 0x002fc80000011600 */
[----:B------:R-:W-:Y:S01]  /*112f0*/  SHF.R.S32.HI R0, RZ, 0x1f, R11 ;  /* 0x0000001fff007819 */ /* 0x000fe2000001140b */
[----:B------:R-:W-:-:S04]  /*11300*/  IMAD.WIDE.U32 R8, R11, UR6, R8 ;  /* 0x000000060b087c25 */ /* 0x000fc8000f8e0008 */
[----:B------:R-:W-:Y:S01]  /*11310*/  IMAD R4, R0, UR4, RZ ;  /* 0x0000000400047c24 */ /* 0x000fe2000f8e02ff */
[----:B------:R-:W-:Y:S01]  /*11320*/  IADD3 R5, P1, R8, UR8, RZ ;  /* 0x0000000808057c10 */ /* 0x000fe2000ff3e0ff */
[----:B------:R-:W-:-:S04]  /*11330*/  IMAD.WIDE.U32 R6, R11, UR4, R6 ;  /* 0x000000040b067c25 */ /* 0x000fc8000f8e0006 */
[----:B------:R-:W-:Y:S02]  /*11340*/  IMAD R0, R0, UR6, RZ ;  /* 0x0000000600007c24 */ /* 0x000fe4000f8e02ff */
        /* <DEDUP_REMOVED lines=11> */
[----:B------:R0:W4:Y:S02]  /*11400*/  SHFL.IDX PT, R14, R5, RZ, 0x1e1f ;  /* 0x001e1fff050e7589 */ /* 0x00012400000e0000 */
.L_x_3086:
        /* <DEDUP_REMOVED lines=24> */
[----:B----4-:R-:W-:-:S03]  /*11590*/  @!P4 IADD3 R8, P1, R200, R14, RZ ;  /* 0x0000000ec808c210 */ /* 0x010fc60007f3e0ff */
[--C-:B-1----:R-:W-:Y:S02]  /*115a0*/  @!P4 IMAD.X R7, R0, 0x1, R5.reuse, P0 ;  /* 0x000000010007c824 */ /* 0x102fe400000e0605 */
[----:B---3--:R-:W-:Y:S01]  /*115b0*/  @!P4 IMAD.X R9, R4, 0x1, R5, P1 ;  /* 0x000000010409c824 */ /* 0x008fe200008e0605 */
[----:B------:R-:W-:Y:S02]  /*115c0*/  ISETP.GE.AND P1, PT, R201, UR4, PT ;  /* 0x00000004c9007c0c */ /* 0x000fe4000bf26270 */
[----:B------:R-:W5:Y:S01]  /*115d0*/  @!P4 LD.E.64 R34, desc[UR50][R6.64] ;  /* 0x000000320622c980 */ /* 0x000f62000c101b00 */
[----:B------:R-:W-:-:S03]  /*115e0*/  SHF.R.S32.HI R5, RZ, 0x1f, R202 ;  /* 0x0000001fff057819 */ /* 0x000fc600000114ca */
[----:B------:R0:W5:Y:S01]  /*115f0*/  @!P4 LD.E.64 R32, desc[UR50][R8.64] ;  /* 0x000000320820c980 */ /* 0x000162000c101b00 */
[C---:B------:R-:W-:Y:S02]  /*11600*/  @!P3 IADD3 R10, P4, R202.reuse, R3, RZ ;  /* 0x00000003ca0ab210 */ /* 0x040fe40007f9e0ff */
[----:B------:R-:W-:Y:S02]  /*11610*/  CS2R R30, SRZ ;  /* 0x00000000001e7805 */ /* 0x000fe4000001ff00 */
[----:B------:R-:W-:Y:S02]  /*11620*/  @!P3 IADD3 R42, P5, R202, R14, RZ ;  /* 0x0000000eca2ab210 */ /* 0x000fe40007fbe0ff */
[----:B------:R-:W-:Y:S02]  /*11630*/  CS2R R28, SRZ ;  /* 0x00000000001c7805 */ /* 0x000fe4000001ff00 */
[----:B------:R-:W-:Y:S02]  /*11640*/  @!P3 IADD3.X R11, R0, R5, RZ, P4, !PT ;  /* 0x00000005000bb210 */ /* 0x000fe400027fe4ff */
[----:B------:R-:W-:Y:S01]  /*11650*/  SHF.R.S32.HI R13, RZ, 0x1f, R203 ;  /* 0x0000001fff0d7819 */ /* 0x000fe200000114cb */
[----:B------:R-:W-:Y:S01]  /*11660*/  @!P3 IMAD.X R43, R4, 0x1, R5, P5 ;  /* 0x00000001042bb824 */ /* 0x000fe200028e0605 */
[----:B------:R-:W-:Y:S01]  /*11670*/  @!P2 IADD3 R46, P4, R203, R3, RZ ;  /* 0x00000003cb2ea210 */ /* 0x000fe20007f9e0ff */
[----:B------:R1:W5:Y:S01]  /*11680*/  @!P3 LD.E.64 R30, desc[UR50][R10.64] ;  /* 0x000000320a1eb980 */ /* 0x000362000c101b00 */
[----:B------:R-:W-:-:S02]  /*11690*/  ISETP.GE.AND P0, PT, R188, UR4, PT ;  /* 0x00000004bc007c0c */ /* 0x000fc4000bf06270 */
[-C--:B------:R-:W-:Y:S01]  /*116a0*/  @!P2 IADD3 R48, P5, R203, R14.reuse, RZ ;  /* 0x0000000ecb30a210 */ /* 0x080fe20007fbe0ff */
[----:B------:R-:W-:Y:S01]  /*116b0*/  @!P2 IMAD.X R47, R0, 0x1, R13, P4 ;  /* 0x00000001002fa824 */ /* 0x000fe200020e060d */
[----:B------:R-:W-:Y:S02]  /*116c0*/  SHF.R.S32.HI R15, RZ, 0x1f, R201 ;  /* 0x0000001fff0f7819 */ /* 0x000fe400000114c9 */
[----:B------:R-:W-:Y:S02]  /*116d0*/  CS2R R24, SRZ ;  /* 0x0000000000187805 */ /* 0x000fe4000001ff00 */
[C---:B------:R-:W-:Y:S01]  /*116e0*/  @!P1 IADD3 R50, P4, R201.reuse, R3, RZ ;  /* 0x00000003c9329210 */ /* 0x040fe20007f9e0ff */
[----:B------:R-:W-:Y:S01]  /*116f0*/  @!P2 IMAD.X R49, R4, 0x1, R13, P5 ;  /* 0x000000010431a824 */ /* 0x000fe200028e060d */
[----:B------:R-:W-:Y:S02]  /*11700*/  @!P1 IADD3 R52, P5, R201, R14, RZ ;  /* 0x0000000ec9349210 */ /* 0x000fe40007fbe0ff */
[----:B------:R-:W-:-:S02]  /*11710*/  CS2R R26, SRZ ;  /* 0x00000000001a7805 */ /* 0x000fc4000001ff00 */
[----:B0-----:R-:W-:Y:S01]  /*11720*/  SHF.R.S32.HI R9, RZ, 0x1f, R204 ;  /* 0x0000001fff097819 */ /* 0x001fe200000114cc */
[--C-:B------:R-:W-:Y:S01]  /*11730*/  @!P1 IMAD.X R51, R0, 0x1, R15.reuse, P4 ;  /* 0x0000000100339824 */ /* 0x100fe200020e060f */
[----:B------:R-:W-:Y:S01]  /*11740*/  ISETP.GE.AND P4, PT, R204, UR4, PT ;  /* 0x00000004cc007c0c */ /* 0x000fe2000bf86270 */
[----:B------:R-:W-:Y:S01]  /*11750*/  @!P1 IMAD.X R53, R4, 0x1, R15, P5 ;  /* 0x0000000104359824 */ /* 0x000fe200028e060f */
[----:B------:R-:W-:Y:S02]  /*11760*/  @!P0 SHF.R.S32.HI R5, RZ, 0x1f, R188 ;  /* 0x0000001fff058819 */ /* 0x000fe400000114bc */
[----:B------:R-:W-:Y:S02]  /*11770*/  CS2R R12, SRZ ;  /* 0x00000000000c7805 */ /* 0x000fe4000001ff00 */
[----:B------:R-:W-:Y:S02]  /*11780*/  @!P0 IADD3 R6, P5, R188, R3, RZ ;  /* 0x00000003bc068210 */ /* 0x000fe40007fbe0ff */
[----:B------:R-:W-:-:S02]  /*11790*/  CS2R R20, SRZ ;  /* 0x0000000000147805 */ /* 0x000fc4000001ff00 */
[----:B------:R-:W-:Y:S02]  /*117a0*/  CS2R R36, SRZ ;  /* 0x0000000000247805 */ /* 0x000fe4000001ff00 */
[----:B------:R-:W-:Y:S02]  /*117b0*/  CS2R R38, SRZ ;  /* 0x0000000000267805 */ /* 0x000fe4000001ff00 */
[----:B-1----:R-:W-:Y:S01]  /*117c0*/  CS2R R10, SRZ ;  /* 0x00000000000a7805 */ /* 0x002fe2000001ff00 */
[----:B------:R-:W-:Y:S01]  /*117d0*/  @!P0 IMAD.X R7, R0, 0x1, R5, P5 ;  /* 0x0000000100078824 */ /* 0x000fe200028e0605 */
[----:B------:R-:W-:Y:S01]  /*117e0*/  @!P0 IADD3 R40, P5, R188, R14, RZ ;  /* 0x0000000ebc288210 */ /* 0x000fe20007fbe0ff */
[----:B------:R0:W5:Y:S03]  /*117f0*/  @!P3 LD.E.64 R28, desc[UR50][R42.64] ;  /* 0x000000322a1cb980 */ /* 0x000166000c101b00 */
[----:B------:R-:W-:Y:S01]  /*11800*/  @!P0 IADD3.X R41, R4, R5, RZ, P5, !PT ;  /* 0x0000000504298210 */ /* 0x000fe20002ffe4ff */
[----:B------:R0:W5:Y:S01]  /*11810*/  @!P2 LD.E.64 R24, desc[UR50][R46.64] ;  /* 0x000000322e18a980 */ /* 0x000162000c101b00 */
[----:B------:R-:W-:-:S03]  /*11820*/  @!P4 IADD3 R54, P5, R204, R3, RZ ;  /* 0x00000003cc36c210 */ /* 0x000fc60007fbe0ff */
[----:B------:R0:W5:Y:S02]  /*11830*/  @!P2 LD.E.64 R26, desc[UR50][R48.64] ;  /* 0x00000032301aa980 */ /* 0x000164000c101b00 */
[--C-:B------:R-:W-:Y:S01]  /*11840*/  @!P4 IMAD.X R55, R0, 0x1, R9.reuse, P5 ;  /* 0x000000010037c824 */ /* 0x100fe200028e0609 */
[----:B------:R-:W-:Y:S01]  /*11850*/  @!P4 IADD3 R14, P5, R204, R14, RZ ;  /* 0x0000000ecc0ec210 */ /* 0x000fe20007fbe0ff */
[----:B------:R0:W5:Y:S04]  /*11860*/  @!P1 LD.E.64 R12, desc[UR50][R50.64] ;  /* 0x00000032320c9980 */ /* 0x000168000c101b00 */
[----:B------:R-:W-:Y:S01]  /*11870*/  @!P4 IMAD.X R15, R4, 0x1, R9, P5 ;  /* 0x00000001040fc824 */ /* 0x000fe200028e0609 */
[----:B------:R-:W-:Y:S01]  /*11880*/  CS2R R8, SRZ ;  /* 0x0000000000087805 */ /* 0x000fe2000001ff00 */
[----:B------:R0:W5:Y:S04]  /*11890*/  @!P1 LD.E.64 R20, desc[UR50][R52.64] ;  /* 0x0000003234149980 */ /* 0x000168000c101b00 */
[----:B------:R0:W5:Y:S04]  /*118a0*/  @!P0 LD.E.64 R36, desc[UR50][R6.64] ;  /* 0x0000003206248980 */ /* 0x000168000c101b00 */
[----:B------:R0:W5:Y:S04]  /*118b0*/  @!P0 LD.E.64 R38, desc[UR50][R40.64] ;  /* 0x0000003228268980 */ /* 0x000168000c101b00 */
[----:B------:R0:W5:Y:S04]  /*118c0*/  @!P4 LD.E.64 R10, desc[UR50][R54.64] ;  /* 0x00000032360ac980 */ /* 0x000168000c101b00 */
[----:B------:R0:W5:Y:S02]  /*118d0*/  @!P4 LD.E.64 R8, desc[UR50][R14.64] ;  /* 0x000000320e08c980 */ /* 0x000164000c101b00 */
.L_x_2813:
[----:B------:R-:W-:Y:S05]  /*118e0*/  BSYNC B1 ;  /* 0x0000000000017941 */ /* 0x000fea0003800000 */
.L_x_2812:
[----:B------:R-:W-:Y:S01]  /*118f0*/  ULEA.HI UR4, UR37, UR37, URZ, 0x1 ;  /* 0x0000002525047291 */ /* 0x000fe2000f8f083f */
[----:B--2---:R-:W-:Y:S01]  /*11900*/  VIADDMNMX R3, R45, -R214, 0x80, PT ;  /* 0x000000802d037446 */ /* 0x004fe200038009d6 */
[----:B------:R-:W-:Y:S02]  /*11910*/  BSSY B1, `(.L_x_2814) ;  /* 0x0000008000017945 */ /* 0x000fe40003800000 */
[----:B------:R-:W-:Y:S01]  /*11920*/  ULOP3.LUT UR4, UR4, 0xfffffffe, URZ, 0xc0, !UPT ;  /* 0xfffffffe04047892 */ /* 0x000fe2000f8ec03f */
[----:B------:R-:W-:-:S03]  /*11930*/  ISETP.GE.AND P1, PT, R198, R3, PT ;  /* 0x00000003c600720c */ /* 0x000fc60003f26270 */
[----:B------:R-:W-:-:S06]  /*11940*/  UIADD3 UR4, UR37, -UR4, URZ ;  /* 0x8000000425047290 */ /* 0x000fcc000fffe03f */
[----:B------:R-:W-:-:S05]  /*11950*/  IMAD.U32 R5, RZ, RZ, UR4 ;  /* 0x00000004ff057e24 */ /* 0x000fca000f8e00ff */
[----:B------:R-:W-:-:S04]  /*11960*/  SHF.L.U32 R5, R5, 0x1f, RZ ;  /* 0x0000001f05057819 */ /* 0x000fc800000006ff */
[----:B------:R-:W2:Y:S02]  /*11970*/  SYNCS.PHASECHK.TRANS64.TRYWAIT P0, [R18+URZ+0x29800], R5 ;  /* 0x02980005120075a7 */ /* 0x000ea4000800017f */
[----:B--2---:R-:W-:Y:S05]  /*11980*/  @!P0 BRA `(.L_x_2815) ;  /* 0x000001f000f88947 */ /* 0x004fea0003800000 */
.L_x_3087:
[----:B------:R-:W-:Y:S05]  /*11990*/  BSYNC B1 ;  /* 0x0000000000017941 */ /* 0x000fea0003800000 */
.L_x_2814:
[----:B------:R-:W-:Y:S05]  /*119a0*/  @P1 BRA `(.L_x_2816) ;  /* 0x0000006400401947 */ /* 0x000fea0003800000 */
[----:B------:R-:W0:Y:S01]  /*119b0*/  LDC R3, c[0x0][0x3f4] ;  /* 0x0000fd00ff037b82 */ /* 0x000e220000000800 */
[----:B------:R-:W-:Y:S01]  /*119c0*/  BSSY B1, `(.L_x_2817) ;  /* 0x000007f000017945 */ /* 0x000fe20003800000 */
[----:B-1----:R-:W-:Y:S01]  /*119d0*/  IMAD.IADD R0, R18, 0x1, R218 ;  /* 0x0000000112007824 */ /* 0x002fe200078e02da */
[-C--:B0-----:R-:W-:Y:S02]  /*119e0*/  ISETP.GE.AND P0, PT, R188, R3.reuse, PT ;  /* 0x00000003bc00720c */ /* 0x081fe40003f06270 */
[-C--:B------:R-:W-:Y:S02]  /*119f0*/  ISETP.GE.AND P1, PT, R200, R3.reuse, PT ;  /* 0x00000003c800720c */ /* 0x080fe40003f26270 */
[-C--:B------:R-:W-:Y:S02]  /*11a00*/  ISETP.GE.AND P2, PT, R202, R3.reuse, PT ;  /* 0x00000003ca00720c */ /* 0x080fe40003f46270 */
[-C--:B------:R-:W-:Y:S02]  /*11a10*/  ISETP.GE.AND P3, PT, R203, R3.reuse, PT ;  /* 0x00000003cb00720c */ /* 0x080fe40003f66270 */
[----:B------:R-:W-:-:S02]  /*11a20*/  ISETP.GE.AND P4, PT, R201, R3, PT ;  /* 0x00000003c900720c */ /* 0x000fc40003f86270 */
[----:B------:R-:W-:-:S03]  /*11a30*/  ISETP.GE.AND P5, PT, R204, R3, PT ;  /* 0x00000003cc00720c */ /* 0x000fc60003fa6270 */
[----:B------:R-:W-:Y:S10]  /*11a40*/  @P0 BRA `(.L_x_2818) ;  /* 0x0000000400d80947 */ /* 0x000ff40003800000 */
[----:B--23--:R-:W0:Y:S01]  /*11a50*/  LDS.128 R4, [R0+0x14400] ;  /* 0x0144000000047984 */ /* 0x00ce220000000c00 */
        /* <DEDUP_REMOVED lines=25> */
[----:B------:R-:W-:-:S02]  /*11bf0*/  LOP3.LUT R15, R3, 0xff0000, R36, 0xf8, !PT ;  /* 0x00ff0000030f7812 */ /* 0x000fc400078ef824 */
        /* <DEDUP_REMOVED lines=91> */
.L_x_2818:
[----:B------:R-:W-:Y:S05]  /*121b0*/  BSYNC B1 ;  /* 0x0000000000017941 */ /* 0x000fea0003800000 */
.L_x_2817:
[----:B------:R-:W-:Y:S04]  /*121c0*/  BSSY B1, `(.L_x_2819) ;  /* 0x000007d000017945 */ /* 0x000fe80003800000 */
[----:B------:R-:W-:Y:S05]  /*121d0*/  @P1 BRA `(.L_x_2820) ;  /* 0x0000000400ec1947 */ /* 0x000fea0003800000 */
[----:B------:R-:W0:Y:S01]  /*121e0*/  LDL R49, [R1+0x18] ;  /* 0x0000180001317983 */ /* 0x000e220000100800 */
        /* <DEDUP_REMOVED lines=13> */
[----:B----4-:R-:W-:Y:S02]  /*122c0*/  LOP3.LUT R14, R34, 0xff, RZ, 0xc0, !PT ;  /* 0x000000ff220e7812 */ /* 0x010fe400078ec0ff */
        /* <DEDUP_REMOVED lines=19> */
[--C-:B------:R-:W-:Y:S01]  /*12400*/  HADD2.F32 R40, -RZ, R38.reuse.H1_H1 ;  /* 0x30000026ff287230 */ /* 0x100fe20000004100 */
[----:B------:R-:W-:Y:S01]  /*12410*/  LOP3.LUT R34, R15, 0xff000000, R34, 0xf8, !PT ;  /* 0xff0000000f227812 */ /* 0x000fe200078ef822 */
[--C-:B------:R-:W-:Y:S01]  /*12420*/  HADD2.F32 R36, -RZ, R35.reuse.H1_H1 ;  /* 0x30000023ff247230 */ /* 0x100fe20000004100 */
[----:B------:R-:W-:Y:S01]  /*12430*/  F2FP.F16.E4M3.UNPACK_B R41, R41.H1 ;  /* 0x00000029ff29723e */ /* 0x000fe200030006ff */
[----:B------:R-:W-:Y:S01]  /*12440*/  HADD2.F32 R38, -RZ, R38.H0_H0 ;  /* 0x20000026ff267230 */ /* 0x000fe20000004100 */
[----:B------:R-:W-:Y:S01]  /*12450*/  F2FP.F16.E4M3.UNPACK_B R37, R37.H1 ;  /* 0x00000025ff25723e */ /* 0x000fe200030006ff */
[----:B------:R-:W-:Y:S01]  /*12460*/  HADD2.F32 R35, -RZ, R35.H0_H0 ;  /* 0x20000023ff237230 */ /* 0x000fe20000004100 */
[----:B0-23--:R-:W0:Y:S02]  /*12470*/  LDS.128 R4, [R49] ;  /* 0x0000000031047984 */ /* 0x00de240000000c00 */
[----:B0-----:R-:W-:-:S02]  /*12480*/  F2FP.F16.E4M3.UNPACK_B R3, R6.H1 ;  /* 0x00000006ff03723e */ /* 0x001fc400030006ff */
[----:B------:R-:W-:Y:S02]  /*12490*/  F2FP.F16.E4M3.UNPACK_B R6, R6 ;  /* 0x00000006ff06723e */ /* 0x000fe400020006ff */
[-C--:B------:R-:W-:Y:S01]  /*124a0*/  F2FP.F16.E4M3.UNPACK_B R32, R7.reuse ;  /* 0x00000007ff20723e */ /* 0x080fe200020006ff */
[--C-:B------:R-:W-:Y:S01]  /*124b0*/  HADD2.F32 R14, -RZ, R3.reuse.H1_H1 ;  /* 0x30000003ff0e7230 */ /* 0x100fe20000004100 */
[----:B------:R-:W-:Y:S01]  /*124c0*/  F2FP.F16.E4M3.UNPACK_B R33, R7.H1 ;  /* 0x00000007ff21723e */ /* 0x000fe200030006ff */
[----:B------:R-:W-:Y:S01]  /*124d0*/  HADD2.F32 R15, -RZ, R3.H0_H0 ;  /* 0x20000003ff0f7230 */ /* 0x000fe20000004100 */
[-C--:B------:R-:W-:Y:S02]  /*124e0*/  F2FP.F16.E4M3.UNPACK_B R7, R5.reuse ;  /* 0x00000005ff07723e */ /* 0x080fe400020006ff */
[C---:B------:R-:W-:Y:S01]  /*124f0*/  FMUL.FTZ R42, R14.reuse, R40 ;  /* 0x000000280e2a7220 */ /* 0x040fe20000410000 */
[----:B------:R-:W-:Y:S01]  /*12500*/  FMUL.FTZ R43, R14, R36 ;  /* 0x000000240e2b7220 */ /* 0x000fe20000410000 */
[----:B------:R-:W-:Y:S01]  /*12510*/  F2FP.F16.E4M3.UNPACK_B R14, R5.H1 ;  /* 0x00000005ff0e723e */ /* 0x000fe200030006ff */
[----:B------:R-:W-:-:S02]  /*12520*/  HADD2.F32 R5, -RZ, R6.H1_H1 ;  /* 0x30000006ff057230 */ /* 0x000fc40000004100 */
[C---:B------:R-:W-:Y:S01]  /*12530*/  FFMA.FTZ R42, R15.reuse, R36, -R42 ;  /* 0x000000240f2a7223 */ /* 0x040fe2000001082a */
[----:B------:R-:W-:Y:S01]  /*12540*/  FFMA.FTZ R45, R15, R40, R43 ;  /* 0x000000280f2d7223 */ /* 0x000fe2000001002b */
[----:B------:R-:W-:Y:S01]  /*12550*/  HADD2.F32 R6, -RZ, R6.H0_H0 ;  /* 0x20000006ff067230 */ /* 0x000fe20000004100 */
[----:B------:R-:W-:Y:S01]  /*12560*/  F2FP.F16.E4M3.UNPACK_B R3, R4 ;  /* 0x00000004ff03723e */ /* 0x000fe200020006ff */
[C---:B------:R-:W-:Y:S01]  /*12570*/  FMUL.FTZ R15, R5.reuse, R38 ;  /* 0x00000026050f7220 */ /* 0x040fe20000410000 */
[-C--:B------:R-:W-:Y:S01]  /*12580*/  FMUL.FTZ R43, R5, R35.reuse ;  /* 0x00000023052b7220 */ /* 0x080fe20000410000 */
[----:B------:R-:W-:Y:S01]  /*12590*/  HADD2.F32 R5, -RZ, R32.H1_H1 ;  /* 0x30000020ff057230 */ /* 0x000fe20000004100 */
[----:B------:R-:W-:Y:S01]  /*125a0*/  F2FP.F16.E4M3.UNPACK_B R4, R4.H1 ;  /* 0x00000004ff04723e */ /* 0x000fe200030006ff */
[----:B------:R-:W-:Y:S02]  /*125b0*/  HADD2.F32 R36, -RZ, R41.H0_H0 ;  /* 0x20000029ff247230 */ /* 0x000fe40000004100 */
[----:B------:R-:W-:Y:S01]  /*125c0*/  FFMA.FTZ R40, R6, R35, -R15 ;  /* 0x0000002306287223 */ /* 0x000fe2000001080f */
[----:B------:R-:W-:-:S02]  /*125d0*/  HADD2.F32 R15, -RZ, R37.H0_H0 ;  /* 0x20000025ff0f7230 */ /* 0x000fc40000004100 */
[----:B------:R-:W-:Y:S01]  /*125e0*/  FFMA.FTZ R43, R6, R38, R43 ;  /* 0x00000026062b7223 */ /* 0x000fe2000001002b */
        /* <DEDUP_REMOVED lines=12> */
[-C--:B------:R-:W-:Y:S01]  /*126b0*/  F2FP.F16.E4M3.UNPACK_B R15, R34.reuse ;  /* 0x00000022ff0f723e */ /* 0x080fe200020006ff */
[C---:B------:R-:W-:Y:S01]  /*126c0*/  FFMA.FTZ R48, R33.reuse, R37, -R38 ;  /* 0x0000002521307223 */ /* 0x040fe20000010826 */
[----:B------:R-:W-:Y:S02]  /*126d0*/  HADD2.F32 R6, -RZ, R4.H1_H1 ;  /* 0x30000004ff067230 */ /* 0x000fe40000004100 */
[----:B------:R-:W-:Y:S01]  /*126e0*/  FFMA.FTZ R41, R33, R41, R32 ;  /* 0x0000002921297223 */ /* 0x000fe20000010020 */
[--C-:B------:R-:W-:Y:S01]  /*126f0*/  HADD2.F32 R35, -RZ, R5.reuse.H1_H1 ;  /* 0x30000005ff237230 */ /* 0x100fe20000004100 */
[----:B------:R-:W-:Y:S01]  /*12700*/  F2FP.F16.E4M3.UNPACK_B R34, R34.H1 ;  /* 0x00000022ff22723e */ /* 0x000fe200030006ff */
[----:B------:R-:W-:Y:S01]  /*12710*/  HADD2.F32 R33, -RZ, R5.H0_H0 ;  /* 0x20000005ff217230 */ /* 0x000fe20000004100 */
[----:B------:R-:W-:Y:S01]  /*12720*/  F2FP.F16.E4M3.UNPACK_B R39, R39.H1 ;  /* 0x00000027ff27723e */ /* 0x000fe200030006ff */
[----:B------:R-:W-:-:S02]  /*12730*/  HADD2.F32 R32, -RZ, R15.H1_H1 ;  /* 0x3000000fff207230 */ /* 0x000fc40000004100 */
[C---:B------:R-:W-:Y:S01]  /*12740*/  FMUL.FTZ R36, R6.reuse, R35 ;  /* 0x0000002306247220 */ /* 0x040fe20000410000 */
[----:B------:R-:W-:Y:S02]  /*12750*/  HADD2.F32 R5, -RZ, R4.H0_H0 ;  /* 0x20000004ff057230 */ /* 0x000fe40000004100 */
[----:B------:R-:W-:Y:S02]  /*12760*/  HADD2.F32 R4, -RZ, R3.H1_H1 ;  /* 0x30000003ff047230 */ /* 0x000fe40000004100 */
[-C--:B------:R-:W-:Y:S01]  /*12770*/  FMUL.FTZ R38, R6, R32.reuse ;  /* 0x0000002006267220 */ /* 0x080fe20000410000 */
[----:B------:R-:W-:Y:S02]  /*12780*/  HADD2.F32 R15, -RZ, R15.H0_H0 ;  /* 0x2000000fff0f7230 */ /* 0x000fe40000004100 */
[C---:B------:R-:W-:Y:S01]  /*12790*/  FFMA.FTZ R36, R5.reuse, R32, -R36 ;  /* 0x0000002005247223 */ /* 0x040fe20000010824 */
[----:B------:R-:W-:Y:S02]  /*127a0*/  HADD2.F32 R3, -RZ, R3.H0_H0 ;  /* 0x20000003ff037230 */ /* 0x000fe40000004100 */
[C---:B------:R-:W-:Y:S01]  /*127b0*/  FMUL.FTZ R6, R4.reuse, R33 ;  /* 0x0000002104067220 */ /* 0x040fe20000410000 */
[----:B------:R-:W-:Y:S01]  /*127c0*/  FFMA.FTZ R35, R5, R35, R38 ;  /* 0x0000002305237223 */ /* 0x000fe20000010026 */
[----:B------:R-:W-:Y:S01]  /*127d0*/  FMUL.FTZ R4, R4, R15 ;  /* 0x0000000f04047220 */ /* 0x000fe20000410000 */
[----:B------:R-:W-:-:S02]  /*127e0*/  HADD2.F32 R5, -RZ, R34.H1_H1 ;  /* 0x30000022ff057230 */ /* 0x000fc40000004100 */
[C---:B------:R-:W-:Y:S01]  /*127f0*/  FFMA.FTZ R32, R3.reuse, R15, -R6 ;  /* 0x0000000f03207223 */ /* 0x040fe20000010806 */
[--C-:B------:R-:W-:Y:S02]  /*12800*/  HADD2.F32 R15, -RZ, R39.reuse.H1_H1 ;  /* 0x30000027ff0f7230 */ /* 0x100fe40000004100 */
[----:B------:R-:W-:Y:S01]  /*12810*/  FFMA.FTZ R33, R3, R33, R4 ;  /* 0x0000002103217223 */ /* 0x000fe20000010004 */
[----:B------:R-:W-:Y:S02]  /*12820*/  HADD2.F32 R4, -RZ, R14.H1_H1 ;  /* 0x3000000eff047230 */ /* 0x000fe40000004100 */
[----:B------:R-:W-:Y:S02]  /*12830*/  HADD2.F32 R6, -RZ, R39.H0_H0 ;  /* 0x20000027ff067230 */ /* 0x000fe40000004100 */
[----:B------:R-:W-:Y:S02]  /*12840*/  HADD2.F32 R3, -RZ, R7.H1_H1 ;  /* 0x30000007ff037230 */ /* 0x000fe40000004100 */
[----:B------:R-:W-:Y:S01]  /*12850*/  FMUL.FTZ R37, R4, R15 ;  /* 0x0000000f04257220 */ /* 0x000fe20000410000 */
[----:B------:R-:W-:-:S02]  /*12860*/  HADD2.F32 R34, -RZ, R34.H0_H0 ;  /* 0x20000022ff227230 */ /* 0x000fc40000004100 */
        /* <DEDUP_REMOVED lines=18> */
.L_x_2820:
[----:B------:R-:W-:Y:S05]  /*12990*/  BSYNC B1 ;  /* 0x0000000000017941 */ /* 0x000fea0003800000 */
.L_x_2819:
[----:B------:R-:W-:Y:S04]  /*129a0*/  BSSY B1, `(.L_x_2821) ;  /* 0x0000078000017945 */ /* 0x000fe80003800000 */
[----:B------:R-:W-:Y:S05]  /*129b0*/  @P2 BRA `(.L_x_2822) ;  /* 0x0000000400d82947 */ /* 0x000fea0003800000 */
[----:B0123--:R-:W0:Y:S01]  /*129c0*/  LDS.128 R4, [R0+0x16400] ;  /* 0x0164000000047984 */ /* 0x00fe220000000c00 */
[----:B----45:R-:W-:Y:S02]  /*129d0*/  SHF.R.U32.HI R14, RZ, 0x8, R30 ;  /* 0x00000008ff0e7819 */ /* 0x030fe4000001161e */
[----:B------:R-:W-:Y:S02]  /*129e0*/  SHF.R.U32.HI R32, RZ, 0x8, R31 ;  /* 0x00000008ff207819 */ /* 0x000fe4000001161f */
[----:B------:R-:W-:Y:S02]  /*129f0*/  LOP3.LUT R3, R30, 0xff, RZ, 0xc0, !PT ;  /* 0x000000ff1e037812 */ /* 0x000fe400078ec0ff */
[----:B------:R-:W-:Y:S02]  /*12a00*/  LOP3.LUT R14, R14, 0xff, RZ, 0xc0, !PT ;  /* 0x000000ff0e0e7812 */ /* 0x000fe400078ec0ff */
[----:B------:R-:W-:Y:S02]  /*12a10*/  SHF.R.U32.HI R35, RZ, 0x8, R29 ;  /* 0x00000008ff237819 */ /* 0x000fe4000001161d */
[----:B------:R-:W-:-:S02]  /*12a20*/  LOP3.LUT R15, R31, 0xff, RZ, 0xc0, !PT ;  /* 0x000000ff1f0f7812 */ /* 0x000fc400078ec0ff */
[----:B------:R-:W-:Y:S02]  /*12a30*/  LOP3.LUT R32, R32, 0xff, RZ, 0xc0, !PT ;  /* 0x000000ff20207812 */ /* 0x000fe400078ec0ff */
[----:B------:R-:W-:Y:S02]  /*12a40*/  PRMT R3, R14, 0x7604, R3 ;  /* 0x000076040e037816 */ /* 0x000fe40000000003 */
[----:B------:R-:W-:Y:S02]  /*12a50*/  SHF.R.U32.HI R37, RZ, 0x10, R29 ;  /* 0x00000010ff257819 */ /* 0x000fe4000001161d */
[----:B------:R-:W-:Y:S02]  /*12a60*/  SHF.R.U32.HI R14, RZ, 0x8, R28 ;  /* 0x00000008ff0e7819 */ /* 0x000fe4000001161c */
[----:B------:R-:W-:Y:S01]  /*12a70*/  SHF.R.U32.HI R36, RZ, 0x10, R31 ;  /* 0x00000010ff247819 */ /* 0x000fe2000001161f */
[----:B------:R-:W-:Y:S01]  /*12a80*/  IMAD.U32 R37, R37, 0x10000, RZ ;  /* 0x0001000025257824 */ /* 0x000fe200078e00ff */
[----:B------:R-:W-:-:S02]  /*12a90*/  LOP3.LUT R34, R29, 0xff, RZ, 0xc0, !PT ;  /* 0x000000ff1d227812 */ /* 0x000fc400078ec0ff */
[----:B------:R-:W-:Y:S02]  /*12aa0*/  LOP3.LUT R35, R35, 0xff, RZ, 0xc0, !PT ;  /* 0x000000ff23237812 */ /* 0x000fe400078ec0ff */
[----:B------:R-:W-:Y:S02]  /*12ab0*/  PRMT R15, R32, 0x7604, R15 ;  /* 0x00007604200f7816 */ /* 0x000fe4000000000f */
[----:B------:R-:W-:Y:S02]  /*12ac0*/  LOP3.LUT R32, R28, 0xff, RZ, 0xc0, !PT ;  /* 0x000000ff1c207812 */ /* 0x000fe400078ec0ff */
[----:B------:R-:W-:Y:S02]  /*12ad0*/  LOP3.LUT R33, R14, 0xff, RZ, 0xc0, !PT ;  /* 0x000000ff0e217812 */ /* 0x000fe400078ec0ff */
[----:B------:R-:W-:Y:S02]  /*12ae0*/  SHF.L.U32 R14, R36, 0x10, RZ ;  /* 0x00000010240e7819 */ /* 0x000fe400000006ff */
[----:B------:R-:W-:-:S02]  /*12af0*/  PRMT R34, R35, 0x7604, R34 ;  /* 0x0000760423227816 */ /* 0x000fc40000000022 */
[----:B------:R-:W-:Y:S02]  /*12b00*/  PRMT R35, R33, 0x7604, R32 ;  /* 0x0000760421237816 */ /* 0x000fe40000000020 */
[----:B------:R-:W-:Y:S02]  /*12b10*/  LOP3.LUT R33, R15, 0xff0000, R14, 0xf8, !PT ;  /* 0x00ff00000f217812 */ /* 0x000fe400078ef80e */
[----:B------:R-:W-:Y:S02]  /*12b20*/  LOP3.LUT R37, R34, 0xff0000, R37, 0xf8, !PT ;  /* 0x00ff000022257812 */ /* 0x000fe400078ef825 */
[----:B------:R-:W-:Y:S02]  /*12b30*/  LOP3.LUT R33, R33, 0xff000000, R31, 0xf8, !PT ;  /* 0xff00000021217812 */ /* 0x000fe400078ef81f */
[----:B------:R-:W-:Y:S02]  /*12b40*/  LOP3.LUT R37, R37, 0xff000000, R29, 0xf8, !PT ;  /* 0xff00000025257812 */ /* 0x000fe400078ef81d */
[----:B------:R-:W-:-:S02]  /*12b50*/  LOP3.LUT R15, R3, 0xff0000, R30, 0xf8, !PT ;  /* 0x00ff0000030f7812 */ /* 0x000fc400078ef81e */
[-C--:B0-----:R-:W-:Y:S02]  /*12b60*/  F2FP.F16.E4M3.UNPACK_B R3, R6.reuse.H1 ;  /* 0x00000006ff03723e */ /* 0x081fe400030006ff */
        /* <DEDUP_REMOVED lines=91> */
.L_x_2822:
[----:B------:R-:W-:Y:S05]  /*13120*/  BSYNC B1 ;  /* 0x0000000000017941 */ /* 0x000fea0003800000 */
.L_x_2821:
        /* <DEDUP_REMOVED lines=43> */
[----:B0123--:R-:W0:Y:S02]  /*133e0*/  LDS.128 R4, [R41+0x2000] ;  /* 0x0020000029047984 */ /* 0x00fe240000000c00 */
        /* <DEDUP_REMOVED lines=81> */
.L_x_2824:
[----:B------:R-:W-:Y:S05]  /*13900*/  BSYNC B1 ;  /* 0x0000000000017941 */ /* 0x000fea0003800000 */
.L_x_2823:
[----:B------:R-:W-:Y:S04]  /*13910*/  BSSY B1, `(.L_x_2825) ;  /* 0x0000078000017945 */ /* 0x000fe80003800000 */
[----:B------:R-:W-:Y:S05]  /*13920*/  @P4 BRA `(.L_x_2826) ;  /* 0x0000000400d84947 */ /* 0x000fea0003800000 */
[----:B0123--:R-:W0:Y:S01]  /*13930*/  LDS.128 R4, [R0+0x18400] ;  /* 0x0184000000047984 */ /* 0x00fe220000000c00 */
        /* <DEDUP_REMOVED lines=35> */
[-C--:B------:R-:W-:Y:S01]  /*13b70*/  F2FP.F16.E4M3.UNPACK_B R14, R7.reuse ;  /* 0x00000007ff0e723e */ /* 0x080fe200020006ff */
[----:B------:R-:W-:Y:S01]  /*13b80*/  HADD2.F32 R21, -RZ, R20.H1_H1 ;  /* 0x30000014ff157230 */ /* 0x000fe20000004100 */
[----:B------:R-:W-:Y:S01]  /*13b90*/  F2FP.F16.E4M3.UNPACK_B R15, R7.H1 ;  /* 0x00000007ff0f723e */ /* 0x000fe200030006ff */
[----:B------:R-:W-:-:S02]  /*13ba0*/  HADD2.F32 R26, -RZ, R26.H0_H0 ;  /* 0x2000001aff1a7230 */ /* 0x000fc40000004100 */
[CC--:B------:R-:W-:Y:S01]  /*13bb0*/  FMUL.FTZ R30, R12.reuse, R28.reuse ;  /* 0x0000001c0c1e7220 */ /* 0x0c0fe20000410000 */
[----:B------:R-:W-:Y:S01]  /*13bc0*/  F2FP.F16.E4M3.UNPACK_B R7, R5 ;  /* 0x00000005ff07723e */ /* 0x000fe200020006ff */
[----:B------:R-:W-:Y:S01]  /*13bd0*/  FMUL.FTZ R31, R12, R21 ;  /* 0x000000150c1f7220 */ /* 0x000fe20000410000 */
[----:B------:R-:W-:Y:S01]  /*13be0*/  F2FP.F16.E4M3.UNPACK_B R12, R5.H1 ;  /* 0x00000005ff0c723e */ /* 0x000fe200030006ff */
[----:B------:R-:W-:Y:S02]  /*13bf0*/  HADD2.F32 R5, -RZ, R6.H1_H1 ;  /* 0x30000006ff057230 */ /* 0x000fe40000004100 */
[C---:B------:R-:W-:Y:S01]  /*13c00*/  FFMA.FTZ R32, R13.reuse, R21, -R30 ;  /* 0x000000150d207223 */ /* 0x040fe2000001081e */
[----:B------:R-:W-:Y:S02]  /*13c10*/  HADD2.F32 R20, -RZ, R20.H0_H0 ;  /* 0x20000014ff147230 */ /* 0x000fe40000004100 */
[----:B------:R-:W-:Y:S01]  /*13c20*/  FFMA.FTZ R33, R13, R28, R31 ;  /* 0x0000001c0d217223 */ /* 0x000fe2000001001f */
[----:B------:R-:W-:Y:S01]  /*13c30*/  HADD2.F32 R6, -RZ, R6.H0_H0 ;  /* 0x20000006ff067230 */ /* 0x000fe20000004100 */
[----:B------:R-:W-:Y:S01]  /*13c40*/  F2FP.F16.E4M3.UNPACK_B R29, R29.H1 ;  /* 0x0000001dff1d723e */ /* 0x000fe200030006ff */
[C---:B------:R-:W-:Y:S01]  /*13c50*/  FMUL.FTZ R13, R5.reuse, R26 ;  /* 0x0000001a050d7220 */ /* 0x040fe20000410000 */
[----:B------:R-:W-:Y:S01]  /*13c60*/  F2FP.F16.E4M3.UNPACK_B R25, R25.H1 ;  /* 0x00000019ff19723e */ /* 0x000fe200030006ff */
[----:B------:R-:W-:Y:S01]  /*13c70*/  FMUL.FTZ R31, R5, R20 ;  /* 0x00000014051f7220 */ /* 0x000fe20000410000 */
[----:B------:R-:W-:-:S02]  /*13c80*/  HADD2.F32 R5, -RZ, R14.H1_H1 ;  /* 0x3000000eff057230 */ /* 0x000fc40000004100 */
        /* <DEDUP_REMOVED lines=64> */
.L_x_2826:
[----:B------:R-:W-:Y:S05]  /*14090*/  BSYNC B1 ;  /* 0x0000000000017941 */ /* 0x000fea0003800000 */
.L_x_2825:
[----:B------:R-:W-:Y:S05]  /*140a0*/  @P5 BRA `(.L_x_2816) ;  /* 0x0000003c00805947 */ /* 0x000fea0003800000 */
[----:B-----5:R-:W1:Y:S01]  /*140b0*/  LDL R31, [R1+0x18] ;  /* 0x00001800011f7983 */ /* 0x020e620000100800 */
[----:B------:R-:W-:Y:S02]  /*140c0*/  SHF.R.U32.HI R12, RZ, 0x8, R11 ;  /* 0x00000008ff0c7819 */ /* 0x000fe4000001160b */
[----:B------:R-:W-:Y:S02]  /*140d0*/  SHF.R.U32.HI R20, RZ, 0x8, R9 ;  /* 0x00000008ff147819 */ /* 0x000fe40000011609 */
[----:B------:R-:W-:Y:S02]  /*140e0*/  LOP3.LUT R13, R11, 0xff, RZ, 0xc0, !PT ;  /* 0x000000ff0b0d7812 */ /* 0x000fe400078ec0ff */
[----:B------:R-:W-:Y:S02]  /*140f0*/  LOP3.LUT R21, R9, 0xff, RZ, 0xc0, !PT ;  /* 0x000000ff09157812 */ /* 0x000fe400078ec0ff */
[----:B------:R-:W-:Y:S02]  /*14100*/  LOP3.LUT R12, R12, 0xff, RZ, 0xc0, !PT ;  /* 0x000000ff0c0c7812 */ /* 0x000fe400078ec0ff */
[----:B------:R-:W-:-:S02]  /*14110*/  LOP3.LUT R20, R20, 0xff, RZ, 0xc0, !PT ;  /* 0x000000ff14147812 */ /* 0x000fc400078ec0ff */
[----:B0-----:R-:W-:Y:S02]  /*14120*/  SHF.R.U32.HI R0, RZ, 0x8, R10 ;  /* 0x00000008ff007819 */ /* 0x001fe4000001160a */
[----:B----4-:R-:W-:Y:S02]  /*14130*/  SHF.R.U32.HI R14, RZ, 0x8, R8 ;  /* 0x00000008ff0e7819 */ /* 0x010fe40000011608 */
        /* <DEDUP_REMOVED lines=32> */
[----:B-123--:R-:W0:Y:S02]  /*14340*/  LDS.128 R4, [R31+0x4000] ;  /* 0x004000001f047984 */ /* 0x00ee240000000c00 */
        /* <DEDUP_REMOVED lines=82> */
.L_x_2810:
[----:B------:R-:W0:Y:S01]  /*14870*/  LDC R20, c[0x0][0x448] ;  /* 0x00011200ff147b82 */ /* 0x000e220000000800 */
[----:B------:R-:W-:Y:S01]  /*14880*/  MOV R6, R26 ;  /* 0x0000001a00067202 */ /* 0x000fe20000000f00 */
[----:B------:R-:W-:Y:S01]  /*14890*/  IMAD.MOV.U32 R4, RZ, RZ, R24 ;  /* 0x000000ffff047224 */ /* 0x000fe200078e0018 */
[----:B------:R-:W-:Y:S01]  /*148a0*/  ULDC.64 UR4, c[0x0][0x3f8] ;  /* 0x0000fe0000047ab9 */ /* 0x000fe20000000a00 */
[----:B------:R-:W-:Y:S01]  /*148b0*/  IMAD.MOV.U32 R7, RZ, RZ, R31 ;  /* 0x000000ffff077224 */ /* 0x000fe200078e001f */
[----:B------:R-:W-:Y:S01]  /*148c0*/  ULDC.64 UR6, c[0x0][0x408] ;  /* 0x0001020000067ab9 */ /* 0x000fe20000000a00 */
        /* <DEDUP_REMOVED lines=26> */
.L_x_3093:
        /* <DEDUP_REMOVED lines=28> */
[----:B--2---:R-:W-:Y:S01]  /*14c30*/  @!P2 IADD3 R40, P3, R16, R21, RZ ;  /* 0x000000151028a210 */ /* 0x004fe20007f7e0ff */
[----:B------:R-:W-:Y:S02]  /*14c40*/  @!P1 IMAD.SHL.U32 R46, R192, 0x10, RZ ;  /* 0x00000010c02e9824 */ /* 0x000fe400078e00ff */
[----:B------:R-:W-:-:S02]  /*14c50*/  @!P0 IMAD.SHL.U32 R48, R193, 0x10, RZ ;  /* 0x00000010c1308824 */ /* 0x000fc400078e00ff */
[----:B-1----:R-:W-:Y:S01]  /*14c60*/  @!P2 IMAD.X R41, R3, 0x1, R17, P3 ;  /* 0x000000010329a824 */ /* 0x002fe200018e0611 */
[----:B------:R-:W-:Y:S02]  /*14c70*/  @!P1 SHF.R.S32.HI R0, RZ, 0x1f, R46 ;  /* 0x0000001fff009819 */ /* 0x000fe4000001142e */
[C---:B------:R-:W-:Y:S02]  /*14c80*/  @!P1 IADD3 R42, P5, R46.reuse, R21, RZ ;  /* 0x000000152e2a9210 */ /* 0x040fe40007fbe0ff */
[----:B----4-:R-:W-:Y:S02]  /*14c90*/  @!P1 IADD3 R46, P4, R46, R39, RZ ;  /* 0x000000272e2e9210 */ /* 0x010fe40007f9e0ff */
[----:B------:R-:W-:Y:S02]  /*14ca0*/  CS2R R10, SRZ ;  /* 0x00000000000a7805 */ /* 0x000fe4000001ff00 */
[----:B------:R-:W-:Y:S02]  /*14cb0*/  @!P0 IADD3 R38, P3, R48, R21, RZ ;  /* 0x0000001530268210 */ /* 0x000fe40007f7e0ff */
[----:B------:R-:W-:-:S02]  /*14cc0*/  CS2R R32, SRZ ;  /* 0x0000000000207805 */ /* 0x000fc4000001ff00 */
[----:B------:R-:W-:Y:S01]  /*14cd0*/  @!P0 SHF.R.S32.HI R8, RZ, 0x1f, R48 ;  /* 0x0000001fff088819 */ /* 0x000fe20000011430 */
[----:B---3--:R-:W-:Y:S01]  /*14ce0*/  @!P1 IMAD.X R47, R37, 0x1, R0, P4 ;  /* 0x00000001252f9824 */ /* 0x008fe200020e0600 */
        /* <DEDUP_REMOVED lines=16> */
.L_x_2829:
[----:B------:R-:W-:Y:S05]  /*14df0*/  BSYNC B1 ;  /* 0x0000000000017941 */ /* 0x000fea0003800000 */
.L_x_2828:
[----:B------:R-:W-:Y:S01]  /*14e00*/  ULEA.HI UR4, UR37, UR37, URZ, 0x1 ;  /* 0x0000002525047291 */ /* 0x000fe2000f8f083f */
[----:B-1----:R-:W-:Y:S01]  /*14e10*/  VIADDMNMX R3, R45, -R214, 0x80, PT ;  /* 0x000000802d037446 */ /* 0x002fe200038009d6 */
[----:B------:R-:W-:Y:S02]  /*14e20*/  BSSY B1, `(.L_x_2830) ;  /* 0x0000008000017945 */ /* 0x000fe40003800000 */
[----:B------:R-:W-:Y:S01]  /*14e30*/  ULOP3.LUT UR4, UR4, 0xfffffffe, URZ, 0xc0, !UPT ;  /* 0xfffffffe04047892 */ /* 0x000fe2000f8ec03f */
[----:B------:R-:W-:-:S03]  /*14e40*/  ISETP.GE.AND P1, PT, R198, R3, PT ;  /* 0x00000003c600720c */ /* 0x000fc60003f26270 */
[----:B------:R-:W-:-:S06]  /*14e50*/  UIADD3 UR4, UR37, -UR4, URZ ;  /* 0x8000000425047290 */ /* 0x000fcc000fffe03f */
[----:B0-2---:R-:W-:-:S05]  /*14e60*/  IMAD.U32 R21, RZ, RZ, UR4 ;  /* 0x00000004ff157e24 */ /* 0x005fca000f8e00ff */
[----:B------:R-:W-:-:S04]  /*14e70*/  SHF.L.U32 R21, R21, 0x1f, RZ ;  /* 0x0000001f15157819 */ /* 0x000fc800000006ff */
[----:B------:R-:W0:Y:S02]  /*14e80*/  SYNCS.PHASECHK.TRANS64.TRYWAIT P0, [R18+URZ+0x29800], R21 ;  /* 0x02980015120075a7 */ /* 0x000e24000800017f */
[----:B0-----:R-:W-:Y:S05]  /*14e90*/  @!P0 BRA `(.L_x_2831) ;  /* 0x000001c000388947 */ /* 0x001fea0003800000 */
.L_x_3094:
[----:B------:R-:W-:Y:S05]  /*14ea0*/  BSYNC B1 ;  /* 0x0000000000017941 */ /* 0x000fea0003800000 */
.L_x_2830:
[----:B------:R-:W-:Y:S05]  /*14eb0*/  @P1 BRA `(.L_x_2816) ;  /* 0x0000002c00fc1947 */ /* 0x000fea0003800000 */
[----:B------:R-:W1:Y:S01]  /*14ec0*/  LDC R3, c[0x0][0x3f4] ;  /* 0x0000fd00ff037b82 */ /* 0x000e620000000800 */
[C---:B------:R-:W-:Y:S01]  /*14ed0*/  VIADD R0, R16.reuse, 0x20 ;  /* 0x0000002010007836 */ /* 0x040fe20000000000 */
[C---:B------:R-:W-:Y:S01]  /*14ee0*/  IADD3 R20, R16.reuse, 0x40, RZ ;  /* 0x0000004010147810 */ /* 0x040fe20007ffe0ff */
[----:B------:R-:W-:Y:S01]  /*14ef0*/  BSSY B1, `(.L_x_2832) ;  /* 0x0000101000017945 */ /* 0x000fe20003800000 */
[-C--:B-1----:R-:W-:Y:S02]  /*14f00*/  ISETP.GE.AND P0, PT, R16, R3.reuse, PT ;  /* 0x000000031000720c */ /* 0x082fe40003f06270 */
[-C--:B------:R-:W-:Y:S02]  /*14f10*/  ISETP.GE.AND P1, PT, R0, R3.reuse, PT ;  /* 0x000000030000720c */ /* 0x080fe40003f26270 */
[----:B------:R-:W-:-:S09]  /*14f20*/  ISETP.GE.AND P2, PT, R20, R3, PT ;  /* 0x000000031400720c */ /* 0x000fd20003f46270 */
[----:B------:R-:W-:Y:S05]  /*14f30*/  @P0 BRA `(.L_x_2833) ;  /* 0x0000000c00f00947 */ /* 0x000fea0003800000 */
[----:B------:R-:W2:Y:S01]  /*14f40*/  LDL R68, [R1+0x48] ;  /* 0x0000480001447983 */ /* 0x000ea20000100800 */
[----:B------:R-:W1:Y:S01]  /*14f50*/  S2R R36, SR_TID.X ;  /* 0x0000000000247919 */ /* 0x000e620000002100 */
[----:B-----5:R-:W-:Y:S02]  /*14f60*/  SHF.R.U32.HI R0, RZ, 0x8, R24 ;  /* 0x00000008ff007819 */ /* 0x020fe40000011618 */
[----:B------:R-:W-:Y:S02]  /*14f70*/  LOP3.LUT R20, R24, 0xff, RZ, 0xc0, !PT ;  /* 0x000000ff18147812 */ /* 0x000fe400078ec0ff */
[----:B0-----:R-:W-:-:S04]  /*14f80*/  LOP3.LUT R21, R0, 0xff, RZ, 0xc0, !PT ;  /* 0x000000ff00157812 */ /* 0x001fc800078ec0ff */
[----:B------:R-:W-:Y:S01]  /*14f90*/  PRMT R45, R21, 0x7604, R20 ;  /* 0x00007604152d7816 */ /* 0x000fe20000000014 */
[----:B-1----:R-:W-:-:S05]  /*14fa0*/  VIADD R38, R36, 0xffffff80 ;  /* 0xffffff8024267836 */ /* 0x002fca0000000000 */
[----:B------:R-:W-:-:S04]  /*14fb0*/  LEA.HI R40, R38, R38, RZ, 0x1 ;  /* 0x0000002626287211 */ /* 0x000fc800078f08ff */
[----:B------:R-:W-:-:S05]  /*14fc0*/  LOP3.LUT R40, R40, 0xfffffffe, RZ, 0xc0, !PT ;  /* 0xfffffffe28287812 */ /* 0x000fca00078ec0ff */
[----:B------:R-:W-:-:S05]  /*14fd0*/  IMAD.IADD R40, R38, 0x1, -R40 ;  /* 0x0000000126287824 */ /* 0x000fca00078e0a28 */
[----:B------:R-:W-:-:S04]  /*14fe0*/  LEA.HI R0, R3, R40, RZ, 0x1c ;  /* 0x0000002803007211 */ /* 0x000fc800078fe0ff */
[----:B------:R-:W-:-:S04]  /*14ff0*/  SHF.R.S32.HI R21, RZ, 0x1f, R0 ;  /* 0x0000001fff157819 */ /* 0x000fc80000011400 */
[----:B------:R-:W-:Y:S01]  /*15000*/  LEA.HI R20, R21, R0, RZ, 0x2 ;  /* 0x0000000015147211 */ /* 0x000fe200078f10ff */
[----:B------:R-:W-:-:S04]  /*15010*/  IMAD.SHL.U32 R21, R0, 0x10, RZ ;  /* 0x0000001000157824 */ /* 0x000fc800078e00ff */
[----:B------:R-:W-:Y:S01]  /*15020*/  IMAD.SHL.U32 R20, R20, 0x800, RZ ;  /* 0x0000080014147824 */ /* 0x000fe200078e00ff */
[----:B------:R-:W-:Y:S02]  /*15030*/  LOP3.LUT R0, R208, 0x30, R21, 0xf8, !PT ;  /* 0x00000030d0007812 */ /* 0x000fe400078ef815 */
[----:B---3--:R-:W-:Y:S02]  /*15040*/  SHF.R.U32.HI R37, RZ, 0x8, R25 ;  /* 0x00000008ff257819 */ /* 0x008fe40000011619 */
[----:B----4-:R-:W-:Y:S02]  /*15050*/  SHF.R.U32.HI R39, RZ, 0x8, R26 ;  /* 0x00000008ff277819 */ /* 0x010fe4000001161a */
        /* <DEDUP_REMOVED lines=22> */
[----:B------:R-:W-:Y:S02]  /*151c0*/  LOP3.LUT R52, R7, 0xff, RZ, 0xc0, !PT ;  /* 0x000000ff07347812 */ /* 0x000fe400078ec0ff */
        /* <DEDUP_REMOVED lines=8> */
[----:B------:R-:W-:Y:S01]  /*15250*/  LOP3.LUT R50, R50, 0xff, RZ, 0xc0, !PT ;  /* 0x000000ff32327812 */ /* 0x000fe200078ec0ff */
[----:B------:R-:W-:Y:S02]  /*15260*/  IMAD.U32 R53, R53, 0x10000, RZ ;  /* 0x0001000035357824 */ /* 0x000fe400078e00ff */
[----:B------:R-:W-:Y:S01]  /*15270*/  IMAD.U32 R21, R21, 0x10000, RZ ;  /* 0x0001000015157824 */ /* 0x000fe200078e00ff */
[----:B------:R-:W-:Y:S02]  /*15280*/  PRMT R57, R50, 0x7604, R49 ;  /* 0x0000760432397816 */ /* 0x000fe40000000031 */
[----:B------:R-:W-:Y:S02]  /*15290*/  SHF.R.U32.HI R49, RZ, 0x10, R27 ;  /* 0x00000010ff317819 */ /* 0x000fe4000001161b */
[----:B------:R-:W-:-:S02]  /*152a0*/  LOP3.LUT R55, R48, 0xff0000, R53, 0xf8, !PT ;  /* 0x00ff000030377812 */ /* 0x000fc400078ef835 */
[----:B------:R-:W-:Y:S02]  /*152b0*/  LOP3.LUT R45, R45, 0xff0000, R24, 0xf8, !PT ;  /* 0x00ff00002d2d7812 */ /* 0x000fe400078ef818 */
[----:B------:R-:W-:Y:S02]  /*152c0*/  SHF.L.U32 R49, R49, 0x10, RZ ;  /* 0x0000001031317819 */ /* 0x000fe400000006ff */
[----:B------:R-:W-:Y:S02]  /*152d0*/  LOP3.LUT R21, R46, 0xff0000, R21, 0xf8, !PT ;  /* 0x00ff00002e157812 */ /* 0x000fe400078ef815 */
[----:B------:R-:W-:Y:S02]  /*152e0*/  LOP3.LUT R47, R47, 0xff0000, R26, 0xf8, !PT ;  /* 0x00ff00002f2f7812 */ /* 0x000fe400078ef81a */
[----:B------:R-:W-:Y:S02]  /*152f0*/  LOP3.LUT R55, R55, 0xff000000, R5, 0xf8, !PT ;  /* 0xff00000037377812 */ /* 0x000fe400078ef805 */
[----:B------:R-:W-:-:S02]  /*15300*/  SHF.R.U32.HI R59, RZ, 0x10, R7 ;  /* 0x00000010ff3b7819 */ /* 0x000fc40000011607 */
[----:B------:R-:W-:Y:S02]  /*15310*/  LOP3.LUT R45, R45, 0xff000000, R24, 0xf8, !PT ;  /* 0xff0000002d2d7812 */ /* 0x000fe400078ef818 */
[----:B------:R-:W-:Y:S02]  /*15320*/  LOP3.LUT R49, R20, 0xff0000, R49, 0xf8, !PT ;  /* 0x00ff000014317812 */ /* 0x000fe400078ef831 */
[----:B------:R-:W-:Y:S02]  /*15330*/  LOP3.LUT R24, R21, 0xff000000, R25, 0xf8, !PT ;  /* 0xff00000015187812 */ /* 0x000fe400078ef819 */
[----:B------:R-:W-:Y:S02]  /*15340*/  LOP3.LUT R21, R57, 0xff0000, R6, 0xf8, !PT ;  /* 0x00ff000039157812 */ /* 0x000fe400078ef806 */
[----:B------:R-:W-:Y:S02]  /*15350*/  LOP3.LUT R20, R47, 0xff000000, R26, 0xf8, !PT ;  /* 0xff0000002f147812 */ /* 0x000fe400078ef81a */
[----:B------:R-:W-:-:S02]  /*15360*/  F2FP.F16.E4M3.UNPACK_B R54, R55 ;  /* 0x00000037ff36723e */ /* 0x000fc400020006ff */
[----:B0-----:R-:W-:Y:S01]  /*15370*/  F2FP.F16.E4M3.UNPACK_B R26, R41 ;  /* 0x00000029ff1a723e */ /* 0x001fe200020006ff */
[----:B------:R-:W-:Y:S01]  /*15380*/  IMAD.U32 R59, R59, 0x10000, RZ ;  /* 0x000100003b3b7824 */ /* 0x000fe200078e00ff */
[----:B------:R-:W-:Y:S02]  /*15390*/  LOP3.LUT R53, R49, 0xff000000, R27, 0xf8, !PT ;  /* 0xff00000031357812 */ /* 0x000fe400078ef81b */
[----:B------:R-:W-:Y:S02]  /*153a0*/  LOP3.LUT R51, R51, 0xff0000, R4, 0xf8, !PT ;  /* 0x00ff000033337812 */ /* 0x000fe400078ef804 */
[----:B------:R-:W-:Y:S02]  /*153b0*/  LOP3.LUT R5, R21, 0xff000000, R6, 0xf8, !PT ;  /* 0xff00000015057812 */ /* 0x000fe400078ef806 */
[----:B------:R-:W-:Y:S01]  /*153c0*/  F2FP.F16.E4M3.UNPACK_B R27, R24 ;  /* 0x00000018ff1b723e */ /* 0x000fe200020006ff */
[----:B------:R-:W-:Y:S01]  /*153d0*/  HADD2.F32 R6, -RZ, R26.H0_H0 ;  /* 0x2000001aff067230 */ /* 0x000fe20000004100 */
[----:B------:R-:W-:-:S02]  /*153e0*/  LOP3.LUT R59, R52, 0xff0000, R59, 0xf8, !PT ;  /* 0x00ff0000343b7812 */ /* 0x000fc400078ef83b */
[----:B------:R-:W-:Y:S02]  /*153f0*/  LOP3.LUT R57, R51, 0xff000000, R4, 0xf8, !PT ;  /* 0xff00000033397812 */ /* 0x000fe400078ef804 */
[-C--:B------:R-:W-:Y:S02]  /*15400*/  F2FP.F16.E4M3.UNPACK_B R51, R43.reuse ;  /* 0x0000002bff33723e */ /* 0x080fe400020006ff */
[----:B------:R-:W-:Y:S02]  /*15410*/  F2FP.F16.E4M3.UNPACK_B R52, R43.H1 ;  /* 0x0000002bff34723e */ /* 0x000fe400030006ff */
[-C--:B------:R-:W-:Y:S02]  /*15420*/  F2FP.F16.E4M3.UNPACK_B R43, R40.reuse ;  /* 0x00000028ff2b723e */ /* 0x080fe400020006ff */
[----:B------:R-:W-:Y:S02]  /*15430*/  F2FP.F16.E4M3.UNPACK_B R50, R40.H1 ;  /* 0x00000028ff32723e */ /* 0x000fe400030006ff */
[----:B------:R-:W-:-:S02]  /*15440*/  F2FP.F16.E4M3.UNPACK_B R41, R41.H1 ;  /* 0x00000029ff29723e */ /* 0x000fc400030006ff */
[----:B------:R-:W-:Y:S01]  /*15450*/  F2FP.F16.E4M3.UNPACK_B R55, R55.H1 ;  /* 0x00000037ff37723e */ /* 0x000fe200030006ff */
[----:B------:R-:W-:Y:S01]  /*15460*/  HADD2.F32 R26, -RZ, R26.H1_H1 ;  /* 0x3000001aff1a7230 */ /* 0x000fe20000004100 */
[----:B------:R-:W-:Y:S01]  /*15470*/  LOP3.LUT R58, R59, 0xff000000, R7, 0xf8, !PT ;  /* 0xff0000003b3a7812 */ /* 0x000fe200078ef807 */
[----:B------:R-:W-:-:S05]  /*15480*/  HADD2.F32 R59, -RZ, R54.H1_H1 ;  /* 0x30000036ff3b7230 */ /* 0x000fca0000004100 */
[----:B------:R-:W-:Y:S01]  /*15490*/  FMUL.FTZ R61, R26, R59 ;  /* 0x0000003b1a3d7220 */ /* 0x000fe20000410000 */
[----:B--2---:R-:W0:Y:S02]  /*154a0*/  LDS.128 R36, [R68+0x14400] ;  /* 0x0144000044247984 */ /* 0x004e240000000c00 */
[----:B0-----:R-:W-:Y:S02]  /*154b0*/  F2FP.F16.E4M3.UNPACK_B R21, R37 ;  /* 0x00000025ff15723e */ /* 0x001fe400020006ff */
[-C--:B------:R-:W-:Y:S02]  /*154c0*/  F2FP.F16.E4M3.UNPACK_B R48, R39.reuse ;  /* 0x00000027ff30723e */ /* 0x080fe400020006ff */
[----:B------:R-:W-:Y:S01]  /*154d0*/  F2FP.F16.E4M3.UNPACK_B R49, R39.H1 ;  /* 0x00000027ff31723e */ /* 0x000fe200030006ff */
[----:B------:R-:W-:Y:S01]  /*154e0*/  HADD2.F32 R39, -RZ, R54.H0_H0 ;  /* 0x20000036ff277230 */ /* 0x000fe20000004100 */
[-C--:B------:R-:W-:Y:S02]  /*154f0*/  F2FP.F16.E4M3.UNPACK_B R46, R36.reuse ;  /* 0x00000024ff2e723e */ /* 0x080fe400020006ff */
[----:B------:R-:W-:Y:S01]  /*15500*/  F2FP.F16.E4M3.UNPACK_B R47, R36.H1 ;  /* 0x00000024ff2f723e */ /* 0x000fe200030006ff */
[----:B------:R-:W-:-:S02]  /*15510*/  HADD2.F32 R36, -RZ, R27.H0_H0 ;  /* 0x2000001bff247230 */ /* 0x000fc40000004100 */
[C---:B------:R-:W-:Y:S01]  /*15520*/  FMUL.FTZ R40, R6.reuse, R39 ;  /* 0x0000002706287220 */ /* 0x040fe20000410000 */
[----:B------:R-:W-:Y:S02]  /*15530*/  HADD2.F32 R25, -RZ, R21.H0_H0 ;  /* 0x20000015ff197230 */ /* 0x000fe40000004100 */
[----:B------:R-:W-:-:S03]  /*15540*/  FMUL.FTZ R56, R6, R36 ;  /* 0x0000002406387220 */ /* 0x000fc60000410000 */
[C---:B------:R-:W-:Y:S01]  /*15550*/  FFMA.FTZ R6, R25.reuse, R36, -R40 ;  /* 0x0000002419067223 */ /* 0x040fe20000010828 */
[----:B------:R-:W-:Y:S01]  /*15560*/  F2FP.F16.E4M3.UNPACK_B R36, R24.H1 ;  /* 0x00000018ff24723e */ /* 0x000fe200030006ff */
[----:B------:R-:W-:Y:S01]  /*15570*/  FFMA.FTZ R25, R25, R39, R56 ;  /* 0x0000002719197223 */ /* 0x000fe20000010038 */
[----:B------:R-:W-:Y:S01]  /*15580*/  F2FP.F16.E4M3.UNPACK_B R37, R37.H1 ;  /* 0x00000025ff25723e */ /* 0x000fe200030006ff */
[----:B------:R-:W-:Y:S02]  /*15590*/  HADD2.F32 R39, -RZ, R27.H1_H1 ;  /* 0x3000001bff277230 */ /* 0x000fe40000004100 */
[----:B------:R-:W-:Y:S02]  /*155a0*/  HADD2.F32 R24, -RZ, R21.H1_H1 ;  /* 0x30000015ff187230 */ /* 0x000fe40000004100 */
[----:B------:R-:W-:Y:S02]  /*155b0*/  HADD2.F32 R54, -RZ, R55.H0_H0 ;  /* 0x20000037ff367230 */ /* 0x000fe40000004100 */
[----:B------:R-:W-:-:S02]  /*155c0*/  HADD2.F32 R21, -RZ, R41.H0_H0 ;  /* 0x20000029ff157230 */ /* 0x000fc40000004100 */
[--C-:B------:R-:W-:Y:S02]  /*155d0*/  HADD2.F32 R40, -RZ, R36.reuse.H0_H0 ;  /* 0x20000024ff287230 */ /* 0x100fe40000004100 */
[-C--:B------:R-:W-:Y:S01]  /*155e0*/  FMUL.FTZ R26, R26, R39.reuse ;  /* 0x000000271a1a7220 */ /* 0x080fe20000410000 */
[----:B------:R-:W-:Y:S02]  /*155f0*/  HADD2.F32 R27, -RZ, R37.H0_H0 ;  /* 0x20000025ff1b7230 */ /* 0x000fe40000004100 */
[C---:B------:R-:W-:Y:S01]  /*15600*/  FMUL.FTZ R56, R21.reuse, R54 ;  /* 0x0000003615387220 */ /* 0x040fe20000410000 */
[-C--:B------:R-:W-:Y:S01]  /*15610*/  FMUL.FTZ R63, R21, R40.reuse ;  /* 0x00000028153f7220 */ /* 0x080fe20000410000 */
[C---:B------:R-:W-:Y:S01]  /*15620*/  FFMA.FTZ R21, R24.reuse, R39, -R61 ;  /* 0x0000002718157223 */ /* 0x040fe2000001083d */
[----:B------:R-:W-:Y:S01]  /*15630*/  FFMA.FTZ R24, R24, R59, R26 ;  /* 0x0000003b18187223 */ /* 0x000fe2000001001a */
[C---:B------:R-:W-:Y:S01]  /*15640*/  FFMA.FTZ R26, R27.reuse, R40, -R56 ;  /* 0x000000281b1a7223 */ /* 0x040fe20000010838 */
[----:B------:R-:W-:Y:S01]  /*15650*/  F2FP.F16.E4M3.UNPACK_B R59, R58 ;  /* 0x0000003aff3b723e */ /* 0x000fe200020006ff */
[----:B------:R-:W-:Y:S01]  /*15660*/  FFMA.FTZ R27, R27, R54, R63 ;  /* 0x000000361b1b7223 */ /* 0x000fe2000001003f */
[----:B------:R-:W-:Y:S01]  /*15670*/  F2FP.F16.E4M3.UNPACK_B R54, R53 ;  /* 0x00000035ff36723e */ /* 0x000fe200020006ff */
[----:B------:R-:W-:-:S02]  /*15680*/  HADD2.F32 R39, -RZ, R36.H1_H1 ;  /* 0x30000024ff277230 */ /* 0x000fc40000004100 */
[----:B------:R-:W-:Y:S02]  /*15690*/  HADD2.F32 R56, -RZ, R55.H1_H1 ;  /* 0x30000037ff387230 */ /* 0x000fe40000004100 */
[----:B------:R-:W-:Y:S02]  /*156a0*/  HADD2.F32 R36, -RZ, R37.H1_H1 ;  /* 0x30000025ff247230 */ /* 0x000fe40000004100 */
[----:B------:R-:W-:Y:S02]  /*156b0*/  HADD2.F32 R41, -RZ, R41.H1_H1 ;  /* 0x30000029ff297230 */ /* 0x000fe40000004100 */
[----:B------:R-:W-:Y:S02]  /*156c0*/  HADD2.F32 R60, -RZ, R59.H0_H0 ;  /* 0x2000003bff3c7230 */ /* 0x000fe40000004100 */
[----:B------:R-:W-:Y:S02]  /*156d0*/  HADD2.F32 R37, -RZ, R51.H0_H0 ;  /* 0x20000033ff257230 */ /* 0x000fe40000004100 */
[----:B------:R-:W-:-:S02]  /*156e0*/  HADD2.F32 R55, -RZ, R54.H0_H0 ;  /* 0x20000036ff377230 */ /* 0x000fc40000004100 */
[----:B------:R-:W-:Y:S01]  /*156f0*/  FMUL.FTZ R61, R41, R56 ;  /* 0x00000038293d7220 */ /* 0x000fe20000410000 */
[----:B------:R-:W-:Y:S02]  /*15700*/  HADD2.F32 R40, -RZ, R48.H0_H0 ;  /* 0x20000030ff287230 */ /* 0x000fe40000004100 */
[----:B------:R-:W-:Y:S01]  /*15710*/  FMUL.FTZ R63, R37, R60 ;  /* 0x0000003c253f7220 */ /* 0x000fe20000410000 */
[----:B------:R-:W-:Y:S01]  /*15720*/  FMUL.FTZ R41, R41, R39 ;  /* 0x0000002729297220 */ /* 0x000fe20000410000 */
[----:B------:R-:W-:Y:S01]  /*15730*/  FMUL.FTZ R65, R37, R55 ;  /* 0x0000003725417220 */ /* 0x000fe20000410000 */
[----:B------:R-:W-:Y:S01]  /*15740*/  FFMA.FTZ R37, R36, R39, -R61 ;  /* 0x0000002724257223 */ /* 0x000fe2000001083d */
[----:B------:R-:W-:Y:S01]  /*15750*/  FFMA.FTZ R39, R40, R55, -R63 ;  /* 0x0000003728277223 */ /* 0x000fe2000001083f */
[----:B------:R-:W-:Y:S01]  /*15760*/  HADD2.F32 R55, -RZ, R54.H1_H1 ;  /* 0x30000036ff377230 */ /* 0x000fe20000004100 */
[----:B------:R-:W-:Y:S01]  /*15770*/  F2FP.F16.E4M3.UNPACK_B R58, R58.H1 ;  /* 0x0000003aff3a723e */ /* 0x000fe200030006ff */
[----:B------:R-:W-:Y:S01]  /*15780*/  HADD2.F32 R59, -RZ, R59.H1_H1 ;  /* 0x3000003bff3b7230 */ /* 0x000fe20000004100 */
[----:B------:R-:W-:Y:S01]  /*15790*/  F2FP.F16.E4M3.UNPACK_B R54, R53.H1 ;  /* 0x00000035ff36723e */ /* 0x000fe200030006ff */
[----:B------:R-:W-:-:S02]  /*157a0*/  HADD2.F32 R51, -RZ, R51.H1_H1 ;  /* 0x30000033ff337230 */ /* 0x000fc40000004100 */
[----:B------:R-:W-:Y:S01]  /*157b0*/  FFMA.FTZ R40, R40, R60, R65 ;  /* 0x0000003c28287223 */ /* 0x000fe20000010041 */
[----:B------:R-:W-:Y:S02]  /*157c0*/  HADD2.F32 R48, -RZ, R48.H1_H1 ;  /* 0x30000030ff307230 */ /* 0x000fe40000004100 */
[----:B------:R-:W-:Y:S01]  /*157d0*/  FFMA.FTZ R36, R36, R56, R41 ;  /* 0x0000003824247223 */ /* 0x000fe20000010029 */
[----:B------:R-:W-:Y:S02]  /*157e0*/  HADD2.F32 R60, -RZ, R58.H0_H0 ;  /* 0x2000003aff3c7230 */ /* 0x000fe40000004100 */
[C---:B------:R-:W-:Y:S01]  /*157f0*/  FMUL.FTZ R61, R51.reuse, R59 ;  /* 0x0000003b333d7220 */ /* 0x040fe20000410000 */
[----:B------:R-:W-:Y:S02]  /*15800*/  HADD2.F32 R53, -RZ, R52.H0_H0 ;  /* 0x20000034ff357230 */ /* 0x000fe40000004100 */
[----:B------:R-:W-:Y:S02]  /*15810*/  HADD2.F32 R56, -RZ, R54.H0_H0 ;  /* 0x20000036ff387230 */ /* 0x000fe40000004100 */
[----:B------:R-:W-:Y:S01]  /*15820*/  FMUL.FTZ R64, R51, R55 ;  /* 0x0000003733407220 */ /* 0x000fe20000410000 */
[----:B------:R-:W-:-:S02]  /*15830*/  HADD2.F32 R41, -RZ, R49.H0_H0 ;  /* 0x20000031ff297230 */ /* 0x000fc40000004100 */
[C---:B------:R-:W-:Y:S01]  /*15840*/  FFMA.FTZ R62, R48.reuse, R55, -R61 ;  /* 0x00000037303e7223 */ /* 0x040fe2000001083d */
[C---:B------:R-:W-:Y:S01]  /*15850*/  FMUL.FTZ R66, R53.reuse, R60 ;  /* 0x0000003c35427220 */ /* 0x040fe20000410000 */
[----:B------:R-:W-:Y:S01]  /*15860*/  F2FP.F16.E4M3.UNPACK_B R55, R57.H1 ;  /* 0x00000039ff37723e */ /* 0x000fe200030006ff */
[-C--:B------:R-:W-:Y:S01]  /*15870*/  FMUL.FTZ R53, R53, R56.reuse ;  /* 0x0000003835357220 */ /* 0x080fe20000410000 */
[----:B------:R-:W-:Y:S01]  /*15880*/  HADD2.F32 R58, -RZ, R58.H1_H1 ;  /* 0x3000003aff3a7230 */ /* 0x000fe20000004100 */
[----:B------:R-:W-:Y:S01]  /*15890*/  F2FP.F16.E4M3.UNPACK_B R51, R45.H1 ;  /* 0x0000002dff33723e */ /* 0x000fe200030006ff */
[----:B------:R-:W-:Y:S02]  /*158a0*/  HADD2.F32 R52, -RZ, R52.H1_H1 ;  /* 0x30000034ff347230 */ /* 0x000fe40000004100 */
[----:B------:R-:W-:Y:S01]  /*158b0*/  FFMA.FTZ R61, R48, R59, R64 ;  /* 0x0000003b303d7223 */ /* 0x000fe20000010040 */
[C---:B------:R-:W-:Y:S01]  /*158c0*/  FFMA.FTZ R66, R41.reuse, R56, -R66 ;  /* 0x0000003829427223 */ /* 0x040fe20000010842 */
[----:B------:R-:W-:Y:S01]  /*158d0*/  FFMA.FTZ R63, R41, R60, R53 ;  /* 0x0000003c293f7223 */ /* 0x000fe20000010035 */
[----:B------:R-:W-:-:S02]  /*158e0*/  HADD2.F32 R54, -RZ, R54.H1_H1 ;  /* 0x30000036ff367230 */ /* 0x000fc40000004100 */
[----:B------:R-:W-:Y:S01]  /*158f0*/  FMUL.FTZ R60, R52, R58 ;  /* 0x0000003a343c7220 */ /* 0x000fe20000410000 */
[----:B------:R-:W-:Y:S02]  /*15900*/  HADD2.F32 R49, -RZ, R49.H1_H1 ;  /* 0x30000031ff317230 */ /* 0x000fe40000004100 */
[----:B------:R-:W-:Y:S02]  /*15910*/  HADD2.F32 R56, -RZ, R55.H0_H0 ;  /* 0x20000037ff387230 */ /* 0x000fe40000004100 */
[--C-:B------:R-:W-:Y:S02]  /*15920*/  HADD2.F32 R48, -RZ, R50.reuse.H0_H0 ;  /* 0x20000032ff307230 */ /* 0x100fe40000004100 */
[----:B------:R-:W-:Y:S02]  /*15930*/  HADD2.F32 R53, -RZ, R51.H0_H0 ;  /* 0x20000033ff357230 */ /* 0x000fe40000004100 */
[----:B------:R-:W-:Y:S02]  /*15940*/  HADD2.F32 R55, -RZ, R55.H1_H1 ;  /* 0x30000037ff377230 */ /* 0x000fe40000004100 */
[----:B------:R-:W-:-:S02]  /*15950*/  HADD2.F32 R50, -RZ, R50.H1_H1 ;  /* 0x30000032ff327230 */ /* 0x000fc40000004100 */
[----:B------:R-:W-:Y:S02]  /*15960*/  HADD2.F32 R51, -RZ, R51.H1_H1 ;  /* 0x30000033ff337230 */ /* 0x000fe40000004100 */
[-C--:B------:R-:W-:Y:S01]  /*15970*/  FMUL.FTZ R67, R52, R54.reuse ;  /* 0x0000003634437220 */ /* 0x080fe20000410000 */
[--C-:B------:R-:W-:Y:S02]  /*15980*/  HADD2.F32 R41, -RZ, R47.reuse.H0_H0 ;  /* 0x2000002fff297230 */ /* 0x100fe40000004100 */
[----:B------:R-:W-:Y:S01]  /*15990*/  FFMA.FTZ R65, R49, R54, -R60 ;  /* 0x0000003631417223 */ /* 0x000fe2000001083c */
[C---:B------:R-:W-:Y:S01]  /*159a0*/  FMUL.FTZ R52, R48.reuse, R56 ;  /* 0x0000003830347220 */ /* 0x040fe20000410000 */
[----:B------:R-:W-:Y:S01]  /*159b0*/  FMUL.FTZ R59, R48, R53 ;  /* 0x00000035303b7220 */ /* 0x000fe20000410000 */
[----:B------:R-:W-:Y:S02]  /*159c0*/  HADD2.F32 R47, -RZ, R47.H1_H1 ;  /* 0x3000002fff2f7230 */ /* 0x000fe40000004100 */
[C---:B------:R-:W-:Y:S01]  /*159d0*/  FMUL.FTZ R54, R50.reuse, R55 ;  /* 0x0000003732367220 */ /* 0x040fe20000410000 */
[----:B------:R-:W-:Y:S01]  /*159e0*/  F2FP.F16.E4M3.UNPACK_B R57, R57 ;  /* 0x00000039ff39723e */ /* 0x000fe200020006ff */
[----:B------:R-:W-:Y:S01]  /*159f0*/  FMUL.FTZ R50, R50, R51 ;  /* 0x0000003332327220 */ /* 0x000fe20000410000 */
[----:B------:R-:W-:Y:S01]  /*15a00*/  F2FP.F16.E4M3.UNPACK_B R48, R45 ;  /* 0x0000002dff30723e */ /* 0x000fe200020006ff */
[----:B------:R-:W-:Y:S01]  /*15a10*/  FFMA.FTZ R53, R41, R53, -R52 ;  /* 0x0000003529357223 */ /* 0x000fe20000010834 */
[----:B------:R-:W-:-:S02]  /*15a20*/  HADD2.F32 R45, -RZ, R43.H0_H0 ;  /* 0x2000002bff2d7230 */ /* 0x000fc40000004100 */
[----:B------:R-:W-:Y:S01]  /*15a30*/  FFMA.FTZ R60, R47, R55, R50 ;  /* 0x000000372f3c7223 */ /* 0x000fe20000010032 */
[--C-:B------:R-:W-:Y:S02]  /*15a40*/  HADD2.F32 R52, -RZ, R57.reuse.H0_H0 ;  /* 0x20000039ff347230 */ /* 0x100fe40000004100 */
[----:B------:R-:W-:Y:S02]  /*15a50*/  HADD2.F32 R50, -RZ, R48.H0_H0 ;  /* 0x20000030ff327230 */ /* 0x000fe40000004100 */
[----:B------:R-:W-:Y:S01]  /*15a60*/  FFMA.FTZ R64, R49, R58, R67 ;  /* 0x0000003a31407223 */ /* 0x000fe20000010043 */
[----:B------:R-:W-:Y:S01]  /*15a70*/  FFMA.FTZ R59, R41, R56, R59 ;  /* 0x00000038293b7223 */ /* 0x000fe2000001003b */
[----:B------:R-:W-:Y:S01]  /*15a80*/  FFMA.FTZ R58, R47, R51, -R54 ;  /* 0x000000332f3a7223 */ /* 0x000fe20000010836 */
[----:B------:R-:W-:Y:S02]  /*15a90*/  HADD2.F32 R41, -RZ, R46.H0_H0 ;  /* 0x2000002eff297230 */ /* 0x000fe40000004100 */
[----:B------:R-:W-:Y:S01]  /*15aa0*/  FMUL.FTZ R54, R45, R52 ;  /* 0x000000342d367220 */ /* 0x000fe20000410000 */
[----:B------:R-:W-:-:S02]  /*15ab0*/  HADD2.F32 R57, -RZ, R57.H1_H1 ;  /* 0x30000039ff397230 */ /* 0x000fc40000004100 */
[----:B------:R-:W-:Y:S01]  /*15ac0*/  FMUL.FTZ R56, R45, R50 ;  /* 0x000000322d387220 */ /* 0x000fe20000410000 */
[----:B------:R-:W-:Y:S02]  /*15ad0*/  HADD2.F32 R43, -RZ, R43.H1_H1 ;  /* 0x3000002bff2b7230 */ /* 0x000fe40000004100 */
[----:B------:R-:W-:Y:S01]  /*15ae0*/  HADD2.F32 R48, -RZ, R48.H1_H1 ;  /* 0x30000030ff307230 */ /* 0x000fe20000004100 */
[----:B------:R-:W-:Y:S01]  /*15af0*/  F2FP.F16.E4M3.UNPACK_B R7, R42 ;  /* 0x0000002aff07723e */ /* 0x000fe200020006ff */
[C---:B------:R-:W-:Y:S01]  /*15b00*/  FFMA.FTZ R54, R41.reuse, R50, -R54 ;  /* 0x0000003229367223 */ /* 0x040fe20000010836 */
[----:B------:R-:W-:Y:S02]  /*15b10*/  HADD2.F32 R46, -RZ, R46.H1_H1 ;  /* 0x3000002eff2e7230 */ /* 0x000fe40000004100 */
[----:B------:R-:W-:Y:S01]  /*15b20*/  FFMA.FTZ R56, R41, R52, R56 ;  /* 0x0000003429387223 */ /* 0x000fe20000010038 */
[----:B------:R-:W-:Y:S01]  /*15b30*/  F2FP.F16.E4M3.UNPACK_B R42, R42.H1 ;  /* 0x0000002aff2a723e */ /* 0x000fe200030006ff */
[C---:B------:R-:W-:Y:S01]  /*15b40*/  FMUL.FTZ R45, R43.reuse, R57 ;  /* 0x000000392b2d7220 */ /* 0x040fe20000410000 */
[----:B------:R-:W-:Y:S01]  /*15b50*/  F2FP.F16.E4M3.UNPACK_B R47, R5.H1 ;  /* 0x00000005ff2f723e */ /* 0x000fe200030006ff */
[----:B------:R-:W-:Y:S01]  /*15b60*/  FMUL.FTZ R50, R43, R48 ;  /* 0x000000302b327220 */ /* 0x000fe20000410000 */
[----:B------:R-:W-:Y:S01]  /*15b70*/  F2FP.F16.E4M3.UNPACK_B R41, R20.H1 ;  /* 0x00000014ff29723e */ /* 0x000fe200030006ff */
[C---:B------:R-:W-:Y:S01]  /*15b80*/  FFMA.FTZ R49, R46.reuse, R48, -R45 ;  /* 0x000000302e317223 */ /* 0x040fe2000001082d */
[-C--:B------:R-:W-:Y:S01]  /*15b90*/  F2FP.F16.E4M3.UNPACK_B R4, R38.reuse ;  /* 0x00000026ff04723e */ /* 0x080fe200020006ff */
[----:B------:R-:W-:Y:S01]  /*15ba0*/  FFMA.FTZ R57, R46, R57, R50 ;  /* 0x000000392e397223 */ /* 0x000fe20000010032 */
[----:B------:R-:W-:Y:S01]  /*15bb0*/  F2FP.F16.E4M3.UNPACK_B R38, R38.H1 ;  /* 0x00000026ff26723e */ /* 0x000fe200030006ff */
[----:B------:R-:W-:-:S02]  /*15bc0*/  HADD2.F32 R48, -RZ, R47.H0_H0 ;  /* 0x2000002fff307230 */ /* 0x000fc40000004100 */
[--C-:B------:R-:W-:Y:S02]  /*15bd0*/  HADD2.F32 R43, -RZ, R42.reuse.H0_H0 ;  /* 0x2000002aff2b7230 */ /* 0x100fe40000004100 */
[----:B------:R-:W-:Y:S02]  /*15be0*/  HADD2.F32 R46, -RZ, R41.H0_H0 ;  /* 0x20000029ff2e7230 */ /* 0x000fe40000004100 */
[----:B------:R-:W-:Y:S02]  /*15bf0*/  HADD2.F32 R47, -RZ, R47.H1_H1 ;  /* 0x3000002fff2f7230 */ /* 0x000fe40000004100 */
[----:B------:R-:W-:Y:S02]  /*15c00*/  HADD2.F32 R42, -RZ, R42.H1_H1 ;  /* 0x3000002aff2a7230 */ /* 0x000fe40000004100 */
[----:B------:R-:W-:Y:S02]  /*15c10*/  HADD2.F32 R45, -RZ, R41.H1_H1 ;  /* 0x30000029ff2d7230 */ /* 0x000fe40000004100 */
[----:B------:R-:W-:Y:S01]  /*15c20*/  FMUL.FTZ R50, R43, R48 ;  /* 0x000000302b327220 */ /* 0x000fe20000410000 */
[----:B------:R-:W-:-:S02]  /*15c30*/  HADD2.F32 R41, -RZ, R38.H0_H0 ;  /* 0x20000026ff297230 */ /* 0x000fc40000004100 */
[----:B------:R-:W-:Y:S01]  /*15c40*/  FMUL.FTZ R52, R43, R46 ;  /* 0x0000002e2b347220 */ /* 0x000fe20000410000 */
[----:B------:R-:W-:Y:S02]  /*15c50*/  HADD2.F32 R38, -RZ, R38.H1_H1 ;  /* 0x30000026ff267230 */ /* 0x000fe40000004100 */
[C---:B------:R-:W-:Y:S01]  /*15c60*/  FMUL.FTZ R43, R42.reuse, R47 ;  /* 0x0000002f2a2b7220 */ /* 0x040fe20000410000 */
[----:B------:R-:W-:Y:S01]  /*15c70*/  F2FP.F16.E4M3.UNPACK_B R20, R20 ;  /* 0x00000014ff14723e */ /* 0x000fe200020006ff */
[----:B------:R-:W-:Y:S01]  /*15c80*/  FMUL.FTZ R42, R42, R45 ;  /* 0x0000002d2a2a7220 */ /* 0x000fe20000410000 */
[----:B------:R-:W-:Y:S01]  /*15c90*/  F2FP.F16.E4M3.UNPACK_B R5, R5 ;  /* 0x00000005ff05723e */ /* 0x000fe200020006ff */
[C---:B------:R-:W-:Y:S01]  /*15ca0*/  FFMA.FTZ R50, R41.reuse, R46, -R50 ;  /* 0x0000002e29327223 */ /* 0x040fe20000010832 */
[----:B------:R-:W-:Y:S01]  /*15cb0*/  FFMA.FTZ R52, R41, R48, R52 ;  /* 0x0000003029347223 */ /* 0x000fe20000010034 */
[C---:B------:R-:W-:Y:S01]  /*15cc0*/  FFMA.FTZ R51, R38.reuse, R45, -R43 ;  /* 0x0000002d26337223 */ /* 0x040fe2000001082b */
[----:B------:R-:W-:Y:S01]  /*15cd0*/  FFMA.FTZ R55, R38, R47, R42 ;  /* 0x0000002f26377223 */ /* 0x000fe2000001002a */
[----:B------:R-:W-:-:S02]  /*15ce0*/  HADD2.F32 R38, -RZ, R20.H0_H0 ;  /* 0x20000014ff267230 */ /* 0x000fc40000004100 */
[----:B------:R-:W-:Y:S02]  /*15cf0*/  HADD2.F32 R41, -RZ, R20.H1_H1 ;  /* 0x30000014ff297230 */ /* 0x000fe40000004100 */
[----:B------:R-:W-:Y:S02]  /*15d00*/  HADD2.F32 R42, -RZ, R5.H0_H0 ;  /* 0x20000005ff2a7230 */ /* 0x000fe40000004100 */
[----:B------:R-:W-:Y:S02]  /*15d10*/  HADD2.F32 R20, -RZ, R7.H0_H0 ;  /* 0x20000007ff147230 */ /* 0x000fe40000004100 */
        /* <DEDUP_REMOVED lines=30> */
.L_x_2833:
[----:B------:R-:W-:Y:S05]  /*15f00*/  BSYNC B1 ;  /* 0x0000000000017941 */ /* 0x000fea0003800000 */
.L_x_2832:
[----:B------:R-:W-:Y:S04]  /*15f10*/  BSSY B1, `(.L_x_2834) ;  /* 0x0000101000017945 */ /* 0x000fe80003800000 */
[----:B------:R-:W-:Y:S05]  /*15f20*/  @P1 BRA `(.L_x_2835) ;  /* 0x0000000c00fc1947 */ /* 0x000fea0003800000 */
[----:B------:R-:W2:Y:S01]  /*15f30*/  LDL R61, [R1+0x44] ;  /* 0x00004400013d7983 */ /* 0x000ea20000100800 */
[----:B-1---5:R-:W-:Y:S02]  /*15f40*/  SHF.R.U32.HI R0, RZ, 0x8, R28 ;  /* 0x00000008ff007819 */ /* 0x022fe4000001161c */
[----:B------:R-:W-:Y:S02]  /*15f50*/  LOP3.LUT R5, R28, 0xff, RZ, 0xc0, !PT ;  /* 0x000000ff1c057812 */ /* 0x000fe400078ec0ff */
[----:B------:R-:W-:Y:S02]  /*15f60*/  LOP3.LUT R4, R0, 0xff, RZ, 0xc0, !PT ;  /* 0x000000ff00047812 */ /* 0x000fe400078ec0ff */
[----:B------:R-:W-:Y:S02]  /*15f70*/  LEA.HI R0, R3, R192, RZ, 0x1c ;  /* 0x000000c003007211 */ /* 0x000fe400078fe0ff */
[----:B---3--:R-:W-:Y:S02]  /*15f80*/  PRMT R37, R4, 0x7604, R5 ;  /* 0x0000760404257816 */ /* 0x008fe40000000005 */
[----:B------:R-:W-:-:S02]  /*15f90*/  SHF.R.S32.HI R5, RZ, 0x1f, R0 ;  /* 0x0000001fff057819 */ /* 0x000fc40000011400 */
[----:B------:R-:W-:Y:S02]  /*15fa0*/  SHF.R.U32.HI R20, RZ, 0x8, R31 ;  /* 0x00000008ff147819 */ /* 0x000fe4000001161f */
[----:B------:R-:W-:Y:S01]  /*15fb0*/  LEA.HI R4, R5, R0, RZ, 0x2 ;  /* 0x0000000005047211 */ /* 0x000fe200078f10ff */
[----:B------:R-:W-:Y:S01]  /*15fc0*/  IMAD.SHL.U32 R5, R0, 0x10, RZ ;  /* 0x0000001000057824 */ /* 0x000fe200078e00ff */
[----:B0-----:R-:W-:Y:S02]  /*15fd0*/  LOP3.LUT R21, R31, 0xff, RZ, 0xc0, !PT ;  /* 0x000000ff1f157812 */ /* 0x001fe400078ec0ff */
[----:B------:R-:W-:Y:S01]  /*15fe0*/  LOP3.LUT R20, R20, 0xff, RZ, 0xc0, !PT ;  /* 0x000000ff14147812 */ /* 0x000fe200078ec0ff */
[----:B------:R-:W-:Y:S01]  /*15ff0*/  IMAD.SHL.U32 R4, R4, 0x800, RZ ;  /* 0x0000080004047824 */ /* 0x000fe200078e00ff */
[----:B------:R-:W-:Y:S02]  /*16000*/  LOP3.LUT R0, R208, 0x30, R5, 0xf8, !PT ;  /* 0x00000030d0007812 */ /* 0x000fe400078ef805 */
[----:B------:R-:W-:-:S02]  /*16010*/  SHF.R.U32.HI R24, RZ, 0x8, R8 ;  /* 0x00000008ff187819 */ /* 0x000fc40000011608 */
[----:B------:R-:W-:Y:S02]  /*16020*/  LOP3.LUT R0, R0, R209, RZ, 0x3c, !PT ;  /* 0x000000d100007212 */ /* 0x000fe400078e3cff */
[----:B------:R-:W-:Y:S02]  /*16030*/  LOP3.LUT R5, R4, 0xffffe000, RZ, 0xc0, !PT ;  /* 0xffffe00004057812 */ /* 0x000fe400078ec0ff */
[----:B------:R-:W-:Y:S02]  /*16040*/  PRMT R41, R20, 0x7604, R21 ;  /* 0x0000760414297816 */ /* 0x000fe40000000015 */
[----:B------:R-:W-:Y:S02]  /*16050*/  SHF.R.U32.HI R6, RZ, 0x8, R29 ;  /* 0x00000008ff067819 */ /* 0x000fe4000001161d */
[----:B------:R-:W-:Y:S02]  /*16060*/  LOP3.LUT R25, R8, 0xff, RZ, 0xc0, !PT ;  /* 0x000000ff08197812 */ /* 0x000fe400078ec0ff */
[----:B------:R-:W-:-:S02]  /*16070*/  LOP3.LUT R24, R24, 0xff, RZ, 0xc0, !PT ;  /* 0x000000ff18187812 */ /* 0x000fc400078ec0ff */
[----:B------:R-:W-:Y:S02]  /*16080*/  IADD3 R21, R0, R210, R5 ;  /* 0x000000d200157210 */ /* 0x000fe40007ffe005 */
[----:B------:R-:W-:Y:S02]  /*16090*/  SHF.R.U32.HI R0, RZ, 0x8, R9 ;  /* 0x00000008ff007819 */ /* 0x000fe40000011609 */
[----:B------:R-:W-:Y:S02]  /*160a0*/  LOP3.LUT R7, R29, 0xff, RZ, 0xc0, !PT ;  /* 0x000000ff1d077812 */ /* 0x000fe400078ec0ff */
[----:B------:R-:W-:Y:S02]  /*160b0*/  LOP3.LUT R6, R6, 0xff, RZ, 0xc0, !PT ;  /* 0x000000ff06067812 */ /* 0x000fe400078ec0ff */
[----:B------:R-:W-:Y:S02]  /*160c0*/  PRMT R43, R24, 0x7604, R25 ;  /* 0x00007604182b7816 */ /* 0x000fe40000000019 */
        /* <DEDUP_REMOVED lines=17> */
[----:B----4-:R-:W-:Y:S02]  /*161e0*/  PRMT R39, R6, 0x7604, R7 ;  /* 0x0000760406277816 */ /* 0x010fe40000000007 */
[----:B------:R-:W-:Y:S02]  /*161f0*/  SHF.R.U32.HI R21, RZ, 0x10, R29 ;  /* 0x00000010ff157819 */ /* 0x000fe4000001161d */
[----:B------:R-:W-:Y:S02]  /*16200*/  SHF.R.U32.HI R20, RZ, 0x10, R28 ;  /* 0x00000010ff147819 */ /* 0x000fe4000001161c */
[----:B------:R-:W-:-:S02]  /*16210*/  SHF.R.U32.HI R40, RZ, 0x10, R31 ;  /* 0x00000010ff287819 */ /* 0x000fc4000001161f */
[----:B------:R-:W-:Y:S02]  /*16220*/  LOP3.LUT R21, R21, 0xff, RZ, 0xc0, !PT ;  /* 0x000000ff15157812 */ /* 0x000fe400078ec0ff */
[----:B------:R-:W-:Y:S02]  /*16230*/  SHF.R.U32.HI R38, RZ, 0x10, R30 ;  /* 0x00000010ff267819 */ /* 0x000fe4000001161e */
[----:B------:R-:W-:Y:S02]  /*16240*/  LOP3.LUT R20, R20, 0xff, RZ, 0xc0, !PT ;  /* 0x000000ff14147812 */ /* 0x000fe400078ec0ff */
[----:B------:R-:W-:Y:S02]  /*16250*/  LOP3.LUT R40, R40, 0xff, RZ, 0xc0, !PT ;  /* 0x000000ff28287812 */ /* 0x000fe400078ec0ff */
[----:B------:R-:W-:Y:S02]  /*16260*/  PRMT R21, R21, 0x7054, R36 ;  /* 0x0000705415157816 */ /* 0x000fe40000000024 */
[----:B------:R-:W-:-:S02]  /*16270*/  SHF.R.U32.HI R36, RZ, 0x10, R9 ;  /* 0x00000010ff247819 */ /* 0x000fc40000011609 */
[----:B------:R-:W-:Y:S02]  /*16280*/  LOP3.LUT R38, R38, 0xff, RZ, 0xc0, !PT ;  /* 0x000000ff26267812 */ /* 0x000fe400078ec0ff */
[----:B------:R-:W-:Y:S02]  /*16290*/  PRMT R37, R20, 0x7054, R37 ;  /* 0x0000705414257816 */ /* 0x000fe40000000025 */
[----:B------:R-:W-:Y:S02]  /*162a0*/  PRMT R41, R40, 0x7054, R41 ;  /* 0x0000705428297816 */ /* 0x000fe40000000029 */
[----:B------:R-:W-:Y:S02]  /*162b0*/  SHF.R.U32.HI R20, RZ, 0x10, R8 ;  /* 0x00000010ff147819 */ /* 0x000fe40000011608 */
[----:B------:R-:W-:Y:S02]  /*162c0*/  SHF.R.U32.HI R40, RZ, 0x10, R11 ;  /* 0x00000010ff287819 */ /* 0x000fe4000001160b */
[----:B------:R-:W-:-:S02]  /*162d0*/  LOP3.LUT R36, R36, 0xff, RZ, 0xc0, !PT ;  /* 0x000000ff24247812 */ /* 0x000fc400078ec0ff */
[----:B------:R-:W-:Y:S02]  /*162e0*/  PRMT R39, R38, 0x7054, R39 ;  /* 0x0000705426277816 */ /* 0x000fe40000000027 */
[----:B------:R-:W-:Y:S02]  /*162f0*/  SHF.R.U32.HI R38, RZ, 0x10, R10 ;  /* 0x00000010ff267819 */ /* 0x000fe4000001160a */
[----:B------:R-:W-:Y:S02]  /*16300*/  LOP3.LUT R20, R20, 0xff, RZ, 0xc0, !PT ;  /* 0x000000ff14147812 */ /* 0x000fe400078ec0ff */
[----:B------:R-:W-:Y:S02]  /*16310*/  LOP3.LUT R40, R40, 0xff, RZ, 0xc0, !PT ;  /* 0x000000ff28287812 */ /* 0x000fe400078ec0ff */
[----:B------:R-:W-:Y:S02]  /*16320*/  PRMT R49, R36, 0x7054, R45 ;  /* 0x0000705424317816 */ /* 0x000fe4000000002d */
[----:B------:R-:W-:-:S02]  /*16330*/  LOP3.LUT R38, R38, 0xff, RZ, 0xc0, !PT ;  /* 0x000000ff26267812 */ /* 0x000fc400078ec0ff */
[----:B------:R-:W-:Y:S02]  /*16340*/  PRMT R43, R20, 0x7054, R43 ;  /* 0x00007054142b7816 */ /* 0x000fe4000000002b */
[----:B------:R-:W-:Y:S02]  /*16350*/  PRMT R53, R40, 0x7054, R53 ;  /* 0x0000705428357816 */ /* 0x000fe40000000035 */
[----:B------:R-:W-:Y:S02]  /*16360*/  LOP3.LUT R49, R49, 0xff000000, R9, 0xf8, !PT ;  /* 0xff00000031317812 */ /* 0x000fe400078ef809 */
[----:B------:R-:W-:Y:S02]  /*16370*/  PRMT R51, R38, 0x7054, R47 ;  /* 0x0000705426337816 */ /* 0x000fe4000000002f */
[----:B------:R-:W-:Y:S02]  /*16380*/  LOP3.LUT R21, R21, 0xff000000, R29, 0xf8, !PT ;  /* 0xff00000015157812 */ /* 0x000fe400078ef81d */
[----:B------:R-:W-:-:S02]  /*16390*/  LOP3.LUT R47, R43, 0xff000000, R8, 0xf8, !PT ;  /* 0xff0000002b2f7812 */ /* 0x000fc400078ef808 */
[----:B------:R-:W-:Y:S02]  /*163a0*/  LOP3.LUT R53, R53, 0xff000000, R11, 0xf8, !PT ;  /* 0xff00000035357812 */ /* 0x000fe400078ef80b */
[----:B------:R-:W-:Y:S02]  /*163b0*/  F2FP.F16.E4M3.UNPACK_B R43, R49 ;  /* 0x00000031ff2b723e */ /* 0x000fe400020006ff */
[----:B0-----:R-:W-:Y:S02]  /*163c0*/  F2FP.F16.E4M3.UNPACK_B R11, R25 ;  /* 0x00000019ff0b723e */ /* 0x001fe400020006ff */
[----:B------:R-:W-:Y:S01]  /*163d0*/  LOP3.LUT R45, R41, 0xff000000, R31, 0xf8, !PT ;  /* 0xff000000292d7812 */ /* 0x000fe200078ef81f */
[----:B------:R-:W-:Y:S01]  /*163e0*/  HADD2.F32 R48, -RZ, R43.H0_H0 ;  /* 0x2000002bff307230 */ /* 0x000fe20000004100 */
[----:B------:R-:W-:Y:S02]  /*163f0*/  F2FP.F16.E4M3.UNPACK_B R41, R21 ;  /* 0x00000015ff29723e */ /* 0x000fe400020006ff */
[----:B------:R-:W-:-:S02]  /*16400*/  LOP3.LUT R20, R39, 0xff000000, R30, 0xf8, !PT ;  /* 0xff00000027147812 */ /* 0x000fc400078ef81e */
[----:B------:R-:W-:Y:S01]  /*16410*/  LOP3.LUT R8, R51, 0xff000000, R10, 0xf8, !PT ;  /* 0xff00000033087812 */ /* 0x000fe200078ef80a */
[--C-:B------:R-:W-:Y:S01]  /*16420*/  HADD2.F32 R46, -RZ, R41.reuse.H0_H0 ;  /* 0x20000029ff2e7230 */ /* 0x100fe20000004100 */
[----:B------:R-:W-:Y:S01]  /*16430*/  LOP3.LUT R42, R37, 0xff000000, R28, 0xf8, !PT ;  /* 0xff000000252a7812 */ /* 0x000fe200078ef81c */
[----:B------:R-:W-:Y:S01]  /*16440*/  HADD2.F32 R41, -RZ, R41.H1_H1 ;  /* 0x30000029ff297230 */ /* 0x000fe20000004100 */
[-C--:B------:R-:W-:Y:S02]  /*16450*/  F2FP.F16.E4M3.UNPACK_B R39, R27.reuse ;  /* 0x0000001bff27723e */ /* 0x080fe400020006ff */
[----:B------:R-:W-:Y:S02]  /*16460*/  F2FP.F16.E4M3.UNPACK_B R40, R27.H1 ;  /* 0x0000001bff28723e */ /* 0x000fe400030006ff */
[-C--:B------:R-:W-:Y:S02]  /*16470*/  F2FP.F16.E4M3.UNPACK_B R27, R24.reuse ;  /* 0x00000018ff1b723e */ /* 0x080fe400020006ff */
[----:B------:R-:W-:-:S02]  /*16480*/  F2FP.F16.E4M3.UNPACK_B R37, R24.H1 ;  /* 0x00000018ff25723e */ /* 0x000fc400030006ff */
[----:B------:R-:W-:Y:S02]  /*16490*/  F2FP.F16.E4M3.UNPACK_B R25, R25.H1 ;  /* 0x00000019ff19723e */ /* 0x000fe400030006ff */
[----:B------:R-:W-:Y:S02]  /*164a0*/  F2FP.F16.E4M3.UNPACK_B R38, R26.H1 ;  /* 0x0000001aff26723e */ /* 0x000fe400030006ff */
[----:B------:R-:W-:Y:S01]  /*164b0*/  F2FP.F16.E4M3.UNPACK_B R49, R49.H1 ;  /* 0x00000031ff31723e */ /* 0x000fe200030006ff */
[----:B--2---:R-:W0:Y:S02]  /*164c0*/  LDS.128 R4, [R61+0x14400] ;  /* 0x014400003d047984 */ /* 0x004e240000000c00 */
[-C--:B0-----:R-:W-:Y:S02]  /*164d0*/  F2FP.F16.E4M3.UNPACK_B R10, R5.reuse ;  /* 0x00000005ff0a723e */ /* 0x081fe400020006ff */
[----:B------:R-:W-:Y:S01]  /*164e0*/  F2FP.F16.E4M3.UNPACK_B R30, R5.H1 ;  /* 0x00000005ff1e723e */ /* 0x000fe200030006ff */
[--C-:B------:R-:W-:Y:S01]  /*164f0*/  HADD2.F32 R5, -RZ, R11.reuse.H0_H0 ;  /* 0x2000000bff057230 */ /* 0x100fe20000004100 */
[-C--:B------:R-:W-:Y:S01]  /*16500*/  F2FP.F16.E4M3.UNPACK_B R31, R7.reuse ;  /* 0x00000007ff1f723e */ /* 0x080fe200020006ff */
[--C-:B------:R-:W-:Y:S01]  /*16510*/  HADD2.F32 R9, -RZ, R10.reuse.H0_H0 ;  /* 0x2000000aff097230 */ /* 0x100fe20000004100 */
[----:B------:R-:W-:Y:S01]  /*16520*/  F2FP.F16.E4M3.UNPACK_B R36, R7.H1 ;  /* 0x00000007ff24723e */ /* 0x000fe200030006ff */
[----:B------:R-:W-:Y:S01]  /*16530*/  HADD2.F32 R11, -RZ, R11.H1_H1 ;  /* 0x3000000bff0b7230 */ /* 0x000fe20000004100 */
[----:B------:R-:W-:Y:S01]  /*16540*/  F2FP.F16.E4M3.UNPACK_B R28, R4 ;  /* 0x00000004ff1c723e */ /* 0x000fe200020006ff */
[C---:B------:R-:W-:Y:S01]  /*16550*/  FMUL.FTZ R24, R5.reuse, R48 ;  /* 0x0000003005187220 */ /* 0x040fe20000410000 */
[----:B------:R-:W-:Y:S01]  /*16560*/  F2FP.F16.E4M3.UNPACK_B R29, R4.H1 ;  /* 0x00000004ff1d723e */ /* 0x000fe200030006ff */
[----:B------:R-:W-:Y:S01]  /*16570*/  FMUL.FTZ R51, R5, R46 ;  /* 0x0000002e05337220 */ /* 0x000fe20000410000 */
[----:B------:R-:W-:Y:S01]  /*16580*/  F2FP.F16.E4M3.UNPACK_B R4, R6 ;  /* 0x00000006ff04723e */ /* 0x000fe200020006ff */
[C---:B------:R-:W-:Y:S01]  /*16590*/  FFMA.FTZ R5, R9.reuse, R46, -R24 ;  /* 0x0000002e09057223 */ /* 0x040fe20000010818 */
[----:B------:R-:W-:Y:S01]  /*165a0*/  F2FP.F16.E4M3.UNPACK_B R7, R6.H1 ;  /* 0x00000006ff07723e */ /* 0x000fe200030006ff */
[----:B------:R-:W-:Y:S01]  /*165b0*/  HADD2.F32 R46, -RZ, R43.H1_H1 ;  /* 0x3000002bff2e7230 */ /* 0x000fe20000004100 */
[----:B------:R-:W-:Y:S01]  /*165c0*/  F2FP.F16.E4M3.UNPACK_B R6, R26 ;  /* 0x0000001aff06723e */ /* 0x000fe200020006ff */
[----:B------:R-:W-:Y:S01]  /*165d0*/  FFMA.FTZ R9, R9, R48, R51 ;  /* 0x0000003009097223 */ /* 0x000fe20000010033 */
[----:B------:R-:W-:Y:S01]  /*165e0*/  F2FP.F16.E4M3.UNPACK_B R26, R21.H1 ;  /* 0x00000015ff1a723e */ /* 0x000fe200030006ff */
[----:B------:R-:W-:-:S02]  /*165f0*/  HADD2.F32 R24, -RZ, R10.H1_H1 ;  /* 0x3000000aff187230 */ /* 0x000fc40000004100 */
[C---:B------:R-:W-:Y:S01]  /*16600*/  FMUL.FTZ R51, R11.reuse, R46 ;  /* 0x0000002e0b337220 */ /* 0x040fe20000410000 */
[----:B------:R-:W-:Y:S02]  /*16610*/  HADD2.F32 R48, -RZ, R49.H0_H0 ;  /* 0x20000031ff307230 */ /* 0x000fe40000004100 */
[----:B------:R-:W-:Y:S01]  /*16620*/  FMUL.FTZ R11, R11, R41 ;  /* 0x000000290b0b7220 */ /* 0x000fe20000410000 */
[----:B------:R-:W-:Y:S02]  /*16630*/  HADD2.F32 R10, -RZ, R25.H0_H0 ;  /* 0x20000019ff0a7230 */ /* 0x000fe40000004100 */
[----:B------:R-:W-:Y:S02]  /*16640*/  HADD2.F32 R43, -RZ, R26.H0_H0 ;  /* 0x2000001aff2b7230 */ /* 0x000fe40000004100 */
[----:B------:R-:W-:Y:S02]  /*16650*/  HADD2.F32 R21, -RZ, R30.H0_H0 ;  /* 0x2000001eff157230 */ /* 0x000fe40000004100 */
[----:B------:R-:W-:Y:S01]  /*16660*/  FMUL.FTZ R50, R10, R48 ;  /* 0x000000300a327220 */ /* 0x000fe20000410000 */
[----:B------:R-:W-:-:S02]  /*16670*/  HADD2.F32 R49, -RZ, R49.H1_H1 ;  /* 0x30000031ff317230 */ /* 0x000fc40000004100 */
[----:B------:R-:W-:Y:S01]  /*16680*/  FMUL.FTZ R55, R10, R43 ;  /* 0x0000002b0a377220 */ /* 0x000fe20000410000 */
[C---:B------:R-:W-:Y:S01]  /*16690*/  FFMA.FTZ R10, R24.reuse, R41, -R51 ;  /* 0x00000029180a7223 */ /* 0x040fe20000010833 */
[----:B------:R-:W-:Y:S01]  /*166a0*/  FFMA.FTZ R24, R24, R46, R11 ;  /* 0x0000002e18187223 */ /* 0x000fe2000001000b */
[C---:B------:R-:W-:Y:S01]  /*166b0*/  FFMA.FTZ R11, R21.reuse, R43, -R50 ;  /* 0x0000002b150b7223 */ /* 0x040fe20000010832 */
[----:B------:R-:W-:Y:S01]  /*166c0*/  F2FP.F16.E4M3.UNPACK_B R50, R53 ;  /* 0x00000035ff32723e */ /* 0x000fe200020006ff */
[----:B------:R-:W-:Y:S01]  /*166d0*/  HADD2.F32 R43, -RZ, R26.H1_H1 ;  /* 0x3000001aff2b7230 */ /* 0x000fe20000004100 */
[----:B------:R-:W-:Y:S01]  /*166e0*/  F2FP.F16.E4M3.UNPACK_B R46, R45 ;  /* 0x0000002dff2e723e */ /* 0x000fe200020006ff */
[----:B------:R-:W-:Y:S01]  /*166f0*/  FFMA.FTZ R21, R21, R48, R55 ;  /* 0x0000003015157223 */ /* 0x000fe20000010037 */
[----:B------:R-:W-:Y:S01]  /*16700*/  HADD2.F32 R26, -RZ, R25.H1_H1 ;  /* 0x30000019ff1a7230 */ /* 0x000fe20000004100 */
[----:B------:R-:W-:Y:S01]  /*16710*/  F2FP.F16.E4M3.UNPACK_B R53, R53.H1 ;  /* 0x00000035ff35723e */ /* 0x000fe200030006ff */
[----:B------:R-:W-:Y:S01]  /*16720*/  HADD2.F32 R52, -RZ, R50.H0_H0 ;  /* 0x20000032ff347230 */ /* 0x000fe20000004100 */
[----:B------:R-:W-:Y:S01]  /*16730*/  F2FP.F16.E4M3.UNPACK_B R45, R45.H1 ;  /* 0x0000002dff2d723e */ /* 0x000fe200030006ff */
[----:B------:R-:W-:-:S02]  /*16740*/  HADD2.F32 R41, -RZ, R39.H0_H0 ;  /* 0x20000027ff297230 */ /* 0x000fc40000004100 */
[C---:B------:R-:W-:Y:S01]  /*16750*/  FMUL.FTZ R51, R26.reuse, R49 ;  /* 0x000000311a337220 */ /* 0x040fe20000410000 */
[----:B------:R-:W-:Y:S02]  /*16760*/  HADD2.F32 R48, -RZ, R46.H0_H0 ;  /* 0x2000002eff307230 */ /* 0x000fe40000004100 */
[----:B------:R-:W-:Y:S01]  /*16770*/  FMUL.FTZ R26, R26, R43 ;  /* 0x0000002b1a1a7220 */ /* 0x000fe20000410000 */
[----:B------:R-:W-:Y:S02]  /*16780*/  HADD2.F32 R30, -RZ, R30.H1_H1 ;  /* 0x3000001eff1e7230 */ /* 0x000fe40000004100 */
[C---:B------:R-:W-:Y:S01]  /*16790*/  FMUL.FTZ R58, R41.reuse, R52 ;  /* 0x00000034293a7220 */ /* 0x040fe20000410000 */
[----:B------:R-:W-:Y:S02]  /*167a0*/  HADD2.F32 R25, -RZ, R31.H0_H0 ;  /* 0x2000001fff197230 */ /* 0x000fe40000004100 */
[----:B------:R-:W-:Y:S01]  /*167b0*/  FMUL.FTZ R41, R41, R48 ;  /* 0x0000003029297220 */ /* 0x000fe20000410000 */
[----:B------:R-:W-:-:S02]  /*167c0*/  HADD2.F32 R50, -RZ, R50.H1_H1 ;  /* 0x30000032ff327230 */ /* 0x000fc40000004100 */
[C---:B------:R-:W-:Y:S01]  /*167d0*/  FFMA.FTZ R56, R30.reuse, R49, R26 ;  /* 0x000000311e387223 */ /* 0x040fe2000001001a */
[----:B------:R-:W-:Y:S02]  /*167e0*/  HADD2.F32 R39, -RZ, R39.H1_H1 ;  /* 0x30000027ff277230 */ /* 0x000fe40000004100 */
[C---:B------:R-:W-:Y:S01]  /*167f0*/  FFMA.FTZ R58, R25.reuse, R48, -R58 ;  /* 0x00000030193a7223 */ /* 0x040fe2000001083a */
[----:B------:R-:W-:Y:S02]  /*16800*/  HADD2.F32 R46, -RZ, R46.H1_H1 ;  /* 0x3000002eff2e7230 */ /* 0x000fe40000004100 */
[----:B------:R-:W-:Y:S01]  /*16810*/  FFMA.FTZ R52, R25, R52, R41 ;  /* 0x0000003419347223 */ /* 0x000fe20000010029 */
[----:B------:R-:W-:Y:S01]  /*16820*/  FFMA.FTZ R54, R30, R43, -R51 ;  /* 0x0000002b1e367223 */ /* 0x000fe20000010833 */
        /* <DEDUP_REMOVED lines=9> */
[----:B------:R-:W-:Y:S01]  /*168c0*/  FMUL.FTZ R60, R26, R41 ;  /* 0x000000291a3c7220 */ /* 0x000fe20000410000 */
[----:B------:R-:W-:-:S02]  /*168d0*/  HADD2.F32 R45, -RZ, R45.H1_H1 ;  /* 0x3000002dff2d7230 */ /* 0x000fc40000004100 */
[-C--:B------:R-:W-:Y:S01]  /*168e0*/  FMUL.FTZ R26, R26, R30.reuse ;  /* 0x0000001e1a1a7220 */ /* 0x080fe20000410000 */
[----:B------:R-:W-:Y:S01]  /*168f0*/  F2FP.F16.E4M3.UNPACK_B R39, R47.H1 ;  /* 0x0000002fff27723e */ /* 0x000fe200030006ff */
[----:B------:R-:W-:Y:S02]  /*16900*/  HADD2.F32 R53, -RZ, R53.H1_H1 ;  /* 0x30000035ff357230 */ /* 0x000fe40000004100 */
[C---:B------:R-:W-:Y:S01]  /*16910*/  FFMA.FTZ R60, R25.reuse, R30, -R60 ;  /* 0x0000001e193c7223 */ /* 0x040fe2000001083c */
[----:B------:R-:W-:Y:S02]  /*16920*/  HADD2.F32 R40, -RZ, R40.H1_H1 ;  /* 0x30000028ff287230 */ /* 0x000fe40000004100 */
[----:B------:R-:W-:Y:S01]  /*16930*/  FFMA.FTZ R57, R25, R41, R26 ;  /* 0x0000002919397223 */ /* 0x000fe2000001001a */
[----:B------:R-:W-:Y:S01]  /*16940*/  F2FP.F16.E4M3.UNPACK_B R30, R42.H1 ;  /* 0x0000002aff1e723e */ /* 0x000fe200030006ff */
[----:B------:R-:W-:Y:S01]  /*16950*/  HADD2.F32 R36, -RZ, R36.H1_H1 ;  /* 0x30000024ff247230 */ /* 0x000fe20000004100 */
[----:B------:R-:W-:Y:S01]  /*16960*/  F2FP.F16.E4M3.UNPACK_B R47, R47 ;  /* 0x0000002fff2f723e */ /* 0x000fe200020006ff */
[----:B------:R-:W-:-:S02]  /*16970*/  HADD2.F32 R41, -RZ, R39.H0_H0 ;  /* 0x20000027ff297230 */ /* 0x000fc40000004100 */
[C---:B------:R-:W-:Y:S01]  /*16980*/  FMUL.FTZ R43, R40.reuse, R53 ;  /* 0x00000035282b7220 */ /* 0x040fe20000410000 */
[----:B------:R-:W-:Y:S02]  /*16990*/  HADD2.F32 R26, -RZ, R37.H0_H0 ;  /* 0x20000025ff1a7230 */ /* 0x000fe40000004100 */
[-C--:B------:R-:W-:Y:S01]  /*169a0*/  FMUL.FTZ R46, R40, R45.reuse ;  /* 0x0000002d282e7220 */ /* 0x080fe20000410000 */
[----:B------:R-:W-:Y:S02]  /*169b0*/  HADD2.F32 R31, -RZ, R30.H0_H0 ;  /* 0x2000001eff1f7230 */ /* 0x000fe40000004100 */
[C---:B------:R-:W-:Y:S01]  /*169c0*/  FFMA.FTZ R59, R36.reuse, R45, -R43 ;  /* 0x0000002d243b7223 */ /* 0x040fe2000001082b */
[----:B------:R-:W-:Y:S02]  /*169d0*/  HADD2.F32 R25, -RZ, R29.H0_H0 ;  /* 0x2000001dff197230 */ /* 0x000fe40000004100 */
[----:B------:R-:W-:Y:S01]  /*169e0*/  FFMA.FTZ R62, R36, R53, R46 ;  /* 0x00000035243e7223 */ /* 0x000fe2000001002e */
[----:B------:R-:W-:Y:S01]  /*169f0*/  FMUL.FTZ R40, R26, R41 ;  /* 0x000000291a287220 */ /* 0x000fe20000410000 */
[----:B------:R-:W-:-:S02]  /*16a00*/  HADD2.F32 R36, -RZ, R39.H1_H1 ;  /* 0x30000027ff247230 */ /* 0x000fc40000004100 */
[-C--:B------:R-:W-:Y:S01]  /*16a10*/  FMUL.FTZ R26, R26, R31.reuse ;  /* 0x0000001f1a1a7220 */ /* 0x080fe20000410000 */
        /* <DEDUP_REMOVED lines=9> */
[C---:B------:R-:W-:Y:S01]  /*16ab0*/  FFMA.FTZ R46, R29.reuse, R30, -R40 ;  /* 0x0000001e1d2e7223 */ /* 0x040fe20000010828 */
[----:B------:R-:W-:Y:S02]  /*16ac0*/  HADD2.F32 R26, -RZ, R27.H0_H0 ;  /* 0x2000001bff1a7230 */ /* 0x000fe40000004100 */
[----:B------:R-:W-:Y:S01]  /*16ad0*/  FFMA.FTZ R48, R29, R36, R37 ;  /* 0x000000241d307223 */ /* 0x000fe20000010025 */
[----:B------:R-:W-:Y:S01]  /*16ae0*/  HADD2.F32 R29, -RZ, R42.H0_H0 ;  /* 0x2000002aff1d7230 */ /* 0x000fe20000004100 */
[----:B------:R-:W-:Y:S01]  /*16af0*/  F2FP.SATFINITE.E4M3.F32.PACK_AB_MERGE_C R11, R54, R11, RZ ;  /* 0x0000000b360b723e */ /* 0x000fe200048070ff */
[----:B------:R-:W-:Y:S02]  /*16b00*/  HADD2.F32 R25, -RZ, R28.H0_H0 ;  /* 0x2000001cff197230 */ /* 0x000fe40000004100 */
[C---:B------:R-:W-:Y:S01]  /*16b10*/  FMUL.FTZ R30, R26.reuse, R31 ;  /* 0x0000001f1a1e7220 */ /* 0x040fe20000410000 */
[----:B------:R-:W-:Y:S02]  /*16b20*/  HADD2.F32 R47, -RZ, R47.H1_H1 ;  /* 0x3000002fff2f7230 */ /* 0x000fe40000004100 */
[----:B------:R-:W-:Y:S01]  /*16b30*/  FMUL.FTZ R26, R26, R29 ;  /* 0x0000001d1a1a7220 */ /* 0x000fe20000410000 */
[----:B------:R-:W-:-:S02]  /*16b40*/  HADD2.F32 R27, -RZ, R27.H1_H1 ;  /* 0x3000001bff1b7230 */ /* 0x000fc40000004100 */
        /* <DEDUP_REMOVED lines=20> */
[----:B------:R-:W-:Y:S01]  /*16c90*/  F2FP.SATFINITE.E4M3.F32.PACK_AB_MERGE_C R21, R56, R21, RZ ;  /* 0x000000153815723e */ /* 0x000fe200048070ff */
        /* <DEDUP_REMOVED lines=40> */
.L_x_2835:
[----:B------:R-:W-:Y:S05]  /*16f20*/  BSYNC B1 ;  /* 0x0000000000017941 */ /* 0x000fea0003800000 */
.L_x_2834:
[----:B------:R-:W-:Y:S05]  /*16f30*/  @P2 BRA `(.L_x_2816) ;  /* 0x0000000c00dc2947 */ /* 0x000fea0003800000 */
[----:B------:R-:W4:Y:S01]  /*16f40*/  LDL R51, [R1+0x40] ;  /* 0x0000400001337983 */ /* 0x000f220000100800 */
[----:B-12--5:R-:W-:Y:S02]  /*16f50*/  SHF.R.U32.HI R4, RZ, 0x8, R32 ;  /* 0x00000008ff047819 */ /* 0x026fe40000011620 */
[----:B------:R-:W-:Y:S02]  /*16f60*/  LOP3.LUT R0, R32, 0xff, RZ, 0xc0, !PT ;  /* 0x000000ff20007812 */ /* 0x000fe400078ec0ff */
[----:B------:R-:W-:Y:S02]  /*16f70*/  SHF.R.U32.HI R8, RZ, 0x8, R34 ;  /* 0x00000008ff087819 */ /* 0x000fe40000011622 */
[----:B------:R-:W-:Y:S02]  /*16f80*/  LOP3.LUT R5, R4, 0xff, RZ, 0xc0, !PT ;  /* 0x000000ff04057812 */ /* 0x000fe400078ec0ff */
[----:B------:R-:W-:Y:S02]  /*16f90*/  LEA.HI R3, R3, R193, RZ, 0x1c ;  /* 0x000000c103037211 */ /* 0x000fe400078fe0ff */
[----:B------:R-:W-:-:S02]  /*16fa0*/  LOP3.LUT R4, R34, 0xff, RZ, 0xc0, !PT ;  /* 0x000000ff22047812 */ /* 0x000fc400078ec0ff */
[----:B------:R-:W-:Y:S02]  /*16fb0*/  LOP3.LUT R9, R8, 0xff, RZ, 0xc0, !PT ;  /* 0x000000ff08097812 */ /* 0x000fe400078ec0ff */
[----:B0-----:R-:W-:Y:S02]  /*16fc0*/  PRMT R21, R5, 0x7604, R0 ;  /* 0x0000760405157816 */ /* 0x001fe40000000000 */
[----:B------:R-:W-:Y:S02]  /*16fd0*/  SHF.R.S32.HI R0, RZ, 0x1f, R3 ;  /* 0x0000001fff007819 */ /* 0x000fe40000011403 */
[----:B------:R-:W-:Y:S02]  /*16fe0*/  PRMT R25, R9, 0x7604, R4 ;  /* 0x0000760409197816 */ /* 0x000fe40000000004 */
[----:B------:R-:W-:Y:S01]  /*16ff0*/  LEA.HI R4, R0, R3, RZ, 0x2 ;  /* 0x0000000300047211 */ /* 0x000fe200078f10ff */
[----:B------:R-:W-:Y:S01]  /*17000*/  IMAD.SHL.U32 R3, R3, 0x10, RZ ;  /* 0x0000001003037824 */ /* 0x000fe200078e00ff */
[----:B------:R-:W-:-:S02]  /*17010*/  SHF.R.U32.HI R7, RZ, 0x8, R33 ;  /* 0x00000008ff077819 */ /* 0x000fc40000011621 */
[----:B------:R-:W-:Y:S02]  /*17020*/  SHF.L.U32 R4, R4, 0xb, RZ ;  /* 0x0000000b04047819 */ /* 0x000fe400000006ff */
        /* <DEDUP_REMOVED lines=10> */
[----:B------:R-:W-:-:S02]  /*170d0*/  SHF.R.U32.HI R6, RZ, 0x8, R35 ;  /* 0x00000008ff067819 */ /* 0x000fc40000011623 */
[----:B------:R-:W-:Y:S01]  /*170e0*/  PRMT R29, R8, 0x7604, R7 ;  /* 0x00007604081d7816 */ /* 0x000fe20000000007 */
        /* <DEDUP_REMOVED lines=8> */
[----:B------:R-:W-:Y:S02]  /*17170*/  SHF.R.U32.HI R31, RZ, 0x8, R15 ;  /* 0x00000008ff1f7819 */ /* 0x000fe4000001160f */
[----:B------:R-:W-:Y:S02]  /*17180*/  LOP3.LUT R27, R14, 0xff, RZ, 0xc0, !PT ;  /* 0x000000ff0e1b7812 */ /* 0x000fe400078ec0ff */
[----:B------:R-:W-:Y:S02]  /*17190*/  LOP3.LUT R28, R28, 0xff, RZ, 0xc0, !PT ;  /* 0x000000ff1c1c7812 */ /* 0x000fe400078ec0ff */
[----:B------:R-:W-:Y:S02]  /*171a0*/  LOP3.LUT R30, R15, 0xff, RZ, 0xc0, !PT ;  /* 0x000000ff0f1e7812 */ /* 0x000fe400078ec0ff */
[----:B------:R-:W-:-:S02]  /*171b0*/  LOP3.LUT R31, R31, 0xff, RZ, 0xc0, !PT ;  /* 0x000000ff1f1f7812 */ /* 0x000fc400078ec0ff */
[----:B------:R-:W-:Y:S02]  /*171c0*/  LOP3.LUT R26, R13, 0xff, RZ, 0xc0, !PT ;  /* 0x000000ff0d1a7812 */ /* 0x000fe400078ec0ff */
[----:B---3--:R-:W-:Y:S02]  /*171d0*/  PRMT R37, R28, 0x7604, R27 ;  /* 0x000076041c257816 */ /* 0x008fe4000000001b */
[----:B------:R-:W-:Y:S02]  /*171e0*/  PRMT R30, R31, 0x7604, R30 ;  /* 0x000076041f1e7816 */ /* 0x000fe4000000001e */
[----:B------:R-:W-:Y:S02]  /*171f0*/  SHF.R.U32.HI R27, RZ, 0x10, R35 ;  /* 0x00000010ff1b7819 */ /* 0x000fe40000011623 */
[----:B------:R-:W-:Y:S02]  /*17200*/  PRMT R26, R3, 0x7604, R26 ;  /* 0x00007604031a7816 */ /* 0x000fe4000000001a */
[----:B------:R-:W-:Y:S01]  /*17210*/  SHF.R.U32.HI R31, RZ, 0x10, R13 ;  /* 0x00000010ff1f7819 */ /* 0x000fe2000001160d */
[----:B------:R-:W-:Y:S01]  /*17220*/  IMAD.U32 R27, R27, 0x10000, RZ ;  /* 0x000100001b1b7824 */ /* 0x000fe200078e00ff */
[----:B------:R-:W-:-:S02]  /*17230*/  SHF.R.U32.HI R3, RZ, 0x10, R33 ;  /* 0x00000010ff037819 */ /* 0x000fc40000011621 */
[----:B----4-:R-:W-:Y:S01]  /*17240*/  SHF.R.U32.HI R39, RZ, 0x10, R15 ;  /* 0x00000010ff277819 */ /* 0x010fe2000001160f */
[----:B------:R-:W-:Y:S01]  /*17250*/  IMAD.U32 R31, R31, 0x10000, RZ ;  /* 0x000100001f1f7824 */ /* 0x000fe200078e00ff */
[----:B------:R-:W-:Y:S01]  /*17260*/  LOP3.LUT R27, R24, 0xff0000, R27, 0xf8, !PT ;  /* 0x00ff0000181b7812 */ /* 0x000fe200078ef81b */
[----:B------:R-:W-:Y:S01]  /*17270*/  IMAD.U32 R3, R3, 0x10000, RZ ;  /* 0x0001000003037824 */ /* 0x000fe200078e00ff */
        /* <DEDUP_REMOVED lines=13> */
[----:B------:R-:W-:Y:S02]  /*17350*/  F2FP.F16.E4M3.UNPACK_B R34, R33 ;  /* 0x00000021ff22723e */ /* 0x000fe400020006ff */
[----:B------:R-:W-:Y:S02]  /*17360*/  LOP3.LUT R37, R29, 0xff000000, R12, 0xf8, !PT ;  /* 0xff0000001d257812 */ /* 0x000fe400078ef80c */
[----:B------:R-:W-:Y:S02]  /*17370*/  LOP3.LUT R21, R21, 0xff0000, R32, 0xf8, !PT ;  /* 0x00ff000015157812 */ /* 0x000fe400078ef820 */
[----:B------:R-:W-:-:S02]  /*17380*/  LOP3.LUT R12, R3, 0xff000000, R14, 0xf8, !PT ;  /* 0xff000000030c7812 */ /* 0x000fc400078ef80e */
[----:B------:R-:W-:Y:S01]  /*17390*/  LOP3.LUT R40, R39, 0xff000000, R15, 0xf8, !PT ;  /* 0xff00000027287812 */ /* 0x000fe200078ef80f */
[--C-:B------:R-:W-:Y:S01]  /*173a0*/  HADD2.F32 R39, -RZ, R38.reuse.H0_H0 ;  /* 0x20000026ff277230 */ /* 0x100fe20000004100 */
[----:B------:R-:W-:Y:S01]  /*173b0*/  LOP3.LUT R32, R21, 0xff000000, R32, 0xf8, !PT ;  /* 0xff00000015207812 */ /* 0x000fe200078ef820 */
[----:B------:R-:W-:Y:S01]  /*173c0*/  HADD2.F32 R38, -RZ, R38.H1_H1 ;  /* 0x30000026ff267230 */ /* 0x000fe20000004100 */
[----:B------:R-:W-:Y:S02]  /*173d0*/  F2FP.F16.E4M3.UNPACK_B R28, R9.H1 ;  /* 0x00000009ff1c723e */ /* 0x000fe400030006ff */
[-C--:B------:R-:W-:Y:S02]  /*173e0*/  F2FP.F16.E4M3.UNPACK_B R30, R11.reuse ;  /* 0x0000000bff1e723e */ /* 0x080fe400020006ff */
[----:B------:R-:W-:Y:S02]  /*173f0*/  F2FP.F16.E4M3.UNPACK_B R31, R11.H1 ;  /* 0x0000000bff1f723e */ /* 0x000fe400030006ff */
[----:B------:R-:W-:-:S02]  /*17400*/  F2FP.F16.E4M3.UNPACK_B R11, R8 ;  /* 0x00000008ff0b723e */ /* 0x000fc400020006ff */
[----:B------:R-:W-:Y:S02]  /*17410*/  F2FP.F16.E4M3.UNPACK_B R26, R8.H1 ;  /* 0x00000008ff1a723e */ /* 0x000fe400030006ff */
[----:B------:R-:W-:Y:S02]  /*17420*/  F2FP.F16.E4M3.UNPACK_B R33, R33.H1 ;  /* 0x00000021ff21723e */ /* 0x000fe400030006ff */
[----:B------:R-:W-:Y:S01]  /*17430*/  F2FP.F16.E4M3.UNPACK_B R29, R10.H1 ;  /* 0x0000000aff1d723e */ /* 0x000fe200030006ff */
[----:B------:R-:W0:Y:S02]  /*17440*/  LDS.128 R4, [R51+0x14400] ;  /* 0x0144000033047984 */ /* 0x000e240000000c00 */
[-C--:B0-----:R-:W-:Y:S02]  /*17450*/  F2FP.F16.E4M3.UNPACK_B R24, R7.reuse ;  /* 0x00000007ff18723e */ /* 0x081fe400020006ff */
[----:B------:R-:W-:Y:S02]  /*17460*/  F2FP.F16.E4M3.UNPACK_B R25, R7.H1 ;  /* 0x00000007ff19723e */ /* 0x000fe400030006ff */
[----:B------:R-:W-:-:S02]  /*17470*/  F2FP.F16.E4M3.UNPACK_B R14, R5 ;  /* 0x00000005ff0e723e */ /* 0x000fc400020006ff */
[-C--:B------:R-:W-:Y:S02]  /*17480*/  F2FP.F16.E4M3.UNPACK_B R7, R4.reuse ;  /* 0x00000004ff07723e */ /* 0x080fe400020006ff */
[----:B------:R-:W-:Y:S01]  /*17490*/  F2FP.F16.E4M3.UNPACK_B R13, R4.H1 ;  /* 0x00000004ff0d723e */ /* 0x000fe200030006ff */
[--C-:B------:R-:W-:Y:S01]  /*174a0*/  HADD2.F32 R4, -RZ, R27.reuse.H0_H0 ;  /* 0x2000001bff047230 */ /* 0x100fe20000004100 */
[----:B------:R-:W-:Y:S01]  /*174b0*/  F2FP.F16.E4M3.UNPACK_B R15, R5.H1 ;  /* 0x00000005ff0f723e */ /* 0x000fe200030006ff */
[----:B------:R-:W-:Y:S01]  /*174c0*/  HADD2.F32 R5, -RZ, R34.H0_H0 ;  /* 0x20000022ff057230 */ /* 0x000fe20000004100 */
[-C--:B------:R-:W-:Y:S01]  /*174d0*/  F2FP.F16.E4M3.UNPACK_B R3, R6.reuse ;  /* 0x00000006ff03723e */ /* 0x080fe200020006ff */
[----:B------:R-:W-:Y:S01]  /*174e0*/  HADD2.F32 R27, -RZ, R27.H1_H1 ;  /* 0x3000001bff1b7230 */ /* 0x000fe20000004100 */
[----:B------:R-:W-:Y:S01]  /*174f0*/  F2FP.F16.E4M3.UNPACK_B R21, R6.H1 ;  /* 0x00000006ff15723e */ /* 0x000fe200030006ff */
[----:B------:R-:W-:Y:S02]  /*17500*/  HADD2.F32 R6, -RZ, R14.H0_H0 ;  /* 0x2000000eff067230 */ /* 0x000fe40000004100 */
[C---:B------:R-:W-:Y:S01]  /*17510*/  FMUL.FTZ R9, R4.reuse, R39 ;  /* 0x0000002704097220 */ /* 0x040fe20000410000 */
[----:B------:R-:W-:Y:S01]  /*17520*/  FMUL.FTZ R8, R4, R5 ;  /* 0x0000000504087220 */ /* 0x000fe20000410000 */
[----:B------:R-:W-:-:S02]  /*17530*/  HADD2.F32 R34, -RZ, R34.H1_H1 ;  /* 0x30000022ff227230 */ /* 0x000fc40000004100 */
[C---:B------:R-:W-:Y:S01]  /*17540*/  FMUL.FTZ R43, R27.reuse, R38 ;  /* 0x000000261b2b7220 */ /* 0x040fe20000410000 */
[C---:B------:R-:W-:Y:S01]  /*17550*/  FFMA.FTZ R5, R6.reuse, R5, -R9 ;  /* 0x0000000506057223 */ /* 0x040fe20000010809 */
[----:B------:R-:W-:Y:S01]  /*17560*/  FFMA.FTZ R9, R6, R39, R8 ;  /* 0x0000002706097223 */ /* 0x000fe20000010008 */
[----:B------:R-:W-:Y:S01]  /*17570*/  F2FP.F16.E4M3.UNPACK_B R39, R35.H1 ;  /* 0x00000023ff27723e */ /* 0x000fe200030006ff */
[----:B------:R-:W-:Y:S02]  /*17580*/  HADD2.F32 R6, -RZ, R28.H0_H0 ;  /* 0x2000001cff067230 */ /* 0x000fe40000004100 */
[----:B------:R-:W-:Y:S01]  /*17590*/  FMUL.FTZ R27, R27, R34 ;  /* 0x000000221b1b7220 */ /* 0x000fe20000410000 */
[----:B------:R-:W-:Y:S01]  /*175a0*/  HADD2.F32 R35, -RZ, R33.H0_H0 ;  /* 0x20000021ff237230 */ /* 0x000fe20000004100 */
[----:B------:R-:W-:Y:S01]  /*175b0*/  F2FP.F16.E4M3.UNPACK_B R4, R10 ;  /* 0x0000000aff04723e */ /* 0x000fe200020006ff */
[----:B------:R-:W-:Y:S02]  /*175c0*/  HADD2.F32 R41, -RZ, R39.H0_H0 ;  /* 0x20000027ff297230 */ /* 0x000fe40000004100 */
[----:B------:R-:W-:-:S02]  /*175d0*/  HADD2.F32 R14, -RZ, R14.H1_H1 ;  /* 0x3000000eff0e7230 */ /* 0x000fc40000004100 */
[C---:B------:R-:W-:Y:S01]  /*175e0*/  FMUL.FTZ R42, R6.reuse, R35 ;  /* 0x00000023062a7220 */ /* 0x040fe20000410000 */
[----:B------:R-:W-:Y:S02]  /*175f0*/  HADD2.F32 R10, -RZ, R15.H0_H0 ;  /* 0x2000000fff0a7230 */ /* 0x000fe40000004100 */
[-C--:B------:R-:W-:Y:S01]  /*17600*/  FMUL.FTZ R45, R6, R41.reuse ;  /* 0x00000029062d7220 */ /* 0x080fe20000410000 */
[----:B------:R-:W-:Y:S02]  /*17610*/  HADD2.F32 R39, -RZ, R39.H1_H1 ;  /* 0x30000027ff277230 */ /* 0x000fe40000004100 */
[C---:B------:R-:W-:Y:S01]  /*17620*/  FFMA.FTZ R6, R14.reuse, R34, -R43 ;  /* 0x000000220e067223 */ /* 0x040fe2000001082b */
[----:B------:R-:W-:Y:S01]  /*17630*/  FFMA.FTZ R8, R14, R38, R27 ;  /* 0x000000260e087223 */ /* 0x000fe2000001001b */
[----:B------:R-:W-:Y:S01]  /*17640*/  F2FP.F16.E4M3.UNPACK_B R34, R40 ;  /* 0x00000028ff22723e */ /* 0x000fe200020006ff */
[----:B------:R-:W-:Y:S01]  /*17650*/  FFMA.FTZ R42, R10, R41, R42 ;  /* 0x000000290a2a7223 */ /* 0x000fe2000001002a */
[----:B------:R-:W-:Y:S01]  /*17660*/  F2FP.F16.E4M3.UNPACK_B R27, R36 ;  /* 0x00000024ff1b723e */ /* 0x000fe200020006ff */
[----:B------:R-:W-:-:S02]  /*17670*/  HADD2.F32 R28, -RZ, R28.H1_H1 ;  /* 0x3000001cff1c7230 */ /* 0x000fc40000004100 */
[----:B------:R-:W-:Y:S01]  /*17680*/  FFMA.FTZ R45, R10, R35, -R45 ;  /* 0x000000230a2d7223 */ /* 0x000fe2000001082d */
[----:B------:R-:W-:Y:S01]  /*17690*/  HADD2.F32 R41, -RZ, R34.H0_H0 ;  /* 0x20000022ff297230 */ /* 0x000fe20000004100 */
[----:B------:R-:W-:Y:S01]  /*176a0*/  F2FP.F16.E4M3.UNPACK_B R40, R40.H1 ;  /* 0x00000028ff28723e */ /* 0x000fe200030006ff */
[----:B------:R-:W-:Y:S02]  /*176b0*/  HADD2.F32 R14, -RZ, R30.H0_H0 ;  /* 0x2000001eff0e7230 */ /* 0x000fe40000004100 */
[----:B------:R-:W-:Y:S01]  /*176c0*/  FMUL.FTZ R38, R28, R39 ;  /* 0x000000271c267220 */ /* 0x000fe20000410000 */
[----:B------:R-:W-:Y:S01]  /*176d0*/  HADD2.F32 R35, -RZ, R27.H0_H0 ;  /* 0x2000001bff237230 */ /* 0x000fe20000004100 */
[----:B------:R-:W-:Y:S01]  /*176e0*/  F2FP.F16.E4M3.UNPACK_B R36, R36.H1 ;  /* 0x00000024ff24723e */ /* 0x000fe200030006ff */
[----:B------:R-:W-:Y:S02]  /*176f0*/  HADD2.F32 R33, -RZ, R33.H1_H1 ;  /* 0x30000021ff217230 */ /* 0x000fe40000004100 */
[----:B------:R-:W-:Y:S01]  /*17700*/  FMUL.FTZ R43, R14, R41 ;  /* 0x000000290e2b7220 */ /* 0x000fe20000410000 */
[----:B------:R-:W-:-:S02]  /*17710*/  HADD2.F32 R15, -RZ, R15.H1_H1 ;  /* 0x3000000fff0f7230 */ /* 0x000fc40000004100 */
[----:B------:R-:W-:Y:S01]  /*17720*/  FMUL.FTZ R14, R14, R35 ;  /* 0x000000230e0e7220 */ /* 0x000fe20000410000 */
[----:B------:R-:W-:Y:S02]  /*17730*/  HADD2.F32 R10, -RZ, R24.H0_H0 ;  /* 0x20000018ff0a7230 */ /* 0x000fe40000004100 */
[-C--:B------:R-:W-:Y:S01]  /*17740*/  FMUL.FTZ R28, R28, R33.reuse ;  /* 0x000000211c1c7220 */ /* 0x080fe20000410000 */
[----:B------:R-:W-:Y:S02]  /*17750*/  HADD2.F32 R30, -RZ, R30.H1_H1 ;  /* 0x3000001eff1e7230 */ /* 0x000fe40000004100 */
[----:B------:R-:W-:Y:S01]  /*17760*/  FFMA.FTZ R38, R15, R33, -R38 ;  /* 0x000000210f267223 */ /* 0x000fe20000010826 */
[----:B------:R-:W-:Y:S02]  /*17770*/  HADD2.F32 R33, -RZ, R34.H1_H1 ;  /* 0x30000022ff217230 */ /* 0x000fe40000004100 */
[C---:B------:R-:W-:Y:S01]  /*17780*/  FFMA.FTZ R43, R10.reuse, R35, -R43 ;  /* 0x000000230a2b7223 */ /* 0x040fe2000001082b */
[----:B------:R-:W-:Y:S01]  /*17790*/  FFMA.FTZ R41, R10, R41, R14 ;  /* 0x000000290a297223 */ /* 0x000fe2000001000e */
[----:B------:R-:W-:-:S02]  /*177a0*/  HADD2.F32 R27, -RZ, R27.H1_H1 ;  /* 0x3000001bff1b7230 */ /* 0x000fc40000004100 */
[----:B------:R-:W-:Y:S01]  /*177b0*/  FFMA.FTZ R39, R15, R39, R28 ;  /* 0x000000270f277223 */ /* 0x000fe2000001001c */
[----:B------:R-:W-:Y:S02]  /*177c0*/  HADD2.F32 R35, -RZ, R40.H0_H0 ;  /* 0x20000028ff237230 */ /* 0x000fe40000004100 */
[C---:B------:R-:W-:Y:S01]  /*177d0*/  FMUL.FTZ R47, R30.reuse, R33 ;  /* 0x000000211e2f7220 */ /* 0x040fe20000410000 */
[----:B------:R-:W-:Y:S02]  /*177e0*/  HADD2.F32 R14, -RZ, R31.H0_H0 ;  /* 0x2000001fff0e7230 */ /* 0x000fe40000004100 */
[----:B------:R-:W-:Y:S01]  /*177f0*/  FMUL.FTZ R30, R30, R27 ;  /* 0x0000001b1e1e7220 */ /* 0x000fe20000410000 */
[----:B------:R-:W-:Y:S01]  /*17800*/  HADD2.F32 R24, -RZ, R24.H1_H1 ;  /* 0x30000018ff187230 */ /* 0x000fe20000004100 */
[----:B------:R-:W-:Y:S01]  /*17810*/  F2FP.SATFINITE.E4M3.F32.PACK_AB_MERGE_C R38, R38, R45, RZ ;  /* 0x0000002d2626723e */ /* 0x000fe200048070ff */
[----:B------:R-:W-:Y:S02]  /*17820*/  HADD2.F32 R15, -RZ, R36.H0_H0 ;  /* 0x20000024ff0f7230 */ /* 0x000fe40000004100 */
[----:B------:R-:W-:Y:S01]  /*17830*/  FMUL.FTZ R49, R14, R35 ;  /* 0x000000230e317220 */ /* 0x000fe20000410000 */
[----:B------:R-:W-:-:S02]  /*17840*/  HADD2.F32 R10, -RZ, R25.H0_H0 ;  /* 0x20000019ff0a7230 */ /* 0x000fc40000004100 */
[C---:B------:R-:W-:Y:S01]  /*17850*/  FFMA.FTZ R46, R24.reuse, R27, -R47 ;  /* 0x0000001b182e7223 */ /* 0x040fe2000001082f */
[----:B------:R-:W-:Y:S01]  /*17860*/  FFMA.FTZ R48, R24, R33, R30 ;  /* 0x0000002118307223 */ /* 0x000fe2000001001e */
[----:B------:R-:W-:Y:S01]  /*17870*/  FMUL.FTZ R14, R14, R15 ;  /* 0x0000000f0e0e7220 */ /* 0x000fe20000410000 */
[----:B------:R-:W-:Y:S01]  /*17880*/  F2FP.F16.E4M3.UNPACK_B R24, R37.H1 ;  /* 0x00000025ff18723e */ /* 0x000fe200030006ff */
[C---:B------:R-:W-:Y:S01]  /*17890*/  FFMA.FTZ R49, R10.reuse, R15, -R49 ;  /* 0x0000000f0a317223 */ /* 0x040fe20000010831 */
[-C--:B------:R-:W-:Y:S01]  /*178a0*/  F2FP.F16.E4M3.UNPACK_B R15, R32.reuse.H1 ;  /* 0x00000020ff0f723e */ /* 0x080fe200030006ff */
[----:B------:R-:W-:Y:S01]  /*178b0*/  FFMA.FTZ R47, R10, R35, R14 ;  /* 0x000000230a2f7223 */ /* 0x000fe2000001000e */
[----:B------:R-:W-:Y:S01]  /*178c0*/  HADD2.F32 R36, -RZ, R36.H1_H1 ;  /* 0x30000024ff247230 */ /* 0x000fe20000004100 */
[----:B------:R-:W-:Y:S01]  /*178d0*/  F2FP.F16.E4M3.UNPACK_B R37, R37 ;  /* 0x00000025ff25723e */ /* 0x000fe200020006ff */
[----:B------:R-:W-:Y:S01]  /*178e0*/  HADD2.F32 R40, -RZ, R40.H1_H1 ;  /* 0x30000028ff287230 */ /* 0x000fe20000004100 */
[----:B------:R-:W-:Y:S01]  /*178f0*/  F2FP.F16.E4M3.UNPACK_B R32, R32 ;  /* 0x00000020ff20723e */ /* 0x000fe200020006ff */
[----:B------:R-:W-:Y:S01]  /*17900*/  HADD2.F32 R31, -RZ, R31.H1_H1 ;  /* 0x3000001fff1f7230 */ /* 0x000fe20000004100 */
[----:B------:R-:W-:Y:S01]  /*17910*/  F2FP.SATFINITE.E4M3.F32.PACK_AB_MERGE_C R39, R39, R42, RZ ;  /* 0x0000002a2727723e */ /* 0x000fe200048070ff */
[----:B------:R-:W-:Y:S01]  /*17920*/  HADD2.F32 R33, -RZ, R24.H0_H0 ;  /* 0x20000018ff217230 */ /* 0x000fe20000004100 */
[----:B------:R-:W-:Y:S01]  /*17930*/  F2FP.SATFINITE.E4M3.F32.PACK_AB_MERGE_C R5, R6, R5, R38 ;  /* 0x000000050605723e */ /* 0x000fe20004807026 */
        /* <DEDUP_REMOVED lines=12> */
[----:B------:R-:W-:Y:S02]  /*17a00*/  HADD2.F32 R15, -RZ, R15.H1_H1 ;  /* 0x3000000fff0f7230 */ /* 0x000fe40000004100 */
[C---:B------:R-:W-:Y:S01]  /*17a10*/  FFMA.FTZ R50, R25.reuse, R36, -R28 ;  /* 0x0000002419327223 */ /* 0x040fe2000001081c */
[----:B------:R-:W-:Y:S02]  /*17a20*/  HADD2.F32 R13, -RZ, R13.H1_H1 ;  /* 0x3000000dff0d7230 */ /* 0x000fe40000004100 */
[----:B------:R-:W-:Y:S01]  /*17a30*/  FFMA.FTZ R40, R25, R40, R35 ;  /* 0x0000002819287223 */ /* 0x000fe20000010023 */
[C---:B------:R-:W-:Y:S01]  /*17a40*/  FMUL.FTZ R10, R26.reuse, R24 ;  /* 0x000000181a0a7220 */ /* 0x040fe20000410000 */
[----:B------:R-:W-:Y:S01]  /*17a50*/  FMUL.FTZ R27, R26, R15 ;  /* 0x0000000f1a1b7220 */ /* 0x000fe20000410000 */
[----:B------:R-:W-:Y:S01]  /*17a60*/  HADD2.F32 R25, -RZ, R37.H0_H0 ;  /* 0x20000025ff197230 */ /* 0x000fe20000004100 */
[----:B------:R-:W-:Y:S01]  /*17a70*/  F2FP.SATFINITE.E4M3.F32.PACK_AB_MERGE_C R9, R8, R9, R39 ;  /* 0x000000090809723e */ /* 0x000fe20004807027 */
[----:B------:R-:W-:-:S02]  /*17a80*/  HADD2.F32 R14, -RZ, R11.H0_H0 ;  /* 0x2000000bff0e7230 */ /* 0x000fc40000004100 */
[C---:B------:R-:W-:Y:S01]  /*17a90*/  FFMA.FTZ R35, R13.reuse, R15, -R10 ;  /* 0x0000000f0d237223 */ /* 0x040fe2000001080a */
[----:B------:R-:W-:Y:S01]  /*17aa0*/  FFMA.FTZ R34, R13, R24, R27 ;  /* 0x000000180d227223 */ /* 0x000fe2000001001b */
[----:B------:R-:W-:Y:S02]  /*17ab0*/  HADD2.F32 R13, -RZ, R32.H0_H0 ;  /* 0x20000020ff0d7230 */ /* 0x000fe40000004100 */
        /* <DEDUP_REMOVED lines=8> */
[----:B------:R-:W-:Y:S02]  /*17b40*/  HADD2.F32 R7, -RZ, R7.H1_H1 ;  /* 0x30000007ff077230 */ /* 0x000fe40000004100 */
[C---:B------:R-:W-:Y:S01]  /*17b50*/  FMUL.FTZ R14, R11.reuse, R24 ;  /* 0x000000180b0e7220 */ /* 0x040fe20000410000 */
        /* <DEDUP_REMOVED lines=18> */
[----:B------:R-:W-:Y:S01]  /*17c80*/  FMUL.FTZ R36, R29, R24 ;  /* 0x000000181d247220 */ /* 0x000fe20000410000 */
[----:B------:R-:W-:Y:S01]  /*17c90*/  FFMA.FTZ R25, R7, R25, R10 ;  /* 0x0000001907197223 */ /* 0x000fe2000001000a */
[-C--:B------:R-:W-:Y:S01]  /*17ca0*/  FMUL.FTZ R11, R29, R14.reuse ;  /* 0x0000000e1d0b7220 */ /* 0x080fe20000410000 */
[----:B------:R-:W-:Y:S02]  /*17cb0*/  HADD2.F32 R13, -RZ, R12.H0_H0 ;  /* 0x2000000cff0d7230 */ /* 0x000fe40000004100 */
[C---:B------:R-:W-:Y:S01]  /*17cc0*/  FFMA.FTZ R29, R21.reuse, R14, -R36 ;  /* 0x0000000e151d7223 */ /* 0x040fe20000010824 */
[----:B------:R-:W-:Y:S02]  /*17cd0*/  HADD2.F32 R7, -RZ, R4.H0_H0 ;  /* 0x20000004ff077230 */ /* 0x000fe40000004100 */
[----:B------:R-:W-:Y:S01]  /*17ce0*/  FFMA.FTZ R36, R21, R24, R11 ;  /* 0x0000001815247223 */ /* 0x000fe2000001000b */
[----:B------:R-:W-:Y:S01]  /*17cf0*/  HADD2.F32 R11, -RZ, R20.H0_H0 ;  /* 0x20000014ff0b7230 */ /* 0x000fe20000004100 */
[----:B------:R-:W-:Y:S01]  /*17d00*/  F2FP.SATFINITE.E4M3.F32.PACK_AB_MERGE_C R33, R34, R33, RZ ;  /* 0x000000212221723e */ /* 0x000fe200048070ff */
[----:B------:R-:W-:-:S02]  /*17d10*/  HADD2.F32 R12, -RZ, R12.H1_H1 ;  /* 0x3000000cff0c7230 */ /* 0x000fc40000004100 */
[C---:B------:R-:W-:Y:S01]  /*17d20*/  FMUL.FTZ R15, R7.reuse, R13 ;  /* 0x0000000d070f7220 */ /* 0x040fe20000410000 */
[----:B------:R-:W-:Y:S02]  /*17d30*/  HADD2.F32 R10, -RZ, R4.H1_H1 ;  /* 0x30000004ff0a7230 */ /* 0x000fe40000004100 */
[----:B------:R-:W-:Y:S01]  /*17d40*/  FMUL.FTZ R14, R7, R11 ;  /* 0x0000000b070e7220 */ /* 0x000fe20000410000 */
[----:B------:R-:W-:Y:S01]  /*17d50*/  HADD2.F32 R20, -RZ, R20.H1_H1 ;  /* 0x30000014ff147230 */ /* 0x000fe20000004100 */
[----:B------:R-:W-:Y:S01]  /*17d60*/  F2FP.SATFINITE.E4M3.F32.PACK_AB_MERGE_C R29, R29, R32, RZ ;  /* 0x000000201d1d723e */ /* 0x000fe200048070ff */
[--C-:B------:R-:W-:Y:S02]  /*17d70*/  HADD2.F32 R4, -RZ, R3.reuse.H0_H0 ;  /* 0x20000003ff047230 */ /* 0x100fe40000004100 */
[C---:B------:R-:W-:Y:S01]  /*17d80*/  FMUL.FTZ R24, R10.reuse, R12 ;  /* 0x0000000c0a187220 */ /* 0x040fe20000410000 */
[----:B------:R-:W-:Y:S02]  /*17d90*/  HADD2.F32 R3, -RZ, R3.H1_H1 ;  /* 0x30000003ff037230 */ /* 0x000fe40000004100 */
[-C--:B------:R-:W-:Y:S01]  /*17da0*/  FMUL.FTZ R7, R10, R20.reuse ;  /* 0x000000140a077220 */ /* 0x080fe20000410000 */
[----:B------:R-:W-:Y:S01]  /*17db0*/  F2FP.SATFINITE.E4M3.F32.PACK_AB_MERGE_C R25, R36, R25, RZ ;  /* 0x000000192419723e */ /* 0x000fe200048070ff */
        /* <DEDUP_REMOVED lines=12> */
[----:B------:R0:W-:Y:S01]  /*17e80*/  STS.128 [R51+0x14400], R4 ;  /* 0x0144000433007388 */ /* 0x0001e20000000c00 */
[----:B------:R-:W-:-:S05]  /*17e90*/  F2FP.SATFINITE.E4M3.F32.PACK_AB_MERGE_C R10, R3, R10, R25 ;  /* 0x0000000a030a723e */ /* 0x000fca0004807019 */
[----:B------:R0:W-:Y:S02]  /*17ea0*/  STS.128 [R0+0x14400], R8 ;  /* 0x0144000800007388 */ /* 0x0001e40000000c00 */
.L_x_2816:
[----:B------:R-:W-:Y:S05]  /*17eb0*/  BSYNC B0 ;  /* 0x0000000000007941 */ /* 0x000fea0003800000 */
.L_x_2809:
        /* <DEDUP_REMOVED lines=8> */
.L_x_2807:
[----:B0-2---:R-:W-:-:S05]  /*17f40*/  IMAD.U32 R0, RZ, RZ, UR48 ;  /* 0x00000030ff007e24 */ /* 0x005fca000f8e00ff */
[----:B------:R-:W-:-:S13]  /*17f50*/  ISETP.NE.AND P0, PT, R0, 0x3, PT ;  /* 0x000000030000780c */ /* 0x000fda0003f05270 */
[----:B------:R-:W-:Y:S05]  /*17f60*/  @!P0 BRA `(.L_x_2836) ;  /* 0x0000000000048947 */ /* 0x000fea0003800000 */
[----:B------:R-:W-:Y:S01]  /*17f70*/  BPT.TRAP 0x1 ;  /* 0x000000040000795c */ /* 0x000fe20000300000 */
.L_x_2836:
[----:B------:R-:W-:Y:S02]  /*17f80*/  LEA R0, R23, R18, 0x3 ;  /* 0x0000001217007211 */ /* 0x000fe400078e18ff */
[----:B-1----:R-:W-:-:S04]  /*17f90*/  SHF.L.U32 R3, R194, 0x1f, RZ ;  /* 0x0000001fc2037819 */ /* 0x002fc800000006ff */
[----:B------:R0:W1:Y:S01]  /*17fa0*/  SYNCS.PHASECHK.TRANS64.TRYWAIT P1, [R0+URZ+0x29830], R3 ;  /* 0x02983003000075a7 */ /* 0x000062000802017f */
[----:B------:R-:W-:Y:S05]  /*17fb0*/  @!P0 BRA `(.L_x_2837) ;  /* 0x0000000000048947 */ /* 0x000fea0003800000 */
[----:B------:R-:W-:Y:S01]  /*17fc0*/  BPT.TRAP 0x1 ;  /* 0x000000040000795c */ /* 0x000fe20000300000 */
.L_x_2837:
[----:B-1----:R-:W-:Y:S05]  /*17fd0*/  @P1 BRA `(.L_x_2838) ;  /* 0x0000000000081947 */ /* 0x002fea0003800000 */
[----:B------:R-:W1:Y:S02]  /*17fe0*/  SYNCS.PHASECHK.TRANS64.TRYWAIT P1, [R0+URZ+0x29830], R3 ;  /* 0x02983003000075a7 */ /* 0x000e64000802017f */
[----:B-1----:R-:W-:Y:S05]  /*17ff0*/  @!P1 BRA `(.L_x_2839) ;  /* 0x0000018c00f49947 */ /* 0x002fea0003800000 */
.L_x_2838:
[----:B------:R-:W-:Y:S05]  /*18000*/  WARPSYNC.ALL ;  /* 0x0000000000007948 */ /* 0x000fea0003800000 */
[----:B01----:R-:W-:Y:S01]  /*18010*/  VIADD R3, R18, 0x1a400 ;  /* 0x0001a40012037836 */ /* 0x003fe20000000000 */
[----:B------:R-:W-:Y:S01]  /*18020*/  R2UR UR24, R44 ;  /* 0x000000002c1872ca */ /* 0x000fe200000e0000 */
[----:B-----5:R-:W-:Y:S01]  /*18030*/  IMAD.MOV.U32 R5, RZ, RZ, -0x7fffffe0 ;  /* 0x80000020ff057424 */ /* 0x020fe200078e00ff */
[----:B------:R-:W-:Y:S01]  /*18040*/  WARPGROUP.ARRIVE ;  /* 0x00000000000079c5 */ /* 0x000fe20000000000 */
[----:B------:R-:W-:Y:S01]  /*18050*/  UMOV UR25, 0x80000020 ;  /* 0x8000002000197882 */ /* 0x000fe20000000000 */
[----:B------:R-:W-:Y:S01]  /*18060*/  SHF.R.U32.HI R3, RZ, 0x4, R3 ;  /* 0x00000004ff037819 */ /* 0x000fe20000011603 */
[----:B------:R-:W-:Y:S01]  /*18070*/  IMAD.MOV.U32 R7, RZ, RZ, -0x7fffffe0 ;  /* 0x80000020ff077424 */ /* 0x000fe200078e00ff */
[----:B------:R-:W-:Y:S01]  /*18080*/  R2UR UR27, R5 ;  /* 0x00000000051b72ca */ /* 0x000fe200000e0000 */
[----:B------:R-:W-:Y:S01]  /*18090*/  UMOV UR5, UR25 ;  /* 0x0000001900057c82 */ /* 0x000fe20008000000 */
[----:B------:R-:W-:Y:S01]  /*180a0*/  LOP3.LUT R3, R3, 0x3fff, RZ, 0xc0, !PT ;  /* 0x00003fff03037812 */ /* 0x000fe200078ec0ff */
[----:B------:R-:W-:Y:S01]  /*180b0*/  UMOV UR9, UR25 ;  /* 0x0000001900097c82 */ /* 0x000fe20008000000 */
[----:B------:R-:W-:Y:S01]  /*180c0*/  R2UR UR7, R7 ;  /* 0x00000000070772ca */ /* 0x000fe200000e0000 */
[----:B------:R-:W-:Y:S01]  /*180d0*/  UMOV UR13, UR25 ;  /* 0x00000019000d7c82 */ /* 0x000fe20008000000 */
[----:B----4-:R-:W-:Y:S01]  /*180e0*/  LOP3.LUT R14, R3, 0x10000, RZ, 0xfc, !PT ;  /* 0x00010000030e7812 */ /* 0x010fe200078efcff */
[----:B------:R-:W-:Y:S01]  /*180f0*/  ULOP3.LUT UR24, UR24, 0x10000, URZ, 0xfc, !UPT ;  /* 0x0001000018187892 */ /* 0x000fe2000f8efc3f */
[----:B------:R-:W-:Y:S01]  /*18100*/  MOV R9, 0x80000020 ;  /* 0x8000002000097802 */ /* 0x000fe20000000f00 */
[----:B------:R-:W-:Y:S01]  /*18110*/  UMOV UR17, UR25 ;  /* 0x0000001900117c82 */ /* 0x000fe20008000000 */
[----:B------:R-:W-:Y:S01]  /*18120*/  R2UR UR15, R7 ;  /* 0x00000000070f72ca */ /* 0x000fe200000e0000 */
[----:B---3--:R-:W-:Y:S01]  /*18130*/  IMAD R4, R23, 0x780, R14 ;  /* 0x0000078017047824 */ /* 0x008fe200078e020e */
[C---:B------:R-:W-:Y:S01]  /*18140*/  R2UR UR11, R9.reuse ;  /* 0x00000000090b72ca */ /* 0x040fe200000e0000 */
[----:B------:R-:W-:Y:S01]  /*18150*/  IMAD.MOV.U32 R7, RZ, RZ, -0x7fffffe0 ;  /* 0x80000020ff077424 */ /* 0x000fe200078e00ff */
[----:B------:R-:W-:Y:S01]  /*18160*/  UMOV UR4, UR24 ;  /* 0x0000001800047c82 */ /* 0x000fe20008000000 */
[C---:B------:R-:W-:Y:S01]  /*18170*/  VIADD R6, R4.reuse, 0x80 ;  /* 0x0000008004067836 */ /* 0x040fe20000000000 */
[C---:B------:R-:W-:Y:S01]  /*18180*/  R2UR UR26, R4.reuse ;  /* 0x00000000041a72ca */ /* 0x040fe200000e0000 */
[----:B------:R-:W-:Y:S01]  /*18190*/  VIADD R8, R4, 0x100 ;  /* 0x0000010004087836 */ /* 0x000fe20000000000 */
[----:B------:R-:W-:Y:S01]  /*181a0*/  UMOV UR8, UR24 ;  /* 0x0000001800087c82 */ /* 0x000fe20008000000 */
[----:B------:R-:W-:Y:S01]  /*181b0*/  UMOV UR12, UR24 ;  /* 0x00000018000c7c82 */ /* 0x000fe20008000000 */
[----:B------:R-:W-:Y:S01]  /*181c0*/  R2UR UR6, R6 ;  /* 0x00000000060672ca */ /* 0x000fe200000e0000 */
[----:B------:R-:W-:Y:S01]  /*181d0*/  VIADD R6, R4, 0x180 ;  /* 0x0000018004067836 */ /* 0x000fe20000000000 */
[----:B------:R-:W-:Y:S01]  /*181e0*/  R2UR UR10, R8 ;  /* 0x00000000080a72ca */ /* 0x000fe200000e0000 */
[----:B------:R-:W-:Y:S01]  /*181f0*/  VIADD R8, R4, 0x200 ;  /* 0x0000020004087836 */ /* 0x000fe20000000000 */
[----:B------:R-:W-:Y:S01]  /*18200*/  R2UR UR19, R9 ;  /* 0x00000000091372ca */ /* 0x000fe200000e0000 */
[----:B------:R-:W-:Y:S01]  /*18210*/  UMOV UR16, UR24 ;  /* 0x0000001800107c82 */ /* 0x000fe20008000000 */
[----:B------:R-:W-:Y:S01]  /*18220*/  R2UR UR14, R6 ;  /* 0x00000000060e72ca */ /* 0x000fe200000e0000 */
[----:B------:R-:W-:Y:S01]  /*18230*/  VIADD R6, R4, 0x2 ;  /* 0x0000000204067836 */ /* 0x000fe20000000000 */
[----:B------:R-:W-:Y:S01]  /*18240*/  R2UR UR18, R8 ;  /* 0x00000000081272ca */ /* 0x000fe200000e0000 */
[----:B------:R-:W-:Y:S01]  /*18250*/  QGMMA.64x32x32.F32.E4M3.E4M3 R88, gdesc[UR24], RZ, !UPT, gsb0 ;  /* 0x00600000185879f3 */ /* 0x000fe2000c0008ff */
[----:B------:R-:W-:-:S02]  /*18260*/  VIADD R8, R4, 0x82 ;  /* 0x0000008204087836 */ /* 0x000fc40000000000 */
[----:B------:R-:W-:Y:S02]  /*18270*/  IMAD.MOV.U32 R9, RZ, RZ, -0x7fffffe0 ;  /* 0x80000020ff097424 */ /* 0x000fe400078e00ff */
[----:B------:R-:W-:Y:S02]  /*18280*/  VIADD R10, R4, 0x102 ;  /* 0x00000102040a7836 */ /* 0x000fe40000000000 */
[----:B------:R-:W-:Y:S02]  /*18290*/  IMAD.MOV.U32 R11, RZ, RZ, -0x7fffffe0 ;  /* 0x80000020ff0b7424 */ /* 0x000fe400078e00ff */
[----:B------:R-:W-:-:S05]  /*182a0*/  IMAD.MOV.U32 R5, RZ, RZ, -0x7fffffe0 ;  /* 0x80000020ff057424 */ /* 0x000fca00078e00ff */
[----:B------:R-:W-:Y:S01]  /*182b0*/  R2UR UR47, R5 ;  /* 0x00000000052f72ca */ /* 0x000fe200000e0000 */
[----:B------:R-:W-:Y:S02]  /*182c0*/  WARPGROUP.DEPBAR.LE gsb0, 0x0 ;  /* 0x00008000000079c5 */ /* 0x000fe40000010000 */
[----:B------:R-:W-:-:S06]  /*182d0*/  WARPGROUP.ARRIVE ;  /* 0x00000000000079c5 */ /* 0x000fcc0000000000 */
[----:B------:R-:W-:Y:S01]  /*182e0*/  QGMMA.64x32x32.F32.E4M3.E4M3 R72, gdesc[UR4], RZ, !UPT, gsb0 ;  /* 0x00600000044879f3 */ /* 0x000fe2000c0008ff */
[----:B------:R-:W-:Y:S01]  /*182f0*/  R2UR UR6, R6 ;  /* 0x00000000060672ca */ /* 0x000fe200000e0000 */
[----:B------:R-:W-:Y:S01]  /*18300*/  UIADD3 UR4, UR24, 0x2, URZ ;  /* 0x0000000218047890 */ /* 0x000fe2000fffe03f */
[----:B------:R-:W-:Y:S01]  /*18310*/  R2UR UR7, R7 ;  /* 0x00000000070772ca */ /* 0x000fe200000e0000 */
[----:B------:R-:W-:Y:S01]  /*18320*/  UMOV UR5, 0x80000020 ;  /* 0x8000002000057882 */ /* 0x000fe20000000000 */
[----:B------:R-:W-:Y:S01]  /*18330*/  IMAD.MOV.U32 R7, RZ, RZ, -0x7fffffe0 ;  /* 0x80000020ff077424 */ /* 0x000fe200078e00ff */
[----:B------:R-:W-:Y:S01]  /*18340*/  IADD3 R6, R4, 0x182, RZ ;  /* 0x0000018204067810 */ /* 0x000fe20007ffe0ff */
[----:B------:R-:W-:Y:S02]  /*18350*/  UMOV UR21, UR5 ;  /* 0x0000000500157c82 */ /* 0x000fe40008000000 */
[----:B------:R-:W-:Y:S01]  /*18360*/  UMOV UR20, UR4 ;  /* 0x0000000400147c82 */ /* 0x000fe20008000000 */
[----:B------:R-:W-:-:S02]  /*18370*/  WARPGROUP.DEPBAR.LE gsb0, 0x0 ;  /* 0x00008000000079c5 */ /* 0x000fc40000010000 */
[----:B------:R-:W-:-:S06]  /*18380*/  WARPGROUP.ARRIVE ;  /* 0x00000000000079c5 */ /* 0x000fcc0000000000 */
[----:B------:R-:W-:Y:S01]  /*18390*/  QGMMA.64x32x32.F32.E4M3.E4M3 R56, gdesc[UR8], RZ, !UPT, gsb0 ;  /* 0x00600000083879f3 */ /* 0x000fe2000c0008ff */
[----:B------:R-:W-:Y:S01]  /*183a0*/  R2UR UR10, R8 ;  /* 0x00000000080a72ca */ /* 0x000fe200000e0000 */
[----:B------:R-:W-:Y:S01]  /*183b0*/  UMOV UR8, UR4 ;  /* 0x0000000400087c82 */ /* 0x000fe20008000000 */
[----:B------:R-:W-:Y:S01]  /*183c0*/  R2UR UR11, R9 ;  /* 0x00000000090b72ca */ /* 0x000fe200000e0000 */
[----:B------:R-:W-:Y:S01]  /*183d0*/  UMOV UR9, UR5 ;  /* 0x0000000500097c82 */ /* 0x000fe20008000000 */
[----:B------:R-:W-:Y:S02]  /*183e0*/  VIADD R8, R4, 0x202 ;  /* 0x0000020204087836 */ /* 0x000fe40000000000 */
[----:B------:R-:W-:-:S03]  /*183f0*/  IMAD.MOV.U32 R9, RZ, RZ, -0x7fffffe0 ;  /* 0x80000020ff097424 */ /* 0x000fc600078e00ff */
[----:B------:R-:W-:Y:S01]  /*18400*/  R2UR UR22, R8 ;  /* 0x00000000081672ca */ /* 0x000fe200000e0000 */
[----:B------:R-:W-:Y:S01]  /*18410*/  VIADD R8, R4, 0x300 ;  /* 0x0000030004087836 */ /* 0x000fe20000000000 */
[----:B------:R-:W-:Y:S01]  /*18420*/  R2UR UR23, R9 ;  /* 0x00000000091772ca */ /* 0x000fe200000e0000 */
[----:B------:R-:W-:Y:S01]  /*18430*/  IMAD.MOV.U32 R9, RZ, RZ, -0x7fffffe0 ;  /* 0x80000020ff097424 */ /* 0x000fe200078e00ff */
        /* <DEDUP_REMOVED lines=53> */
[----:B------:R-:W-:Y:S01]  /*18790*/  MOV R11, 0x80000020 ;  /* 0x80000020000b7802 */ /* 0x000fe20000000f00 */
        /* <DEDUP_REMOVED lines=154> */
.L_x_2840:
[----:B------:R-:W0:Y:S01]  /*19140*/  LDC R3, c[0x0][0x448] ;  /* 0x00011200ff037b82 */ /* 0x000e220000000800 */
[----:B------:R-:W-:Y:S01]  /*19150*/  IMAD.IADD R106, R219, 0x1, R214 ;  /* 0x00000001db6a7824 */ /* 0x000fe200078e02d6 */
[----:B------:R-:W-:Y:S01]  /*19160*/  LOP3.LUT R22, R22, 0xfffffff7, RZ, 0xc0, !PT ;  /* 0xfffffff716167812 */ /* 0x000fe200078ec0ff */
[----:B------:R-:W-:Y:S02]  /*19170*/  IMAD R5, R104, -0xa0, R217 ;  /* 0xffffff6068057824 */ /* 0x000fe400078e02d9 */
[----:B------:R-:W-:-:S03]  /*19180*/  VIADD R0, R0, 0x29840 ;  /* 0x0002984000007836 */ /* 0x000fc60000000000 */
[----:B------:R-:W-:Y:S02]  /*19190*/  IADD3 R20, -R216, 0xa0, R5 ;  /* 0x000000a0d8147810 */ /* 0x000fe40007ffe105 */
[----:B0-----:R-:W-:-:S13]  /*191a0*/  ISETP.NE.AND P4, PT, R3, 0x1, PT ;  /* 0x000000010300780c */ /* 0x001fda0003f85270 */
[----:B------:R-:W0:Y:S01]  /*191b0*/  @P4 LDC R3, c[0x0][0x44c] ;  /* 0x00011300ff034b82 */ /* 0x000e220000000800 */
[----:B------:R-:W-:-:S07]  /*191c0*/  @P4 LOP3.LUT R22, R22, 0x8, RZ, 0xfc, !PT ;  /* 0x0000000816164812 */ /* 0x000fce00078efcff */
[----:B------:R-:W1:Y:S01]  /*191d0*/  @P4 LDC R4, c[0x0][0x450] ;  /* 0x00011400ff044b82 */ /* 0x000e620000000800 */
[----:B0-----:R-:W-:-:S05]  /*191e0*/  @P4 IMAD.HI.U32 R3, R106, R3, RZ ;  /* 0x000000036a034227 */ /* 0x001fca00078e00ff */
[----:B-1----:R-:W-:Y:S01]  /*191f0*/  @P4 SHF.R.U32.HI R106, RZ, R4, R3 ;  /* 0x00000004ff6a4219 */ /* 0x002fe20000011603 */
[----:B------:R-:W-:-:S04]  /*19200*/  IMAD R3, R104, -0xa0, RZ ;  /* 0xffffff6068037824 */ /* 0x000fc800078e02ff */
[----:B------:R-:W0:Y:S01]  /*19210*/  SHFL.IDX PT, R6, R106, 0x1, 0x1c1f ;  /* 0x003c1f006a067f89 */ /* 0x000e2200000e0000 */
[----:B------:R-:W-:-:S04]  /*19220*/  IADD3 R4, -R216, 0xa1, R3 ;  /* 0x000000a1d8047810 */ /* 0x000fc80007ffe103 */
[----:B------:R-:W-:-:S04]  /*19230*/  IADD3 R105, -R215, R4, R217 ;  /* 0x00000004d7697210 */ /* 0x000fc80007ffe1d9 */
[----:B0-----:R-:W-:-:S04]  /*19240*/  VIADDMNMX R4, R6, R105, R20, PT ;  /* 0x0000006906047246 */ /* 0x001fc80003800114 */
        /* <DEDUP_REMOVED lines=20> */
[C---:B------:R-:W-:Y:S02]  /*19390*/  ISETP.GT.AND P2, PT, R4.reuse, 0x20, PT ;  /* 0x000000200400780c */ /* 0x040fe40003f44270 */
        /* <DEDUP_REMOVED lines=58> */
[----:B------:R-:W-:Y:S01]  /*19740*/  FMNMX.FTZ R6, R43, R6, !PT ;  /* 0x000000062b067209 */ /* 0x000fe20007810000 */
[----:B------:R-:W0:Y:S01]  /*19750*/  SHFL.IDX PT, R46, R106, RZ, 0x1c1f ;  /* 0x001c1fff6a2e7589 */ /* 0x000e2200000e0000 */
        /* <DEDUP_REMOVED lines=36> */
[----:B------:R-:W-:Y:S02]  /*199a0*/  FSEL R6, R39, -INF , P1 ;  /* 0xff80000027067808 */ /* 0x000fe40000800000 */
[----:B------:R-:W-:Y:S02]  /*199b0*/  FMNMX.FTZ R39, R87, R4, !PT ;  /* 0x0000000457277209 */ /* 0x000fe40007810000 */
[----:B0-----:R-:W-:Y:S02]  /*199c0*/  VIADDMNMX R46, R46, R105, R20, PT ;  /* 0x000000692e2e7246 */ /* 0x001fe40003800114 */
[----:B------:R-:W-:-:S02]  /*199d0*/  FMNMX.FTZ R26, R6, R39, !PT ;  /* 0x00000027061a7209 */ /* 0x000fc40007810000 */
[C---:B------:R-:W-:Y:S02]  /*199e0*/  ISETP.GT.AND P2, PT, R46.reuse, 0x1, PT ;  /* 0x000000012e00780c */ /* 0x040fe40003f44270 */
[----:B------:R-:W-:Y:S01]  /*199f0*/  ISETP.GT.AND P3, PT, R46, 0x8, PT ;  /* 0x000000082e00780c */ /* 0x000fe20003f64270 */
[----:B------:R-:W0:Y:S01]  /*19a00*/  SHFL.BFLY PT, R39, R26, 0x2, 0x1f ;  /* 0x0c401f001a277f89 */ /* 0x000e2200000e0000 */
[----:B------:R-:W-:Y:S02]  /*19a10*/  FSEL R89, R89, -INF , P2 ;  /* 0xff80000059597808 */ /* 0x000fe40001000000 */
[----:B------:R-:W-:Y:S02]  /*19a20*/  FSEL R103, R92, -INF , P3 ;  /* 0xff8000005c677808 */ /* 0x000fe40001800000 */
[----:B------:R-:W-:Y:S02]  /*19a30*/  ISETP.GT.AND P2, PT, R46, 0x10, PT ;  /* 0x000000102e00780c */ /* 0x000fe40003f44270 */
[----:B0-----:R-:W-:-:S05]  /*19a40*/  FMNMX.FTZ R30, R26, R39, !PT ;  /* 0x000000271a1e7209 */ /* 0x001fca0007810000 */
[----:B------:R-:W0:Y:S02]  /*19a50*/  SHFL.BFLY PT, R39, R30, 0x1, 0x1f ;  /* 0x0c201f001e277f89 */ /* 0x000e2400000e0000 */
[----:B0-----:R-:W-:-:S04]  /*19a60*/  FMNMX.FTZ R4, R30, R39, !PT ;  /* 0x000000271e047209 */ /* 0x001fc80007810000 */
[----:B------:R-:W-:Y:S01]  /*19a70*/  FSETP.NEU.FTZ.AND P1, PT, R4, -INF , PT ;  /* 0xff8000000400780b */ /* 0x000fe20003f3d000 */
[----:B------:R-:W-:-:S05]  /*19a80*/  FFMA.FTZ R39, R2, R4, -8 ;  /* 0xc100000002277423 */ /* 0x000fca0000010004 */
[----:B------:R-:W-:Y:S02]  /*19a90*/  FSEL R39, R39, RZ, P1 ;  /* 0x000000ff27277208 */ /* 0x000fe40000800000 */
[----:B------:R-:W-:-:S03]  /*19aa0*/  ISETP.GT.AND P1, PT, R46, RZ, PT ;  /* 0x000000ff2e00720c */ /* 0x000fc60003f24270 */
[--C-:B------:R-:W-:Y:S01]  /*19ab0*/  FFMA.FTZ R34, R2, R107, -R39.reuse ;  /* 0x0000006b02227223 */ /* 0x100fe20000010827 */
[----:B------:R-:W-:Y:S01]  /*19ac0*/  FSEL R99, R88, -INF , P1 ;  /* 0xff80000058637808 */ /* 0x000fe20000800000 */
[--C-:B------:R-:W-:Y:S01]  /*19ad0*/  FFMA.FTZ R8, R2, R109, -R39.reuse ;  /* 0x0000006d02087223 */ /* 0x100fe20000010827 */
[----:B------:R-:W-:Y:S01]  /*19ae0*/  ISETP.GT.AND P1, PT, R46, 0x9, PT ;  /* 0x000000092e00780c */ /* 0x000fe20003f24270 */
[C-C-:B------:R-:W-:Y:S01]  /*19af0*/  FFMA.FTZ R91, R2.reuse, R114, -R39.reuse ;  /* 0x00000072025b7223 */ /* 0x140fe20000010827 */
[----:B------:R-:W-:Y:S01]  /*19b00*/  FMNMX.FTZ R26, R99, R89, !PT ;  /* 0x00000059631a7209 */ /* 0x000fe20007810000 */
[C-C-:B------:R-:W-:Y:S01]  /*19b10*/  FFMA.FTZ R12, R2.reuse, R12, -R39.reuse ;  /* 0x0000000c020c7223 */ /* 0x140fe20000010827 */
[----:B------:R-:W-:Y:S01]  /*19b20*/  FSEL R93, R93, -INF , P1 ;  /* 0xff8000005d5d7808 */ /* 0x000fe20000800000 */
[----:B------:R-:W-:Y:S01]  /*19b30*/  MUFU.EX2 R8, R8 ;  /* 0x0000000800087308 */ /* 0x000fe20000000800 */
[----:B------:R-:W-:Y:S01]  /*19b40*/  FMNMX.FTZ R30, R103, R26, !PT ;  /* 0x0000001a671e7209 */ /* 0x000fe20007810000 */
[--C-:B------:R-:W-:Y:S01]  /*19b50*/  FFMA.FTZ R95, R2, R110, -R39.reuse ;  /* 0x0000006e025f7223 */ /* 0x100fe20000010827 */
[----:B------:R-:W-:Y:S01]  /*19b60*/  ISETP.GT.AND P1, PT, R46, 0x11, PT ;  /* 0x000000112e00780c */ /* 0x000fe20003f24270 */
[--C-:B------:R-:W-:Y:S01]  /*19b70*/  FFMA.FTZ R20, R2, R112, -R39.reuse ;  /* 0x0000007002147223 */ /* 0x100fe20000010827 */
[----:B------:R-:W-:Y:S01]  /*19b80*/  FSEL R107, R96, -INF , P2 ;  /* 0xff800000606b7808 */ /* 0x000fe20001000000 */
[--C-:B------:R-:W-:Y:S01]  /*19b90*/  FFMA.FTZ R105, R2, R108, -R39.reuse ;  /* 0x0000006c02697223 */ /* 0x100fe20000010827 */
[----:B------:R-:W-:Y:S01]  /*19ba0*/  FMNMX.FTZ R30, R93, R30, !PT ;  /* 0x0000001e5d1e7209 */ /* 0x000fe20007810000 */
[----:B------:R0:W-:Y:S01]  /*19bb0*/  MUFU.EX2 R26, R34 ;  /* 0x00000022001a7308 */ /* 0x0001e20000000800 */
[----:B------:R-:W-:Y:S01]  /*19bc0*/  ISETP.GT.AND P2, PT, R46, 0x18, PT ;  /* 0x000000182e00780c */ /* 0x000fe20003f44270 */
[C-C-:B------:R-:W-:Y:S01]  /*19bd0*/  FFMA.FTZ R54, R2.reuse, R35, -R39.reuse ;  /* 0x0000002302367223 */ /* 0x140fe20000010827 */
[----:B------:R-:W-:Y:S01]  /*19be0*/  FSEL R97, R97, -INF , P1 ;  /* 0xff80000061617808 */ /* 0x000fe20000800000 */
[C-C-:B------:R-:W-:Y:S01]  /*19bf0*/  FFMA.FTZ R111, R2.reuse, R102, -R39.reuse ;  /* 0x00000066026f7223 */ /* 0x140fe20000010827 */
[----:B------:R-:W-:Y:S01]  /*19c00*/  FMNMX.FTZ R30, R107, R30, !PT ;  /* 0x0000001e6b1e7209 */ /* 0x000fe20007810000 */
[--C-:B------:R-:W-:Y:S01]  /*19c10*/  FFMA.FTZ R98, R2, R98, -R39.reuse ;  /* 0x0000006202627223 */ /* 0x100fe20000010827 */
[----:B------:R-:W-:Y:S01]  /*19c20*/  ISETP.GT.AND P1, PT, R46, 0x19, PT ;  /* 0x000000192e00780c */ /* 0x000fe20003f24270 */
[----:B------:R-:W-:Y:S01]  /*19c30*/  MUFU.EX2 R91, R91 ;  /* 0x0000005b005b7308 */ /* 0x000fe20000000800 */
[----:B------:R-:W-:Y:S01]  /*19c40*/  FSEL R109, R100, -INF , P2 ;  /* 0xff800000646d7808 */ /* 0x000fe20001000000 */
[C-C-:B------:R-:W-:Y:S01]  /*19c50*/  FFMA.FTZ R115, R2.reuse, R94, -R39.reuse ;  /* 0x0000005e02737223 */ /* 0x140fe20000010827 */
[----:B------:R-:W-:Y:S01]  /*19c60*/  FMNMX.FTZ R30, R97, R30, !PT ;  /* 0x0000001e611e7209 */ /* 0x000fe20007810000 */
[C-C-:B------:R-:W-:Y:S01]  /*19c70*/  FFMA.FTZ R90, R2.reuse, R90, -R39.reuse ;  /* 0x0000005a025a7223 */ /* 0x140fe20000010827 */
[----:B------:R-:W-:Y:S01]  /*19c80*/  FSEL R101, R101, -INF , P1 ;  /* 0xff80000065657808 */ /* 0x000fe20000800000 */
[--C-:B------:R-:W-:Y:S01]  /*19c90*/  FFMA.FTZ R121, R2, R78, -R39.reuse ;  /* 0x0000004e02797223 */ /* 0x100fe20000010827 */
[----:B------:R-:W-:Y:S01]  /*19ca0*/  ISETP.GT.AND P1, PT, R46, 0x20, PT ;  /* 0x000000202e00780c */ /* 0x000fe20003f24270 */
[----:B------:R-:W-:Y:S01]  /*19cb0*/  MUFU.EX2 R12, R12 ;  /* 0x0000000c000c7308 */ /* 0x000fe20000000800 */
[----:B0-----:R-:W-:Y:S01]  /*19cc0*/  FMNMX.FTZ R34, R109, R30, !PT ;  /* 0x0000001e6d227209 */ /* 0x001fe20007810000 */
[--C-:B------:R-:W-:Y:S01]  /*19cd0*/  FFMA.FTZ R82, R2, R82, -R39.reuse ;  /* 0x0000005202527223 */ /* 0x100fe20000010827 */
[----:B------:R-:W-:Y:S01]  /*19ce0*/  ISETP.GT.AND P2, PT, R46, 0x21, PT ;  /* 0x000000212e00780c */ /* 0x000fe20003f44270 */
[--C-:B------:R-:W-:Y:S01]  /*19cf0*/  FFMA.FTZ R86, R2, R86, -R39.reuse ;  /* 0x0000005602567223 */ /* 0x100fe20000010827 */
[----:B------:R-:W-:Y:S01]  /*19d00*/  FSEL R113, R72, -INF , P1 ;  /* 0xff80000048717808 */ /* 0x000fe20000800000 */
[--C-:B------:R-:W-:Y:S01]  /*19d10*/  FFMA.FTZ R11, R2, R11, -R39.reuse ;  /* 0x0000000b020b7223 */ /* 0x100fe20000010827 */
[----:B------:R-:W-:Y:S01]  /*19d20*/  FMNMX.FTZ R34, R101, R34, !PT ;  /* 0x0000002265227209 */ /* 0x000fe20007810000 */
[----:B------:R-:W0:Y:S01]  /*19d30*/  MUFU.EX2 R95, R95 ;  /* 0x0000005f005f7308 */ /* 0x000e220000000800 */
        /* <DEDUP_REMOVED lines=11> */
[--C-:B------:R-:W-:Y:S01]  /*19df0*/  FFMA.FTZ R31, R2, R31, -R39.reuse ;  /* 0x0000001f021f7223 */ /* 0x100fe20000010827 */
[----:B------:R-:W-:Y:S01]  /*19e00*/  ISETP.GT.AND P1, PT, R46, 0x30, PT ;  /* 0x000000302e00780c */ /* 0x000fe20003f24270 */
[C-C-:B------:R-:W-:Y:S01]  /*19e10*/  FFMA.FTZ R35, R2.reuse, R87, -R39.reuse ;  /* 0x0000005702237223 */ /* 0x140fe20000010827 */
[----:B------:R-:W-:Y:S01]  /*19e20*/  FSEL R77, R77, -INF , P2 ;  /* 0xff8000004d4d7808 */ /* 0x000fe20001000000 */
[----:B------:R-:W-:Y:S01]  /*19e30*/  FFMA.FTZ R6, R2, R6, -R39 ;  /* 0x0000000602067223 */ /* 0x000fe20000010827 */
[----:B------:R-:W-:Y:S01]  /*19e40*/  FMNMX.FTZ R38, R117, R34, !PT ;  /* 0x0000002275267209 */ /* 0x000fe20007810000 */
[----:B------:R-:W-:Y:S01]  /*19e50*/  MUFU.EX2 R105, R105 ;  /* 0x0000006900697308 */ /* 0x000fe20000000800 */
[----:B------:R-:W-:-:S02]  /*19e60*/  ISETP.GT.AND P2, PT, R46, 0x31, PT ;  /* 0x000000312e00780c */ /* 0x000fc40003f44270 */
[----:B------:R-:W-:Y:S02]  /*19e70*/  FSEL R119, R80, -INF , P1 ;  /* 0xff80000050777808 */ /* 0x000fe40000800000 */
[----:B------:R-:W-:Y:S02]  /*19e80*/  FMNMX.FTZ R38, R77, R38, !PT ;  /* 0x000000264d267209 */ /* 0x000fe40007810000 */
[C---:B------:R-:W-:Y:S01]  /*19e90*/  ISETP.GT.AND P1, PT, R46.reuse, 0x38, PT ;  /* 0x000000382e00780c */ /* 0x040fe20003f24270 */
[----:B------:R-:W1:Y:S01]  /*19ea0*/  MUFU.EX2 R111, R111 ;  /* 0x0000006f006f7308 */ /* 0x000e620000000800 */
[----:B------:R-:W-:Y:S02]  /*19eb0*/  FSEL R81, R81, -INF , P2 ;  /* 0xff80000051517808 */ /* 0x000fe40001000000 */
[----:B------:R-:W-:Y:S02]  /*19ec0*/  FMNMX.FTZ R38, R119, R38, !PT ;  /* 0x0000002677267209 */ /* 0x000fe40007810000 */
[----:B------:R-:W-:-:S02]  /*19ed0*/  ISETP.GT.AND P2, PT, R46, 0x39, PT ;  /* 0x000000392e00780c */ /* 0x000fc40003f44270 */
[----:B------:R-:W-:Y:S01]  /*19ee0*/  FSEL R123, R84, -INF , P1 ;  /* 0xff800000547b7808 */ /* 0x000fe20000800000 */
[----:B------:R-:W-:Y:S01]  /*19ef0*/  MUFU.EX2 R30, R98 ;  /* 0x00000062001e7308 */ /* 0x000fe20000000800 */
[----:B------:R-:W-:Y:S02]  /*19f00*/  FMNMX.FTZ R38, R81, R38, !PT ;  /* 0x0000002651267209 */ /* 0x000fe40007810000 */
[----:B------:R-:W-:Y:S02]  /*19f10*/  FSEL R85, R85, -INF , P2 ;  /* 0xff80000055557808 */ /* 0x000fe40001000000 */
[C---:B------:R-:W-:Y:S02]  /*19f20*/  ISETP.GT.AND P1, PT, R46.reuse, 0x40, PT ;  /* 0x000000402e00780c */ /* 0x040fe40003f24270 */
[----:B------:R-:W-:Y:S01]  /*19f30*/  FMNMX.FTZ R42, R123, R38, !PT ;  /* 0x000000267b2a7209 */ /* 0x000fe20007810000 */
[----:B------:R-:W-:Y:S01]  /*19f40*/  MUFU.EX2 R115, R115 ;  /* 0x0000007300737308 */ /* 0x000fe20000000800 */
[----:B------:R-:W-:-:S02]  /*19f50*/  ISETP.GT.AND P2, PT, R46, 0x41, PT ;  /* 0x000000412e00780c */ /* 0x000fc40003f44270 */
[----:B------:R-:W-:Y:S02]  /*19f60*/  FSEL R127, R56, -INF , P1 ;  /* 0xff800000387f7808 */ /* 0x000fe40000800000 */
[----:B------:R-:W-:Y:S02]  /*19f70*/  FMNMX.FTZ R42, R85, R42, !PT ;  /* 0x0000002a552a7209 */ /* 0x000fe40007810000 */
[----:B------:R-:W-:Y:S01]  /*19f80*/  ISETP.GT.AND P1, PT, R46, 0x48, PT ;  /* 0x000000482e00780c */ /* 0x000fe20003f24270 */
[----:B------:R-:W-:Y:S01]  /*19f90*/  MUFU.EX2 R38, R82 ;  /* 0x0000005200267308 */ /* 0x000fe20000000800 */
[----:B------:R-:W-:Y:S01]  /*19fa0*/  FSEL R125, R57, -INF , P2 ;  /* 0xff800000397d7808 */ /* 0x000fe20001000000 */
[----:B------:R-:W-:Y:S01]  /*19fb0*/  FFMA.FTZ R57, R2, R74, -R39 ;  /* 0x0000004a02397223 */ /* 0x000fe20000010827 */
[----:B------:R-:W-:Y:S02]  /*19fc0*/  FMNMX.FTZ R42, R127, R42, !PT ;  /* 0x0000002a7f2a7209 */ /* 0x000fe40007810000 */
[----:B------:R-:W-:-:S02]  /*19fd0*/  ISETP.GT.AND P2, PT, R46, 0x49, PT ;  /* 0x000000492e00780c */ /* 0x000fc40003f44270 */
[----:B------:R-:W-:Y:S01]  /*19fe0*/  FSEL R129, R60, -INF , P1 ;  /* 0xff8000003c817808 */ /* 0x000fe20000800000 */
[----:B------:R-:W-:Y:S01]  /*19ff0*/  MUFU.EX2 R34, R90 ;  /* 0x0000005a00227308 */ /* 0x000fe20000000800 */
[----:B------:R-:W-:Y:S02]  /*1a000*/  FMNMX.FTZ R42, R125, R42, !PT ;  /* 0x0000002a7d2a7209 */ /* 0x000fe40007810000 */
[C---:B------:R-:W-:Y:S02]  /*1a010*/  ISETP.GT.AND P1, PT, R46.reuse, 0x50, PT ;  /* 0x000000502e00780c */ /* 0x040fe40003f24270 */
[----:B------:R-:W-:Y:S02]  /*1a020*/  FSEL R61, R61, -INF , P2 ;  /* 0xff8000003d3d7808 */ /* 0x000fe40001000000 */
        /* <DEDUP_REMOVED lines=12> */
[----:B------:R2:W-:Y:S01]  /*1a0f0*/  MUFU.EX2 R42, R86 ;  /* 0x00000056002a7308 */ /* 0x0005e20000000800 */
[----:B------:R-:W-:Y:S02]  /*1a100*/  FMNMX.FTZ R50, R133, R50, !PT ;  /* 0x0000003285327209 */ /* 0x000fe40007810000 */
[----:B------:R-:W-:Y:S02]  /*1a110*/  FSEL R69, R69, -INF , P2 ;  /* 0xff80000045457808 */ /* 0x000fe40001000000 */
[C---:B------:R-:W-:Y:S02]  /*1a120*/  ISETP.GT.AND P1, PT, R46.reuse, 0x60, PT ;  /* 0x000000602e00780c */ /* 0x040fe40003f24270 */
[----:B------:R-:W-:Y:S01]  /*1a130*/  FMNMX.FTZ R50, R135, R50, !PT ;  /* 0x0000003287327209 */ /* 0x000fe20007810000 */
[----:B------:R-:W-:Y:S01]  /*1a140*/  MUFU.EX2 R65, R65 ;  /* 0x0000004100417308 */ /* 0x000fe20000000800 */
[----:B------:R-:W-:-:S02]  /*1a150*/  ISETP.GT.AND P2, PT, R46, 0x61, PT ;  /* 0x000000612e00780c */ /* 0x000fc40003f44270 */
[----:B--2---:R-:W-:Y:S02]  /*1a160*/  CS2R R86, SRZ ;  /* 0x0000000000567805 */ /* 0x004fe4000001ff00 */
[----:B------:R-:W-:Y:S01]  /*1a170*/  FSEL R137, R40, -INF , P1 ;  /* 0xff80000028897808 */ /* 0x000fe20000800000 */
[----:B------:R-:W-:Y:S01]  /*1a180*/  FFMA.FTZ R40, R2, R59, -R39 ;  /* 0x0000003b02287223 */ /* 0x000fe20000010827 */
[----:B------:R-:W-:Y:S02]  /*1a190*/  FMNMX.FTZ R50, R69, R50, !PT ;  /* 0x0000003245327209 */ /* 0x000fe40007810000 */
[----:B------:R-:W-:Y:S01]  /*1a1a0*/  ISETP.GT.AND P1, PT, R46, 0x68, PT ;  /* 0x000000682e00780c */ /* 0x000fe20003f24270 */
[----:B------:R-:W-:Y:S01]  /*1a1b0*/  MUFU.EX2 R11, R11 ;  /* 0x0000000b000b7308 */ /* 0x000fe20000000800 */
[----:B------:R-:W-:Y:S02]  /*1a1c0*/  FSEL R41, R41, -INF , P2 ;  /* 0xff80000029297808 */ /* 0x000fe40001000000 */
[----:B------:R-:W-:-:S02]  /*1a1d0*/  FMNMX.FTZ R50, R137, R50, !PT ;  /* 0x0000003289327209 */ /* 0x000fc40007810000 */
[----:B------:R-:W-:Y:S02]  /*1a1e0*/  ISETP.GT.AND P2, PT, R46, 0x69, PT ;  /* 0x000000692e00780c */ /* 0x000fe40003f44270 */
[----:B------:R-:W-:Y:S01]  /*1a1f0*/  FSEL R59, R44, -INF , P1 ;  /* 0xff8000002c3b7808 */ /* 0x000fe20000800000 */
[----:B------:R-:W-:-:S01]  /*1a200*/  FFMA.FTZ R44, R2, R63, -R39 ;  /* 0x0000003f022c7223 */ /* 0x000fc20000010827 */
[----:B------:R-:W-:Y:S01]  /*1a210*/  FMNMX.FTZ R50, R41, R50, !PT ;  /* 0x0000003229327209 */ /* 0x000fe20007810000 */
[----:B------:R-:W-:Y:S01]  /*1a220*/  MUFU.EX2 R40, R40 ;  /* 0x0000002800287308 */ /* 0x000fe20000000800 */
[----:B------:R-:W-:Y:S02]  /*1a230*/  ISETP.GT.AND P1, PT, R46, 0x70, PT ;  /* 0x000000702e00780c */ /* 0x000fe40003f24270 */
[----:B------:R-:W-:Y:S02]  /*1a240*/  FSEL R45, R45, -INF , P2 ;  /* 0xff8000002d2d7808 */ /* 0x000fe40001000000 */
[----:B------:R-:W-:-:S02]  /*1a250*/  FMNMX.FTZ R50, R59, R50, !PT ;  /* 0x000000323b327209 */ /* 0x000fc40007810000 */
[----:B------:R-:W-:Y:S01]  /*1a260*/  ISETP.GT.AND P2, PT, R46, 0x71, PT ;  /* 0x000000712e00780c */ /* 0x000fe20003f44270 */
[----:B------:R-:W-:Y:S01]  /*1a270*/  MUFU.EX2 R3, R3 ;  /* 0x0000000300037308 */ /* 0x000fe20000000800 */
[----:B------:R-:W-:Y:S01]  /*1a280*/  FSEL R139, R48, -INF , P1 ;  /* 0xff800000308b7808 */ /* 0x000fe20000800000 */
[C-C-:B------:R-:W-:Y:S01]  /*1a290*/  FFMA.FTZ R48, R2.reuse, R21, -R39.reuse ;  /* 0x0000001502307223 */ /* 0x140fe20000010827 */
[----:B------:R-:W-:Y:S01]  /*1a2a0*/  FMNMX.FTZ R50, R45, R50, !PT ;  /* 0x000000322d327209 */ /* 0x000fe20007810000 */
[----:B------:R-:W-:Y:S01]  /*1a2b0*/  FFMA.FTZ R21, R2, R75, -R39 ;  /* 0x0000004b02157223 */ /* 0x000fe20000010827 */
[----:B------:R-:W-:Y:S02]  /*1a2c0*/  ISETP.GT.AND P1, PT, R46, 0x78, PT ;  /* 0x000000782e00780c */ /* 0x000fe40003f24270 */
[----:B------:R-:W-:Y:S01]  /*1a2d0*/  FSEL R49, R49, -INF , P2 ;  /* 0xff80000031317808 */ /* 0x000fe20001000000 */
[----:B------:R-:W2:Y:S01]  /*1a2e0*/  MUFU.EX2 R44, R44 ;  /* 0x0000002c002c7308 */ /* 0x000ea20000000800 */
[----:B------:R-:W-:-:S02]  /*1a2f0*/  FMNMX.FTZ R50, R139, R50, !PT ;  /* 0x000000328b327209 */ /* 0x000fc40007810000 */
[----:B------:R-:W-:Y:S02]  /*1a300*/  ISETP.GT.AND P2, PT, R46, 0x79, PT ;  /* 0x000000792e00780c */ /* 0x000fe40003f44270 */
[----:B------:R-:W-:Y:S01]  /*1a310*/  FSEL R63, R52, -INF , P1 ;  /* 0xff800000343f7808 */ /* 0x000fe20000800000 */
[----:B------:R-:W-:Y:S01]  /*1a320*/  FFMA.FTZ R52, R2, R83, -R39 ;  /* 0x0000005302347223 */ /* 0x000fe20000010827 */
[----:B------:R-:W-:Y:S01]  /*1a330*/  FMNMX.FTZ R50, R49, R50, !PT ;  /* 0x0000003231327209 */ /* 0x000fe20007810000 */
[----:B------:R-:W-:Y:S01]  /*1a340*/  MUFU.EX2 R5, R5 ;  /* 0x0000000500057308 */ /* 0x000fe20000000800 */
[----:B------:R-:W-:Y:S02]  /*1a350*/  FSEL R53, R53, -INF , P2 ;  /* 0xff80000035357808 */ /* 0x000fe40001000000 */
[----:B------:R-:W-:Y:S02]  /*1a360*/  ISETP.GT.AND P1, PT, R46, 0x80, PT ;  /* 0x000000802e00780c */ /* 0x000fe40003f24270 */
[----:B------:R-:W-:-:S02]  /*1a370*/  FMNMX.FTZ R50, R63, R50, !PT ;  /* 0x000000323f327209 */ /* 0x000fc40007810000 */
[----:B------:R-:W-:Y:S01]  /*1a380*/  ISETP.GT.AND P2, PT, R46, 0x81, PT ;  /* 0x000000812e00780c */ /* 0x000fe20003f44270 */
[----:B------:R-:W-:Y:S01]  /*1a390*/  MUFU.EX2 R7, R7 ;  /* 0x0000000700077308 */ /* 0x000fe20000000800 */
[----:B------:R-:W-:Y:S01]  /*1a3a0*/  FSEL R141, R24, -INF , P1 ;  /* 0xff800000188d7808 */ /* 0x000fe20000800000 */
[----:B------:R-:W-:Y:S01]  /*1a3b0*/  FFMA.FTZ R24, R2, R67, -R39 ;  /* 0x0000004302187223 */ /* 0x000fe20000010827 */
[----:B------:R-:W-:Y:S02]  /*1a3c0*/  FMNMX.FTZ R50, R53, R50, !PT ;  /* 0x0000003235327209 */ /* 0x000fe40007810000 */
[----:B------:R-:W-:Y:S02]  /*1a3d0*/  ISETP.GT.AND P1, PT, R46, 0x88, PT ;  /* 0x000000882e00780c */ /* 0x000fe40003f24270 */
[----:B------:R-:W-:Y:S01]  /*1a3e0*/  FSEL R25, R25, -INF , P2 ;  /* 0xff80000019197808 */ /* 0x000fe20001000000 */
[----:B------:R-:W-:Y:S01]  /*1a3f0*/  MUFU.EX2 R24, R24 ;  /* 0x0000001800187308 */ /* 0x000fe20000000800 */
[----:B------:R-:W-:-:S02]  /*1a400*/  FMNMX.FTZ R50, R141, R50, !PT ;  /* 0x000000328d327209 */ /* 0x000fc40007810000 */
[----:B------:R-:W-:Y:S02]  /*1a410*/  ISETP.GT.AND P2, PT, R46, 0x89, PT ;  /* 0x000000892e00780c */ /* 0x000fe40003f44270 */
[----:B------:R-:W-:Y:S01]  /*1a420*/  FSEL R67, R28, -INF , P1 ;  /* 0xff8000001c437808 */ /* 0x000fe20000800000 */
[--C-:B------:R-:W-:Y:S01]  /*1a430*/  FFMA.FTZ R28, R2, R71, -R39.reuse ;  /* 0x00000047021c7223 */ /* 0x100fe20000010827 */
[----:B------:R-:W-:Y:S01]  /*1a440*/  FMNMX.FTZ R50, R25, R50, !PT ;  /* 0x0000003219327209 */ /* 0x000fe20007810000 */
[----:B------:R-:W-:Y:S01]  /*1a450*/  MUFU.EX2 R9, R9 ;  /* 0x0000000900097308 */ /* 0x000fe20000000800 */
[----:B------:R-:W-:Y:S02]  /*1a460*/  ISETP.GT.AND P1, PT, R46, 0x90, PT ;  /* 0x000000902e00780c */ /* 0x000fe40003f24270 */
[----:B------:R-:W-:Y:S01]  /*1a470*/  FSEL R143, R29, -INF , P2 ;  /* 0xff8000001d8f7808 */ /* 0x000fe20001000000 */
[----:B------:R-:W-:-:S01]  /*1a480*/  FFMA.FTZ R29, R2, R13, -R39 ;  /* 0x0000000d021d7223 */ /* 0x000fc20000010827 */
[----:B------:R-:W-:Y:S01]  /*1a490*/  FMNMX.FTZ R50, R67, R50, !PT ;  /* 0x0000003243327209 */ /* 0x000fe20007810000 */
[----:B------:R-:W-:-:S01]  /*1a4a0*/  FFMA.FTZ R13, R2, R15, -R39 ;  /* 0x0000000f020d7223 */ /* 0x000fc20000010827 */
[----:B------:R-:W-:Y:S01]  /*1a4b0*/  ISETP.GT.AND P2, PT, R46, 0x91, PT ;  /* 0x000000912e00780c */ /* 0x000fe20003f44270 */
[----:B------:R-:W-:-:S01]  /*1a4c0*/  FFMA.FTZ R15, R2, R55, -R39 ;  /* 0x00000037020f7223 */ /* 0x000fc20000010827 */
[----:B------:R-:W-:Y:S01]  /*1a4d0*/  FSEL R145, R32, -INF , P1 ;  /* 0xff80000020917808 */ /* 0x000fe20000800000 */
[----:B------:R-:W-:-:S01]  /*1a4e0*/  FFMA.FTZ R32, R2, R43, -R39 ;  /* 0x0000002b02207223 */ /* 0x000fc20000010827 */
[----:B------:R-:W-:Y:S01]  /*1a4f0*/  FMNMX.FTZ R50, R143, R50, !PT ;  /* 0x000000328f327209 */ /* 0x000fe20007810000 */
[----:B------:R-:W3:Y:S01]  /*1a500*/  MUFU.EX2 R28, R28 ;  /* 0x0000001c001c7308 */ /* 0x000ee20000000800 */
[----:B------:R-:W-:-:S02]  /*1a510*/  ISETP.GT.AND P1, PT, R46, 0x98, PT ;  /* 0x000000982e00780c */ /* 0x000fc40003f24270 */
[----:B------:R-:W-:Y:S02]  /*1a520*/  FSEL R33, R33, -INF , P2 ;  /* 0xff80000021217808 */ /* 0x000fe40001000000 */
[----:B------:R-:W-:Y:S02]  /*1a530*/  FMNMX.FTZ R50, R145, R50, !PT ;  /* 0x0000003291327209 */ /* 0x000fe40007810000 */
[----:B------:R-:W-:Y:S01]  /*1a540*/  ISETP.GT.AND P2, PT, R46, 0x99, PT ;  /* 0x000000992e00780c */ /* 0x000fe20003f44270 */
[----:B------:R-:W-:-:S01]  /*1a550*/  FFMA.FTZ R46, R2, R47, -R39 ;  /* 0x0000002f022e7223 */ /* 0x000fc20000010827 */
[----:B------:R-:W-:Y:S01]  /*1a560*/  FSEL R71, R36, -INF , P1 ;  /* 0xff80000024477808 */ /* 0x000fe20000800000 */
[----:B------:R-:W-:-:S01]  /*1a570*/  FFMA.FTZ R36, R2, R51, -R39 ;  /* 0x0000003302247223 */ /* 0x000fc20000010827 */
[----:B------:R-:W-:Y:S01]  /*1a580*/  FMNMX.FTZ R50, R33, R50, !PT ;  /* 0x0000003221327209 */ /* 0x000fe20007810000 */
[----:B------:R-:W-:Y:S01]  /*1a590*/  MUFU.EX2 R32, R32 ;  /* 0x0000002000207308 */ /* 0x000fe20000000800 */
[----:B------:R-:W-:-:S02]  /*1a5a0*/  FSEL R37, R37, -INF , P2 ;  /* 0xff80000025257808 */ /* 0x000fc40001000000 */
[----:B------:R-:W-:Y:S02]  /*1a5b0*/  FMNMX.FTZ R50, R71, R50, !PT ;  /* 0x0000003247327209 */ /* 0x000fe40007810000 */
[----:B0-----:R-:W-:Y:S02]  /*1a5c0*/  F2FP.SATFINITE.E4M3.F32.PACK_AB_MERGE_C R185, R95, R12, RZ ;  /* 0x0000000c5fb9723e */ /* 0x001fe400048070ff */
[----:B------:R-:W-:Y:S01]  /*1a5d0*/  FMNMX.FTZ R50, R37, R50, !PT ;  /* 0x0000003225327209 */ /* 0x000fe20007810000 */
[----:B------:R-:W-:Y:S01]  /*1a5e0*/  MUFU.EX2 R29, R29 ;  /* 0x0000001d001d7308 */ /* 0x000fe20000000800 */
[----:B-1----:R-:W-:Y:S02]  /*1a5f0*/  F2FP.SATFINITE.E4M3.F32.PACK_AB_MERGE_C R187, R111, R26, RZ ;  /* 0x0000001a6fbb723e */ /* 0x002fe400048070ff */
[----:B------:R-:W-:Y:S01]  /*1a600*/  F2FP.SATFINITE.E4M3.F32.PACK_AB_MERGE_C R185, R91, R8, R185 ;  /* 0x000000085bb9723e */ /* 0x000fe200048070b9 */
[----:B------:R-:W0:Y:S01]  /*1a610*/  SHFL.BFLY PT, R43, R50, 0x2, 0x1f ;  /* 0x0c401f00322b7f89 */ /* 0x000e2200000e0000 */
[----:B------:R-:W-:-:S02]  /*1a620*/  F2FP.SATFINITE.E4M3.F32.PACK_AB_MERGE_C R187, R105, R20, R187 ;  /* 0x0000001469bb723e */ /* 0x000fc400048070bb */
[----:B--2---:R-:W-:Y:S01]  /*1a630*/  F2FP.SATFINITE.E4M3.F32.PACK_AB_MERGE_C R177, R44, R3, RZ ;  /* 0x000000032cb1723e */ /* 0x004fe200048070ff */
[----:B------:R-:W1:Y:S01]  /*1a640*/  MUFU.EX2 R46, R46 ;  /* 0x0000002e002e7308 */ /* 0x000e620000000800 */
[----:B---3--:R-:W-:Y:S02]  /*1a650*/  F2FP.SATFINITE.E4M3.F32.PACK_AB_MERGE_C R179, R28, R7, RZ ;  /* 0x000000071cb3723e */ /* 0x008fe400048070ff */
[----:B------:R-:W-:Y:S02]  /*1a660*/  F2FP.SATFINITE.E4M3.F32.PACK_AB_MERGE_C R181, R121, R34, RZ ;  /* 0x0000002279b5723e */ /* 0x000fe400048070ff */
[----:B------:R-:W-:Y:S02]  /*1a670*/  F2FP.SATFINITE.E4M3.F32.PACK_AB_MERGE_C R179, R24, R5, R179 ;  /* 0x0000000518b3723e */ /* 0x000fe400048070b3 */
[----:B------:R-:W-:Y:S01]  /*1a680*/  F2FP.SATFINITE.E4M3.F32.PACK_AB_MERGE_C R181, R115, R30, R181 ;  /* 0x0000001e73b5723e */ /* 0x000fe200048070b5 */
[----:B------:R-:W-:Y:S01]  /*1a690*/  MUFU.EX2 R13, R13 ;  /* 0x0000000d000d7308 */ /* 0x000fe20000000800 */
[----:B------:R-:W-:-:S02]  /*1a6a0*/  F2FP.SATFINITE.E4M3.F32.PACK_AB_MERGE_C R183, R65, R42, RZ ;  /* 0x0000002a41b7723e */ /* 0x000fc400048070ff */
[----:B------:R-:W-:Y:S02]  /*1a6b0*/  F2FP.SATFINITE.E4M3.F32.PACK_AB_MERGE_C R177, R40, R11, R177 ;  /* 0x0000000b28b1723e */ /* 0x000fe400048070b1 */
[----:B------:R-:W-:-:S03]  /*1a6c0*/  F2FP.SATFINITE.E4M3.F32.PACK_AB_MERGE_C R183, R57, R38, R183 ;  /* 0x0000002639b7723e */ /* 0x000fc600048070b7 */
[----:B------:R-:W-:Y:S01]  /*1a6d0*/  MUFU.EX2 R36, R36 ;  /* 0x0000002400247308 */ /* 0x000fe20000000800 */
[----:B-1----:R-:W-:Y:S02]  /*1a6e0*/  F2FP.SATFINITE.E4M3.F32.PACK_AB_MERGE_C R173, R46, R29, RZ ;  /* 0x0000001d2ead723e */ /* 0x002fe400048070ff */
[----:B0-----:R-:W-:Y:S01]  /*1a6f0*/  FMNMX.FTZ R43, R50, R43, !PT ;  /* 0x0000002b322b7209 */ /* 0x001fe20007810000 */
[----:B------:R-:W-:-:S01]  /*1a700*/  FFMA.FTZ R50, R2, R27, -R39 ;  /* 0x0000001b02327223 */ /* 0x000fc20000010827 */
[----:B------:R-:W-:Y:S01]  /*1a710*/  FFMA.FTZ R27, R2, R79, -R39 ;  /* 0x0000004f021b7223 */ /* 0x000fe20000010827 */
[----:B------:R-:W-:Y:S02]  /*1a720*/  F2FP.SATFINITE.E4M3.F32.PACK_AB_MERGE_C R173, R32, R9, R173 ;  /* 0x0000000920ad723e */ /* 0x000fe400048070ad */
[----:B------:R-:W-:Y:S01]  /*1a730*/  MUFU.EX2 R48, R48 ;  /* 0x0000003000307308 */ /* 0x000fe20000000800 */
[----:B------:R-:W0:Y:S07]  /*1a740*/  SHFL.BFLY PT, R10, R43, 0x1, 0x1f ;  /* 0x0c201f002b0a7f89 */ /* 0x000e2e00000e0000 */
[----:B------:R-:W1:Y:S08]  /*1a750*/  MUFU.EX2 R15, R15 ;  /* 0x0000000f000f7308 */ /* 0x000e700000000800 */
[----:B------:R-:W-:Y:S08]  /*1a760*/  MUFU.EX2 R21, R21 ;  /* 0x0000001500157308 */ /* 0x000ff00000000800 */
[----:B------:R-:W-:Y:S01]  /*1a770*/  MUFU.EX2 R50, R50 ;  /* 0x0000003200327308 */ /* 0x000fe20000000800 */
[----:B0-----:R-:W-:-:S02]  /*1a780*/  FMNMX.FTZ R10, R43, R10, !PT ;  /* 0x0000000a2b0a7209 */ /* 0x001fc40007810000 */
[----:B-1----:R-:W-:Y:S02]  /*1a790*/  F2FP.SATFINITE.E4M3.F32.PACK_AB_MERGE_C R175, R15, R48, RZ ;  /* 0x000000300faf723e */ /* 0x002fe400048070ff */
[----:B------:R-:W-:Y:S01]  /*1a7a0*/  FSETP.NEU.FTZ.AND P1, PT, R10, -INF , PT ;  /* 0xff8000000a00780b */ /* 0x000fe20003f3d000 */
[----:B------:R-:W-:Y:S01]  /*1a7b0*/  FFMA.FTZ R56, R2, R10, -8 ;  /* 0xc100000002387423 */ /* 0x000fe2000001000a */
[----:B------:R-:W-:Y:S01]  /*1a7c0*/  F2FP.SATFINITE.E4M3.F32.PACK_AB_MERGE_C R175, R36, R13, R175 ;  /* 0x0000000d24af723e */ /* 0x000fe200048070af */
[----:B------:R-:W-:Y:S03]  /*1a7d0*/  MUFU.EX2 R27, R27 ;  /* 0x0000001b001b7308 */ /* 0x000fe60000000800 */
[----:B------:R-:W-:-:S05]  /*1a7e0*/  FSEL R56, R56, RZ, P1 ;  /* 0x000000ff38387208 */ /* 0x000fca0000800000 */
        /* <DEDUP_REMOVED lines=10> */
[----:B------:R-:W-:-:S02]  /*1a890*/  IMAD.U32 R85, RZ, RZ, UR38 ;  /* 0x00000026ff557e24 */ /* 0x000fc4000f8e00ff */
[----:B------:R-:W-:-:S01]  /*1a8a0*/  FFMA.FTZ R39, R2, R41, -R56 ;  /* 0x0000002902277223 */ /* 0x000fc20000010838 */
[C-C-:B------:R-:W-:Y:S01]  /*1a8b0*/  FFMA.FTZ R41, R2.reuse, R59, -R56.reuse ;  /* 0x0000003b02297223 */ /* 0x140fe20000010838 */
[----:B------:R-:W-:-:S01]  /*1a8c0*/  FFMA.FTZ R64, R2, R109, -R56 ;  /* 0x0000006d02407223 */ /* 0x000fc20000010838 */
[----:B------:R-:W0:Y:S01]  /*1a8d0*/  MUFU.EX2 R58, R58 ;  /* 0x0000003a003a7308 */ /* 0x000e220000000800 */
[----:B------:R-:W-:-:S01]  /*1a8e0*/  FADD.FTZ R59, R8, R91 ;  /* 0x0000005b083b7221 */ /* 0x000fc20000010000 */
[----:B------:R-:W-:Y:S01]  /*1a8f0*/  PRMT R80, R85, 0x654, R0 ;  /* 0x0000065455507816 */ /* 0x000fe20000000000 */
[----:B------:R-:W-:-:S01]  /*1a900*/  FFMA.FTZ R75, R2, R101, -R56 ;  /* 0x00000065024b7223 */ /* 0x000fc20000010838 */
[----:B------:R-:W-:Y:S01]  /*1a910*/  FFMA.FTZ R180, R2, R113, -R56 ;  /* 0x0000007102b47223 */ /* 0x000fe20000010838 */
[----:B------:R-:W-:-:S01]  /*1a920*/  FADD.FTZ R84, R12, R59 ;  /* 0x0000003b0c547221 */ /* 0x000fc20000010000 */
[----:B------:R1:W-:Y:S01]  /*1a930*/  SYNCS.ARRIVE.TRANS64.RED.A1T0 RZ, [R80+URZ], RZ ;  /* 0x000000ff50ff79a7 */ /* 0x0003e2000810043f */
[----:B------:R-:W-:-:S01]  /*1a940*/  FFMA.FTZ R70, R2, R117, -R56 ;  /* 0x0000007502467223 */ /* 0x000fc20000010838 */
[----:B------:R-:W2:Y:S01]  /*1a950*/  MUFU.EX2 R51, R51 ;  /* 0x0000003300337308 */ /* 0x000ea20000000800 */
[----:B------:R-:W-:-:S01]  /*1a960*/  FADD.FTZ R59, R95, R84 ;  /* 0x000000545f3b7221 */ /* 0x000fc20000010000 */
[C-C-:B------:R-:W-:Y:S01]  /*1a970*/  FFMA.FTZ R79, R2.reuse, R77, -R56.reuse ;  /* 0x0000004d024f7223 */ /* 0x140fe20000010838 */
[----:B------:R-:W-:-:S01]  /*1a980*/  FFMA.FTZ R66, R2, R119, -R56 ;  /* 0x0000007702427223 */ /* 0x000fc20000010838 */
[----:B------:R-:W-:Y:S01]  /*1a990*/  FFMA.FTZ R72, R2, R123, -R56 ;  /* 0x0000007b02487223 */ /* 0x000fe20000010838 */
[----:B------:R-:W-:-:S01]  /*1a9a0*/  FADD.FTZ R84, R20, R59 ;  /* 0x0000003b14547221 */ /* 0x000fc20000010000 */
[C-C-:B-1----:R-:W-:Y:S01]  /*1a9b0*/  FFMA.FTZ R80, R2.reuse, R45, -R56.reuse ;  /* 0x0000002d02507223 */ /* 0x142fe20000010838 */
[----:B------:R-:W-:-:S01]  /*1a9c0*/  FFMA.FTZ R68, R2, R127, -R56 ;  /* 0x0000007f02447223 */ /* 0x000fc20000010838 */
[----:B------:R-:W1:Y:S01]  /*1a9d0*/  MUFU.EX2 R62, R62 ;  /* 0x0000003e003e7308 */ /* 0x000e620000000800 */
[----:B0-----:R-:W-:-:S01]  /*1a9e0*/  FADD.FTZ R82, R43, R58 ;  /* 0x0000003a2b527221 */ /* 0x001fc20000010000 */
[----:B------:R-:W-:Y:S01]  /*1a9f0*/  FADD.FTZ R85, R105, R84 ;  /* 0x0000005469557221 */ /* 0x000fe20000010000 */
[----:B------:R-:W-:-:S01]  /*1aa00*/  FFMA.FTZ R77, R2, R125, -R56 ;  /* 0x0000007d024d7223 */ /* 0x000fc20000010838 */
[C-C-:B------:R-:W-:Y:S01]  /*1aa10*/  FFMA.FTZ R49, R2.reuse, R49, -R56.reuse ;  /* 0x0000003102317223 */ /* 0x140fe20000010838 */
[----:B------:R-:W-:-:S01]  /*1aa20*/  FFMA.FTZ R76, R2, R129, -R56 ;  /* 0x00000081024c7223 */ /* 0x000fc20000010838 */
[----:B------:R-:W-:Y:S01]  /*1aa30*/  FADD.FTZ R84, R26, R85 ;  /* 0x000000551a547221 */ /* 0x000fe20000010000 */
[----:B------:R-:W-:-:S01]  /*1aa40*/  FFMA.FTZ R83, R2, R61, -R56 ;  /* 0x0000003d02537223 */ /* 0x000fc20000010838 */
[----:B------:R-:W0:Y:S01]  /*1aa50*/  MUFU.EX2 R47, R47 ;  /* 0x0000002f002f7308 */ /* 0x000e220000000800 */
[----:B--2---:R-:W-:-:S01]  /*1aa60*/  FADD.FTZ R45, R51, R82 ;  /* 0x00000052332d7221 */ /* 0x004fc20000010000 */
[----:B------:R-:W-:Y:S01]  /*1aa70*/  FADD.FTZ R85, R111, R84 ;  /* 0x000000546f557221 */ /* 0x000fe20000010000 */
[----:B------:R-:W-:-:S01]  /*1aa80*/  FFMA.FTZ R61, R2, R131, -R56 ;  /* 0x00000083023d7223 */ /* 0x000fc20000010838 */
[C-C-:B------:R-:W-:Y:S01]  /*1aa90*/  FFMA.FTZ R74, R2.reuse, R133, -R56.reuse ;  /* 0x00000085024a7223 */ /* 0x140fe20000010838 */
[----:B------:R-:W-:-:S01]  /*1aaa0*/  FFMA.FTZ R78, R2, R135, -R56 ;  /* 0x00000087024e7223 */ /* 0x000fc20000010838 */
[----:B------:R-:W-:Y:S01]  /*1aab0*/  FADD.FTZ R84, R30, R85 ;  /* 0x000000551e547221 */ /* 0x000fe20000010000 */
[----:B------:R-:W-:-:S01]  /*1aac0*/  FFMA.FTZ R69, R2, R69, -R56 ;  /* 0x0000004502457223 */ /* 0x000fc20000010838 */
[----:B------:R-:W2:Y:S01]  /*1aad0*/  MUFU.EX2 R60, R60 ;  /* 0x0000003c003c7308 */ /* 0x000ea20000000800 */
[----:B-1----:R-:W-:-:S01]  /*1aae0*/  FADD.FTZ R82, R62, R45 ;  /* 0x0000002d3e527221 */ /* 0x002fc20000010000 */
[----:B------:R-:W-:Y:S01]  /*1aaf0*/  FADD.FTZ R85, R115, R84 ;  /* 0x0000005473557221 */ /* 0x000fe20000010000 */
[----:B------:R-:W-:Y:S01]  /*1ab00*/  F2FP.SATFINITE.E4M3.F32.PACK_AB_MERGE_C R184, R62, R51, RZ ;  /* 0x000000333eb8723e */ /* 0x000fe200048070ff */
[C-C-:B------:R-:W-:Y:S01]  /*1ab10*/  FFMA.FTZ R137, R2.reuse, R137, -R56.reuse ;  /* 0x0000008902897223 */ /* 0x140fe20000010838 */
[----:B------:R-:W-:-:S01]  /*1ab20*/  FFMA.FTZ R139, R2, R139, -R56 ;  /* 0x0000008b028b7223 */ /* 0x000fc20000010838 */
[C-C-:B------:R-:W-:Y:S01]  /*1ab30*/  FFMA.FTZ R63, R2.reuse, R63, -R56.reuse ;  /* 0x0000003f023f7223 */ /* 0x140fe20000010838 */
[----:B------:R-:W-:-:S01]  /*1ab40*/  FFMA.FTZ R53, R2, R53, -R56 ;  /* 0x0000003502357223 */ /* 0x000fc20000010838 */
[----:B------:R-:W1:Y:S01]  /*1ab50*/  MUFU.EX2 R64, R64 ;  /* 0x0000004000407308 */ /* 0x000e620000000800 */
        /* <DEDUP_REMOVED lines=8> */
[----:B--2---:R-:W-:-:S01]  /*1abe0*/  FADD.FTZ R59, R60, R59 ;  /* 0x0000003b3c3b7221 */ /* 0x004fc20000010000 */
[C-C-:B------:R-:W-:Y:S01]  /*1abf0*/  FFMA.FTZ R71, R2.reuse, R71, -R56.reuse ;  /* 0x0000004702477223 */ /* 0x140fe20000010838 */
[----:B------:R-:W-:-:S01]  /*1ac00*/  FFMA.FTZ R37, R2, R37, -R56 ;  /* 0x0000002502257223 */ /* 0x000fc20000010838 */
[----:B------:R-:W-:Y:S01]  /*1ac10*/  F2FP.SATFINITE.E4M3.F32.PACK_AB_MERGE_C R184, R58, R43, R184 ;  /* 0x0000002b3ab8723e */ /* 0x000fe200048070b8 */
[----:B------:R-:W2:Y:S03]  /*1ac20*/  @P4 LDC R30, c[0x0][0x450] ;  /* 0x00011400ff1e4b82 */ /* 0x000ea60000000800 */
[----:B------:R-:W3:Y:S01]  /*1ac30*/  MUFU.EX2 R180, R180 ;  /* 0x000000b400b47308 */ /* 0x000ee20000000800 */
[----:B-1----:R-:W-:-:S07]  /*1ac40*/  FADD.FTZ R82, R64, R59 ;  /* 0x0000003b40527221 */ /* 0x002fce0000010000 */
[----:B------:R-:W1:Y:S01]  /*1ac50*/  MUFU.EX2 R55, R55 ;  /* 0x0000003700377308 */ /* 0x000e620000000800 */
[----:B0-----:R-:W-:-:S01]  /*1ac60*/  FADD.FTZ R59, R75, R82 ;  /* 0x000000524b3b7221 */ /* 0x001fc20000010000 */
[----:B------:R-:W-:-:S04]  /*1ac70*/  F2FP.SATFINITE.E4M3.F32.PACK_AB_MERGE_C R186, R75, R64, RZ ;  /* 0x000000404bba723e */ /* 0x000fc800048070ff */
[----:B------:R-:W-:Y:S02]  /*1ac80*/  F2FP.SATFINITE.E4M3.F32.PACK_AB_MERGE_C R186, R60, R47, R186 ;  /* 0x0000002f3cba723e */ /* 0x000fe400048070ba */
[----:B------:R-:W0:Y:S01]  /*1ac90*/  MUFU.EX2 R70, R70 ;  /* 0x0000004600467308 */ /* 0x000e220000000800 */
[----:B---3--:R-:W-:-:S07]  /*1aca0*/  FADD.FTZ R82, R180, R59 ;  /* 0x0000003bb4527221 */ /* 0x008fce0000010000 */
[----:B------:R-:W3:Y:S01]  /*1acb0*/  MUFU.EX2 R79, R79 ;  /* 0x0000004f004f7308 */ /* 0x000ee20000000800 */
[----:B-1----:R-:W-:-:S01]  /*1acc0*/  FADD.FTZ R59, R55, R82 ;  /* 0x00000052373b7221 */ /* 0x002fc20000010000 */
[----:B------:R-:W-:Y:S01]  /*1acd0*/  FADD.FTZ R82, R34, R85 ;  /* 0x0000005522527221 */ /* 0x000fe20000010000 */
[----:B------:R-:W-:-:S05]  /*1ace0*/  CS2R R84, SRZ ;  /* 0x0000000000547805 */ /* 0x000fca000001ff00 */
[----:B------:R-:W1:Y:S01]  /*1acf0*/  MUFU.EX2 R66, R66 ;  /* 0x0000004200427308 */ /* 0x000e620000000800 */
[----:B0-----:R-:W-:-:S01]  /*1ad00*/  FADD.FTZ R12, R70, R59 ;  /* 0x0000003b460c7221 */ /* 0x001fc20000010000 */
[----:B------:R-:W-:-:S04]  /*1ad10*/  FADD.FTZ R59, R121, R82 ;  /* 0x00000052793b7221 */ /* 0x000fc80000010000 */
[----:B------:R-:W-:Y:S01]  /*1ad20*/  FADD.FTZ R62, R38, R59 ;  /* 0x0000003b263e7221 */ /* 0x000fe20000010000 */
[----:B------:R-:W-:Y:S01]  /*1ad30*/  CS2R R58, SRZ ;  /* 0x00000000003a7805 */ /* 0x000fe2000001ff00 */
[----:B------:R-:W-:Y:S01]  /*1ad40*/  MUFU.EX2 R73, R73 ;  /* 0x0000004900497308 */ /* 0x000fe20000000800 */
[----:B---3--:R-:W-:-:S01]  /*1ad50*/  FADD.FTZ R51, R79, R12 ;  /* 0x0000000c4f337221 */ /* 0x008fc20000010000 */
[----:B------:R-:W-:-:S04]  /*1ad60*/  F2FP.SATFINITE.E4M3.F32.PACK_AB_MERGE_C R70, R79, R70, RZ ;  /* 0x000000464f46723e */ /* 0x000fc800048070ff */
[----:B------:R-:W-:Y:S02]  /*1ad70*/  F2FP.SATFINITE.E4M3.F32.PACK_AB_MERGE_C R180, R55, R180, R70 ;  /* 0x000000b437b4723e */ /* 0x000fe40004807046 */
[----:B------:R-:W-:Y:S01]  /*1ad80*/  MUFU.EX2 R72, R72 ;  /* 0x0000004800487308 */ /* 0x000fe20000000800 */
[----:B-1----:R-:W-:-:S01]  /*1ad90*/  FADD.FTZ R26, R66, R51 ;  /* 0x00000033421a7221 */ /* 0x002fc20000010000 */
[----:B------:R-:W-:-:S06]  /*1ada0*/  FADD.FTZ R51, R57, R62 ;  /* 0x0000003e39337221 */ /* 0x000fcc0000010000 */
[----:B------:R-:W0:Y:S08]  /*1adb0*/  MUFU.EX2 R81, R81 ;  /* 0x0000005100517308 */ /* 0x000e300000000800 */
[----:B------:R-:W1:Y:S08]  /*1adc0*/  MUFU.EX2 R68, R68 ;  /* 0x0000004400447308 */ /* 0x000e700000000800 */
[----:B------:R-:W3:Y:S01]  /*1add0*/  MUFU.EX2 R77, R77 ;  /* 0x0000004d004d7308 */ /* 0x000ee20000000800 */
[----:B0-----:R-:W-:-:S04]  /*1ade0*/  F2FP.SATFINITE.E4M3.F32.PACK_AB_MERGE_C R182, R81, R72, RZ ;  /* 0x0000004851b6723e */ /* 0x001fc800048070ff */
[----:B------:R-:W-:-:S03]  /*1adf0*/  F2FP.SATFINITE.E4M3.F32.PACK_AB_MERGE_C R182, R73, R66, R182 ;  /* 0x0000004249b6723e */ /* 0x000fc600048070b6 */
[----:B------:R0:W-:Y:S08]  /*1ae00*/  MUFU.EX2 R56, R49 ;  /* 0x0000003100387308 */ /* 0x0001f00000000800 */
[----:B------:R-:W4:Y:S01]  /*1ae10*/  MUFU.EX2 R76, R76 ;  /* 0x0000004c004c7308 */ /* 0x000f220000000800 */
[----:B0-----:R-:W-:-:S01]  /*1ae20*/  FADD.FTZ R49, R73, R26 ;  /* 0x0000001a49317221 */ /* 0x001fc20000010000 */
[----:B------:R-:W-:-:S03]  /*1ae30*/  FADD.FTZ R26, R42, R51 ;  /* 0x000000332a1a7221 */ /* 0x000fc60000010000 */
[----:B------:R-:W-:Y:S01]  /*1ae40*/  FADD.FTZ R8, R72, R49 ;  /* 0x0000003148087221 */ /* 0x000fe20000010000 */
[----:B------:R-:W-:-:S01]  /*1ae50*/  FADD.FTZ R26, R65, R26 ;  /* 0x0000001a411a7221 */ /* 0x000fc20000010000 */
[----:B------:R-:W-:Y:S01]  /*1ae60*/  CS2R R64, SRZ ;  /* 0x0000000000407805 */ /* 0x000fe2000001ff00 */
[----:B------:R-:W0:Y:S01]  /*1ae70*/  MUFU.EX2 R83, R83 ;  /* 0x0000005300537308 */ /* 0x000e220000000800 */
[----:B------:R-:W-:-:S01]  /*1ae80*/  FADD.FTZ R81, R81, R8 ;  /* 0x0000000851517221 */ /* 0x000fc20000010000 */
[----:B------:R-:W-:Y:S01]  /*1ae90*/  FADD.FTZ R49, R11, R26 ;  /* 0x0000001a0b317221 */ /* 0x000fe20000010000 */
[----:B------:R-:W-:Y:S02]  /*1aea0*/  CS2R R72, SRZ ;  /* 0x0000000000487805 */ /* 0x000fe4000001ff00 */
[----:B-1----:R-:W-:Y:S01]  /*1aeb0*/  FADD.FTZ R8, R68, R81 ;  /* 0x0000005144087221 */ /* 0x002fe20000010000 */
[----:B------:R-:W-:-:S02]  /*1aec0*/  FADD.FTZ R20, R40, R49 ;  /* 0x0000003128147221 */ /* 0x000fc40000010000 */
[----:B------:R-:W1:Y:S01]  /*1aed0*/  MUFU.EX2 R61, R61 ;  /* 0x0000003d003d7308 */ /* 0x000e620000000800 */
[----:B---3--:R-:W-:-:S01]  /*1aee0*/  FADD.FTZ R43, R77, R8 ;  /* 0x000000084d2b7221 */ /* 0x008fc20000010000 */
[----:B------:R-:W-:-:S03]  /*1aef0*/  FADD.FTZ R47, R3, R20 ;  /* 0x00000014032f7221 */ /* 0x000fc60000010000 */
[----:B----4-:R-:W-:Y:S01]  /*1af00*/  FADD.FTZ R20, R76, R43 ;  /* 0x0000002b4c147221 */ /* 0x010fe20000010000 */
[----:B------:R-:W-:-:S02]  /*1af10*/  FADD.FTZ R44, R44, R47 ;  /* 0x0000002f2c2c7221 */ /* 0x000fc40000010000 */
[----:B------:R-:W3:Y:S01]  /*1af20*/  MUFU.EX2 R74, R74 ;  /* 0x0000004a004a7308 */ /* 0x000ee20000000800 */
[----:B0-----:R-:W-:-:S01]  /*1af30*/  FADD.FTZ R20, R83, R20 ;  /* 0x0000001453147221 */ /* 0x001fc20000010000 */
[----:B------:R-:W-:Y:S01]  /*1af40*/  FADD.FTZ R43, R5, R44 ;  /* 0x0000002c052b7221 */ /* 0x000fe20000010000 */
[----:B------:R-:W-:Y:S02]  /*1af50*/  F2FP.SATFINITE.E4M3.F32.PACK_AB_MERGE_C R176, R83, R76, RZ ;  /* 0x0000004c53b0723e */ /* 0x000fe400048070ff */
[----:B------:R-:W-:Y:S01]  /*1af60*/  CS2R R82, SRZ ;  /* 0x0000000000527805 */ /* 0x000fe2000001ff00 */
[----:B------:R-:W-:-:S01]  /*1af70*/  FADD.FTZ R26, R24, R43 ;  /* 0x0000002b181a7221 */ /* 0x000fc20000010000 */
[----:B------:R-:W-:Y:S01]  /*1af80*/  F2FP.SATFINITE.E4M3.F32.PACK_AB_MERGE_C R176, R77, R68, R176 ;  /* 0x000000444db0723e */ /* 0x000fe200048070b0 */
[----:B------:R-:W0:Y:S01]  /*1af90*/  MUFU.EX2 R78, R78 ;  /* 0x0000004e004e7308 */ /* 0x000e220000000800 */
[----:B-1----:R-:W-:-:S01]  /*1afa0*/  FADD.FTZ R3, R61, R20 ;  /* 0x000000143d037221 */ /* 0x002fc20000010000 */
[----:B------:R-:W-:Y:S01]  /*1afb0*/  FADD.FTZ R43, R7, R26 ;  /* 0x0000001a072b7221 */ /* 0x000fe20000010000 */
[----:B------:R-:W-:Y:S01]  /*1afc0*/  CS2R R76, SRZ ;  /* 0x00000000004c7805 */ /* 0x000fe2000001ff00 */
[----:B------:R-:W1:Y:S02]  /*1afd0*/  @P4 LDC R7, c[0x0][0x44c] ;  /* 0x00011300ff074b82 */ /* 0x000e640000000800 */
[----:B------:R-:W-:-:S01]  /*1afe0*/  FADD.FTZ R28, R28, R43 ;  /* 0x0000002b1c1c7221 */ /* 0x000fc20000010000 */
[----:B------:R-:W-:Y:S01]  /*1aff0*/  CS2R R42, SRZ ;  /* 0x00000000002a7805 */ /* 0x000fe2000001ff00 */
[----:B------:R-:W4:Y:S01]  /*1b000*/  MUFU.EX2 R69, R69 ;  /* 0x0000004500457308 */ /* 0x000f220000000800 */
[----:B---3--:R-:W-:-:S07]  /*1b010*/  FADD.FTZ R3, R74, R3 ;  /* 0x000000034a037221 */ /* 0x008fce0000010000 */
[----:B------:R-:W3:Y:S01]  /*1b020*/  MUFU.EX2 R0, R137 ;  /* 0x0000008900007308 */ /* 0x000ee20000000800 */
[----:B0-----:R-:W-:-:S01]  /*1b030*/  FADD.FTZ R26, R78, R3 ;  /* 0x000000034e1a7221 */ /* 0x001fc20000010000 */
[----:B------:R-:W-:-:S04]  /*1b040*/  FADD.FTZ R3, R9, R28 ;  /* 0x0000001c09037221 */ /* 0x000fc80000010000 */
[----:B------:R-:W-:Y:S02]  /*1b050*/  FADD.FTZ R28, R32, R3 ;  /* 0x00000003201c7221 */ /* 0x000fe40000010000 */
[----:B------:R-:W0:Y:S01]  /*1b060*/  MUFU.EX2 R39, R39 ;  /* 0x0000002700277308 */ /* 0x000e220000000800 */
[C---:B----4-:R-:W-:Y:S01]  /*1b070*/  F2FP.SATFINITE.E4M3.F32.PACK_AB_MERGE_C R178, R69.reuse, R78, RZ ;  /* 0x0000004e45b2723e */ /* 0x050fe200048070ff */
[----:B------:R-:W-:Y:S01]  /*1b080*/  FADD.FTZ R69, R69, R26 ;  /* 0x0000001a45457221 */ /* 0x000fe20000010000 */
[----:B------:R-:W-:-:S01]  /*1b090*/  FADD.FTZ R5, R29, R28 ;  /* 0x0000001c1d057221 */ /* 0x000fc20000010000 */
[----:B-1----:R-:W-:Y:S01]  /*1b0a0*/  @P4 IMAD.HI.U32 R9, R214, R7, RZ ;  /* 0x00000007d6094227 */ /* 0x002fe200078e00ff */
[----:B------:R-:W-:Y:S02]  /*1b0b0*/  F2FP.SATFINITE.E4M3.F32.PACK_AB_MERGE_C R178, R74, R61, R178 ;  /* 0x0000003d4ab2723e */ /* 0x000fe400048070b2 */
[----:B------:R-:W-:Y:S01]  /*1b0c0*/  CS2R R60, SRZ ;  /* 0x00000000003c7805 */ /* 0x000fe2000001ff00 */
[----:B------:R-:W-:-:S01]  /*1b0d0*/  FADD.FTZ R46, R46, R5 ;  /* 0x000000052e2e7221 */ /* 0x000fc20000010000 */
[----:B------:R-:W1:Y:S01]  /*1b0e0*/  MUFU.EX2 R41, R41 ;  /* 0x0000002900297308 */ /* 0x000e620000000800 */
[----:B---3--:R-:W-:-:S01]  /*1b0f0*/  FADD.FTZ R26, R0, R69 ;  /* 0x00000045001a7221 */ /* 0x008fc20000010000 */
[----:B------:R-:W-:-:S02]  /*1b100*/  IMAD.MOV.U32 R28, RZ, RZ, R214 ;  /* 0x000000ffff1c7224 */ /* 0x000fc400078e00d6 */
[----:B------:R-:W-:-:S01]  /*1b110*/  FADD.FTZ R5, R13, R46 ;  /* 0x0000002e0d057221 */ /* 0x000fc20000010000 */
[----:B--2---:R-:W-:Y:S02]  /*1b120*/  @P4 SHF.R.U32.HI R28, RZ, R30, R9 ;  /* 0x0000001eff1c4219 */ /* 0x004fe40000011609 */
[----:B------:R-:W-:Y:S02]  /*1b130*/  CS2R R46, SRZ ;  /* 0x00000000002e7805 */ /* 0x000fe4000001ff00 */
[----:B------:R-:W-:Y:S01]  /*1b140*/  CS2R R68, SRZ ;  /* 0x0000000000447805 */ /* 0x000fe2000001ff00 */
[----:B------:R-:W-:-:S01]  /*1b150*/  FADD.FTZ R5, R36, R5 ;  /* 0x0000000524057221 */ /* 0x000fc20000010000 */
[----:B------:R-:W2:Y:S01]  /*1b160*/  MUFU.EX2 R80, R80 ;  /* 0x0000005000507308 */ /* 0x000ea20000000800 */
[----:B0-----:R-:W-:-:S01]  /*1b170*/  FADD.FTZ R26, R39, R26 ;  /* 0x0000001a271a7221 */ /* 0x001fc20000010000 */
[----:B------:R-:W-:Y:S01]  /*1b180*/  CS2R R74, SRZ ;  /* 0x00000000004a7805 */ /* 0x000fe2000001ff00 */
[----:B------:R-:W-:-:S01]  /*1b190*/  FADD.FTZ R48, R48, R5 ;  /* 0x0000000530307221 */ /* 0x000fc20000010000 */
[----:B------:R-:W-:-:S03]  /*1b1a0*/  CS2R R78, SRZ ;  /* 0x00000000004e7805 */ /* 0x000fc6000001ff00 */
[----:B------:R-:W-:Y:S01]  /*1b1b0*/  FADD.FTZ R48, R15, R48 ;  /* 0x000000300f307221 */ /* 0x000fe20000010000 */
[----:B------:R-:W0:Y:S01]  /*1b1c0*/  MUFU.EX2 R25, R139 ;  /* 0x0000008b00197308 */ /* 0x000e220000000800 */
[----:B-1----:R-:W-:-:S02]  /*1b1d0*/  FADD.FTZ R3, R41, R26 ;  /* 0x0000001a29037221 */ /* 0x002fc40000010000 */
[----:B------:R-:W-:Y:S01]  /*1b1e0*/  FADD.FTZ R5, R21, R48 ;  /* 0x0000003015057221 */ /* 0x000fe20000010000 */
[----:B------:R-:W-:-:S03]  /*1b1f0*/  CS2R R48, SRZ ;  /* 0x0000000000307805 */ /* 0x000fc6000001ff00 */
[----:B------:R-:W-:Y:S01]  /*1b200*/  FADD.FTZ R26, R50, R5 ;  /* 0x00000005321a7221 */ /* 0x000fe20000010000 */
[----:B------:R1:W-:Y:S01]  /*1b210*/  MUFU.EX2 R12, R63 ;  /* 0x0000003f000c7308 */ /* 0x0003e20000000800 */
[C---:B--2---:R-:W-:Y:S01]  /*1b220*/  F2FP.SATFINITE.E4M3.F32.PACK_AB_MERGE_C R172, R80.reuse, R41, RZ ;  /* 0x0000002950ac723e */ /* 0x044fe200048070ff */
[----:B------:R-:W-:Y:S01]  /*1b230*/  FADD.FTZ R80, R80, R3 ;  /* 0x0000000350507221 */ /* 0x000fe20000010000 */
[----:B------:R-:W-:Y:S02]  /*1b240*/  CS2R R40, SRZ ;  /* 0x0000000000287805 */ /* 0x000fe4000001ff00 */
[----:B------:R-:W-:Y:S02]  /*1b250*/  F2FP.SATFINITE.E4M3.F32.PACK_AB_MERGE_C R172, R39, R0, R172 ;  /* 0x0000000027ac723e */ /* 0x000fe400048070ac */
[----:B------:R-:W-:Y:S01]  /*1b260*/  CS2R R38, SRZ ;  /* 0x0000000000267805 */ /* 0x000fe2000001ff00 */
[----:B------:R-:W2:Y:S01]  /*1b270*/  MUFU.EX2 R53, R53 ;  /* 0x0000003500357308 */ /* 0x000ea20000000800 */
[----:B0-----:R-:W-:-:S01]  /*1b280*/  FADD.FTZ R3, R25, R80 ;  /* 0x0000005019037221 */ /* 0x001fc20000010000 */
[----:B-1----:R-:W-:-:S02]  /*1b290*/  CS2R R62, SRZ ;  /* 0x00000000003e7805 */ /* 0x002fc4000001ff00 */
[----:B------:R-:W-:Y:S01]  /*1b2a0*/  CS2R R80, SRZ ;  /* 0x0000000000507805 */ /* 0x000fe2000001ff00 */
[----:B------:R-:W-:-:S03]  /*1b2b0*/  FADD.FTZ R3, R56, R3 ;  /* 0x0000000338037221 */ /* 0x000fc60000010000 */
[----:B------:R-:W0:Y:S08]  /*1b2c0*/  MUFU.EX2 R141, R141 ;  /* 0x0000008d008d7308 */ /* 0x000e300000000800 */
[----:B------:R1:W3:Y:S01]  /*1b2d0*/  MUFU.EX2 R8, R45 ;  /* 0x0000002d00087308 */ /* 0x0002e20000000800 */
[----:B--2---:R-:W-:Y:S01]  /*1b2e0*/  F2FP.SATFINITE.E4M3.F32.PACK_AB_MERGE_C R174, R53, R12, RZ ;  /* 0x0000000c35ae723e */ /* 0x004fe200048070ff */
[----:B------:R-:W-:-:S03]  /*1b2f0*/  FADD.FTZ R12, R12, R3 ;  /* 0x000000030c0c7221 */ /* 0x000fc60000010000 */
[----:B------:R-:W-:Y:S01]  /*1b300*/  F2FP.SATFINITE.E4M3.F32.PACK_AB_MERGE_C R174, R56, R25, R174 ;  /* 0x0000001938ae723e */ /* 0x000fe200048070ae */
[----:B------:R-:W-:-:S01]  /*1b310*/  FADD.FTZ R0, R53, R12 ;  /* 0x0000000c35007221 */ /* 0x000fc20000010000 */
[----:B------:R-:W-:Y:S01]  /*1b320*/  CS2R R56, SRZ ;  /* 0x0000000000387805 */ /* 0x000fe2000001ff00 */
[----:B------:R-:W2:Y:S01]  /*1b330*/  MUFU.EX2 R52, R52 ;  /* 0x0000003400347308 */ /* 0x000ea20000000800 */
[----:B-1----:R-:W-:Y:S01]  /*1b340*/  CS2R R44, SRZ ;  /* 0x00000000002c7805 */ /* 0x002fe2000001ff00 */
[----:B0-----:R-:W-:-:S06]  /*1b350*/  FADD.FTZ R3, R141, R0 ;  /* 0x000000008d037221 */ /* 0x001fcc0000010000 */
[----:B------:R-:W-:Y:S01]  /*1b360*/  MUFU.EX2 R67, R67 ;  /* 0x0000004300437308 */ /* 0x000fe20000000800 */
[----:B---3--:R-:W-:-:S01]  /*1b370*/  FADD.FTZ R0, R8, R3 ;  /* 0x0000000308007221 */ /* 0x008fc20000010000 */
[----:B------:R-:W-:-:S06]  /*1b380*/  FADD.FTZ R3, R27, R26 ;  /* 0x0000001a1b037221 */ /* 0x000fcc0000010000 */
[----:B------:R-:W0:Y:S01]  /*1b390*/  MUFU.EX2 R20, R143 ;  /* 0x0000008f00147308 */ /* 0x000e220000000800 */
[C---:B--2---:R-:W-:Y:S01]  /*1b3a0*/  F2FP.SATFINITE.E4M3.F32.PACK_AB_MERGE_C R27, R52.reuse, R27, RZ ;  /* 0x0000001b341b723e */ /* 0x044fe200048070ff */
[----:B------:R-:W-:-:S03]  /*1b3b0*/  FADD.FTZ R52, R52, R3 ;  /* 0x0000000334347221 */ /* 0x000fc60000010000 */
[----:B------:R-:W-:Y:S02]  /*1b3c0*/  F2FP.SATFINITE.E4M3.F32.PACK_AB_MERGE_C R169, R50, R21, R27 ;  /* 0x0000001532a9723e */ /* 0x000fe4000480701b */
[----:B------:R-:W-:Y:S02]  /*1b3d0*/  CS2R R26, SRZ ;  /* 0x00000000001a7805 */ /* 0x000fe4000001ff00 */
[----:B------:R-:W-:Y:S01]  /*1b3e0*/  CS2R R50, SRZ ;  /* 0x0000000000327805 */ /* 0x000fe2000001ff00 */
[----:B------:R-:W1:Y:S08]  /*1b3f0*/  MUFU.EX2 R31, R31 ;  /* 0x0000001f001f7308 */ /* 0x000e700000000800 */
[----:B------:R-:W2:Y:S01]  /*1b400*/  MUFU.EX2 R54, R54 ;  /* 0x0000003600367308 */ /* 0x000ea20000000800 */
[----:B0-----:R-:W-:Y:S01]  /*1b410*/  F2FP.SATFINITE.E4M3.F32.PACK_AB_MERGE_C R7, R20, R67, RZ ;  /* 0x000000431407723e */ /* 0x001fe200048070ff */
[----:B------:R-:W-:Y:S01]  /*1b420*/  FADD.FTZ R67, R67, R0 ;  /* 0x0000000043437221 */ /* 0x000fe20000010000 */
[----:B------:R-:W-:-:S02]  /*1b430*/  IADD3 R0, R28, R217, -R215 ;  /* 0x000000d91c007210 */ /* 0x000fc40007ffe8d7 */
[----:B------:R-:W-:Y:S02]  /*1b440*/  CS2R R28, SRZ ;  /* 0x00000000001c7805 */ /* 0x000fe4000001ff00 */
[----:B------:R-:W-:Y:S01]  /*1b450*/  F2FP.SATFINITE.E4M3.F32.PACK_AB_MERGE_C R168, R8, R141, R7 ;  /* 0x0000008d08a8723e */ /* 0x000fe20004807007 */
[----:B------:R-:W-:Y:S01]  /*1b460*/  FADD.FTZ R20, R20, R67 ;  /* 0x0000004314147221 */ /* 0x000fe20000010000 */
[----:B------:R-:W-:Y:S01]  /*1b470*/  CS2R R66, SRZ ;  /* 0x0000000000427805 */ /* 0x000fe2000001ff00 */
[----:B------:R-:W-:Y:S01]  /*1b480*/  MUFU.EX2 R35, R35 ;  /* 0x0000002300237308 */ /* 0x000fe20000000800 */
[----:B-1----:R-:W-:-:S01]  /*1b490*/  FADD.FTZ R5, R31, R52 ;  /* 0x000000341f057221 */ /* 0x002fc20000010000 */
[----:B------:R-:W-:Y:S01]  /*1b4a0*/  IMAD.HI R9, R0, 0x66666667, RZ ;  /* 0x6666666700097827 */ /* 0x000fe200078e02ff */
[----:B------:R-:W-:-:S05]  /*1b4b0*/  CS2R R52, SRZ ;  /* 0x0000000000347805 */ /* 0x000fca000001ff00 */
[----:B------:R-:W0:Y:S01]  /*1b4c0*/  MUFU.EX2 R6, R6 ;  /* 0x0000000600067308 */ /* 0x000e220000000800 */
[----:B--2---:R-:W-:-:S07]  /*1b4d0*/  FADD.FTZ R8, R54, R5 ;  /* 0x0000000536087221 */ /* 0x004fce0000010000 */
[----:B------:R-:W-:Y:S08]  /*1b4e0*/  MUFU.EX2 R71, R71 ;  /* 0x0000004700477308 */ /* 0x000ff00000000800 */
[----:B------:R1:W2:Y:S01]  /*1b4f0*/  MUFU.EX2 R12, R37 ;  /* 0x00000025000c7308 */ /* 0x0002a20000000800 */
[----:B0-----:R-:W-:Y:S01]  /*1b500*/  F2FP.SATFINITE.E4M3.F32.PACK_AB_MERGE_C R5, R6, R35, RZ ;  /* 0x000000230605723e */ /* 0x001fe200048070ff */
[----:B------:R-:W-:Y:S01]  /*1b510*/  FADD.FTZ R35, R35, R8 ;  /* 0x0000000823237221 */ /* 0x000fe20000010000 */
[----:B------:R-:W-:-:S02]  /*1b520*/  SHF.R.U32.HI R8, RZ, 0x1f, R9 ;  /* 0x0000001fff087819 */ /* 0x000fc40000011609 */
[----:B------:R-:W-:Y:S02]  /*1b530*/  F2FP.SATFINITE.E4M3.F32.PACK_AB_MERGE_C R171, R54, R31, R5 ;  /* 0x0000001f36ab723e */ /* 0x000fe40004807005 */
[----:B------:R-:W-:Y:S02]  /*1b540*/  CS2R R30, SRZ ;  /* 0x00000000001e7805 */ /* 0x000fe4000001ff00 */
[----:B------:R-:W-:Y:S01]  /*1b550*/  LEA.HI.SX32 R8, R9, R8, 0x1a ;  /* 0x0000000809087211 */ /* 0x000fe200078fd2ff */
[----:B------:R-:W0:Y:S01]  /*1b560*/  MUFU.EX2 R145, R145 ;  /* 0x0000009100917308 */ /* 0x000e220000000800 */
[----:B-1----:R-:W-:Y:S02]  /*1b570*/  CS2R R36, SRZ ;  /* 0x0000000000247805 */ /* 0x002fe4000001ff00 */
[----:B------:R-:W-:Y:S02]  /*1b580*/  CS2R R54, SRZ ;  /* 0x0000000000367805 */ /* 0x000fe4000001ff00 */
[----:B------:R-:W-:-:S03]  /*1b590*/  VIMNMX R15, R213, R8, !PT ;  /* 0x00000008d50f7248 */ /* 0x000fc60007fe0100 */
[----:B------:R1:W3:Y:S01]  /*1b5a0*/  MUFU.EX2 R24, R33 ;  /* 0x0000002100187308 */ /* 0x0002e20000000800 */
[----:B--2---:R-:W-:Y:S01]  /*1b5b0*/  F2FP.SATFINITE.E4M3.F32.PACK_AB_MERGE_C R7, R12, R71, RZ ;  /* 0x000000470c07723e */ /* 0x004fe200048070ff */
[----:B0-----:R-:W-:Y:S01]  /*1b5c0*/  FADD.FTZ R3, R145, R20 ;  /* 0x0000001491037221 */ /* 0x001fe20000010000 */
[----:B-1----:R-:W-:Y:S02]  /*1b5d0*/  CS2R R32, SRZ ;  /* 0x0000000000207805 */ /* 0x002fe4000001ff00 */
[C---:B---3--:R-:W-:Y:S01]  /*1b5e0*/  F2FP.SATFINITE.E4M3.F32.PACK_AB_MERGE_C R170, R24.reuse, R145, R7 ;  /* 0x0000009118aa723e */ /* 0x048fe20004807007 */
[----:B------:R-:W-:-:S01]  /*1b5f0*/  FADD.FTZ R0, R24, R3 ;  /* 0x0000000318007221 */ /* 0x000fc20000010000 */
[----:B------:R-:W-:Y:S02]  /*1b600*/  IADD3 R7, R104, -0x2, RZ ;  /* 0xfffffffe68077810 */ /* 0x000fe40007ffe0ff */
[----:B------:R-:W-:Y:S01]  /*1b610*/  CS2R R24, SRZ ;  /* 0x0000000000187805 */ /* 0x000fe2000001ff00 */
[----:B------:R-:W-:Y:S01]  /*1b620*/  FADD.FTZ R3, R71, R0 ;  /* 0x0000000047037221 */ /* 0x000fe20000010000 */
[----:B------:R-:W-:Y:S01]  /*1b630*/  ISETP.GE.AND P1, PT, R7, R15, PT ;  /* 0x0000000f0700720c */ /* 0x000fe20003f26270 */
[----:B------:R-:W-:Y:S01]  /*1b640*/  FADD.FTZ R0, R6, R35 ;  /* 0x0000002306007221 */ /* 0x000fe20000010000 */
[----:B------:R-:W-:Y:S01]  /*1b650*/  CS2R R34, SRZ ;  /* 0x0000000000227805 */ /* 0x000fe2000001ff00 */
[----:B------:R-:W-:Y:S01]  /*1b660*/  FADD.FTZ R3, R12, R3 ;  /* 0x000000030c037221 */ /* 0x000fe20000010000 */
[----:B------:R-:W-:-:S09]  /*1b670*/  CS2R R70, SRZ ;  /* 0x0000000000467805 */ /* 0x000fd2000001ff00 */
[----:B------:R-:W-:Y:S05]  /*1b680*/  @!P1 BRA `(.L_x_2841) ;  /* 0x0000003c00fc9947 */ /* 0x000fea0003800000 */
[----:B------:R-:W-:Y:S01]  /*1b690*/  IMAD.MOV.U32 R5, RZ, RZ, R4 ;  /* 0x000000ffff057224 */ /* 0x000fe200078e0004 */
[----:B------:R-:W-:Y:S01]  /*1b6a0*/  CS2R R86, SRZ ;  /* 0x0000000000567805 */ /* 0x000fe2000001ff00 */
[----:B------:R-:W-:Y:S01]  /*1b6b0*/  IMAD.MOV.U32 R6, RZ, RZ, R10 ;  /* 0x000000ffff067224 */ /* 0x000fe200078e000a */
[----:B------:R-:W-:Y:S01]  /*1b6c0*/  CS2R R84, SRZ ;  /* 0x0000000000547805 */ /* 0x000fe2000001ff00 */
[----:B------:R-:W-:Y:S01]  /*1b6d0*/  IMAD.MOV.U32 R8, RZ, RZ, R194 ;  /* 0x000000ffff087224 */ /* 0x000fe200078e00c2 */
[----:B------:R-:W-:Y:S01]  /*1b6e0*/  CS2R R82, SRZ ;  /* 0x0000000000527805 */ /* 0x000fe2000001ff00 */
[----:B------:R-:W-:Y:S01]  /*1b6f0*/  IMAD.MOV.U32 R9, RZ, RZ, R23 ;  /* 0x000000ffff097224 */ /* 0x000fe200078e0017 */
        /* <DEDUP_REMOVED lines=29> */
.L_x_2853:
        /* <DEDUP_REMOVED lines=8> */
.L_x_2843:
        /* <DEDUP_REMOVED lines=8> */
.L_x_2844:
[----:B------:R-:W-:Y:S04]  /*1b9d0*/  BSSY B0, `(.L_x_2842) ;  /* 0x0000004000007945 */ /* 0x000fe80003800000 */
[----:B-1----:R-:W-:Y:S05]  /*1b9e0*/  @P2 BRA `(.L_x_2845) ;  /* 0x0000000000082947 */ /* 0x002fea0003800000 */
[----:B------:R-:W1:Y:S02]  /*1b9f0*/  SYNCS.PHASECHK.TRANS64.TRYWAIT P2, [R11+URZ+0x29830], R4 ;  /* 0x029830040b0075a7 */ /* 0x000e64000804017f */
[----:B-1----:R-:W-:Y:S05]  /*1ba00*/  @!P2 BRA `(.L_x_2846) ;  /* 0x000001540084a947 */ /* 0x002fea0003800000 */
.L_x_2845:
[----:B------:R-:W-:Y:S05]  /*1ba10*/  BSYNC B0 ;  /* 0x0000000000007941 */ /* 0x000fea0003800000 */
.L_x_2842:
        /* <DEDUP_REMOVED lines=8> */
[----:B------:R-:W-:Y:S01]  /*1baa0*/  IMAD.MOV.U32 R13, RZ, RZ, -0x7fffffe0 ;  /* 0x80000020ff0d7424 */ /* 0x000fe200078e00ff */
[----:B------:R-:W-:Y:S01]  /*1bab0*/  R2UR UR47, R11 ;  /* 0x000000000b2f72ca */ /* 0x000fe200000e0000 */
[----:B------:R-:W-:Y:S01]  /*1bac0*/  UMOV UR40, UR24 ;  /* 0x0000001800287c82 */ /* 0x000fe20008000000 */
[----:B------:R-:W-:Y:S01]  /*1bad0*/  UMOV UR41, UR25 ;  /* 0x0000001900297c82 */ /* 0x000fe20008000000 */
[----:B------:R-:W-:Y:S01]  /*1bae0*/  IMAD R10, R23, 0x780, R14 ;  /* 0x00000780170a7824 */ /* 0x000fe200078e020e */
[----:B------:R-:W-:Y:S01]  /*1baf0*/  R2UR UR43, R13 ;  /* 0x000000000d2b72ca */ /* 0x000fe200000e0000 */
[----:B------:R-:W-:Y:S01]  /*1bb00*/  IMAD.MOV.U32 R89, RZ, RZ, -0x7fffffe0 ;  /* 0x80000020ff597424 */ /* 0x000fe200078e00ff */
[----:B------:R-:W-:Y:S01]  /*1bb10*/  UMOV UR28, UR24 ;  /* 0x00000018001c7c82 */ /* 0x000fe20008000000 */
[C---:B------:R-:W-:Y:S01]  /*1bb20*/  VIADD R12, R10.reuse, 0x80 ;  /* 0x000000800a0c7836 */ /* 0x040fe20000000000 */
[C---:B------:R-:W-:Y:S01]  /*1bb30*/  R2UR UR46, R10.reuse ;  /* 0x000000000a2e72ca */ /* 0x040fe200000e0000 */
[C---:B------:R-:W-:Y:S01]  /*1bb40*/  VIADD R88, R10.reuse, 0x100 ;  /* 0x000001000a587836 */ /* 0x040fe20000000000 */
[----:B------:R-:W-:Y:S01]  /*1bb50*/  R2UR UR27, R89 ;  /* 0x00000000591b72ca */ /* 0x000fe200000e0000 */
[----:B------:R-:W-:Y:S01]  /*1bb60*/  VIADD R20, R10, 0x180 ;  /* 0x000001800a147836 */ /* 0x000fe20000000000 */
[----:B------:R-:W-:Y:S01]  /*1bb70*/  R2UR UR42, R12 ;  /* 0x000000000c2a72ca */ /* 0x000fe200000e0000 */
[----:B------:R-:W-:Y:S01]  /*1bb80*/  IMAD.MOV.U32 R21, RZ, RZ, -0x7fffffe0 ;  /* 0x80000020ff157424 */ /* 0x000fe200078e00ff */
[----:B------:R-:W-:Y:S01]  /*1bb90*/  R2UR UR26, R88 ;  /* 0x00000000581a72ca */ /* 0x000fe200000e0000 */
[----:B------:R-:W-:Y:S01]  /*1bba0*/  UMOV UR29, UR25 ;  /* 0x00000019001d7c82 */ /* 0x000fe20008000000 */
[----:B------:R-:W-:Y:S01]  /*1bbb0*/  R2UR UR30, R20 ;  /* 0x00000000141e72ca */ /* 0x000fe200000e0000 */
[C---:B------:R-:W-:Y:S01]  /*1bbc0*/  VIADD R88, R10.reuse, 0x2 ;  /* 0x000000020a587836 */ /* 0x040fe20000000000 */
[----:B------:R-:W-:Y:S01]  /*1bbd0*/  R2UR UR31, R21 ;  /* 0x00000000151f72ca */ /* 0x000fe200000e0000 */
[----:B------:R-:W-:Y:S01]  /*1bbe0*/  UMOV UR32, UR24 ;  /* 0x0000001800207c82 */ /* 0x000fe20008000000 */
[----:B0-----:R-:W-:Y:S01]  /*1bbf0*/  SHF.R.U32.HI R4, RZ, 0x7, R4 ;  /* 0x00000007ff047819 */ /* 0x001fe20000011604 */
[----:B------:R-:W-:Y:S01]  /*1bc00*/  UMOV UR33, UR25 ;  /* 0x0000001900217c82 */ /* 0x000fe20008000000 */
[C---:B------:R-:W-:Y:S01]  /*1bc10*/  IADD3 R12, R10.reuse, 0x200, RZ ;  /* 0x000002000a0c7810 */ /* 0x040fe20007ffe0ff */
[----:B------:R-:W-:Y:S01]  /*1bc20*/  VIADD R20, R10, 0x82 ;  /* 0x000000820a147836 */ /* 0x000fe20000000000 */
[----:B------:R-:W-:Y:S01]  /*1bc30*/  R2UR UR35, R13 ;  /* 0x000000000d2372ca */ /* 0x000fe200000e0000 */
[----:B------:R-:W-:Y:S01]  /*1bc40*/  VIADD R4, R4, 0x8 ;  /* 0x0000000804047836 */ /* 0x000fe20000000000 */
[----:B------:R-:W-:Y:S01]  /*1bc50*/  R2UR UR34, R12 ;  /* 0x000000000c2272ca */ /* 0x000fe200000e0000 */
[----:B------:R-:W-:Y:S01]  /*1bc60*/  IMAD.MOV.U32 R21, RZ, RZ, -0x7fffffe0 ;  /* 0x80000020ff157424 */ /* 0x000fe200078e00ff */
[----:B------:R-:W-:Y:S01]  /*1bc70*/  R2UR UR6, R88 ;  /* 0x00000000580672ca */ /* 0x000fe200000e0000 */
[----:B------:R-:W-:Y:S01]  /*1bc80*/  VIADD R12, R10, 0x102 ;  /* 0x000001020a0c7836 */ /* 0x000fe20000000000 */
[----:B------:R0:W-:Y:S01]  /*1bc90*/  BAR.SYNC.DEFER_BLOCKING R4, 0x100 ;  /* 0x000400040000751d */ /* 0x0001e20000010000 */
[----:B------:R-:W-:Y:S01]  /*1bca0*/  R2UR UR7, R89 ;  /* 0x00000000590772ca */ /* 0x000fe200000e0000 */
[----:B------:R-:W-:Y:S01]  /*1bcb0*/  IMAD.MOV.U32 R11, RZ, RZ, -0x7fffffe0 ;  /* 0x80000020ff0b7424 */ /* 0x000fe200078e00ff */
[----:B------:R-:W-:-:S03]  /*1bcc0*/  MOV R13, 0x80000020 ;  /* 0x80000020000d7802 */ /* 0x000fc60000000f00 */
        /* <DEDUP_REMOVED lines=36> */
[----:B------:R-:W-:Y:S02]  /*1bf10*/  R2UR UR10, R12 ;  /* 0x000000000c0a72ca */ /* 0x000fe400000e0000 */
[----:B------:R-:W-:Y:S01]  /*1bf20*/  R2UR UR11, R13 ;  /* 0x000000000d0b72ca */ /* 0x000fe200000e0000 */
        /* <DEDUP_REMOVED lines=35> */
[----:B------:R-:W-:Y:S02]  /*1c160*/  R2UR UR43, R13 ;  /* 0x000000000d2b72ca */ /* 0x000fe400000e0000 */
[----:B------:R-:W-:Y:S02]  /*1c170*/  MOV R13, 0x80000020 ;  /* 0x80000020000d7802 */ /* 0x000fe40000000f00 */
[----:B------:R-:W-:Y:S01]  /*1c180*/  R2UR UR46, R12 ;  /* 0x000000000c2e72ca */ /* 0x000fe200000e0000 */
[----:B------:R-:W-:Y:S01]  /*1c190*/  VIADD R12, R10, 0x282 ;  /* 0x000002820a0c7836 */ /* 0x000fe20000000000 */
[----:B------:R-:W-:Y:S01]  /*1c1a0*/  R2UR UR47, R13 ;  /* 0x000000000d2f72ca */ /* 0x000fe200000e0000 */
[----:B------:R-:W-:-:S03]  /*1c1b0*/  IMAD.MOV.U32 R13, RZ, RZ, -0x7fffffe0 ;  /* 0x80000020ff0d7424 */ /* 0x000fc600078e00ff */
        /* <DEDUP_REMOVED lines=109> */
[C---:B------:R-:W-:Y:S01]  /*1c890*/  VIADD R12, R10.reuse, 0x682 ;  /* 0x000006820a0c7836 */ /* 0x040fe20000000000 */
[----:B------:R-:W-:Y:S01]  /*1c8a0*/  MOV R13, 0x80000020 ;  /* 0x80000020000d7802 */ /* 0x000fe20000000f00 */
        /* <DEDUP_REMOVED lines=31> */
[----:B0-----:R-:W-:Y:S05]  /*1caa0*/  @P1 BRA `(.L_x_2847) ;  /* 0x0000000000281947 */ /* 0x001fea0003800000 */
[----:B------:R-:W-:Y:S05]  /*1cab0*/  @!P0 BRA `(.L_x_2848) ;  /* 0x0000000000048947 */ /* 0x000fea0003800000 */
[----:B------:R-:W-:Y:S01]  /*1cac0*/  BPT.TRAP 0x1 ;  /* 0x000000040000795c */ /* 0x000fe20000300000 */
.L_x_2848:
[----:B------:R-:W-:Y:S01]  /*1cad0*/  SHF.L.U32 R4, R8, 0x1f, RZ ;  /* 0x0000001f08047819 */ /* 0x000fe200000006ff */
[----:B------:R-:W-:-:S04]  /*1cae0*/  IMAD R8, R9, 0x8, R18 ;  /* 0x0000000809087824 */ /* 0x000fc800078e0212 */
[----:B------:R0:W1:Y:S01]  /*1caf0*/  SYNCS.PHASECHK.TRANS64.TRYWAIT P1, [R8+URZ+0x29850], R4 ;  /* 0x02985004080075a7 */ /* 0x000062000802017f */
[----:B------:R-:W-:Y:S05]  /*1cb00*/  @!P0 BRA `(.L_x_2849) ;  /* 0x0000000000048947 */ /* 0x000fea0003800000 */
[----:B------:R-:W-:Y:S01]  /*1cb10*/  BPT.TRAP 0x1 ;  /* 0x000000040000795c */ /* 0x000fe20000300000 */
.L_x_2849:
[----:B-1----:R-:W-:Y:S05]  /*1cb20*/  @P1 BRA `(.L_x_2847) ;  /* 0x0000000000081947 */ /* 0x002fea0003800000 */
[----:B------:R-:W1:Y:S02]  /*1cb30*/  SYNCS.PHASECHK.TRANS64.TRYWAIT P1, [R8+URZ+0x29850], R4 ;  /* 0x02985004080075a7 */ /* 0x000e64000802017f */
[----:B-1----:R-:W-:Y:S05]  /*1cb40*/  @!P1 BRA `(.L_x_2850) ;  /* 0x0000014400489947 */ /* 0x002fea0003800000 */
.L_x_2847:
[----:B01----:R-:W-:Y:S01]  /*1cb50*/  VIADD R4, R18, 0x400 ;  /* 0x0000040012047836 */ /* 0x003fe20000000000 */
[----:B------:R-:W-:Y:S05]  /*1cb60*/  WARPSYNC.ALL ;  /* 0x0000000000007948 */ /* 0x000fea0003800000 */
[----:B------:R-:W-:Y:S01]  /*1cb70*/  SHF.R.U32.HI R4, RZ, 0x4, R4 ;  /* 0x00000004ff047819 */ /* 0x000fe20000011604 */
[----:B------:R-:W-:Y:S01]  /*1cb80*/  IMAD.MOV.U32 R11, RZ, RZ, -0x3ffffff0 ;  /* 0xc0000010ff0b7424 */ /* 0x000fe200078e00ff */
[----:B------:R-:W-:Y:S01]  /*1cb90*/  WARPGROUP.ARRIVE ;  /* 0x00000000000079c5 */ /* 0x000fe20000000000 */
[----:B------:R-:W-:-:S05]  /*1cba0*/  MOV R13, 0xc0000010 ;  /* 0xc0000010000d7802 */ /* 0x000fca0000000f00 */
[----:B------:R-:W0:Y:S01]  /*1cbb0*/  S2R R20, SR_TID.X ;  /* 0x0000000000147919 */ /* 0x000e220000002100 */
[----:B------:R-:W-:Y:S02]  /*1cbc0*/  LOP3.LUT R4, R4, 0x3fff, RZ, 0xc0, !PT ;  /* 0x00003fff04047812 */ /* 0x000fe400078ec0ff */
[----:B------:R-:W-:Y:S01]  /*1cbd0*/  R2UR UR7, R11 ;  /* 0x000000000b0772ca */ /* 0x000fe200000e0000 */
[----:B------:R-:W-:Y:S01]  /*1cbe0*/  IMAD.MOV.U32 R11, RZ, RZ, -0x3ffffff0 ;  /* 0xc0000010ff0b7424 */ /* 0x000fe200078e00ff */
[----:B------:R-:W-:-:S05]  /*1cbf0*/  LOP3.LUT R4, R4, 0x10000, RZ, 0xfc, !PT ;  /* 0x0001000004047812 */ /* 0x000fca00078efcff */
[----:B------:R-:W-:-:S04]  /*1cc00*/  IMAD R10, R9, 0x500, R4 ;  /* 0x00000500090a7824 */ /* 0x000fc800078e0204 */
[C---:B------:R-:W-:Y:S01]  /*1cc10*/  VIADD R12, R10.reuse, 0x100 ;  /* 0x000001000a0c7836 */ /* 0x040fe20000000000 */
[----:B------:R-:W-:-:S13]  /*1cc20*/  R2UR UR6, R10 ;  /* 0x000000000a0672ca */ /* 0x000fda00000e0000 */
[----:B------:R-:W-:Y:S01]  /*1cc30*/  QGMMA.64x128x32.F32.E4M3.E4M3 R24, R184, gdesc[UR4], R24, gsb0 ;  /* 0x01e00004b8187df3 */ /* 0x000fe20008000818 */
[----:B------:R-:W-:Y:S01]  /*1cc40*/  R2UR UR6, R12 ;  /* 0x000000000c0672ca */ /* 0x000fe200000e0000 */
[----:B------:R-:W-:Y:S01]  /*1cc50*/  VIADD R12, R10, 0x200 ;  /* 0x000002000a0c7836 */ /* 0x000fe20000000000 */
[----:B------:R-:W-:Y:S01]  /*1cc60*/  R2UR UR7, R13 ;  /* 0x000000000d0772ca */ /* 0x000fe200000e0000 */
[----:B------:R-:W-:Y:S01]  /*1cc70*/  IMAD.MOV.U32 R13, RZ, RZ, -0x3ffffff0 ;  /* 0xc0000010ff0d7424 */ /* 0x000fe200078e00ff */
        /* <DEDUP_REMOVED lines=27> */
.L_x_2851:
[----:B0-----:R-:W0:Y:S01]  /*1ce30*/  LDC R4, c[0x0][0x448] ;  /* 0x00011200ff047b82 */ /* 0x001e220000000800 */
[----:B------:R-:W-:Y:S01]  /*1ce40*/  LOP3.LUT R22, R22, 0xfffffdff, RZ, 0xc0, !PT ;  /* 0xfffffdff16167812 */ /* 0x000fe200078ec0ff */
[----:B------:R-:W-:-:S03]  /*1ce50*/  IMAD.U32 R12, RZ, RZ, UR38 ;  /* 0x00000026ff0c7e24 */ /* 0x000fc6000f8e00ff */
[----:B------:R-:W-:-:S04]  /*1ce60*/  @P0 LOP3.LUT R22, R22, 0x200, RZ, 0xfc, !PT ;  /* 0x0000020016160812 */ /* 0x000fc800078efcff */
[----:B------:R-:W-:Y:S02]  /*1ce70*/  LOP3.LUT R22, R22, 0xfffffbff, RZ, 0xc0, !PT ;  /* 0xfffffbff16167812 */ /* 0x000fe400078ec0ff */
[----:B0-----:R-:W-:Y:S02]  /*1ce80*/  ISETP.NE.AND P1, PT, R4, 0x1, PT ;  /* 0x000000010400780c */ /* 0x001fe40003f25270 */
[----:B------:R-:W-:-:S11]  /*1ce90*/  IADD3 R4, R219, R214, RZ ;  /* 0x000000d6db047210 */ /* 0x000fd60007ffe0ff */
[----:B------:R-:W0:Y:S08]  /*1cea0*/  @P1 LDC R10, c[0x0][0x44c] ;  /* 0x00011300ff0a1b82 */ /* 0x000e300000000800 */
[----:B------:R-:W1:Y:S01]  /*1ceb0*/  @P1 LDC R8, c[0x0][0x450] ;  /* 0x00011400ff081b82 */ /* 0x000e620000000800 */
[----:B0-----:R-:W-:-:S05]  /*1cec0*/  @P1 IMAD.HI.U32 R10, R4, R10, RZ ;  /* 0x0000000a040a1227 */ /* 0x001fca00078e00ff */
[----:B-1----:R-:W-:Y:S01]  /*1ced0*/  @P1 SHF.R.U32.HI R4, RZ, R8, R10 ;  /* 0x00000008ff041219 */ /* 0x002fe2000001160a */
[----:B------:R-:W-:-:S04]  /*1cee0*/  IMAD R10, R7, -0xa0, RZ ;  /* 0xffffff60070a7824 */ /* 0x000fc800078e02ff */
[----:B------:R-:W0:Y:S01]  /*1cef0*/  SHFL.IDX PT, R8, R4, RZ, 0x1c1f ;  /* 0x001c1fff04087589 */ /* 0x000e2200000e0000 */
[----:B------:R-:W-:-:S03]  /*1cf00*/  IADD3 R10, -R216, 0x1, R10 ;  /* 0x00000001d80a7810 */ /* 0x000fc60007ffe10a */
[----:B------:R-:W1:Y:S01]  /*1cf10*/  SHFL.IDX PT, R4, R4, 0x1, 0x1c1f ;  /* 0x003c1f0004047f89 */ /* 0x000e6200000e0000 */
[----:B------:R-:W-:-:S05]  /*1cf20*/  IADD3 R10, -R215, R10, R217 ;  /* 0x0000000ad70a7210 */ /* 0x000fca0007ffe1d9 */
[C---:B0-----:R-:W-:Y:S02]  /*1cf30*/  IMAD.IADD R8, R10.reuse, 0x1, R8 ;  /* 0x000000010a087824 */ /* 0x041fe400078e0208 */
[----:B-1----:R-:W-:-:S03]  /*1cf40*/  IMAD.IADD R4, R10, 0x1, R4 ;  /* 0x000000010a047824 */ /* 0x002fc600078e0204 */
[C---:B------:R-:W-:Y:S02]  /*1cf50*/  ISETP.GT.AND P3, PT, R8.reuse, RZ, PT ;  /* 0x000000ff0800720c */ /* 0x040fe40003f64270 */
[C---:B------:R-:W-:Y:S02]  /*1cf60*/  ISETP.GT.AND P4, PT, R8.reuse, 0x1, PT ;  /* 0x000000010800780c */ /* 0x040fe40003f84270 */
[C---:B------:R-:W-:Y:S02]  /*1cf70*/  ISETP.GT.AND P2, PT, R8.reuse, 0x8, PT ;  /* 0x000000080800780c */ /* 0x040fe40003f44270 */
[----:B------:R-:W-:Y:S02]  /*1cf80*/  ISETP.GT.AND P1, PT, R8, 0x9, PT ;  /* 0x000000090800780c */ /* 0x000fe40003f24270 */
[----:B------:R-:W-:Y:S02]  /*1cf90*/  FSEL R152, R152, -INF , P3 ;  /* 0xff80000098987808 */ /* 0x000fe40001800000 */
[----:B------:R-:W-:-:S02]  /*1cfa0*/  FSEL R153, R153, -INF , P4 ;  /* 0xff80000099997808 */ /* 0x000fc40002000000 */
[----:B------:R-:W-:Y:S02]  /*1cfb0*/  FSEL R156, R156, -INF , P2 ;  /* 0xff8000009c9c7808 */ /* 0x000fe40001000000 */
[----:B------:R-:W-:Y:S02]  /*1cfc0*/  FSEL R157, R157, -INF , P1 ;  /* 0xff8000009d9d7808 */ /* 0x000fe40000800000 */
[C---:B------:R-:W-:Y:S02]  /*1cfd0*/  ISETP.GT.AND P3, PT, R8.reuse, 0x10, PT ;  /* 0x000000100800780c */ /* 0x040fe40003f64270 */
[C---:B------:R-:W-:Y:S02]  /*1cfe0*/  ISETP.GT.AND P4, PT, R8.reuse, 0x11, PT ;  /* 0x000000110800780c */ /* 0x040fe40003f84270 */
[C---:B------:R-:W-:Y:S02]  /*1cff0*/  ISETP.GT.AND P2, PT, R8.reuse, 0x18, PT ;  /* 0x000000180800780c */ /* 0x040fe40003f44270 */
[----:B------:R-:W-:-:S02]  /*1d000*/  ISETP.GT.AND P1, PT, R8, 0x19, PT ;  /* 0x000000190800780c */ /* 0x000fc40003f24270 */
[----:B------:R-:W-:Y:S02]  /*1d010*/  FSEL R160, R160, -INF , P3 ;  /* 0xff800000a0a07808 */ /* 0x000fe40001800000 */
[----:B------:R-:W-:Y:S02]  /*1d020*/  FSEL R161, R161, -INF , P4 ;  /* 0xff800000a1a17808 */ /* 0x000fe40002000000 */
[----:B------:R-:W-:Y:S02]  /*1d030*/  FSEL R164, R164, -INF , P2 ;  /* 0xff800000a4a47808 */ /* 0x000fe40001000000 */
[----:B------:R-:W-:Y:S02]  /*1d040*/  FSEL R165, R165, -INF , P1 ;  /* 0xff800000a5a57808 */ /* 0x000fe40000800000 */
[C---:B------:R-:W-:Y:S02]  /*1d050*/  ISETP.GT.AND P3, PT, R8.reuse, 0x20, PT ;  /* 0x000000200800780c */ /* 0x040fe40003f64270 */
[----:B------:R-:W-:-:S02]  /*1d060*/  ISETP.GT.AND P4, PT, R8, 0x21, PT ;  /* 0x000000210800780c */ /* 0x000fc40003f84270 */
[C---:B------:R-:W-:Y:S02]  /*1d070*/  ISETP.GT.AND P2, PT, R8.reuse, 0x28, PT ;  /* 0x000000280800780c */ /* 0x040fe40003f44270 */
[----:B------:R-:W-:Y:S02]  /*1d080*/  ISETP.GT.AND P1, PT, R8, 0x29, PT ;  /* 0x000000290800780c */ /* 0x000fe40003f24270 */
[----:B------:R-:W-:Y:S02]  /*1d090*/  FSEL R136, R136, -INF , P3 ;  /* 0xff80000088887808 */ /* 0x000fe40001800000 */
[----:B------:R-:W-:Y:S02]  /*1d0a0*/  FSEL R137, R137, -INF , P4 ;  /* 0xff80000089897808 */ /* 0x000fe40002000000 */
[----:B------:R-:W-:Y:S02]  /*1d0b0*/  FSEL R140, R140, -INF , P2 ;  /* 0xff8000008c8c7808 */ /* 0x000fe40001000000 */
[----:B------:R-:W-:-:S02]  /*1d0c0*/  FSEL R141, R141, -INF , P1 ;  /* 0xff8000008d8d7808 */ /* 0x000fc40000800000 */
[C---:B------:R-:W-:Y:S02]  /*1d0d0*/  ISETP.GT.AND P3, PT, R8.reuse, 0x30, PT ;  /* 0x000000300800780c */ /* 0x040fe40003f64270 */
        /* <DEDUP_REMOVED lines=51> */
[----:B------:R-:W-:Y:S02]  /*1d410*/  FMNMX.FTZ R8, R152, R6, !PT ;  /* 0x0000000698087209 */ /* 0x000fe40007810000 */
[----:B------:R-:W-:-:S02]  /*1d420*/  FSEL R96, R96, -INF , P3 ;  /* 0xff80000060607808 */ /* 0x000fc40001800000 */
[----:B------:R-:W-:Y:S02]  /*1d430*/  FMNMX.FTZ R8, R153, R8, !PT ;  /* 0x0000000899087209 */ /* 0x000fe40007810000 */
[----:B------:R-:W-:Y:S02]  /*1d440*/  ISETP.GT.AND P3, PT, R4, RZ, PT ;  /* 0x000000ff0400720c */ /* 0x000fe40003f64270 */
[----:B------:R-:W-:Y:S02]  /*1d450*/  FMNMX.FTZ R8, R156, R8, !PT ;  /* 0x000000089c087209 */ /* 0x000fe40007810000 */
[----:B------:R-:W-:Y:S02]  /*1d460*/  FSEL R154, R154, -INF , P3 ;  /* 0xff8000009a9a7808 */ /* 0x000fe40001800000 */
[----:B------:R-:W-:Y:S02]  /*1d470*/  FMNMX.FTZ R8, R157, R8, !PT ;  /* 0x000000089d087209 */ /* 0x000fe40007810000 */
[----:B------:R-:W-:-:S02]  /*1d480*/  ISETP.GT.AND P3, PT, R4, 0x1, PT ;  /* 0x000000010400780c */ /* 0x000fc40003f64270 */
[----:B------:R-:W-:Y:S02]  /*1d490*/  FMNMX.FTZ R8, R160, R8, !PT ;  /* 0x00000008a0087209 */ /* 0x000fe40007810000 */
[----:B------:R-:W-:Y:S02]  /*1d4a0*/  FSEL R155, R155, -INF , P3 ;  /* 0xff8000009b9b7808 */ /* 0x000fe40001800000 */
[----:B------:R-:W-:Y:S02]  /*1d4b0*/  FMNMX.FTZ R8, R161, R8, !PT ;  /* 0x00000008a1087209 */ /* 0x000fe40007810000 */
[----:B------:R-:W-:Y:S02]  /*1d4c0*/  ISETP.GT.AND P3, PT, R4, 0x8, PT ;  /* 0x000000080400780c */ /* 0x000fe40003f64270 */
[----:B------:R-:W-:Y:S02]  /*1d4d0*/  FMNMX.FTZ R8, R164, R8, !PT ;  /* 0x00000008a4087209 */ /* 0x000fe40007810000 */
[----:B------:R-:W-:-:S02]  /*1d4e0*/  FSEL R158, R158, -INF , P3 ;  /* 0xff8000009e9e7808 */ /* 0x000fc40001800000 */
[----:B------:R-:W-:Y:S02]  /*1d4f0*/  FMNMX.FTZ R8, R165, R8, !PT ;  /* 0x00000008a5087209 */ /* 0x000fe40007810000 */
[----:B------:R-:W-:Y:S02]  /*1d500*/  ISETP.GT.AND P3, PT, R4, 0x9, PT ;  /* 0x000000090400780c */ /* 0x000fe40003f64270 */
        /* <DEDUP_REMOVED lines=60> */
[----:B------:R-:W-:Y:S02]  /*1d8d0*/  FSEL R101, R101, -INF , P1 ;  /* 0xff80000065657808 */ /* 0x000fe40000800000 */
[----:B------:R-:W-:Y:S02]  /*1d8e0*/  FMNMX.FTZ R8, R100, R8, !PT ;  /* 0x0000000864087209 */ /* 0x000fe40007810000 */
[----:B------:R-:W-:Y:S02]  /*1d8f0*/  FSEL R123, R123, -INF , P3 ;  /* 0xff8000007b7b7808 */ /* 0x000fe40001800000 */
[----:B------:R-:W-:-:S02]  /*1d900*/  ISETP.GT.AND P3, PT, R4, 0x48, PT ;  /* 0x000000480400780c */ /* 0x000fc40003f64270 */
[----:B------:R-:W-:Y:S02]  /*1d910*/  FMNMX.FTZ R8, R101, R8, !PT ;  /* 0x0000000865087209 */ /* 0x000fe40007810000 */
[----:B------:R-:W-:Y:S02]  /*1d920*/  FSEL R126, R126, -INF , P3 ;  /* 0xff8000007e7e7808 */ /* 0x000fe40001800000 */
[C---:B------:R-:W-:Y:S01]  /*1d930*/  ISETP.GT.AND P3, PT, R4.reuse, 0x49, PT ;  /* 0x000000490400780c */ /* 0x040fe20003f64270 */
[----:B------:R-:W0:Y:S01]  /*1d940*/  SHFL.BFLY PT, R10, R8, 0x2, 0x1f ;  /* 0x0c401f00080a7f89 */ /* 0x000e2200000e0000 */
[C---:B------:R-:W-:Y:S02]  /*1d950*/  ISETP.GT.AND P0, PT, R4.reuse, 0x81, PT ;  /* 0x000000810400780c */ /* 0x040fe40003f04270 */
[----:B------:R-:W-:Y:S02]  /*1d960*/  FSEL R127, R127, -INF , P3 ;  /* 0xff8000007f7f7808 */ /* 0x000fe40001800000 */
[----:B------:R-:W-:-:S02]  /*1d970*/  ISETP.GT.AND P3, PT, R4, 0x50, PT ;  /* 0x000000500400780c */ /* 0x000fc40003f64270 */
[----:B------:R-:W-:Y:S02]  /*1d980*/  ISETP.GT.AND P1, PT, R4, 0x89, PT ;  /* 0x000000890400780c */ /* 0x000fe40003f24270 */
[----:B------:R-:W-:Y:S02]  /*1d990*/  FSEL R130, R130, -INF , P3 ;  /* 0xff80000082827808 */ /* 0x000fe40001800000 */
[C---:B------:R-:W-:Y:S02]  /*1d9a0*/  ISETP.GT.AND P3, PT, R4.reuse, 0x51, PT ;  /* 0x000000510400780c */ /* 0x040fe40003f64270 */
[C---:B------:R-:W-:Y:S02]  /*1d9b0*/  ISETP.GT.AND P2, PT, R4.reuse, 0x90, PT ;  /* 0x000000900400780c */ /* 0x040fe40003f44270 */
[----:B------:R-:W-:Y:S02]  /*1d9c0*/  FSEL R131, R131, -INF , P3 ;  /* 0xff80000083837808 */ /* 0x000fe40001800000 */
[----:B------:R-:W-:-:S02]  /*1d9d0*/  ISETP.GT.AND P3, PT, R4, 0x58, PT ;  /* 0x000000580400780c */ /* 0x000fc40003f64270 */
[----:B------:R-:W-:Y:S02]  /*1d9e0*/  @P0 LOP3.LUT R22, R22, 0x400, RZ, 0xfc, !PT ;  /* 0x0000040016160812 */ /* 0x000fe400078efcff */
[----:B------:R-:W-:Y:S02]  /*1d9f0*/  FSEL R134, R134, -INF , P3 ;  /* 0xff80000086867808 */ /* 0x000fe40001800000 */
[----:B------:R-:W-:Y:S02]  /*1da00*/  ISETP.GT.AND P3, PT, R4, 0x59, PT ;  /* 0x000000590400780c */ /* 0x000fe40003f64270 */
[----:B0-----:R-:W-:Y:S02]  /*1da10*/  FMNMX.FTZ R10, R8, R10, !PT ;  /* 0x0000000a080a7209 */ /* 0x001fe40007810000 */
[----:B------:R-:W-:Y:S02]  /*1da20*/  FSEL R135, R135, -INF , P3 ;  /* 0xff80000087877808 */ /* 0x000fe40001800000 */
[C---:B------:R-:W-:Y:S01]  /*1da30*/  ISETP.GT.AND P3, PT, R4.reuse, 0x60, PT ;  /* 0x000000600400780c */ /* 0x040fe20003f64270 */
[----:B------:R-:W0:Y:S01]  /*1da40*/  SHFL.BFLY PT, R8, R10, 0x1, 0x1f ;  /* 0x0c201f000a087f89 */ /* 0x000e2200000e0000 */
[----:B------:R-:W-:-:S02]  /*1da50*/  ISETP.GT.AND P4, PT, R4, 0x98, PT ;  /* 0x000000980400780c */ /* 0x000fc40003f84270 */
[----:B------:R-:W-:Y:S02]  /*1da60*/  FSEL R106, R106, -INF , P3 ;  /* 0xff8000006a6a7808 */ /* 0x000fe40001800000 */
[C---:B------:R-:W-:Y:S02]  /*1da70*/  ISETP.GT.AND P3, PT, R4.reuse, 0x61, PT ;  /* 0x000000610400780c */ /* 0x040fe40003f64270 */
[C---:B------:R-:W-:Y:S02]  /*1da80*/  ISETP.GT.AND P5, PT, R4.reuse, 0x99, PT ;  /* 0x000000990400780c */ /* 0x040fe40003fa4270 */
[----:B------:R-:W-:Y:S02]  /*1da90*/  FSEL R107, R107, -INF , P3 ;  /* 0xff8000006b6b7808 */ /* 0x000fe40001800000 */
[C---:B------:R-:W-:Y:S02]  /*1daa0*/  ISETP.GT.AND P3, PT, R4.reuse, 0x68, PT ;  /* 0x000000680400780c */ /* 0x040fe40003f64270 */
[----:B------:R-:W-:-:S02]  /*1dab0*/  ISETP.GT.AND P0, PT, R4, 0x80, PT ;  /* 0x000000800400780c */ /* 0x000fc40003f04270 */
[----:B------:R-:W-:Y:S02]  /*1dac0*/  FSEL R110, R110, -INF , P3 ;  /* 0xff8000006e6e7808 */ /* 0x000fe40001800000 */
[----:B------:R-:W-:Y:S02]  /*1dad0*/  ISETP.GT.AND P3, PT, R4, 0x69, PT ;  /* 0x000000690400780c */ /* 0x000fe40003f64270 */
[----:B------:R-:W-:Y:S02]  /*1dae0*/  FSEL R90, R90, -INF , P0 ;  /* 0xff8000005a5a7808 */ /* 0x000fe40000000000 */
[----:B------:R-:W-:Y:S02]  /*1daf0*/  FSEL R111, R111, -INF , P3 ;  /* 0xff8000006f6f7808 */ /* 0x000fe40001800000 */
[----:B------:R-:W-:Y:S02]  /*1db00*/  ISETP.GT.AND P3, PT, R4, 0x70, PT ;  /* 0x000000700400780c */ /* 0x000fe40003f64270 */
[----:B0-----:R-:W-:-:S02]  /*1db10*/  FMNMX.FTZ R10, R10, R8, !PT ;  /* 0x000000080a0a7209 */ /* 0x001fc40007810000 */
[----:B------:R-:W-:Y:S02]  /*1db20*/  FSEL R114, R114, -INF , P3 ;  /* 0xff80000072727808 */ /* 0x000fe40001800000 */
[----:B------:R-:W-:Y:S01]  /*1db30*/  ISETP.GT.AND P3, PT, R4, 0x71, PT ;  /* 0x000000710400780c */ /* 0x000fe20003f64270 */
[----:B------:R-:W-:-:S01]  /*1db40*/  FFMA.FTZ R11, R2, R10, -8 ;  /* 0xc1000000020b7423 */ /* 0x000fc2000001000a */
[----:B------:R-:W-:Y:S02]  /*1db50*/  FSETP.NEU.FTZ.AND P6, PT, R10, -INF , PT ;  /* 0xff8000000a00780b */ /* 0x000fe40003fdd000 */
[----:B------:R-:W-:Y:S02]  /*1db60*/  FSEL R115, R115, -INF , P3 ;  /* 0xff80000073737808 */ /* 0x000fe40001800000 */
[----:B------:R-:W-:Y:S02]  /*1db70*/  ISETP.GT.AND P3, PT, R4, 0x78, PT ;  /* 0x000000780400780c */ /* 0x000fe40003f64270 */
[----:B------:R-:W-:-:S02]  /*1db80*/  FSEL R8, R10, RZ, P6 ;  /* 0x000000ff0a087208 */ /* 0x000fc40003000000 */
[----:B------:R-:W-:Y:S02]  /*1db90*/  FSEL R118, R118, -INF , P3 ;  /* 0xff80000076767808 */ /* 0x000fe40001800000 */
[----:B------:R-:W-:Y:S01]  /*1dba0*/  ISETP.GT.AND P3, PT, R4, 0x79, PT ;  /* 0x000000790400780c */ /* 0x000fe20003f64270 */
[----:B------:R-:W-:Y:S01]  /*1dbb0*/  FADD.FTZ R6, -R8, R6 ;  /* 0x0000000608067221 */ /* 0x000fe20000010100 */
[----:B------:R-:W-:Y:S02]  /*1dbc0*/  FSEL R11, R11, RZ, P6 ;  /* 0x000000ff0b0b7208 */ /* 0x000fe40003000000 */
[----:B------:R-:W-:Y:S01]  /*1dbd0*/  FSEL R119, R119, -INF , P3 ;  /* 0xff80000077777808 */ /* 0x000fe20001800000 */
[----:B------:R-:W-:Y:S01]  /*1dbe0*/  FMUL.FTZ R6, R2, R6 ;  /* 0x0000000602067220 */ /* 0x000fe20000410000 */
[----:B------:R-:W-:Y:S01]  /*1dbf0*/  ISETP.GT.AND P3, PT, R4, 0x91, PT ;  /* 0x000000910400780c */ /* 0x000fe20003f64270 */
[----:B------:R-:W-:-:S01]  /*1dc00*/  FFMA.FTZ R152, R2, R152, -R11 ;  /* 0x0000009802987223 */ /* 0x000fc2000001080b */
[----:B------:R-:W-:Y:S01]  /*1dc10*/  ISETP.GT.AND P6, PT, R4, 0x88, PT ;  /* 0x000000880400780c */ /* 0x000fe20003fc4270 */
[----:B------:R-:W-:-:S01]  /*1dc20*/  FFMA.FTZ R153, R2, R153, -R11 ;  /* 0x0000009902997223 */ /* 0x000fc2000001080b */
[----:B------:R-:W-:Y:S01]  /*1dc30*/  FMNMX.FTZ R4, R154, R5, !PT ;  /* 0x000000059a047209 */ /* 0x000fe20007810000 */
[----:B------:R-:W-:Y:S01]  /*1dc40*/  MUFU.EX2 R6, R6 ;  /* 0x0000000600067308 */ /* 0x000fe20000000800 */
[----:B------:R-:W-:Y:S01]  /*1dc50*/  LOP3.LUT P0, RZ, R22, 0x400, RZ, 0xc0, !PT ;  /* 0x0000040016ff7812 */ /* 0x000fe2000780c0ff */
[C-C-:B------:R-:W-:Y:S01]  /*1dc60*/  FFMA.FTZ R156, R2.reuse, R156, -R11.reuse ;  /* 0x0000009c029c7223 */ /* 0x140fe2000001080b */
[----:B------:R-:W-:Y:S01]  /*1dc70*/  FMNMX.FTZ R4, R155, R4, !PT ;  /* 0x000000049b047209 */ /* 0x000fe20007810000 */
[C-C-:B------:R-:W-:Y:S01]  /*1dc80*/  FFMA.FTZ R157, R2.reuse, R157, -R11.reuse ;  /* 0x0000009d029d7223 */ /* 0x140fe2000001080b */
[----:B------:R-:W-:Y:S01]  /*1dc90*/  FSEL R91, R91, -INF , P0 ;  /* 0xff8000005b5b7808 */ /* 0x000fe20000000000 */
[--C-:B------:R-:W-:Y:S01]  /*1dca0*/  FFMA.FTZ R160, R2, R160, -R11.reuse ;  /* 0x000000a002a07223 */ /* 0x100fe2000001080b */
[----:B------:R-:W-:Y:S01]  /*1dcb0*/  FMNMX.FTZ R4, R158, R4, !PT ;  /* 0x000000049e047209 */ /* 0x000fe20007810000 */
[----:B------:R-:W0:Y:S01]  /*1dcc0*/  MUFU.EX2 R152, R152 ;  /* 0x0000009800987308 */ /* 0x000e220000000800 */
[----:B------:R-:W-:Y:S01]  /*1dcd0*/  FSEL R94, R94, -INF , P6 ;  /* 0xff8000005e5e7808 */ /* 0x000fe20003000000 */
[C-C-:B------:R-:W-:Y:S01]  /*1dce0*/  FFMA.FTZ R161, R2.reuse, R161, -R11.reuse ;  /* 0x000000a102a17223 */ /* 0x140fe2000001080b */
[----:B------:R-:W-:Y:S01]  /*1dcf0*/  FMNMX.FTZ R4, R159, R4, !PT ;  /* 0x000000049f047209 */ /* 0x000fe20007810000 */
[C-C-:B------:R-:W-:Y:S01]  /*1dd00*/  FFMA.FTZ R164, R2.reuse, R164, -R11.reuse ;  /* 0x000000a402a47223 */ /* 0x140fe2000001080b */
[----:B------:R-:W-:Y:S01]  /*1dd10*/  FSEL R95, R95, -INF , P1 ;  /* 0xff8000005f5f7808 */ /* 0x000fe20000800000 */
[--C-:B------:R-:W-:Y:S01]  /*1dd20*/  FFMA.FTZ R165, R2, R165, -R11.reuse ;  /* 0x000000a502a57223 */ /* 0x100fe2000001080b */
[----:B------:R-:W-:Y:S01]  /*1dd30*/  FMNMX.FTZ R4, R162, R4, !PT ;  /* 0x00000004a2047209 */ /* 0x000fe20007810000 */
[----:B------:R-:W1:Y:S01]  /*1dd40*/  MUFU.EX2 R153, R153 ;  /* 0x0000009900997308 */ /* 0x000e620000000800 */
[----:B------:R-:W-:Y:S01]  /*1dd50*/  FSEL R98, R98, -INF , P2 ;  /* 0xff80000062627808 */ /* 0x000fe20001000000 */
[C-C-:B------:R-:W-:Y:S01]  /*1dd60*/  FFMA.FTZ R136, R2.reuse, R136, -R11.reuse ;  /* 0x0000008802887223 */ /* 0x140fe2000001080b */
[----:B------:R-:W-:Y:S01]  /*1dd70*/  FMNMX.FTZ R4, R163, R4, !PT ;  /* 0x00000004a3047209 */ /* 0x000fe20007810000 */
[C-C-:B------:R-:W-:Y:S01]  /*1dd80*/  FFMA.FTZ R137, R2.reuse, R137, -R11.reuse ;  /* 0x0000008902897223 */ /* 0x140fe2000001080b */
[----:B------:R-:W-:Y:S01]  /*1dd90*/  FSEL R99, R99, -INF , P3 ;  /* 0xff80000063637808 */ /* 0x000fe20001800000 */
[--C-:B------:R-:W-:Y:S01]  /*1dda0*/  FFMA.FTZ R140, R2, R140, -R11.reuse ;  /* 0x0000008c028c7223 */ /* 0x100fe2000001080b */
[----:B------:R-:W-:Y:S01]  /*1ddb0*/  FMNMX.FTZ R4, R166, R4, !PT ;  /* 0x00000004a6047209 */ /* 0x000fe20007810000 */
[----:B------:R-:W-:Y:S01]  /*1ddc0*/  MUFU.EX2 R156, R156 ;  /* 0x0000009c009c7308 */ /* 0x000fe20000000800 */
[----:B------:R-:W-:Y:S01]  /*1ddd0*/  FSEL R102, R102, -INF , P4 ;  /* 0xff80000066667808 */ /* 0x000fe20002000000 */
[----:B0-----:R-:W-:Y:S01]  /*1dde0*/  FFMA.FTZ R3, R6, R3, R152 ;  /* 0x0000000306037223 */ /* 0x001fe20000010098 */
[----:B------:R-:W-:Y:S01]  /*1ddf0*/  FMNMX.FTZ R4, R167, R4, !PT ;  /* 0x00000004a7047209 */ /* 0x000fe20007810000 */
[C-C-:B------:R-:W-:Y:S01]  /*1de00*/  FFMA.FTZ R141, R2.reuse, R141, -R11.reuse ;  /* 0x0000008d028d7223 */ /* 0x140fe2000001080b */
[----:B------:R-:W-:Y:S01]  /*1de10*/  FSEL R103, R103, -INF , P5 ;  /* 0xff80000067677808 */ /* 0x000fe20002800000 */
[----:B------:R-:W-:Y:S01]  /*1de20*/  FFMA.FTZ R144, R2, R144, -R11 ;  /* 0x0000009002907223 */ /* 0x000fe2000001080b */
[----:B------:R-:W-:Y:S01]  /*1de30*/  FMNMX.FTZ R4, R138, R4, !PT ;  /* 0x000000048a047209 */ /* 0x000fe20007810000 */
[----:B------:R-:W-:Y:S01]  /*1de40*/  MUFU.EX2 R157, R157 ;  /* 0x0000009d009d7308 */ /* 0x000fe20000000800 */
[----:B-1----:R-:W-:-:S01]  /*1de50*/  FADD.FTZ R3, R153, R3 ;  /* 0x0000000399037221 */ /* 0x002fc20000010000 */
[C-C-:B------:R-:W-:Y:S01]  /*1de60*/  FFMA.FTZ R145, R2.reuse, R145, -R11.reuse ;  /* 0x0000009102917223 */ /* 0x140fe2000001080b */
[----:B------:R-:W-:Y:S01]  /*1de70*/  FMNMX.FTZ R4, R139, R4, !PT ;  /* 0x000000048b047209 */ /* 0x000fe20007810000 */
[C-C-:B------:R-:W-:Y:S01]  /*1de80*/  FFMA.FTZ R148, R2.reuse, R148, -R11.reuse ;  /* 0x0000009402947223 */ /* 0x140fe2000001080b */
[----:B------:R-:W-:-:S01]  /*1de90*/  FFMA.FTZ R149, R2, R149, -R11 ;  /* 0x0000009502957223 */ /* 0x000fc2000001080b */
[--C-:B------:R-:W-:Y:S01]  /*1dea0*/  FFMA.FTZ R120, R2, R120, -R11.reuse ;  /* 0x0000007802787223 */ /* 0x100fe2000001080b */
[----:B------:R-:W-:Y:S01]  /*1deb0*/  FMNMX.FTZ R4, R142, R4, !PT ;  /* 0x000000048e047209 */ /* 0x000fe20007810000 */
[----:B------:R-:W-:Y:S01]  /*1dec0*/  MUFU.EX2 R160, R160 ;  /* 0x000000a000a07308 */ /* 0x000fe20000000800 */
[----:B------:R-:W-:-:S01]  /*1ded0*/  FFMA.FTZ R121, R2, R121, -R11 ;  /* 0x0000007902797223 */ /* 0x000fc2000001080b */
        /* <DEDUP_REMOVED lines=34> */
[----:B------:R-:W-:Y:S01]  /*1e100*/  FFMA.FTZ R11, R2, R101, -R11 ;  /* 0x00000065020b7223 */ /* 0x000fe2000001080b */
[----:B------:R-:W-:-:S02]  /*1e110*/  LOP3.LUT P0, RZ, R22, 0x200, RZ, 0xc0, !PT ;  /* 0x0000020016ff7812 */ /* 0x000fc4000780c0ff */
        /* <DEDUP_REMOVED lines=46> */
[----:B------:R-:W-:Y:S01]  /*1e400*/  FADD.FTZ R5, -R8, R5 ;  /* 0x0000000508057221 */ /* 0x000fe20000010100 */
[----:B------:R-:W-:Y:S02]  /*1e410*/  IMAD R8, R23, 0x8, R18 ;  /* 0x0000000817087824 */ /* 0x000fe400078e0212 */
[C-C-:B------:R-:W-:Y:S01]  /*1e420*/  FFMA.FTZ R154, R2.reuse, R154, -R13.reuse ;  /* 0x0000009a029a7223 */ /* 0x140fe2000001080d */
[----:B------:R-:W-:-:S01]  /*1e430*/  FFMA.FTZ R155, R2, R155, -R13 ;  /* 0x0000009b029b7223 */ /* 0x000fc2000001080d */
[C---:B------:R-:W-:Y:S01]  /*1e440*/  FMUL.FTZ R5, R2.reuse, R5 ;  /* 0x0000000502057220 */ /* 0x040fe20000410000 */
[----:B------:R-:W-:-:S01]  /*1e450*/  FFMA.FTZ R158, R2, R158, -R13 ;  /* 0x0000009e029e7223 */ /* 0x000fc2000001080d */
[C-C-:B------:R-:W-:Y:S01]  /*1e460*/  FFMA.FTZ R159, R2.reuse, R159, -R13.reuse ;  /* 0x0000009f029f7223 */ /* 0x140fe2000001080d */
[----:B------:R-:W-:-:S01]  /*1e470*/  FFMA.FTZ R162, R2, R162, -R13 ;  /* 0x000000a202a27223 */ /* 0x000fc2000001080d */
[----:B------:R-:W-:Y:S01]  /*1e480*/  MUFU.EX2 R154, R154 ;  /* 0x0000009a009a7308 */ /* 0x000fe20000000800 */
[----:B------:R-:W-:-:S02]  /*1e490*/  VIADD R8, R8, 0x29840 ;  /* 0x0002984008087836 */ /* 0x000fc40000000000 */
[C-C-:B------:R-:W-:Y:S01]  /*1e4a0*/  FFMA.FTZ R163, R2.reuse, R163, -R13.reuse ;  /* 0x000000a302a37223 */ /* 0x140fe2000001080d */
[----:B------:R-:W-:-:S01]  /*1e4b0*/  FFMA.FTZ R166, R2, R166, -R13 ;  /* 0x000000a602a67223 */ /* 0x000fc2000001080d */
[C-C-:B------:R-:W-:Y:S01]  /*1e4c0*/  FFMA.FTZ R167, R2.reuse, R167, -R13.reuse ;  /* 0x000000a702a77223 */ /* 0x140fe2000001080d */
[----:B------:R-:W-:-:S01]  /*1e4d0*/  FFMA.FTZ R138, R2, R138, -R13 ;  /* 0x0000008a028a7223 */ /* 0x000fc2000001080d */
[----:B------:R-:W-:Y:S01]  /*1e4e0*/  PRMT R8, R12, 0x654, R8 ;  /* 0x000006540c087816 */ /* 0x000fe20000000008 */
[----:B------:R-:W-:-:S01]  /*1e4f0*/  FFMA.FTZ R139, R2, R139, -R13 ;  /* 0x0000008b028b7223 */ /* 0x000fc2000001080d */
[----:B------:R-:W0:Y:S01]  /*1e500*/  MUFU.EX2 R5, R5 ;  /* 0x0000000500057308 */ /* 0x000e220000000800 */
[----:B------:R-:W-:-:S01]  /*1e510*/  FFMA.FTZ R142, R2, R142, -R13 ;  /* 0x0000008e028e7223 */ /* 0x000fc2000001080d */
[----:B------:R1:W-:Y:S01]  /*1e520*/  SYNCS.ARRIVE.TRANS64.RED.A1T0 RZ, [R8+URZ], RZ ;  /* 0x000000ff08ff79a7 */ /* 0x0003e2000810043f */
        /* <DEDUP_REMOVED lines=38> */
[----:B0-----:R-:W-:-:S01]  /*1e790*/  FADD.FTZ R3, R159, R3 ;  /* 0x000000039f037221 */ /* 0x001fc20000010000 */
[----:B------:R-:W-:Y:S01]  /*1e7a0*/  FADD.FTZ R0, R164, R0 ;  /* 0x00000000a4007221 */ /* 0x000fe20000010000 */
[----:B------:R-:W-:-:S01]  /*1e7b0*/  FFMA.FTZ R99, R2, R99, -R13 ;  /* 0x0000006302637223 */ /* 0x000fc2000001080d */
[C-C-:B------:R-:W-:Y:S01]  /*1e7c0*/  FFMA.FTZ R102, R2.reuse, R102, -R13.reuse ;  /* 0x0000006602667223 */ /* 0x140fe2000001080d */
[----:B------:R-:W-:-:S01]  /*1e7d0*/  FFMA.FTZ R13, R2, R103, -R13 ;  /* 0x00000067020d7223 */ /* 0x000fc2000001080d */
[----:B------:R-:W-:-:S02]  /*1e7e0*/  FADD.FTZ R0, R165, R0 ;  /* 0x00000000a5007221 */ /* 0x000fc40000010000 */
        /* <DEDUP_REMOVED lines=117> */
.L_x_2852:
[----:B------:R-:W-:Y:S01]  /*1ef40*/  IMAD R8, R9, 0x8, R18 ;  /* 0x0000000809087824 */ /* 0x000fe200078e0212 */
[----:B------:R-:W-:Y:S01]  /*1ef50*/  ISETP.GT.AND P1, PT, R7, R15, PT ;  /* 0x0000000f0700720c */ /* 0x000fe20003f24270 */
[----:B------:R-:W-:Y:S01]  /*1ef60*/  IMAD.U32 R9, RZ, RZ, UR38 ;  /* 0x00000026ff097e24 */ /* 0x000fe2000f8e00ff */
[----:B------:R-:W-:Y:S01]  /*1ef70*/  F2FP.SATFINITE.E4M3.F32.PACK_AB_MERGE_C R156, R157, R156, RZ ;  /* 0x0000009c9d9c723e */ /* 0x000fe200048070ff */
[-C--:B------:R-:W-:Y:S01]  /*1ef80*/  FMUL.FTZ R24, R24, R6.reuse ;  /* 0x0000000618187220 */ /* 0x080fe20000410000 */
[----:B------:R-:W-:Y:S01]  /*1ef90*/  IADD3 R8, R8, 0x29860, RZ ;  /* 0x0002986008087810 */ /* 0x000fe20007ffe0ff */
        /* <DEDUP_REMOVED lines=91> */
[----:B0-----:R-:W-:Y:S01]  /*1f550*/  IMAD.MOV.U32 R8, RZ, RZ, R194 ;  /* 0x000000ffff087224 */ /* 0x001fe200078e00c2 */
        /* <DEDUP_REMOVED lines=17> */
[----:B------:R-:W-:Y:S06]  /*1f670*/  @P1 BRA `(.L_x_2853) ;  /* 0xffffffc000941947 */ /* 0x000fec000383ffff */
.L_x_2841:
[----:B------:R-:W-:-:S13]  /*1f680*/  ISETP.GE.AND P1, PT, R7, R213, PT ;  /* 0x000000d50700720c */ /* 0x000fda0003f26270 */
[----:B------:R-:W-:Y:S05]  /*1f690*/  @!P1 BRA `(.L_x_2854) ;  /* 0x0000003000849947 */ /* 0x000fea0003800000 */
[----:B------:R-:W-:Y:S01]  /*1f6a0*/  MOV R5, R4 ;  /* 0x0000000400057202 */ /* 0x000fe20000000f00 */
[----:B------:R-:W-:Y:S02]  /*1f6b0*/  IMAD.MOV.U32 R6, RZ, RZ, R10 ;  /* 0x000000ffff067224 */ /* 0x000fe400078e000a */
[----:B------:R-:W-:Y:S02]  /*1f6c0*/  IMAD.MOV.U32 R8, RZ, RZ, R194 ;  /* 0x000000ffff087224 */ /* 0x000fe400078e00c2 */
[----:B------:R-:W-:-:S07]  /*1f6d0*/  IMAD.MOV.U32 R9, RZ, RZ, R23 ;  /* 0x000000ffff097224 */ /* 0x000fce00078e0017 */
.L_x_2866:
        /* <DEDUP_REMOVED lines=10> */
.L_x_2856:
[----:B------:R-:W-:Y:S01]  /*1f780*/  IMAD R4, R23, 0x8, R18 ;  /* 0x0000000817047824 */ /* 0x000fe200078e0212 */
[----:B------:R-:W-:-:S04]  /*1f790*/  SHF.L.U32 R11, R194, 0x1f, RZ ;  /* 0x0000001fc20b7819 */ /* 0x000fc800000006ff */
[----:B------:R0:W1:Y:S01]  /*1f7a0*/  SYNCS.PHASECHK.TRANS64.TRYWAIT P1, [R4+URZ+0x29830], R11 ;  /* 0x0298300b040075a7 */ /* 0x000062000802017f */
[----:B------:R-:W-:Y:S05]  /*1f7b0*/  @!P0 BRA `(.L_x_2857) ;  /* 0x0000000000048947 */ /* 0x000fea0003800000 */
[----:B------:R-:W-:Y:S01]  /*1f7c0*/  BPT.TRAP 0x1 ;  /* 0x000000040000795c */ /* 0x000fe20000300000 */
.L_x_2857:
[----:B------:R-:W-:Y:S04]  /*1f7d0*/  BSSY B0, `(.L_x_2855) ;  /* 0x0000004000007945 */ /* 0x000fe80003800000 */
[----:B-1----:R-:W-:Y:S05]  /*1f7e0*/  @P1 BRA `(.L_x_2858) ;  /* 0x0000000000081947 */ /* 0x002fea0003800000 */
[----:B------:R-:W1:Y:S02]  /*1f7f0*/  SYNCS.PHASECHK.TRANS64.TRYWAIT P1, [R4+URZ+0x29830], R11 ;  /* 0x0298300b040075a7 */ /* 0x000e64000802017f */
[----:B-1----:R-:W-:Y:S05]  /*1f800*/  @!P1 BRA `(.L_x_2859) ;  /* 0x00000118002c9947 */ /* 0x002fea0003800000 */
.L_x_2858:
[----:B------:R-:W-:Y:S05]  /*1f810*/  BSYNC B0 ;  /* 0x0000000000007941 */ /* 0x000fea0003800000 */
.L_x_2855:
[----:B01----:R-:W0:Y:S01]  /*1f820*/  S2R R4, SR_TID.X ;  /* 0x0000000000047919 */ /* 0x003e220000002100 */
[----:B------:R-:W-:Y:S05]  /*1f830*/  WARPSYNC.ALL ;  /* 0x0000000000007948 */ /* 0x000fea0003800000 */
[----:B------:R-:W-:Y:S01]  /*1f840*/  IMAD R10, R23, 0x780, R14 ;  /* 0x00000780170a7824 */ /* 0x000fe200078e020e */
[----:B------:R-:W-:Y:S01]  /*1f850*/  UMOV UR44, UR24 ;  /* 0x00000018002c7c82 */ /* 0x000fe20008000000 */
[----:B------:R-:W-:Y:S01]  /*1f860*/  IMAD.MOV.U32 R11, RZ, RZ, -0x7fffffe0 ;  /* 0x80000020ff0b7424 */ /* 0x000fe200078e00ff */
[----:B------:R-:W-:Y:S01]  /*1f870*/  UMOV UR45, UR25 ;  /* 0x00000019002d7c82 */ /* 0x000fe20008000000 */
[----:B------:R-:W-:Y:S01]  /*1f880*/  IMAD.MOV.U32 R13, RZ, RZ, -0x7fffffe0 ;  /* 0x80000020ff0d7424 */ /* 0x000fe200078e00ff */
[C---:B------:R-:W-:Y:S01]  /*1f890*/  R2UR UR46, R10.reuse ;  /* 0x000000000a2e72ca */ /* 0x040fe200000e0000 */
[----:B------:R-:W-:Y:S01]  /*1f8a0*/  UMOV UR40, UR24 ;  /* 0x0000001800287c82 */ /* 0x000fe20008000000 */
[----:B------:R-:W-:Y:S01]  /*1f8b0*/  R2UR UR47, R11 ;  /* 0x000000000b2f72ca */ /* 0x000fe200000e0000 */
[----:B------:R-:W-:Y:S01]  /*1f8c0*/  UMOV UR41, UR25 ;  /* 0x0000001900297c82 */ /* 0x000fe20008000000 */
[C---:B------:R-:W-:Y:S01]  /*1f8d0*/  IADD3 R12, R10.reuse, 0x80, RZ ;  /* 0x000000800a0c7810 */ /* 0x040fe20007ffe0ff */
[----:B------:R-:W-:Y:S01]  /*1f8e0*/  VIADD R88, R10, 0x100 ;  /* 0x000001000a587836 */ /* 0x000fe20000000000 */
[----:B------:R-:W-:Y:S01]  /*1f8f0*/  R2UR UR43, R13 ;  /* 0x000000000d2b72ca */ /* 0x000fe200000e0000 */
[----:B------:R-:W-:Y:S01]  /*1f900*/  IMAD.MOV.U32 R89, RZ, RZ, -0x7fffffe0 ;  /* 0x80000020ff597424 */ /* 0x000fe200078e00ff */
[----:B------:R-:W-:Y:S01]  /*1f910*/  R2UR UR42, R12 ;  /* 0x000000000c2a72ca */ /* 0x000fe200000e0000 */
[----:B------:R-:W-:Y:S01]  /*1f920*/  VIADD R20, R10, 0x180 ;  /* 0x000001800a147836 */ /* 0x000fe20000000000 */
[----:B------:R-:W-:Y:S01]  /*1f930*/  R2UR UR26, R88 ;  /* 0x00000000581a72ca */ /* 0x000fe200000e0000 */
[----:B------:R-:W-:Y:S01]  /*1f940*/  IMAD.MOV.U32 R21, RZ, RZ, -0x7fffffe0 ;  /* 0x80000020ff157424 */ /* 0x000fe200078e00ff */
[----:B------:R-:W-:Y:S01]  /*1f950*/  R2UR UR27, R89 ;  /* 0x00000000591b72ca */ /* 0x000fe200000e0000 */
[----:B------:R-:W-:Y:S01]  /*1f960*/  UMOV UR28, UR24 ;  /* 0x00000018001c7c82 */ /* 0x000fe20008000000 */
[----:B------:R-:W-:Y:S01]  /*1f970*/  R2UR UR30, R20 ;  /* 0x00000000141e72ca */ /* 0x000fe200000e0000 */
[----:B------:R-:W-:Y:S01]  /*1f980*/  UMOV UR29, UR25 ;  /* 0x00000019001d7c82 */ /* 0x000fe20008000000 */
[----:B------:R-:W-:Y:S01]  /*1f990*/  R2UR UR31, R21 ;  /* 0x00000000151f72ca */ /* 0x000fe200000e0000 */
[C---:B------:R-:W-:Y:S01]  /*1f9a0*/  VIADD R12, R10.reuse, 0x200 ;  /* 0x000002000a0c7836 */ /* 0x040fe20000000000 */
[----:B------:R-:W-:Y:S01]  /*1f9b0*/  R2UR UR35, R13 ;  /* 0x000000000d2372ca */ /* 0x000fe200000e0000 */
[----:B------:R-:W-:Y:S01]  /*1f9c0*/  UMOV UR32, UR24 ;  /* 0x0000001800207c82 */ /* 0x000fe20008000000 */
[C---:B------:R-:W-:Y:S01]  /*1f9d0*/  IADD3 R88, R10.reuse, 0x2, RZ ;  /* 0x000000020a587810 */ /* 0x040fe20007ffe0ff */
[----:B------:R-:W-:Y:S01]  /*1f9e0*/  UMOV UR33, UR25 ;  /* 0x0000001900217c82 */ /* 0x000fe20008000000 */
[----:B0-----:R-:W-:Y:S01]  /*1f9f0*/  SHF.R.U32.HI R4, RZ, 0x7, R4 ;  /* 0x00000007ff047819 */ /* 0x001fe20000011604 */
[----:B------:R-:W-:Y:S01]  /*1fa00*/  VIADD R20, R10, 0x82 ;  /* 0x000000820a147836 */ /* 0x000fe20000000000 */
[----:B------:R-:W-:Y:S01]  /*1fa10*/  R2UR UR34, R12 ;  /* 0x000000000c2272ca */ /* 0x000fe200000e0000 */
[----:B------:R-:W-:Y:S01]  /*1fa20*/  IMAD.MOV.U32 R21, RZ, RZ, -0x7fffffe0 ;  /* 0x80000020ff157424 */ /* 0x000fe200078e00ff */
[----:B------:R-:W-:Y:S01]  /*1fa30*/  R2UR UR6, R88 ;  /* 0x00000000580672ca */ /* 0x000fe200000e0000 */
[----:B------:R-:W-:Y:S01]  /*1fa40*/  VIADD R4, R4, 0x8 ;  /* 0x0000000804047836 */ /* 0x000fe20000000000 */
[----:B------:R-:W-:Y:S01]  /*1fa50*/  R2UR UR7, R89 ;  /* 0x00000000590772ca */ /* 0x000fe200000e0000 */
[----:B------:R-:W-:Y:S01]  /*1fa60*/  VIADD R12, R10, 0x102 ;  /* 0x000001020a0c7836 */ /* 0x000fe20000000000 */
[----:B------:R-:W-:Y:S01]  /*1fa70*/  MOV R11, 0x80000020 ;  /* 0x80000020000b7802 */ /* 0x000fe20000000f00 */
[----:B------:R-:W-:Y:S01]  /*1fa80*/  IMAD.MOV.U32 R13, RZ, RZ, -0x7fffffe0 ;  /* 0x80000020ff0d7424 */ /* 0x000fe200078e00ff */
[----:B------:R0:W-:Y:S06]  /*1fa90*/  BAR.SYNC.DEFER_BLOCKING R4, 0x100 ;  /* 0x000400040000751d */ /* 0x0001ec0000010000 */
[----:B------:R-:W-:-:S06]  /*1faa0*/  WARPGROUP.ARRIVE ;  /* 0x00000000000079c5 */ /* 0x000fcc0000000000 */
[----:B------:R-:W-:Y:S01]  /*1fab0*/  QGMMA.64x32x32.F32.E4M3.E4M3 R152, gdesc[UR44], RZ, !UPT, gsb0 ;  /* 0x006000002c9879f3 */ /* 0x000fe2000c0008ff */
        /* <DEDUP_REMOVED lines=80> */
[----:B------:R-:W-:Y:S01]  /*1ffc0*/  IMAD.MOV.U32 R13, RZ, RZ, -0x7fffffe0 ;  /* 0x80000020ff0d7424 */ /* 0x000fe200078e00ff */
[----:B------:R-:W-:-:S02]  /*1ffd0*/  WARPGROUP.DEPBAR.LE gsb0, 0x0 ;  /* 0x00008000000079c5 */ /* 0x000fc40000010000 */
        /* <DEDUP_REMOVED lines=104> */
[C---:B------:R-:W-:Y:S02]  /*20660*/  VIADD R12, R10.reuse, 0x682 ;  /* 0x000006820a0c7836 */ /* 0x040fe40000000000 */
[----:B------:R-:W-:Y:S02]  /*20670*/  IMAD.MOV.U32 R13, RZ, RZ, -0x7fffffe0 ;  /* 0x80000020ff0d7424 */ /* 0x000fe400078e00ff */
[----:B------:R-:W-:Y:S01]  /*20680*/  VIADD R10, R10, 0x702 ;  /* 0x000007020a0a7836 */ /* 0x000fe20000000000 */
        /* <DEDUP_REMOVED lines=33> */
.L_x_2861:
[----:B------:R-:W-:Y:S01]  /*208a0*/  SHF.L.U32 R4, R8, 0x1f, RZ ;  /* 0x0000001f08047819 */ /* 0x000fe200000006ff */
[----:B------:R-:W-:-:S04]  /*208b0*/  IMAD R8, R9, 0x8, R18 ;  /* 0x0000000809087824 */ /* 0x000fc800078e0212 */
[----:B------:R0:W1:Y:S01]  /*208c0*/  SYNCS.PHASECHK.TRANS64.TRYWAIT P1, [R8+URZ+0x29850], R4 ;  /* 0x02985004080075a7 */ /* 0x000062000802017f */
[----:B------:R-:W-:Y:S05]  /*208d0*/  @!P0 BRA `(.L_x_2862) ;  /* 0x0000000000048947 */ /* 0x000fea0003800000 */
[----:B------:R-:W-:Y:S01]  /*208e0*/  BPT.TRAP 0x1 ;  /* 0x000000040000795c */ /* 0x000fe20000300000 */
.L_x_2862:
[----:B-1----:R-:W-:Y:S05]  /*208f0*/  @P1 BRA `(.L_x_2860) ;  /* 0x0000000000081947 */ /* 0x002fea0003800000 */
[----:B------:R-:W1:Y:S02]  /*20900*/  SYNCS.PHASECHK.TRANS64.TRYWAIT P1, [R8+URZ+0x29850], R4 ;  /* 0x02985004080075a7 */ /* 0x000e64000802017f */
[----:B-1----:R-:W-:Y:S05]  /*20910*/  @!P1 BRA `(.L_x_2863) ;  /* 0x0000010400fc9947 */ /* 0x002fea0003800000 */
.L_x_2860:
[----:B01----:R-:W-:Y:S01]  /*20920*/  VIADD R4, R18, 0x400 ;  /* 0x0000040012047836 */ /* 0x003fe20000000000 */
[----:B------:R-:W-:Y:S05]  /*20930*/  WARPSYNC.ALL ;  /* 0x0000000000007948 */ /* 0x000fea0003800000 */
[----:B------:R-:W-:Y:S01]  /*20940*/  SHF.R.U32.HI R4, RZ, 0x4, R4 ;  /* 0x00000004ff047819 */ /* 0x000fe20000011604 */
[----:B------:R-:W-:Y:S01]  /*20950*/  IMAD.MOV.U32 R11, RZ, RZ, -0x3ffffff0 ;  /* 0xc0000010ff0b7424 */ /* 0x000fe200078e00ff */
[----:B------:R-:W-:Y:S01]  /*20960*/  WARPGROUP.ARRIVE ;  /* 0x00000000000079c5 */ /* 0x000fe20000000000 */
[----:B------:R-:W-:Y:S01]  /*20970*/  IMAD.MOV.U32 R13, RZ, RZ, -0x3ffffff0 ;  /* 0xc0000010ff0d7424 */ /* 0x000fe200078e00ff */
[----:B------:R-:W-:-:S04]  /*20980*/  LOP3.LUT R4, R4, 0x3fff, RZ, 0xc0, !PT ;  /* 0x00003fff04047812 */ /* 0x000fc800078ec0ff */
[----:B------:R-:W0:Y:S01]  /*20990*/  S2R R15, SR_TID.X ;  /* 0x00000000000f7919 */ /* 0x000e220000002100 */
        /* <DEDUP_REMOVED lines=38> */
.L_x_2864:
[----:B0-----:R-:W-:Y:S01]  /*20c00*/  IMAD R4, R23, 0x8, R18 ;  /* 0x0000000817047824 */ /* 0x001fe200078e0212 */
[----:B------:R-:W-:Y:S02]  /*20c10*/  MOV R11, UR38 ;  /* 0x00000026000b7c02 */ /* 0x000fe40008000f00 */
[----:B------:R-:W-:Y:S01]  /*20c20*/  FMNMX.FTZ R8, R152, R6, !PT ;  /* 0x0000000698087209 */ /* 0x000fe20007810000 */
[----:B------:R-:W-:-:S05]  /*20c30*/  VIADD R4, R4, 0x29840 ;  /* 0x0002984004047836 */ /* 0x000fca0000000000 */
[----:B------:R-:W-:Y:S02]  /*20c40*/  PRMT R4, R11, 0x654, R4 ;  /* 0x000006540b047816 */ /* 0x000fe40000000004 */
[----:B------:R-:W-:Y:S02]  /*20c50*/  FMNMX.FTZ R11, R153, R8, !PT ;  /* 0x00000008990b7209 */ /* 0x000fe40007810000 */
[----:B------:R0:W-:Y:S02]  /*20c60*/  SYNCS.ARRIVE.TRANS64.RED.A1T0 RZ, [R4+URZ], RZ ;  /* 0x000000ff04ff79a7 */ /* 0x0001e4000810043f */
[----:B------:R-:W-:-:S04]  /*20c70*/  FMNMX.FTZ R8, R156, R11, !PT ;  /* 0x0000000b9c087209 */ /* 0x000fc80007810000 */
[----:B------:R-:W-:Y:S02]  /*20c80*/  FMNMX.FTZ R11, R157, R8, !PT ;  /* 0x000000089d0b7209 */ /* 0x000fe40007810000 */
[----:B0-----:R-:W-:Y:S02]  /*20c90*/  FMNMX.FTZ R4, R154, R5, !PT ;  /* 0x000000059a047209 */ /* 0x001fe40007810000 */
        /* <DEDUP_REMOVED lines=44> */
[----:B------:R-:W-:-:S03]  /*20f60*/  FMNMX.FTZ R11, R159, R4, !PT ;  /* 0x000000049f0b7209 */ /* 0x000fc60007810000 */
[----:B------:R-:W-:Y:S01]  /*20f70*/  MUFU.EX2 R6, R13 ;  /* 0x0000000d00067308 */ /* 0x000fe20000000800 */
        /* <DEDUP_REMOVED lines=146> */
[----:B------:R-:W-:-:S06]  /*218a0*/  FFMA.FTZ R15, R2, R103, -R15 ;  /* 0x00000067020f7223 */ /* 0x000fcc000001080f */
        /* <DEDUP_REMOVED lines=140> */
.L_x_2865:
[----:B------:R-:W-:Y:S01]  /*22170*/  F2FP.SATFINITE.E4M3.F32.PACK_AB_MERGE_C R156, R157, R156, RZ ;  /* 0x0000009c9d9c723e */ /* 0x000fe200048070ff */
[-C--:B------:R-:W-:Y:S01]  /*22180*/  FMUL.FTZ R24, R24, R6.reuse ;  /* 0x0000000618187220 */ /* 0x080fe20000410000 */
[----:B------:R-:W-:Y:S01]  /*22190*/  ISETP.GT.AND P1, PT, R7, R213, PT ;  /* 0x000000d50700720c */ /* 0x000fe20003f24270 */
[----:B------:R-:W-:Y:S01]  /*221a0*/  FMUL.FTZ R25, R25, R6 ;  /* 0x0000000619197220 */ /* 0x000fe20000410000 */
[----:B------:R-:W-:Y:S01]  /*221b0*/  F2FP.SATFINITE.E4M3.F32.PACK_AB_MERGE_C R184, R8, R13, R156 ;  /* 0x0000000d08b8723e */ /* 0x000fe2000480709c */
[----:B------:R-:W-:Y:S01]  /*221c0*/  IMAD R8, R9, 0x8, R18 ;  /* 0x0000000809087824 */ /* 0x000fe200078e0212 */
[----:B------:R-:W-:Y:S01]  /*221d0*/  F2FP.SATFINITE.E4M3.F32.PACK_AB_MERGE_C R158, R159, R158, RZ ;  /* 0x0000009e9f9e723e */ /* 0x000fe200048070ff */
        /* <DEDUP_REMOVED lines=109> */
.L_x_2854:
[----:B------:R-:W-:Y:S05]  /*228b0*/  WARPSYNC.ALL ;  /* 0x0000000000007948 */ /* 0x000fea0003800000 */
[----:B------:R-:W-:Y:S06]  /*228c0*/  BAR.ARV 0x8, 0x180 ;  /* 0x0206000000007b1d */ /* 0x000fec0000002000 */
[----:B------:R-:W-:Y:S05]  /*228d0*/  @!P0 BRA `(.L_x_2867) ;  /* 0x0000000000048947 */ /* 0x000fea0003800000 */
[----:B------:R-:W-:Y:S01]  /*228e0*/  BPT.TRAP 0x1 ;  /* 0x000000040000795c */ /* 0x000fe20000300000 */
.L_x_2867:
[----:B------:R-:W-:Y:S01]  /*228f0*/  IMAD R20, R23, 0x8, R18 ;  /* 0x0000000817147824 */ /* 0x000fe200078e0212 */
[----:B------:R-:W-:-:S04]  /*22900*/  SHF.L.U32 R5, R194, 0x1f, RZ ;  /* 0x0000001fc2057819 */ /* 0x000fc800000006ff */
[----:B------:R0:W1:Y:S01]  /*22910*/  SYNCS.PHASECHK.TRANS64.TRYWAIT P1, [R20+URZ+0x29850], R5 ;  /* 0x02985005140075a7 */ /* 0x000062000802017f */
[----:B------:R-:W-:Y:S05]  /*22920*/  @!P0 BRA `(.L_x_2868) ;  /* 0x0000000000048947 */ /* 0x000fea0003800000 */
[----:B------:R-:W-:Y:S01]  /*22930*/  BPT.TRAP 0x1 ;  /* 0x000000040000795c */ /* 0x000fe20000300000 */
.L_x_2868:
[----:B------:R-:W-:-:S05]  /*22940*/  VIADD R18, R18, 0x400 ;  /* 0x0000040012127836 */ /* 0x000fca0000000000 */
[----:B------:R-:W-:-:S04]  /*22950*/  SHF.R.U32.HI R18, RZ, 0x4, R18 ;  /* 0x00000004ff127819 */ /* 0x000fc80000011612 */
[----:B------:R-:W-:-:S04]  /*22960*/  LOP3.LUT R18, R18, 0x3fff, RZ, 0xc0, !PT ;  /* 0x00003fff12127812 */ /* 0x000fc800078ec0ff */
[----:B------:R-:W-:Y:S01]  /*22970*/  LOP3.LUT R18, R18, 0x10000, RZ, 0xfc, !PT ;  /* 0x0001000012127812 */ /* 0x000fe200078efcff */
[----:B-1----:R-:W-:Y:S06]  /*22980*/  @P1 BRA `(.L_x_2869) ;  /* 0x0000000000081947 */ /* 0x002fec0003800000 */
[----:B------:R-:W1:Y:S02]  /*22990*/  SYNCS.PHASECHK.TRANS64.TRYWAIT P1, [R20+URZ+0x29850], R5 ;  /* 0x02985005140075a7 */ /* 0x000e64000802017f */
[----:B-1----:R-:W-:Y:S05]  /*229a0*/  @!P1 BRA `(.L_x_2870) ;  /* 0x000000e400ec9947 */ /* 0x002fea0003800000 */
.L_x_2869:
[----:B------:R-:W-:Y:S01]  /*229b0*/  IMAD R6, R23, 0x500, R18 ;  /* 0x0000050017067824 */ /* 0x000fe200078e0212 */
[----:B------:R-:W-:Y:S05]  /*229c0*/  WARPSYNC.ALL ;  /* 0x0000000000007948 */ /* 0x000fea0003800000 */
[----:B------:R-:W-:Y:S01]  /*229d0*/  IMAD.MOV.U32 R7, RZ, RZ, -0x3ffffff0 ;  /* 0xc0000010ff077424 */ /* 0x000fe200078e00ff */
[C---:B------:R-:W-:Y:S01]  /*229e0*/  R2UR UR6, R6.reuse ;  /* 0x00000000060672ca */ /* 0x040fe200000e0000 */
[----:B------:R-:W-:Y:S01]  /*229f0*/  WARPGROUP.ARRIVE ;  /* 0x00000000000079c5 */ /* 0x000fe20000000000 */
[C---:B------:R-:W-:Y:S01]  /*22a00*/  VIADD R8, R6.reuse, 0x100 ;  /* 0x0000010006087836 */ /* 0x040fe20000000000 */
[----:B------:R-:W-:Y:S01]  /*22a10*/  ULDC.64 UR4, c[0x0][0x9a0] ;  /* 0x0002680000047ab9 */ /* 0x000fe20000000a00 */
[----:B------:R-:W-:Y:S01]  /*22a20*/  R2UR UR7, R7 ;  /* 0x00000000070772ca */ /* 0x000fe200000e0000 */
[----:B------:R-:W-:Y:S01]  /*22a30*/  IMAD.MOV.U32 R9, RZ, RZ, -0x3ffffff0 ;  /* 0xc0000010ff097424 */ /* 0x000fe200078e00ff */
[----:B------:R-:W-:Y:S01]  /*22a40*/  ISETP.NE.U32.AND P1, PT, RZ, UR4, PT ;  /* 0x00000004ff007c0c */ /* 0x000fe2000bf25070 */
[----:B------:R-:W-:-:S02]  /*22a50*/  VIADD R14, R6, 0x200 ;  /* 0x00000200060e7836 */ /* 0x000fc40000000000 */
[----:B------:R-:W-:Y:S01]  /*22a60*/  IMAD.MOV.U32 R15, RZ, RZ, -0x3ffffff0 ;  /* 0xc0000010ff0f7424 */ /* 0x000fe200078e00ff */
[----:B------:R-:W-:-:S07]  /*22a70*/  ISETP.NE.AND.EX P1, PT, RZ, UR5, PT, P1 ;  /* 0x00000005ff007c0c */ /* 0x000fce000bf25310 */
[----:B------:R-:W-:Y:S01]  /*22a80*/  QGMMA.64x128x32.F32.E4M3.E4M3 R24, R184, gdesc[UR4], R24, gsb0 ;  /* 0x01e00004b8187df3 */ /* 0x000fe20008000818 */
[----:B------:R-:W-:Y:S02]  /*22a90*/  R2UR UR6, R8 ;  /* 0x00000000080672ca */ /* 0x000fe400000e0000 */
[----:B------:R-:W-:-:S03]  /*22aa0*/  R2UR UR7, R9 ;  /* 0x00000000090772ca */ /* 0x000fc600000e0000 */
[----:B------:R-:W0:Y:S08]  /*22ab0*/  @P1 LDC.64 R8, c[0x0][0x9c8] ;  /* 0x00027200ff081b82 */ /* 0x000e300000000a00 */
[----:B------:R-:W2:Y:S01]  /*22ac0*/  @P1 LDC.64 R12, c[0x0][0x9d0] ;  /* 0x00027400ff0c1b82 */ /* 0x000ea20000000a00 */
[----:B01----:R-:W-:-:S04]  /*22ad0*/  @P1 IMAD R5, R227, R8, RZ ;  /* 0x00000008e3051224 */ /* 0x003fc800078e02ff */
[C---:B------:R-:W-:Y:S02]  /*22ae0*/  @P1 IMAD R5, R220.reuse, R9, R5 ;  /* 0x00000009dc051224 */ /* 0x040fe400078e0205 */
[----:B------:R-:W-:-:S05]  /*22af0*/  @P1 IMAD.WIDE.U32 R8, R220, R8, RZ ;  /* 0x00000008dc081225 */ /* 0x000fca00078e00ff */
[----:B------:R-:W-:Y:S01]  /*22b00*/  @P1 IADD3 R9, R9, R5, RZ ;  /* 0x0000000509091210 */ /* 0x000fe20007ffe0ff */
[----:B------:R-:W-:Y:S02]  /*22b10*/  IMAD.MOV.U32 R5, RZ, RZ, 0x3f800000 ;  /* 0x3f800000ff057424 */ /* 0x000fe400078e00ff */
[----:B--2---:R-:W-:-:S04]  /*22b20*/  @P1 IMAD.WIDE.U32 R8, R191, R12, R8 ;  /* 0x0000000cbf081225 */ /* 0x004fc800078e0008 */
        /* <DEDUP_REMOVED lines=9> */
[----:B------:R-:W-:Y:S02]  /*22bc0*/  VIADD R8, R6, 0x300 ;  /* 0x0000030006087836 */ /* 0x000fe40000000000 */
[----:B------:R-:W-:Y:S01]  /*22bd0*/  IMAD.MOV.U32 R9, RZ, RZ, -0x3ffffff0 ;  /* 0xc0000010ff097424 */ /* 0x000fe200078e00ff */
[----:B------:R-:W-:Y:S02]  /*22be0*/  WARPGROUP.DEPBAR.LE gsb0, 0x0 ;  /* 0x00008000000079c5 */ /* 0x000fe40000010000 */
[----:B------:R-:W-:-:S07]  /*22bf0*/  WARPGROUP.ARRIVE ;  /* 0x00000000000079c5 */ /* 0x000fce0000000000 */
[----:B------:R-:W-:Y:S01]  /*22c00*/  QGMMA.64x128x32.F32.E4M3.E4M3 R24, R176, gdesc[UR4], R24, gsb0 ;  /* 0x01e00004b0187df3 */ /* 0x000fe20008000818 */
[----:B------:R-:W-:Y:S02]  /*22c10*/  R2UR UR6, R8 ;  /* 0x00000000080672ca */ /* 0x000fe400000e0000 */
[----:B------:R-:W-:Y:S01]  /*22c20*/  R2UR UR7, R9 ;  /* 0x00000000090772ca */ /* 0x000fe200000e0000 */
[----:B------:R-:W-:Y:S01]  /*22c30*/  VIADD R6, R6, 0x400 ;  /* 0x0000040006067836 */ /* 0x000fe20000000000 */
[----:B------:R-:W-:Y:S01]  /*22c40*/  MOV R7, 0xc0000010 ;  /* 0xc000001000077802 */ /* 0x000fe20000000f00 */
        /* <DEDUP_REMOVED lines=9> */
[----:B------:R-:W1:Y:S04]  /*22ce0*/  SHFL.BFLY PT, R7, R8, 0x1, 0x1f ;  /* 0x0c201f0008077f89 */ /* 0x000e6800000e0000 */
[----:B------:R-:W0:Y:S01]  /*22cf0*/  SHFL.BFLY PT, R6, R9, 0x1, 0x1f ;  /* 0x0c201f0009067f89 */ /* 0x000e2200000e0000 */
        /* <DEDUP_REMOVED lines=23> */
[----:B------:R-:W-:-:S03]  /*22e70*/  @P2 FFMA.FTZ R88, R3, R10, R6 ;  /* 0x0000000a03582223 */ /* 0x000fc60000010006 */
[----:B------:R-:W-:Y:S01]  /*22e80*/  @P3 FFMA.FTZ R89, R2, R4, R7 ;  /* 0x0000000402593223 */ /* 0x000fe20000010007 */
[-C--:B--2---:R-:W-:Y:S01]  /*22e90*/  FMUL.FTZ R4, R0, R5.reuse ;  /* 0x0000000500047220 */ /* 0x084fe20000410000 */
[----:B---3--:R-:W-:Y:S01]  /*22ea0*/  FMUL.FTZ R6, R8, R5 ;  /* 0x0000000508067220 */ /* 0x008fe20000410000 */
[----:B------:R-:W-:Y:S02]  /*22eb0*/  WARPGROUP.DEPBAR.LE gsb0, 0x0 ;  /* 0x00008000000079c5 */ /* 0x000fe40000010000 */
[----:B------:R-:W-:Y:S05]  /*22ec0*/  @!P0 BRA `(.L_x_2871) ;  /* 0x0000000000048947 */ /* 0x000fea0003800000 */
[----:B------:R-:W-:Y:S01]  /*22ed0*/  BPT.TRAP 0x1 ;  /* 0x000000040000795c */ /* 0x000fe20000300000 */
.L_x_2871:
        /* <DEDUP_REMOVED lines=9> */
[----:B------:R-:W-:Y:S01]  /*22f70*/  SEL R5, RZ, 0x1, P1 ;  /* 0x00000001ff057807 */ /* 0x000fe20000800000 */
        /* <DEDUP_REMOVED lines=65> */
.L_x_2800:
        /* <DEDUP_REMOVED lines=40> */
[--C-:B------:R-:W-:Y:S01]  /*23610*/  IMAD.X R107, RZ, RZ, R41.reuse, P5 ;  /* 0x000000ffff6b7224 */ /* 0x100fe200028e0629 */
[----:B------:R-:W-:Y:S01]  /*23620*/  LOP3.LUT R38, R38, R39, RZ, 0x3c, !PT ;  /* 0x0000002726267212 */ /* 0x000fe200078e3cff */
[----:B------:R-:W-:Y:S01]  /*23630*/  IMAD.X R39, RZ, RZ, R41, P1 ;  /* 0x000000ffff277224 */ /* 0x000fe200008e0629 */
[----:B------:R-:W-:Y:S02]  /*23640*/  SHF.R.U64 R34, R34, 0x3, RZ ;  /* 0x0000000322227819 */ /* 0x000fe400000012ff */
[----:B------:R-:W-:-:S02]  /*23650*/  IADD3 R37, P2, R40, 0x4020, RZ ;  /* 0x0000402028257810 */ /* 0x000fc40007f5e0ff */
[C---:B------:R-:W-:Y:S02]  /*23660*/  IADD3 R27, P5, R40.reuse, 0x40, RZ ;  /* 0x00000040281b7810 */ /* 0x040fe40007fbe0ff */
[C---:B------:R-:W-:Y:S02]  /*23670*/  IADD3 R15, P1, R40.reuse, 0x20, RZ ;  /* 0x00000020280f7810 */ /* 0x040fe40007f3e0ff */
[----:B------:R-:W-:Y:S02]  /*23680*/  IADD3 R35, P4, R40, 0x60, RZ ;  /* 0x0000006028237810 */ /* 0x000fe40007f9e0ff */
[----:B------:R-:W-:Y:S02]  /*23690*/  LOP3.LUT R34, R34, R11, RZ, 0x3c, !PT ;  /* 0x0000000b22227212 */ /* 0x000fe400078e3cff */
[----:B------:R-:W-:Y:S02]  /*236a0*/  LOP3.LUT R36, R37, 0x380, RZ, 0xc0, !PT ;  /* 0x0000038025247812 */ /* 0x000fe400078ec0ff */
[----:B------:R-:W-:-:S02]  /*236b0*/  LOP3.LUT R14, R27, 0x380, RZ, 0xc0, !PT ;  /* 0x000003801b0e7812 */ /* 0x000fc400078ec0ff */
[----:B------:R-:W-:Y:S02]  /*236c0*/  LOP3.LUT R10, R15, 0x380, RZ, 0xc0, !PT ;  /* 0x000003800f0a7812 */ /* 0x000fe400078ec0ff */
[----:B------:R-:W-:Y:S02]  /*236d0*/  LOP3.LUT R11, R40, 0x380, RZ, 0xc0, !PT ;  /* 0x00000380280b7812 */ /* 0x000fe400078ec0ff */
[----:B------:R-:W-:Y:S02]  /*236e0*/  LOP3.LUT R26, R35, 0x380, RZ, 0xc0, !PT ;  /* 0x00000380231a7812 */ /* 0x000fe400078ec0ff */
[----:B------:R-:W-:Y:S02]  /*236f0*/  SHF.R.U64 R36, R36, 0x3, RZ ;  /* 0x0000000324247819 */ /* 0x000fe400000012ff */
[----:B------:R-:W-:Y:S02]  /*23700*/  SHF.R.U64 R14, R14, 0x3, RZ ;  /* 0x000000030e0e7819 */ /* 0x000fe400000012ff */
[----:B------:R-:W-:-:S02]  /*23710*/  SHF.R.U64 R10, R10, 0x3, RZ ;  /* 0x000000030a0a7819 */ /* 0x000fc400000012ff */
        /* <DEDUP_REMOVED lines=11> */
[----:B------:R-:W-:Y:S02]  /*237d0*/  IADD3.X R35, RZ, R41, RZ, P3, !PT ;  /* 0x00000029ff237210 */ /* 0x000fe40001ffe4ff */
        /* <DEDUP_REMOVED lines=9> */
[----:B-----5:R-:W-:Y:S02]  /*23870*/  LOP3.LUT R10, R9, 0x2, RZ, 0x3c, !PT ;  /* 0x00000002090a7812 */ /* 0x020fe400078e3cff */
[----:B------:R-:W-:Y:S02]  /*23880*/  SEL R80, R90, R125, P0 ;  /* 0x0000007d5a507207 */ /* 0x000fe40000000000 */
[----:B------:R-:W-:Y:S01]  /*23890*/  SEL R49, R125, R90, P0 ;  /* 0x0000005a7d317207 */ /* 0x000fe20000000000 */
[----:B------:R-:W-:Y:S01]  /*238a0*/  SHFL.IDX PT, R21, R21, R10, 0x1c1f ;  /* 0x001c1f0a15157589 */ /* 0x000fe200000e0000 */
[----:B--2---:R-:W-:Y:S02]  /*238b0*/  SEL R4, R0, R101, P0 ;  /* 0x0000006500047207 */ /* 0x004fe40000000000 */
        /* <DEDUP_REMOVED lines=8> */
[----:B------:R-:W-:Y:S01]  /*23940*/  SEL R90, R123, R60, P0 ;  /* 0x0000003c7b5a7207 */ /* 0x000fe20000000000 */
[----:B------:R-:W-:Y:S01]  /*23950*/  IMAD.MOV.U32 R100, RZ, RZ, RZ ;  /* 0x000000ffff647224 */ /* 0x000fe200078e00ff */
        /* <DEDUP_REMOVED lines=16> */
[----:B------:R-:W0:Y:S01]  /*23a60*/  SHFL.IDX PT, R2, R77, R10, 0x1c1f ;  /* 0x001c1f0a4d027589 */ /* 0x000e2200000e0000 */
        /* <DEDUP_REMOVED lines=11> */
[----:B------:R-:W2:Y:S01]  /*23b20*/  SHFL.IDX PT, R4, R79, R10, 0x1c1f ;  /* 0x001c1f0a4f047589 */ /* 0x000ea200000e0000 */
        /* <DEDUP_REMOVED lines=20> */
[----:B------:R-:W3:Y:S01]  /*23c70*/  SHFL.IDX PT, R98, R13, R9, 0x1c1f ;  /* 0x001c1f090d627589 */ /* 0x000ee200000e0000 */
        /* <DEDUP_REMOVED lines=8> */
[----:B------:R-:W1:Y:S01]  /*23d00*/  SHFL.IDX PT, R61, R61, R10, 0x1c1f ;  /* 0x001c1f0a3d3d7589 */ /* 0x000e6200000e0000 */
        /* <DEDUP_REMOVED lines=17> */
[----:B------:R3:W-:Y:S01]  /*23e20*/  SHFL.IDX PT, R65, R52, R9, 0x1c1f ;  /* 0x001c1f0934417589 */ /* 0x0007e200000e0000 */
[----:B0-----:R-:W-:Y:S02]  /*23e30*/  SEL R102, R99, R2, P0 ;  /* 0x0000000263667207 */ /* 0x001fe40000000000 */
        /* <DEDUP_REMOVED lines=10> */
[----:B------:R0:W-:Y:S01]  /*23ee0*/  SHFL.IDX PT, R68, R53, R10, 0x1c1f ;  /* 0x001c1f0a35447589 */ /* 0x0001e200000e0000 */
[----:B---3--:R-:W-:Y:S02]  /*23ef0*/  SEL R52, R54, R125, P0 ;  /* 0x0000007d36347207 */ /* 0x008fe40000000000 */
[----:B------:R-:W-:Y:S01]  /*23f00*/  SEL R101, R98, R21, P0 ;  /* 0x0000001562657207 */ /* 0x000fe20000000000 */
[----:B------:R-:W-:Y:S01]  /*23f10*/  SHFL.IDX PT, R40, R40, R9, 0x1c1f ;  /* 0x001c1f0928287589 */ /* 0x000fe200000e0000 */
[----:B------:R-:W-:-:S02]  /*23f20*/  SEL R79, R80, R49, P0 ;  /* 0x00000031504f7207 */ /* 0x000fc40000000000 */
[----:B------:R-:W-:Y:S01]  /*23f30*/  SEL R77, R78, R41, P0 ;  /* 0x000000294e4d7207 */ /* 0x000fe20000000000 */
[----:B------:R-:W-:Y:S01]  /*23f40*/  SHFL.IDX PT, R44, R44, R9, 0x1c1f ;  /* 0x001c1f092c2c7589 */ /* 0x000fe200000e0000 */
[----:B------:R-:W-:Y:S02]  /*23f50*/  SEL R47, R48, R87, P0 ;  /* 0x00000057302f7207 */ /* 0x000fe40000000000 */
[----:B0-----:R-:W-:Y:S01]  /*23f60*/  SEL R53, R125, R54, P0 ;  /* 0x000000367d357207 */ /* 0x001fe20000000000 */
[----:B------:R-:W-:Y:S01]  /*23f70*/  SHFL.IDX PT, R42, R42, R9, 0x1c1f ;  /* 0x001c1f092a2a7589 */ /* 0x000fe200000e0000 */
[----:B----4-:R-:W-:Y:S02]  /*23f80*/  SEL R51, R82, R85, P0 ;  /* 0x0000005552337207 */ /* 0x010fe40000000000 */
[----:B-1----:R-:W-:Y:S01]  /*23f90*/  SEL R56, R58, R61, P0 ;  /* 0x0000003d3a387207 */ /* 0x002fe20000000000 */
        /* <DEDUP_REMOVED lines=9> */
[----:B------:R-:W-:Y:S04]  /*24030*/  SHFL.IDX PT, R84, R84, R9, 0x1c1f ;  /* 0x001c1f0954547589 */ /* 0x000fe800000e0000 */
[----:B------:R-:W-:Y:S04]  /*24040*/  SHFL.IDX PT, R90, R90, R9, 0x1c1f ;  /* 0x001c1f095a5a7589 */ /* 0x000fe800000e0000 */
[----:B------:R-:W0:Y:S04]  /*24050*/  SHFL.IDX PT, R119, R119, R10, 0x1c1f ;  /* 0x001c1f0a77777589 */ /* 0x000e2800000e0000 */
[----:B------:R-:W1:Y:S04]  /*24060*/  SHFL.IDX PT, R121, R121, R10, 0x1c1f ;  /* 0x001c1f0a79797589 */ /* 0x000e6800000e0000 */
        /* <DEDUP_REMOVED lines=18> */
[----:B-1----:R-:W-:Y:S01]  /*24190*/  SEL R57, R61, R58, P0 ;  /* 0x0000003a3d397207 */ /* 0x002fe20000000000 */
[----:B------:R-:W1:Y:S01]  /*241a0*/  SHFL.IDX PT, R34, R39, R10, 0x1c1f ;  /* 0x001c1f0a27227589 */ /* 0x000e6200000e0000 */
[----:B------:R-:W-:Y:S02]  /*241b0*/  SEL R61, R68, R65, P0 ;  /* 0x00000041443d7207 */ /* 0x000fe40000000000 */
[----:B------:R-:W-:Y:S01]  /*241c0*/  SEL R83, R84, R117, P0 ;  /* 0x0000007554537207 */ /* 0x000fe20000000000 */
[----:B------:R-:W4:Y:S01]  /*241d0*/  SHFL.IDX PT, R28, R33, R10, 0x1c1f ;  /* 0x001c1f0a211c7589 */ /* 0x000f2200000e0000 */
[----:B------:R-:W-:-:S02]  /*241e0*/  SEL R85, R86, R67, P0 ;  /* 0x0000004356557207 */ /* 0x000fc40000000000 */
[----:B------:R-:W-:Y:S01]  /*241f0*/  SEL R50, R115, R50, P0 ;  /* 0x0000003273327207 */ /* 0x000fe20000000000 */
[----:B------:R-:W4:Y:S01]  /*24200*/  SHFL.IDX PT, R30, R35, R10, 0x1c1f ;  /* 0x001c1f0a231e7589 */ /* 0x000f2200000e0000 */
[----:B0-----:R-:W-:Y:S02]  /*24210*/  SEL R87, R90, R123, P0 ;  /* 0x0000007b5a577207 */ /* 0x001fe40000000000 */
[----:B------:R-:W-:Y:S01]  /*24220*/  SEL R86, R67, R86, P0 ;  /* 0x0000005643567207 */ /* 0x000fe20000000000 */
[----:B------:R-:W-:Y:S01]  /*24230*/  SHFL.IDX PT, R24, R31, R10, 0x1c1f ;  /* 0x001c1f0a1f187589 */ /* 0x000fe200000e0000 */
[----:B------:R-:W-:Y:S02]  /*24240*/  SEL R84, R117, R84, P0 ;  /* 0x0000005475547207 */ /* 0x000fe40000000000 */
[----:B------:R-:W-:Y:S01]  /*24250*/  SEL R90, R123, R90, P0 ;  /* 0x0000005a7b5a7207 */ /* 0x000fe20000000000 */
[----:B------:R-:W0:Y:S01]  /*24260*/  SHFL.IDX PT, R26, R29, R10, 0x1c1f ;  /* 0x001c1f0a1d1a7589 */ /* 0x000e2200000e0000 */
[----:B--2---:R-:W-:-:S02]  /*24270*/  SEL R70, R71, R38, P0 ;  /* 0x0000002647467207 */ /* 0x004fc40000000000 */
[----:B------:R-:W-:Y:S01]  /*24280*/  SEL R71, R38, R71, P0 ;  /* 0x0000004726477207 */ /* 0x000fe20000000000 */
[----:B------:R-:W-:Y:S01]  /*24290*/  SHFL.IDX PT, R64, R64, R9, 0x1c1f ;  /* 0x001c1f0940407589 */ /* 0x000fe200000e0000 */
[----:B---3--:R-:W-:Y:S02]  /*242a0*/  SEL R72, R73, R32, P0 ;  /* 0x0000002049487207 */ /* 0x008fe40000000000 */
[----:B------:R-:W-:Y:S01]  /*242b0*/  SEL R73, R32, R73, P0 ;  /* 0x0000004920497207 */ /* 0x000fe20000000000 */
[----:B------:R2:W3:Y:S01]  /*242c0*/  SHFL.IDX PT, R129, R55, R10, 0x1c1f ;  /* 0x001c1f0a37817589 */ /* 0x0004e200000e0000 */
[----:B-1----:R-:W-:Y:S02]  /*242d0*/  SEL R74, R75, R34, P0 ;  /* 0x000000224b4a7207 */ /* 0x002fe40000000000 */
[----:B------:R-:W-:Y:S01]  /*242e0*/  SEL R75, R34, R75, P0 ;  /* 0x0000004b224b7207 */ /* 0x000fe20000000000 */
[----:B------:R1:W1:Y:S01]  /*242f0*/  SHFL.IDX PT, R66, R66, R9, 0x1c1f ;  /* 0x001c1f0942427589 */ /* 0x00026200000e0000 */
[----:B----4-:R-:W-:-:S02]  /*24300*/  SEL R76, R91, R28, P0 ;  /* 0x0000001c5b4c7207 */ /* 0x010fc40000000000 */
[----:B------:R-:W-:Y:S01]  /*24310*/  SEL R91, R28, R91, P0 ;  /* 0x0000005b1c5b7207 */ /* 0x000fe20000000000 */
[----:B------:R4:W1:Y:S01]  /*24320*/  SHFL.IDX PT, R8, R8, R9, 0x1c1f ;  /* 0x001c1f0908087589 */ /* 0x00086200000e0000 */
[----:B------:R-:W-:Y:S02]  /*24330*/  SEL R92, R93, R30, P0 ;  /* 0x0000001e5d5c7207 */ /* 0x000fe40000000000 */
[----:B--2---:R-:W-:Y:S01]  /*24340*/  SEL R55, R127, R60, P0 ;  /* 0x0000003c7f377207 */ /* 0x004fe20000000000 */
[----:B------:R4:W2:Y:S01]  /*24350*/  SHFL.IDX PT, R27, R27, R10, 0x1c1f ;  /* 0x001c1f0a1b1b7589 */ /* 0x0008a200000e0000 */
[----:B------:R-:W-:Y:S02]  /*24360*/  SEL R60, R65, R68, P0 ;  /* 0x00000044413c7207 */ /* 0x000fe40000000000 */
[----:B------:R-:W-:Y:S01]  /*24370*/  SEL R68, R69, R36, P0 ;  /* 0x0000002445447207 */ /* 0x000fe20000000000 */
[----:B------:R4:W1:Y:S01]  /*24380*/  SHFL.IDX PT, R14, R25, R10, 0x1c1f ;  /* 0x001c1f0a190e7589 */ /* 0x00086200000e0000 */
[----:B0-----:R-:W-:-:S02]  /*24390*/  SEL R96, R97, R26, P0 ;  /* 0x0000001a61607207 */ /* 0x001fc40000000000 */
[----:B------:R-:W-:Y:S02]  /*243a0*/  SEL R94, R95, R24, P0 ;  /* 0x000000185f5e7207 */ /* 0x000fe40000000000 */
[----:B------:R-:W-:Y:S02]  /*243b0*/  SEL R69, R36, R69, P0 ;  /* 0x0000004524457207 */ /* 0x000fe40000000000 */
[----:B------:R-:W-:Y:S02]  /*243c0*/  SEL R93, R30, R93, P0 ;  /* 0x0000005d1e5d7207 */ /* 0x000fe40000000000 */
[----:B---3--:R-:W-:Y:S02]  /*243d0*/  SEL R58, R64, R129, P0 ;  /* 0x00000081403a7207 */ /* 0x008fe40000000000 */
[----:B------:R-:W-:Y:S02]  /*243e0*/  SEL R59, R129, R64, P0 ;  /* 0x00000040813b7207 */ /* 0x000fe40000000000 */
[----:B------:R-:W-:-:S02]  /*243f0*/  SEL R97, R26, R97, P0 ;  /* 0x000000611a617207 */ /* 0x000fc40000000000 */
[----:B----4-:R-:W-:-:S07]  /*24400*/  SEL R95, R24, R95, P0 ;  /* 0x0000005f185f7207 */ /* 0x010fce0000000000 */
.L_x_3159:
[----:B------:R-:W-:Y:S05]  /*24410*/  WARPSYNC.ALL ;  /* 0x0000000000007948 */ /* 0x000fea0003800000 */
[----:B------:R-:W-:Y:S01]  /*24420*/  BAR.SYNC.DEFER_BLOCKING 0x1, 0x100 ;  /* 0x0044000000007b1d */ /* 0x000fe20000010000 */
[----:B-1----:R-:W-:Y:S02]  /*24430*/  SEL R64, R66, R14, P0 ;  /* 0x0000000e42407207 */ /* 0x002fe40000000000 */
[----:B--2---:R-:W-:Y:S02]  /*24440*/  SEL R65, R8, R27, P0 ;  /* 0x0000001b08417207 */ /* 0x004fe40000000000 */
[----:B------:R-:W-:Y:S01]  /*24450*/  SEL R67, R27, R8, P0 ;  /* 0x000000081b437207 */ /* 0x000fe20000000000 */
[----:B------:R-:W-:Y:S01]  /*24460*/  ULDC.64 UR6, c[0x0][0xc08] ;  /* 0x0003020000067ab9 */ /* 0x000fe20000000a00 */
[----:B------:R-:W-:Y:S01]  /*24470*/  SEL R66, R14, R66, P0 ;  /* 0x000000420e427207 */ /* 0x000fe20000000000 */
[----:B------:R-:W-:Y:S01]  /*24480*/  ULDC.64 UR4, c[0x0][0xc00] ;  /* 0x0003000000047ab9 */ /* 0x000fe20000000a00 */
[----:B------:R-:W-:-:S02]  /*24490*/  F2FP.BF16.F32.PACK_AB R8, R101, R102 ;  /* 0x000000666508723e */ /* 0x000fc400000010ff */
[----:B------:R-:W-:Y:S02]  /*244a0*/  F2FP.BF16.F32.PACK_AB R9, R87, R52 ;  /* 0x000000345709723e */ /* 0x000fe400000010ff */
[----:B------:R-:W-:Y:S02]  /*244b0*/  F2FP.BF16.F32.PACK_AB R10, R98, R99 ;  /* 0x00000063620a723e */ /* 0x000fe400000010ff */
[----:B------:R-:W-:Y:S02]  /*244c0*/  F2FP.BF16.F32.PACK_AB R11, R90, R53 ;  /* 0x000000355a0b723e */ /* 0x000fe400000010ff */
        /* <DEDUP_REMOVED lines=40> */
[C---:B--2---:R-:W-:Y:S02]  /*24750*/  IADD3 R24, P1, R225.reuse, UR4, RZ ;  /* 0x00000004e1187c10 */ /* 0x044fe4000ff3e0ff */
[----:B------:R-:W-:Y:S01]  /*24760*/  ISETP.NE.AND.EX P0, PT, RZ, UR5, PT, P0 ;  /* 0x00000005ff007c0c */ /* 0x000fe2000bf05300 */
[----:B---3--:R-:W-:Y:S01]  /*24770*/  IMAD.MOV.U32 R28, RZ, RZ, 0x9b8 ;  /* 0x000009b8ff1c7424 */ /* 0x008fe200078e00ff */
[----:B------:R-:W-:Y:S01]  /*24780*/  IADD3.X R25, R226, UR5, RZ, P1, !PT ;  /* 0x00000005e2197c10 */ /* 0x000fe20008ffe4ff */
[----:B0-----:R-:W0:Y:S06]  /*24790*/  LDC R104, c[0x0][0xbe8] ;  /* 0x0002fa00ff687b82 */ /* 0x001e2c0000000800 */
[----:B-1----:R-:W-:Y:S01]  /*247a0*/  @P3 IADD3 R8, P1, R225, UR6, RZ ;  /* 0x00000006e1083c10 */ /* 0x002fe2000ff3e0ff */
[----:B------:R-:W-:-:S02]  /*247b0*/  ULDC UR6, c[0x0][0xa88] ;  /* 0x0002a20000067ab9 */ /* 0x000fc40000000800 */
[----:B------:R-:W-:Y:S01]  /*247c0*/  IMAD.U32 R103, RZ, RZ, UR6 ;  /* 0x00000006ff677e24 */ /* 0x000fe2000f8e00ff */
[----:B------:R-:W-:Y:S01]  /*247d0*/  @P3 IADD3.X R9, R226, UR7, RZ, P1, !PT ;  /* 0x00000007e2093c10 */ /* 0x000fe20008ffe4ff */
[----:B------:R1:W5:Y:S04]  /*247e0*/  @P0 LDG.E R100, desc[UR50][R24.64] ;  /* 0x0000003218640981 */ /* 0x000368000c1e1900 */
[----:B------:R1:W5:Y:S01]  /*247f0*/  @P3 LDG.E R103, desc[UR50][R8.64] ;  /* 0x0000003208673981 */ /* 0x000362000c1e1900 */
[----:B------:R-:W-:Y:S02]  /*24800*/  ISETP.GT.AND P2, PT, R224, 0x1, PT ;  /* 0x00000001e000780c */ /* 0x000fe40003f44270 */
[----:B0-----:R-:W-:Y:S02]  /*24810*/  ISETP.NE.AND P1, PT, R104, 0x1, PT ;  /* 0x000000016800780c */ /* 0x001fe40003f25270 */
[----:B------:R-:W-:-:S04]  /*24820*/  SEL R28, R28, 0x978, P2 ;  /* 0x000009781c1c7807 */ /* 0x000fc80001000000 */
[----:B----4-:R1:W0:Y:S08]  /*24830*/  LDC.64 R14, c[0x0][R28+0x220] ;  /* 0x000088001c0e7b82 */ /* 0x0102300000000a00 */
[----:B------:R1:W2:Y:S08]  /*24840*/  LDC.64 R26, c[0x0][R28+0x218] ;  /* 0x000086001c1a7b82 */ /* 0x0002b00000000a00 */
[----:B------:R1:W3:Y:S01]  /*24850*/  LDC.64 R12, c[0x0][R28+0x228] ;  /* 0x00008a001c0c7b82 */ /* 0x0002e20000000a00 */
[----:B------:R-:W-:Y:S05]  /*24860*/  @P3 BRA `(.L_x_2875) ;  /* 0x0000000000103947 */ /* 0x000fea0003800000 */
[----:B------:R-:W-:Y:S05]  /*24870*/  @!P0 BRA `(.L_x_2875) ;  /* 0x00000000000c8947 */ /* 0x000fea0003800000 */
[----:B-1----:R-:W4:Y:S04]  /*24880*/  LDG.E R8, desc[UR50][R24.64] ;  /* 0x0000003218087981 */ /* 0x002f28000c1e1900 */
[----:B-----5:R-:W4:Y:S02]  /*24890*/  LDG.E R103, desc[UR50][R24.64+0x4] ;  /* 0x0000043218677981 */ /* 0x020f24000c1e1900 */
[----:B----4-:R-:W-:-:S07]  /*248a0*/  IADD3 R103, -R8, R103, RZ ;  /* 0x0000006708677210 */ /* 0x010fce0007ffe1ff */
.L_x_2875:
[----:B------:R-:W4:Y:S04]  /*248b0*/  LDL R106, [R1] ;  /* 0x00000000016a7983 */ /* 0x000f280000100800 */
[----:B------:R-:W3:Y:S01]  /*248c0*/  LDL R32, [R1+0x4c] ;  /* 0x00004c0001207983 */ /* 0x000ee20000100800 */
[----:B-1----:R-:W1:Y:S01]  /*248d0*/  LDC.64 R8, c[0x0][R28+0x210] ;  /* 0x000084001c087b82 */ /* 0x002e620000000a00 */
[----:B------:R-:W-:-:S07]  /*248e0*/  ISETP.NE.U32.AND P0, PT, RZ, UR4, PT ;  /* 0x00000004ff007c0c */ /* 0x000fce000bf05070 */
[----:B------:R-:W2:Y:S01]  /*248f0*/  @P1 LDC R24, c[0x0][0xbec] ;  /* 0x0002fb00ff181b82 */ /* 0x000ea20000000800 */
[----:B------:R-:W-:-:S07]  /*24900*/  ISETP.NE.AND.EX P0, PT, RZ, UR5, PT, P0 ;  /* 0x00000005ff007c0c */ /* 0x000fce000bf05300 */
[----:B------:R-:W1:Y:S01]  /*24910*/  @P1 LDC R31, c[0x0][0xbf0] ;  /* 0x0002fc00ff1f1b82 */ /* 0x000e620000000800 */
[----:B------:R-:W-:-:S07]  /*24920*/  SEL R105, R220, RZ, !P0 ;  /* 0x000000ffdc697207 */ /* 0x000fce0004000000 */
[----:B------:R-:W1:Y:S01]  /*24930*/  LDC.64 R10, c[0x0][0xba8] ;  /* 0x0002ea00ff0a7b82 */ /* 0x000e620000000a00 */
[----:B------:R-:W1:Y:S01]  /*24940*/  S2R R30, SR_TID.X ;  /* 0x00000000001e7919 */ /* 0x000e620000002100 */
[----:B------:R-:W-:Y:S01]  /*24950*/  SEL R227, R227, RZ, !P0 ;  /* 0x000000ffe3e37207 */ /* 0x000fe20004000000 */
[----:B0-----:R-:W-:Y:S02]  /*24960*/  IMAD R15, R15, R105, RZ ;  /* 0x000000690f0f7224 */ /* 0x001fe400078e02ff */
[----:B------:R-:W-:Y:S02]  /*24970*/  IMAD.IADD R33, R219, 0x1, R214 ;  /* 0x00000001db217824 */ /* 0x000fe400078e02d6 */
[C---:B------:R-:W-:Y:S02]  /*24980*/  IMAD R227, R14.reuse, R227, R15 ;  /* 0x000000e30ee37224 */ /* 0x040fe400078e020f */
[----:B------:R-:W-:-:S04]  /*24990*/  IMAD.WIDE.U32 R14, R14, R105, RZ ;  /* 0x000000690e0e7225 */ /* 0x000fc800078e00ff */
[----:B--2---:R-:W-:-:S04]  /*249a0*/  @P1 IMAD.HI.U32 R24, R33, R24, RZ ;  /* 0x0000001821181227 */ /* 0x004fc800078e00ff */
[-C--:B------:R-:W-:Y:S02]  /*249b0*/  IMAD R29, R27, R191.reuse, RZ ;  /* 0x000000bf1b1d7224 */ /* 0x080fe400078e02ff */
[----:B------:R-:W-:-:S04]  /*249c0*/  IMAD.WIDE.U32 R26, R26, R191, RZ ;  /* 0x000000bf1a1a7225 */ /* 0x000fc800078e00ff */
[----:B------:R-:W-:Y:S01]  /*249d0*/  IMAD.IADD R227, R15, 0x1, R227 ;  /* 0x000000010fe37824 */ /* 0x000fe200078e02e3 */
[----:B-1----:R-:W0:Y:S01]  /*249e0*/  @!P2 LDC R10, c[0x0][0xb50] ;  /* 0x0002d400ff0aab82 */ /* 0x002e220000000800 */
[----:B------:R-:W-:Y:S01]  /*249f0*/  IMAD.MOV.U32 R15, RZ, RZ, R33 ;  /* 0x000000ffff0f7224 */ /* 0x000fe200078e0021 */
[----:B------:R-:W-:Y:S01]  /*24a00*/  @P1 SHF.R.U32.HI R15, RZ, R31, R24 ;  /* 0x0000001fff0f1219 */ /* 0x000fe20000011618 */
[----:B------:R-:W-:Y:S01]  /*24a10*/  IMAD.IADD R29, R27, 0x1, R29 ;  /* 0x000000011b1d7824 */ /* 0x000fe200078e021d */
[--C-:B-----5:R-:W-:Y:S02]  /*24a20*/  IADD3 R26, P0, P3, R14, R26, R100.reuse ;  /* 0x0000001a0e1a7210 */ /* 0x120fe40007b1e064 */
[----:B------:R-:W-:Y:S02]  /*24a30*/  SHF.R.S32.HI R14, RZ, 0x1f, R100 ;  /* 0x0000001fff0e7819 */ /* 0x000fe40000011464 */
[----:B------:R-:W1:Y:S02]  /*24a40*/  @!P2 LDC R11, c[0x0][0xb54] ;  /* 0x0002d500ff0bab82 */ /* 0x000e640000000800 */
[----:B------:R-:W-:Y:S01]  /*24a50*/  IADD3.X R24, R227, R29, R14, P0, P3 ;  /* 0x0000001de3187210 */ /* 0x000fe200007e640e */
[----:B------:R-:W-:-:S05]  /*24a60*/  VIADD R34, R30, 0xffffff80 ;  /* 0xffffff801e227836 */ /* 0x000fca0000000000 */
[----:B------:R-:W-:-:S04]  /*24a70*/  SHF.R.S32.HI R30, RZ, 0x1f, R34 ;  /* 0x0000001fff1e7819 */ /* 0x000fc80000011422 */
[----:B------:R-:W-:-:S04]  /*24a80*/  LEA.HI R30, R30, R34, RZ, 0x7 ;  /* 0x000000221e1e7211 */ /* 0x000fc800078f38ff */
[----:B------:R-:W-:Y:S01]  /*24a90*/  LOP3.LUT R30, R30, 0xffffff80, RZ, 0xc0, !PT ;  /* 0xffffff801e1e7812 */ /* 0x000fe200078ec0ff */
[----:B------:R-:W-:-:S04]  /*24aa0*/  IMAD R103, R103, R104, RZ ;  /* 0x0000006867677224 */ /* 0x000fc800078e02ff */
[----:B------:R-:W-:Y:S01]  /*24ab0*/  IMAD.IADD R30, R34, 0x1, -R30 ;  /* 0x00000001221e7824 */ /* 0x000fe200078e0a1e */
[----:B----4-:R-:W-:-:S05]  /*24ac0*/  SEL R25, R106, RZ, P2 ;  /* 0x000000ff6a197207 */ /* 0x010fca0001000000 */
[-C--:B---3--:R-:W-:Y:S02]  /*24ad0*/  IMAD R27, R13, R25.reuse, RZ ;  /* 0x000000190d1b7224 */ /* 0x088fe400078e02ff */
[----:B------:R-:W-:-:S04]  /*24ae0*/  IMAD.WIDE.U32 R12, R12, R25, RZ ;  /* 0x000000190c0c7225 */ /* 0x000fc800078e00ff */
[----:B------:R-:W-:Y:S01]  /*24af0*/  IMAD.MOV R25, RZ, RZ, -R15 ;  /* 0x000000ffff197224 */ /* 0x000fe200078e0a0f */
[----:B------:R-:W-:Y:S01]  /*24b00*/  IADD3 R12, P0, P3, R15, R26, R12 ;  /* 0x0000001a0f0c7210 */ /* 0x000fe20007b1e00c */
[----:B------:R-:W-:Y:S01]  /*24b10*/  IMAD.IADD R27, R13, 0x1, R27 ;  /* 0x000000010d1b7824 */ /* 0x000fe200078e021b */
[----:B------:R-:W-:Y:S01]  /*24b20*/  SHF.R.S32.HI R13, RZ, 0x1f, R15 ;  /* 0x0000001fff0d7819 */ /* 0x000fe2000001140f */
[----:B------:R-:W-:-:S03]  /*24b30*/  IMAD R15, R104, R25, R33 ;  /* 0x00000019680f7224 */ /* 0x000fc600078e0221 */
[----:B------:R-:W-:Y:S01]  /*24b40*/  IADD3.X R13, R13, R24, R27, P0, P3 ;  /* 0x000000180d0d7210 */ /* 0x000fe200007e641b */
[-C--:B------:R-:W-:Y:S01]  /*24b50*/  IMAD R9, R9, R15.reuse, RZ ;  /* 0x0000000f09097224 */ /* 0x080fe200078e02ff */
[----:B------:R-:W-:Y:S01]  /*24b60*/  SHF.R.S32.HI R25, RZ, 0x1f, R15 ;  /* 0x0000001fff197819 */ /* 0x000fe2000001140f */
[----:B------:R-:W-:-:S04]  /*24b70*/  IMAD.WIDE.U32 R12, R8, R15, R12 ;  /* 0x0000000f080c7225 */ /* 0x000fc800078e000c */
[----:B------:R-:W-:-:S05]  /*24b80*/  IMAD R9, R8, R25, R9 ;  /* 0x0000001908097224 */ /* 0x000fca00078e0209 */
[----:B------:R-:W-:Y:S02]  /*24b90*/  IADD3 R8, R13, R9, RZ ;  /* 0x000000090d087210 */ /* 0x000fe40007ffe0ff */
[----:B0-----:R-:W-:-:S04]  /*24ba0*/  LEA R13, P0, R12, R10, 0x2 ;  /* 0x0000000a0c0d7211 */ /* 0x001fc800078010ff */
[----:B-1----:R-:W-:Y:S01]  /*24bb0*/  LEA.HI.X R12, R12, R11, R8, 0x2, P0 ;  /* 0x0000000b0c0c7211 */ /* 0x002fe200000f1408 */
[----:B------:R-:W-:Y:S01]  /*24bc0*/  SHFL.IDX PT, R10, R13, 0x1, 0x1c1f ;  /* 0x003c1f000d0a7f89 */ /* 0x000fe200000e0000 */
[----:B------:R-:W-:-:S03]  /*24bd0*/  IMAD.IADD R26, R32, 0x1, R214 ;  /* 0x00000001201a7824 */ /* 0x000fc600078e02d6 */
[----:B------:R-:W-:Y:S04]  /*24be0*/  SHFL.IDX PT, R8, R13, RZ, 0x1c1f ;  /* 0x001c1fff0d087589 */ /* 0x000fe800000e0000 */
[----:B------:R-:W0:Y:S04]  /*24bf0*/  SHFL.IDX PT, R9, R12, RZ, 0x1c1f ;  /* 0x001c1fff0c097589 */ /* 0x000e2800000e0000 */
[----:B------:R-:W1:Y:S01]  /*24c00*/  SHFL.IDX PT, R11, R12, 0x1, 0x1c1f ;  /* 0x003c1f000c0b7f89 */ /* 0x000e6200000e0000 */
[----:B------:R-:W-:Y:S01]  /*24c10*/  LOP3.LUT P0, RZ, R30, 0x3, RZ, 0xc0, !PT ;  /* 0x000000031eff7812 */ /* 0x000fe2000780c0ff */
[----:B------:R-:W-:-:S03]  /*24c20*/  VIADD R34, R26, 0x8 ;  /* 0x000000081a227836 */ /* 0x000fc60000000000 */
[-C--:B------:R-:W-:Y:S02]  /*24c30*/  ISETP.GE.OR P3, PT, R26, R103.reuse, P0 ;  /* 0x000000671a00720c */ /* 0x080fe40000766670 */
[----:B------:R-:W-:-:S11]  /*24c40*/  ISETP.GE.OR P0, PT, R34, R103, P0 ;  /* 0x000000672200720c */ /* 0x000fd60000706670 */
[----:B0-----:R0:W-:Y:S04]  /*24c50*/  @!P3 ST.E desc[UR50][R8.64], R88 ;  /* 0x000000580800b985 */ /* 0x0011e8000c101932 */
[----:B-1----:R0:W-:Y:S01]  /*24c60*/  @!P0 ST.E desc[UR50][R10.64], R89 ;  /* 0x000000590a008985 */ /* 0x0021e2000c101932 */
[----:B------:R-:W-:Y:S05]  /*24c70*/  @P2 BRA `(.L_x_2876) ;  /* 0x0000000800c02947 */ /* 0x000fea0003800000 */
[----:B------:R-:W1:Y:S01]  /*24c80*/  S2R R30, SR_TID.X ;  /* 0x00000000001e7919 */ /* 0x000e620000002100 */
[----:B------:R-:W-:Y:S01]  /*24c90*/  IMAD.SHL.U32 R21, R223, 0x8, RZ ;  /* 0x00000008df157824 */ /* 0x000fe200078e00ff */
[----:B0-----:R-:W0:Y:S01]  /*24ca0*/  @P1 LDC R11, c[0x0][0xbec] ;  /* 0x0002fb00ff0b1b82 */ /* 0x001e220000000800 */
[----:B------:R-:W-:-:S07]  /*24cb0*/  ULDC.64 UR4, c[0x0][0xaa0] ;  /* 0x0002a80000047ab9 */ /* 0x000fce0000000a00 */
[----:B------:R-:W2:Y:S01]  /*24cc0*/  @P1 LDC R13, c[0x0][0xbf0] ;  /* 0x0002fc00ff0d1b82 */ /* 0x000ea20000000800 */
[----:B-1----:R-:W-:-:S05]  /*24cd0*/  VIADD R30, R30, 0xffffff80 ;  /* 0xffffff801e1e7836 */ /* 0x002fca0000000000 */
[----:B------:R-:W-:-:S04]  /*24ce0*/  SHF.R.S32.HI R107, RZ, 0x1f, R30 ;  /* 0x0000001fff6b7819 */ /* 0x000fc8000001141e */
[----:B------:R-:W-:-:S04]  /*24cf0*/  LEA.HI R107, R107, R30, RZ, 0x3 ;  /* 0x0000001e6b6b7211 */ /* 0x000fc800078f18ff */
[----:B------:R-:W-:-:S04]  /*24d00*/  SHF.R.S32.HI R107, RZ, 0x3, R107 ;  /* 0x00000003ff6b7819 */ /* 0x000fc8000001146b */
[----:B------:R-:W-:-:S05]  /*24d10*/  LEA R3, R107, R21, 0x6 ;  /* 0x000000156b037211 */ /* 0x000fca00078e30ff */
[----:B------:R-:W-:-:S03]  /*24d20*/  IMAD.WIDE R62, R3, 0x2, R62 ;  /* 0x00000002033e7825 */ /* 0x000fc600078e023e */
[C---:B------:R-:W-:Y:S02]  /*24d30*/  IADD3 R33, P0, R62.reuse, 0x2000, RZ ;  /* 0x000020003e217810 */ /* 0x040fe40007f1e0ff */
[----:B------:R-:W-:Y:S02]  /*24d40*/  IADD3 R29, P5, R62, 0x1000, RZ ;  /* 0x000010003e1d7810 */ /* 0x000fe40007fbe0ff */
[----:B------:R-:W-:Y:S02]  /*24d50*/  LOP3.LUT R32, R33, 0x380, RZ, 0xc0, !PT ;  /* 0x0000038021207812 */ /* 0x000fe400078ec0ff */
[----:B------:R-:W-:Y:S02]  /*24d60*/  LOP3.LUT R28, R29, 0x380, RZ, 0xc0, !PT ;  /* 0x000003801d1c7812 */ /* 0x000fe400078ec0ff */
[----:B------:R-:W-:Y:S02]  /*24d70*/  SHF.R.U64 R32, R32, 0x3, RZ ;  /* 0x0000000320207819 */ /* 0x000fe400000012ff */
[----:B------:R-:W-:-:S02]  /*24d80*/  LOP3.LUT R9, R62, 0x380, RZ, 0xc0, !PT ;  /* 0x000003803e097812 */ /* 0x000fc400078ec0ff */
[----:B------:R-:W-:Y:S01]  /*24d90*/  LOP3.LUT R32, R32, R33, RZ, 0x3c, !PT ;  /* 0x0000002120207212 */ /* 0x000fe200078e3cff */
[----:B------:R-:W-:Y:S01]  /*24da0*/  IMAD.X R33, RZ, RZ, R63, P0 ;  /* 0x000000ffff217224 */ /* 0x000fe200000e063f */
[----:B------:R-:W-:Y:S02]  /*24db0*/  IADD3 R3, P0, R62, 0x7000, RZ ;  /* 0x000070003e037810 */ /* 0x000fe40007f1e0ff */
[----:B------:R-:W-:Y:S02]  /*24dc0*/  SHF.R.U64 R28, R28, 0x3, RZ ;  /* 0x000000031c1c7819 */ /* 0x000fe400000012ff */
[----:B------:R-:W-:Y:S01]  /*24dd0*/  LOP3.LUT R0, R3, 0x380, RZ, 0xc0, !PT ;  /* 0x0000038003007812 */ /* 0x000fe200078ec0ff */
[----:B------:R-:W5:Y:S01]  /*24de0*/  LD.E.128 R32, desc[UR50][R32.64] ;  /* 0x0000003220207980 */ /* 0x000f62000c101d00 */
[----:B------:R-:W-:Y:S02]  /*24df0*/  SHF.R.U64 R9, R9, 0x3, RZ ;  /* 0x0000000309097819 */ /* 0x000fe400000012ff */
[----:B------:R-:W-:-:S02]  /*24e00*/  SHF.R.U64 R0, R0, 0x3, RZ ;  /* 0x0000000300007819 */ /* 0x000fc400000012ff */
[----:B------:R-:W-:Y:S01]  /*24e10*/  LOP3.LUT R28, R28, R29, RZ, 0x3c, !PT ;  /* 0x0000001d1c1c7212 */ /* 0x000fe200078e3cff */
[----:B------:R-:W-:Y:S01]  /*24e20*/  IMAD.X R29, RZ, RZ, R63, P5 ;  /* 0x000000ffff1d7224 */ /* 0x000fe200028e063f */
[----:B------:R-:W-:Y:S01]  /*24e30*/  LOP3.LUT R52, R0, R3, RZ, 0x3c, !PT ;  /* 0x0000000300347212 */ /* 0x000fe200078e3cff */
[----:B------:R-:W-:Y:S01]  /*24e40*/  IMAD R3, R14, UR4, RZ ;  /* 0x000000040e037c24 */ /* 0x000fe2000f8e02ff */
[C---:B------:R-:W-:Y:S02]  /*24e50*/  IADD3 R37, P2, R62.reuse, 0x3000, RZ ;  /* 0x000030003e257810 */ /* 0x040fe40007f5e0ff */
[C---:B------:R-:W-:Y:S01]  /*24e60*/  IADD3 R41, P3, R62.reuse, 0x4000, RZ ;  /* 0x000040003e297810 */ /* 0x040fe20007f7e0ff */
[----:B------:R-:W5:Y:S01]  /*24e70*/  LD.E.128 R28, desc[UR50][R28.64] ;  /* 0x000000321c1c7980 */ /* 0x000f62000c101d00 */
[C---:B------:R-:W-:Y:S02]  /*24e80*/  IADD3 R45, P4, R62.reuse, 0x5000, RZ ;  /* 0x000050003e2d7810 */ /* 0x040fe40007f9e0ff */
[----:B------:R-:W-:-:S02]  /*24e90*/  IADD3 R49, P5, R62, 0x6000, RZ ;  /* 0x000060003e317810 */ /* 0x000fc40007fbe0ff */
[----:B------:R-:W-:Y:S01]  /*24ea0*/  LOP3.LUT R62, R9, R62, RZ, 0x3c, !PT ;  /* 0x0000003e093e7212 */ /* 0x000fe200078e3cff */
[C---:B------:R-:W-:Y:S01]  /*24eb0*/  IMAD R9, R100.reuse, UR5, R3 ;  /* 0x0000000564097c24 */ /* 0x040fe2000f8e0203 */
[----:B------:R-:W-:Y:S01]  /*24ec0*/  LOP3.LUT R36, R37, 0x380, RZ, 0xc0, !PT ;  /* 0x0000038025247812 */ /* 0x000fe200078ec0ff */
[----:B------:R-:W-:Y:S01]  /*24ed0*/  IMAD.WIDE.U32 R2, R100, UR4, RZ ;  /* 0x0000000464027c25 */ /* 0x000fe2000f8e00ff */
[----:B------:R-:W-:Y:S01]  /*24ee0*/  ULDC.64 UR4, c[0x0][0xae8] ;  /* 0x0002ba0000047ab9 */ /* 0x000fe20000000a00 */
[----:B------:R-:W-:Y:S01]  /*24ef0*/  LOP3.LUT R40, R41, 0x380, RZ, 0xc0, !PT ;  /* 0x0000038029287812 */ /* 0x000fe200078ec0ff */
[----:B------:R1:W5:Y:S01]  /*24f00*/  LD.E.128 R24, desc[UR50][R62.64] ;  /* 0x000000323e187980 */ /* 0x000362000c101d00 */
[----:B------:R-:W-:Y:S01]  /*24f10*/  IMAD.IADD R3, R3, 0x1, R9 ;  /* 0x0000000103037824 */ /* 0x000fe200078e0209 */
[----:B------:R-:W-:Y:S01]  /*24f20*/  LOP3.LUT R44, R45, 0x380, RZ, 0xc0, !PT ;  /* 0x000003802d2c7812 */ /* 0x000fe200078ec0ff */
[----:B------:R-:W-:Y:S01]  /*24f30*/  IMAD R9, R223, 0x20, R107 ;  /* 0x00000020df097824 */ /* 0x000fe200078e026b */
[----:B------:R-:W-:Y:S01]  /*24f40*/  LOP3.LUT R48, R49, 0x380, RZ, 0xc0, !PT ;  /* 0x0000038031307812 */ /* 0x000fe200078ec0ff */
[----:B------:R-:W-:Y:S01]  /*24f50*/  IMAD.WIDE.U32 R2, R191, UR4, R2 ;  /* 0x00000004bf027c25 */ /* 0x000fe2000f8e0002 */
[----:B------:R-:W-:-:S02]  /*24f60*/  SHF.R.S32.HI R4, RZ, 0x1f, R105 ;  /* 0x0000001fff047819 */ /* 0x000fc40000011469 */
[----:B------:R-:W-:Y:S01]  /*24f70*/  SHF.R.U64 R36, R36, 0x3, RZ ;  /* 0x0000000324247819 */ /* 0x000fe200000012ff */
[----:B------:R-:W-:Y:S01]  /*24f80*/  IMAD.IADD R8, R214, 0x1, R9 ;  /* 0x00000001d6087824 */ /* 0x000fe200078e0209 */
[----:B------:R-:W-:Y:S01]  /*24f90*/  SHF.R.U64 R40, R40, 0x3, RZ ;  /* 0x0000000328287819 */ /* 0x000fe200000012ff */
[----:B------:R-:W-:Y:S01]  /*24fa0*/  IMAD R3, R191, UR5, R3 ;  /* 0x00000005bf037c24 */ /* 0x000fe2000f8e0203 */
[----:B------:R-:W-:Y:S01]  /*24fb0*/  SHF.R.U64 R44, R44, 0x3, RZ ;  /* 0x000000032c2c7819 */ /* 0x000fe200000012ff */
[----:B0-----:R-:W-:Y:S01]  /*24fc0*/  @P1 IMAD.HI.U32 R0, R8, R11, RZ ;  /* 0x0000000b08001227 */ /* 0x001fe200078e00ff */
[----:B------:R-:W-:Y:S01]  /*24fd0*/  SHF.R.U64 R48, R48, 0x3, RZ ;  /* 0x0000000330307819 */ /* 0x000fe200000012ff */
[----:B------:R-:W-:Y:S01]  /*24fe0*/  ULDC.64 UR4, c[0x0][0xaf0] ;  /* 0x0002bc0000047ab9 */ /* 0x000fe20000000a00 */
[----:B------:R-:W-:Y:S01]  /*24ff0*/  LOP3.LUT R36, R36, R37, RZ, 0x3c, !PT ;  /* 0x0000002524247212 */ /* 0x000fe200078e3cff */
[----:B------:R-:W-:Y:S01]  /*25000*/  IMAD.MOV.U32 R9, RZ, RZ, R8 ;  /* 0x000000ffff097224 */ /* 0x000fe200078e0008 */
[----:B------:R-:W-:Y:S01]  /*25010*/  LOP3.LUT R40, R40, R41, RZ, 0x3c, !PT ;  /* 0x0000002928287212 */ /* 0x000fe200078e3cff */
[----:B------:R-:W-:Y:S01]  /*25020*/  IMAD R4, R4, UR4, RZ ;  /* 0x0000000404047c24 */ /* 0x000fe2000f8e02ff */
[----:B------:R-:W-:Y:S01]  /*25030*/  LOP3.LUT R44, R44, R45, RZ, 0x3c, !PT ;  /* 0x0000002d2c2c7212 */ /* 0x000fe200078e3cff */
[--C-:B------:R-:W-:Y:S01]  /*25040*/  IMAD.X R37, RZ, RZ, R63.reuse, P2 ;  /* 0x000000ffff257224 */ /* 0x100fe200010e063f */
[----:B------:R-:W-:Y:S01]  /*25050*/  LOP3.LUT R48, R48, R49, RZ, 0x3c, !PT ;  /* 0x0000003130307212 */ /* 0x000fe200078e3cff */
[--C-:B------:R-:W-:Y:S01]  /*25060*/  IMAD.X R41, RZ, RZ, R63.reuse, P3 ;  /* 0x000000ffff297224 */ /* 0x100fe200018e063f */
[----:B--2---:R-:W-:Y:S01]  /*25070*/  @P1 SHF.R.U32.HI R9, RZ, R13, R0 ;  /* 0x0000000dff091219 */ /* 0x004fe20000011600 */
[--C-:B------:R-:W-:Y:S01]  /*25080*/  IMAD.X R45, RZ, RZ, R63.reuse, P4 ;  /* 0x000000ffff2d7224 */ /* 0x100fe200020e063f */
[----:B------:R-:W-:Y:S01]  /*25090*/  IADD3.X R53, RZ, R63, RZ, P0, !PT ;  /* 0x0000003fff357210 */ /* 0x000fe200007fe4ff */
[----:B------:R-:W-:-:S02]  /*250a0*/  IMAD.X R49, RZ, RZ, R63, P5 ;  /* 0x000000ffff317224 */ /* 0x000fc400028e063f */
[C---:B------:R-:W-:Y:S02]  /*250b0*/  IMAD R11, R105.reuse, UR5, R4 ;  /* 0x00000005690b7c24 */ /* 0x040fe4000f8e0204 */
[----:B------:R-:W-:Y:S01]  /*250c0*/  IMAD.WIDE.U32 R2, R105, UR4, R2 ;  /* 0x0000000469027c25 */ /* 0x000fe2000f8e0002 */
[--C-:B------:R-:W-:Y:S01]  /*250d0*/  SHF.R.S32.HI R0, RZ, 0x1f, R9.reuse ;  /* 0x0000001fff007819 */ /* 0x100fe20000011409 */
[----:B------:R-:W5:Y:S01]  /*250e0*/  LD.E.128 R36, desc[UR50][R36.64] ;  /* 0x0000003224247980 */ /* 0x000f62000c101d00 */
[----:B------:R-:W-:Y:S01]  /*250f0*/  ULDC.64 UR4, c[0x0][0xae0] ;  /* 0x0002b80000047ab9 */ /* 0x000fe20000000a00 */
[----:B------:R-:W-:Y:S02]  /*25100*/  IMAD.MOV R13, RZ, RZ, -R9 ;  /* 0x000000ffff0d7224 */ /* 0x000fe400078e0a09 */
[----:B------:R-:W5:Y:S01]  /*25110*/  LD.E.128 R40, desc[UR50][R40.64] ;  /* 0x0000003228287980 */ /* 0x000f62000c101d00 */
[----:B------:R-:W-:-:S03]  /*25120*/  IMAD.IADD R3, R3, 0x1, R11 ;  /* 0x0000000103037824 */ /* 0x000fc600078e020b */
[----:B------:R-:W5:Y:S01]  /*25130*/  LD.E.128 R44, desc[UR50][R44.64] ;  /* 0x000000322c2c7980 */ /* 0x000f62000c101d00 */
[----:B------:R-:W-:-:S03]  /*25140*/  IMAD R11, R104, R13, R8 ;  /* 0x0000000d680b7224 */ /* 0x000fc600078e0208 */
[----:B------:R-:W5:Y:S04]  /*25150*/  LD.E.128 R48, desc[UR50][R48.64] ;  /* 0x0000003230307980 */ /* 0x000f68000c101d00 */
[----:B------:R-:W5:Y:S01]  /*25160*/  LD.E.128 R52, desc[UR50][R52.64] ;  /* 0x0000003234347980 */ /* 0x000f62000c101d00 */
[----:B------:R-:W-:Y:S01]  /*25170*/  IMAD R8, R0, UR4, RZ ;  /* 0x0000000400087c24 */ /* 0x000fe2000f8e02ff */
[----:B------:R-:W-:Y:S01]  /*25180*/  @!PT LDS RZ, [RZ] ;  /* 0x00000000fffff984 */ /* 0x000fe20000000800 */
[----:B------:R-:W-:Y:S01]  /*25190*/  @!PT LDS RZ, [RZ] ;  /* 0x00000000fffff984 */ /* 0x000fe20000000800 */
[----:B------:R-:W-:Y:S01]  /*251a0*/  @!PT LDS RZ, [RZ] ;  /* 0x00000000fffff984 */ /* 0x000fe20000000800 */
[----:B------:R-:W-:Y:S01]  /*251b0*/  @!PT LDS RZ, [RZ] ;  /* 0x00000000fffff984 */ /* 0x000fe20000000800 */
[----:B------:R0:W-:Y:S06]  /*251c0*/  MEMBAR.ALL.CTA ;  /* 0x0000000000007992 */ /* 0x0001ec0000008000 */
[----:B0-----:R-:W0:Y:S01]  /*251d0*/  FENCE.VIEW.ASYNC.S ;  /* 0x00000000000073c6 */ /* 0x001e220000000000 */
[----:B------:R-:W-:Y:S01]  /*251e0*/  SHF.R.S32.HI R4, RZ, 0x1f, R11 ;  /* 0x0000001fff047819 */ /* 0x000fe2000001140b */
[----:B------:R-:W-:-:S02]  /*251f0*/  IMAD R13, R9, UR5, R8 ;  /* 0x00000005090d7c24 */ /* 0x000fc4000f8e0208 */
[----:B------:R-:W-:Y:S01]  /*25200*/  IMAD.WIDE.U32 R2, R9, UR4, R2 ;  /* 0x0000000409027c25 */ /* 0x000fe2000f8e0002 */
[----:B------:R-:W-:-:S03]  /*25210*/  ULDC.64 UR4, c[0x0][0xad8] ;  /* 0x0002b60000047ab9 */ /* 0x000fc60000000a00 */
[----:B------:R-:W-:Y:S02]  /*25220*/  IMAD R4, R4, UR4, RZ ;  /* 0x0000000404047c24 */ /* 0x000fe4000f8e02ff */
[----:B------:R-:W-:Y:S01]  /*25230*/  IMAD.IADD R3, R3, 0x1, R13 ;  /* 0x0000000103037824 */ /* 0x000fe200078e020d */
[----:B------:R-:W-:Y:S01]  /*25240*/  IADD3 R0, R18, 0x29820, RZ ;  /* 0x0002982012007810 */ /* 0x000fe20007ffe0ff */
[C---:B------:R-:W-:Y:S02]  /*25250*/  IMAD R13, R11.reuse, UR5, R4 ;  /* 0x000000050b0d7c24 */ /* 0x040fe4000f8e0204 */
[----:B------:R-:W-:Y:S01]  /*25260*/  IMAD.WIDE.U32 R8, R11, UR4, R2 ;  /* 0x000000040b087c25 */ /* 0x000fe2000f8e0002 */
[----:B------:R-:W-:Y:S01]  /*25270*/  ULDC.64 UR4, c[0x0][0xa80] ;  /* 0x0002a00000047ab9 */ /* 0x000fe20000000a00 */
[----:B------:R-:W-:Y:S02]  /*25280*/  PRMT R0, RZ, 0x654, R0 ;  /* 0x00000654ff007816 */ /* 0x000fe40000000000 */
[----:B------:R-:W-:Y:S01]  /*25290*/  IMAD.IADD R3, R9, 0x1, R13 ;  /* 0x0000000109037824 */ /* 0x000fe200078e020d */
[----:B------:R-:W-:Y:S01]  /*252a0*/  LEA R2, P0, R8, UR4, 0x1 ;  /* 0x0000000408027c11 */ /* 0x000fe2000f8008ff */
[----:B------:R-:W-:Y:S01]  /*252b0*/  VIADD R57, R21, 0x40 ;  /* 0x0000004015397836 */ /* 0x000fe20000000000 */
[----:B------:R-:W-:-:S02]  /*252c0*/  UMOV UR4, 0xffffffff ;  /* 0xffffffff00047882 */ /* 0x000fc40000000000 */
[----:B------:R-:W-:Y:S01]  /*252d0*/  LEA.HI.X R3, R8, UR5, R3, 0x1, P0 ;  /* 0x0000000508037c11 */ /* 0x000fe200080f0c03 */
[----:B0-----:R1:W-:Y:S01]  /*252e0*/  SYNCS.ARRIVE.TRANS64.RED.A1T0 RZ, [R0+URZ], RZ ;  /* 0x000000ff00ff79a7 */ /* 0x0013e2000810043f */
[----:B------:R-:W-:Y:S02]  /*252f0*/  SHF.R.S32.HI R10, RZ, 0x1f, R21 ;  /* 0x0000001fff0a7819 */ /* 0x000fe40000011415 */
[----:B------:R-:W-:Y:S01]  /*25300*/  SHF.R.S32.HI R20, RZ, 0x1f, R57 ;  /* 0x0000001fff147819 */ /* 0x000fe20000011439 */
[----:B------:R-:W-:Y:S06]  /*25310*/  BRA.DIV UR4, `(.L_x_2877) ;  /* 0x000000de04107947 */ /* 0x000fec000b800000 */
[----:B-1----:R0:W1:Y:S04]  /*25320*/  SHFL.IDX PT, R0, R3, RZ, 0x181f ;  /* 0x00181fff03007589 */ /* 0x00206800000e0000 */
[----:B------:R0:W2:Y:S02]  /*25330*/  SHFL.IDX PT, R14, R2, RZ, 0x181f ;  /* 0x00181fff020e7589 */ /* 0x0000a400000e0000 */
.L_x_3162:
[----:B------:R-:W-:Y:S01]  /*25340*/  IMAD.IADD R214, R107, 0x1, R214 ;  /* 0x000000016bd67824 */ /* 0x000fe200078e02d6 */
        /* <DEDUP_REMOVED lines=12> */
.L_x_2879:
[----:B------:R-:W-:Y:S05]  /*25410*/  BSYNC B1 ;  /* 0x0000000000017941 */ /* 0x000fea0003800000 */
.L_x_2878:
[----:B------:R-:W-:-:S03]  /*25420*/  UMOV UR4, 0xffffffff ;  /* 0xffffffff00047882 */ /* 0x000fc60000000000 */
[----:B------:R-:W-:Y:S05]  /*25430*/  BRA.DIV UR4, `(.L_x_2880) ;  /* 0x000000da04fc7947 */ /* 0x000fea000b800000 */
[----:B-1----:R1:W4:Y:S04]  /*25440*/  SHFL.IDX PT, R0, R3, 0x1, 0x181f ;  /* 0x00381f0003007f89 */ /* 0x00232800000e0000 */
[----:B--23--:R1:W2:Y:S02]  /*25450*/  SHFL.IDX PT, R14, R2, 0x1, 0x181f ;  /* 0x00381f00020e7f89 */ /* 0x00c2a400000e0000 */
.L_x_3166:
        /* <DEDUP_REMOVED lines=11> */
[----:B-----5:R3:W-:Y:S04]  /*25510*/  @!P2 ST.E.128 desc[UR50][R8.64], R28 ;  /* 0x0000001c0800a985 */ /* 0x0207e8000c101d32 */
[----:B------:R3:W-:Y:S02]  /*25520*/  @!P3 ST.E.128 desc[UR50][R14.64], R44 ;  /* 0x0000002c0e00b985 */ /* 0x0007e4000c101d32 */
.L_x_2882:
[----:B------:R-:W-:Y:S05]  /*25530*/  BSYNC B1 ;  /* 0x0000000000017941 */ /* 0x000fea0003800000 */
.L_x_2881:
[----:B------:R-:W-:-:S03]  /*25540*/  UMOV UR4, 0xffffffff ;  /* 0xffffffff00047882 */ /* 0x000fc60000000000 */
[----:B------:R-:W-:Y:S05]  /*25550*/  BRA.DIV UR4, `(.L_x_2883) ;  /* 0x000000da04fc7947 */ /* 0x000fea000b800000 */
[----:B----4-:R4:W0:Y:S04]  /*25560*/  SHFL.IDX PT, R0, R3, 0x2, 0x181f ;  /* 0x00581f0003007f89 */ /* 0x01082800000e0000 */
[----:B--23--:R4:W2:Y:S02]  /*25570*/  SHFL.IDX PT, R14, R2, 0x2, 0x181f ;  /* 0x00581f00020e7f89 */ /* 0x00c8a400000e0000 */
.L_x_3170:
        /* <DEDUP_REMOVED lines=11> */
[----:B-----5:R3:W-:Y:S04]  /*25630*/  @!P2 ST.E.128 desc[UR50][R8.64], R32 ;  /* 0x000000200800a985 */ /* 0x0207e8000c101d32 */
[----:B------:R3:W-:Y:S02]  /*25640*/  @!P3 ST.E.128 desc[UR50][R14.64], R48 ;  /* 0x000000300e00b985 */ /* 0x0007e4000c101d32 */
.L_x_2885:
[----:B------:R-:W-:Y:S05]  /*25650*/  BSYNC B1 ;  /* 0x0000000000017941 */ /* 0x000fea0003800000 */
.L_x_2884:
[----:B------:R-:W-:-:S03]  /*25660*/  UMOV UR4, 0xffffffff ;  /* 0xffffffff00047882 */ /* 0x000fc60000000000 */
[----:B------:R-:W-:Y:S05]  /*25670*/  BRA.DIV UR4, `(.L_x_2886) ;  /* 0x000000da04fc7947 */ /* 0x000fea000b800000 */
[----:B0-----:R0:W0:Y:S04]  /*25680*/  SHFL.IDX PT, R0, R3, 0x3, 0x181f ;  /* 0x00781f0003007f89 */ /* 0x00102800000e0000 */
[----:B--23--:R2:W3:Y:S02]  /*25690*/  SHFL.IDX PT, R14, R2, 0x3, 0x181f ;  /* 0x00781f00020e7f89 */ /* 0x00c4e400000e0000 */
.L_x_3174:
[----:B-12-4-:R-:W-:-:S04]  /*256a0*/  IADD3 R2, R214, 0x60, RZ ;  /* 0x00000060d6027810 */ /* 0x016fc80007ffe0ff */
[----:B------:R-:W-:-:S13]  /*256b0*/  ISETP.GE.AND P0, PT, R2, R103, PT ;  /* 0x000000670200720c */ /* 0x000fda0003f06270 */
[----:B------:R-:W-:Y:S05]  /*256c0*/  @P0 BRA `(.L_x_2887) ;  /* 0x0000001c00ec0947 */ /* 0x000fea0003800000 */
[----:B------:R-:W-:Y:S02]  /*256d0*/  ULDC UR4, c[0x0][0xac8] ;  /* 0x0002b20000047ab9 */ /* 0x000fe40000000800 */
[----:B------:R-:W-:-:S13]  /*256e0*/  ISETP.GE.AND P1, PT, R21, UR4, PT ;  /* 0x0000000415007c0c */ /* 0x000fda000bf26270 */
[----:B---3--:R-:W-:-:S04]  /*256f0*/  @!P1 LEA R2, P0, R21, R14, 0x1 ;  /* 0x0000000e15029211 */ /* 0x008fc800078008ff */
[----:B0-----:R-:W-:Y:S02]  /*25700*/  @!P1 LEA.HI.X R3, R21, R0, R10, 0x1, P0 ;  /* 0x0000000015039211 */ /* 0x001fe400000f0c0a */
[----:B------:R-:W-:-:S03]  /*25710*/  ISETP.GE.AND P0, PT, R57, UR4, PT ;  /* 0x0000000439007c0c */ /* 0x000fc6000bf06270 */
[----:B-----5:R0:W-:Y:S10]  /*25720*/  @!P1 ST.E.128 desc[UR50][R2.64], R36 ;  /* 0x0000002402009985 */ /* 0x0201f4000c101d32 */
[----:B------:R-:W-:Y:S05]  /*25730*/  @P0 BRA `(.L_x_2887) ;  /* 0x0000001c00d00947 */ /* 0x000fea0003800000 */
[----:B------:R-:W-:-:S04]  /*25740*/  LEA R14, P0, R57, R14, 0x1 ;  /* 0x0000000e390e7211 */ /* 0x000fc800078008ff */
[----:B------:R-:W-:-:S05]  /*25750*/  LEA.HI.X R15, R57, R0, R20, 0x1, P0 ;  /* 0x00000000390f7211 */ /* 0x000fca00000f0c14 */
[----:B------:R1:W-:Y:S01]  /*25760*/  ST.E.128 desc[UR50][R14.64], R52 ;  /* 0x000000340e007985 */ /* 0x0003e2000c101d32 */
[----:B------:R-:W-:Y:S05]  /*25770*/  BRA `(.L_x_2887) ;  /* 0x0000001c00c07947 */ /* 0x000fea0003800000 */
.L_x_2876:
        /* <DEDUP_REMOVED lines=40> */
[----:B------:R-:W-:Y:S01]  /*25a00*/  UMOV UR4, 0xffffffff ;  /* 0xffffffff00047882 */ /* 0x000fe20000000000 */
[----:B------:R-:W-:-:S04]  /*25a10*/  IADD3 R37, R9, R37, RZ ;  /* 0x0000002509257210 */ /* 0x000fc80007ffe0ff */
        /* <DEDUP_REMOVED lines=8> */
[C---:B------:R-:W-:Y:S02]  /*25aa0*/  VIADD R30, R216.reuse, 0x28 ;  /* 0x00000028d81e7836 */ /* 0x040fe40000000000 */
[C---:B------:R-:W-:Y:S02]  /*25ab0*/  VIADD R29, R216.reuse, 0x30 ;  /* 0x00000030d81d7836 */ /* 0x040fe40000000000 */
[----:B------:R-:W-:-:S07]  /*25ac0*/  VIADD R24, R216, 0x38 ;  /* 0x00000038d8187836 */ /* 0x000fce0000000000 */
.L_x_3177:
        /* <DEDUP_REMOVED lines=11> */
[C---:B------:R-:W-:Y:S01]  /*25b80*/  VIADD R62, R216.reuse, 0x50 ;  /* 0x00000050d83e7836 */ /* 0x040fe20000000000 */
[----:B------:R-:W-:Y:S01]  /*25b90*/  SHF.R.S32.HI R12, RZ, 0x1f, R33 ;  /* 0x0000001fff0c7819 */ /* 0x000fe20000011421 */
[C---:B------:R-:W-:Y:S01]  /*25ba0*/  VIADD R100, R216.reuse, 0x58 ;  /* 0x00000058d8647836 */ /* 0x040fe20000000000 */
[----:B------:R-:W-:Y:S01]  /*25bb0*/  ISETP.GE.AND P3, PT, R31, UR4, PT ;  /* 0x000000041f007c0c */ /* 0x000fe2000bf66270 */
[----:B------:R-:W-:Y:S01]  /*25bc0*/  VIADD R88, R216, 0x68 ;  /* 0x00000068d8587836 */ /* 0x000fe20000000000 */
[----:B------:R-:W-:Y:S01]  /*25bd0*/  ISETP.GE.AND P1, PT, R30, UR4, PT ;  /* 0x000000041e007c0c */ /* 0x000fe2000bf26270 */
[C---:B------:R-:W-:Y:S01]  /*25be0*/  VIADD R63, R216.reuse, 0x60 ;  /* 0x00000060d83f7836 */ /* 0x040fe20000000000 */
[----:B------:R-:W-:Y:S01]  /*25bf0*/  SHF.R.S32.HI R14, RZ, 0x1f, R31 ;  /* 0x0000001fff0e7819 */ /* 0x000fe2000001141f */
[----:B--2---:R-:W-:Y:S01]  /*25c00*/  @!P0 IMAD.MOV.U32 R8, RZ, RZ, R35 ;  /* 0x000000ffff088224 */ /* 0x004fe200078e0023 */
[----:B------:R-:W-:Y:S01]  /*25c10*/  SHF.R.S32.HI R27, RZ, 0x1f, R28 ;  /* 0x0000001fff1b7819 */ /* 0x000fe2000001141c */
[----:B-1----:R-:W-:Y:S01]  /*25c20*/  @!P0 IMAD.MOV.U32 R9, RZ, RZ, R36 ;  /* 0x000000ffff098224 */ /* 0x002fe200078e0024 */
[----:B------:R-:W-:Y:S01]  /*25c30*/  SHF.R.S32.HI R15, RZ, 0x1f, R30 ;  /* 0x0000001fff0f7819 */ /* 0x000fe2000001141e */
[----:B------:R-:W-:Y:S01]  /*25c40*/  @!P0 IMAD.MOV.U32 R10, RZ, RZ, R102 ;  /* 0x000000ffff0a8224 */ /* 0x000fe200078e0066 */
[----:B------:R-:W-:Y:S01]  /*25c50*/  SHF.R.S32.HI R62, RZ, 0x1f, R62 ;  /* 0x0000001fff3e7819 */ /* 0x000fe2000001143e */
[----:B------:R-:W-:Y:S01]  /*25c60*/  @!P0 IMAD.WIDE R8, R216, 0x4, R8 ;  /* 0x00000004d8088825 */ /* 0x000fe200078e0208 */
[----:B------:R-:W-:-:S02]  /*25c70*/  SHF.R.S32.HI R100, RZ, 0x1f, R100 ;  /* 0x0000001fff647819 */ /* 0x000fc40000011464 */
[----:B------:R-:W-:Y:S01]  /*25c80*/  SHF.R.S32.HI R63, RZ, 0x1f, R63 ;  /* 0x0000001fff3f7819 */ /* 0x000fe2000001143f */
[----:B------:R-:W-:-:S05]  /*25c90*/  @!P0 IMAD.MOV.U32 R11, RZ, RZ, R101 ;  /* 0x000000ffff0b8224 */ /* 0x000fca00078e0065 */
[----:B------:R1:W-:Y:S02]  /*25ca0*/  @!P0 ST.E.64 desc[UR50][R8.64], R10 ;  /* 0x0000000a08008985 */ /* 0x0003e4000c101b32 */
[-C--:B-1----:R-:W-:Y:S02]  /*25cb0*/  @!P2 LEA R8, P0, R229, R35.reuse, 0x2 ;  /* 0x00000023e508a211 */ /* 0x082fe400078010ff */
[----:B------:R-:W-:Y:S02]  /*25cc0*/  @!P4 LEA R10, P5, R33, R35, 0x2 ;  /* 0x00000023210ac211 */ /* 0x000fe400078a10ff */
[-C--:B------:R-:W-:Y:S01]  /*25cd0*/  @!P2 LEA.HI.X R9, R229, R36.reuse, R13, 0x2, P0 ;  /* 0x00000024e509a211 */ /* 0x080fe200000f140d */
[----:B------:R-:W-:Y:S01]  /*25ce0*/  @!P2 IMAD.MOV.U32 R13, RZ, RZ, R98 ;  /* 0x000000ffff0da224 */ /* 0x000fe200078e0062 */
[----:B------:R-:W-:Y:S01]  /*25cf0*/  @!P4 LEA.HI.X R11, R33, R36, R12, 0x2, P5 ;  /* 0x00000024210bc211 */ /* 0x000fe200028f140c */
[----:B------:R-:W-:Y:S01]  /*25d00*/  @!P2 IMAD.MOV.U32 R12, RZ, RZ, R99 ;  /* 0x000000ffff0ca224 */ /* 0x000fe200078e0063 */
[----:B------:R-:W-:-:S04]  /*25d10*/  ISETP.GE.AND P0, PT, R28, UR4, PT ;  /* 0x000000041c007c0c */ /* 0x000fc8000bf06270 */
[----:B------:R1:W-:Y:S02]  /*25d20*/  @!P2 ST.E.64 desc[UR50][R8.64], R12 ;  /* 0x0000000c0800a985 */ /* 0x0003e4000c101b32 */
[----:B-1----:R-:W-:Y:S01]  /*25d30*/  @!P4 MOV R8, R79 ;  /* 0x0000004f0008c202 */ /* 0x002fe20000000f00 */
[----:B------:R-:W-:Y:S02]  /*25d40*/  @!P4 IMAD.MOV.U32 R9, RZ, RZ, R77 ;  /* 0x000000ffff09c224 */ /* 0x000fe400078e004d */
[----:B------:R-:W-:Y:S02]  /*25d50*/  @!P3 IMAD.MOV.U32 R79, RZ, RZ, R78 ;  /* 0x000000ffff4fb224 */ /* 0x000fe400078e004e */
[----:B------:R-:W-:Y:S01]  /*25d60*/  @!P3 IMAD.MOV.U32 R78, RZ, RZ, R80 ;  /* 0x000000ffff4eb224 */ /* 0x000fe200078e0050 */
[----:B------:R1:W-:Y:S01]  /*25d70*/  @!P4 ST.E.64 desc[UR50][R10.64], R8 ;  /* 0x000000080a00c985 */ /* 0x0003e2000c101b32 */
[----:B------:R-:W-:-:S04]  /*25d80*/  @!P1 LEA R12, P4, R30, R35, 0x2 ;  /* 0x000000231e0c9211 */ /* 0x000fc800078810ff */
[-C--:B------:R-:W-:Y:S02]  /*25d90*/  @!P1 LEA.HI.X R13, R30, R36.reuse, R15, 0x2, P4 ;  /* 0x000000241e0d9211 */ /* 0x080fe400020f140f */
[----:B------:R-:W-:Y:S02]  /*25da0*/  ISETP.GE.AND P4, PT, R25, UR4, PT ;  /* 0x0000000419007c0c */ /* 0x000fe4000bf86270 */
[----:B------:R-:W-:Y:S02]  /*25db0*/  SHF.R.S32.HI R15, RZ, 0x1f, R24 ;  /* 0x0000001fff0f7819 */ /* 0x000fe40000011418 */
[CC--:B-1----:R-:W-:Y:S02]  /*25dc0*/  @!P3 LEA R10, P2, R31.reuse, R35.reuse, 0x2 ;  /* 0x000000231f0ab211 */ /* 0x0c2fe400078410ff */
[----:B------:R-:W-:Y:S02]  /*25dd0*/  @!P0 LEA R8, P5, R28, R35, 0x2 ;  /* 0x000000231c088211 */ /* 0x000fe400078a10ff */
[----:B------:R-:W-:-:S02]  /*25de0*/  @!P3 LEA.HI.X R11, R31, R36, R14, 0x2, P2 ;  /* 0x000000241f0bb211 */ /* 0x000fc400010f140e */
[----:B------:R-:W-:Y:S02]  /*25df0*/  ISETP.GE.AND P2, PT, R29, UR4, PT ;  /* 0x000000041d007c0c */ /* 0x000fe4000bf46270 */
[----:B------:R-:W-:Y:S01]  /*25e00*/  @!P0 LEA.HI.X R9, R28, R36, R27, 0x2, P5 ;  /* 0x000000241c098211 */ /* 0x000fe200028f141b */
[----:B------:R1:W-:Y:S01]  /*25e10*/  @!P3 ST.E.64 desc[UR50][R10.64], R78 ;  /* 0x0000004e0a00b985 */ /* 0x0003e2000c101b32 */
[----:B------:R-:W-:Y:S01]  /*25e20*/  ISETP.GE.AND P3, PT, R24, UR4, PT ;  /* 0x0000000418007c0c */ /* 0x000fe2000bf66270 */
[----:B-1----:R-:W-:Y:S02]  /*25e30*/  @!P0 IMAD.MOV.U32 R10, RZ, RZ, R2 ;  /* 0x000000ffff0a8224 */ /* 0x002fe400078e0002 */
[----:B------:R-:W-:Y:S02]  /*25e40*/  @!P0 IMAD.MOV.U32 R11, RZ, RZ, R81 ;  /* 0x000000ffff0b8224 */ /* 0x000fe400078e0051 */
[----:B------:R-:W-:Y:S01]  /*25e50*/  @!P1 IMAD.MOV.U32 R2, RZ, RZ, R3 ;  /* 0x000000ffff029224 */ /* 0x000fe200078e0003 */
[----:B------:R-:W-:-:S02]  /*25e60*/  @!P1 MOV R3, R0 ;  /* 0x0000000000039202 */ /* 0x000fc40000000f00 */
[----:B------:R1:W-:Y:S01]  /*25e70*/  @!P0 ST.E.64 desc[UR50][R8.64], R10 ;  /* 0x0000000a08008985 */ /* 0x0003e2000c101b32 */
[----:B------:R-:W-:-:S03]  /*25e80*/  SHF.R.S32.HI R0, RZ, 0x1f, R29 ;  /* 0x0000001fff007819 */ /* 0x000fc6000001141d */
[----:B------:R2:W-:Y:S01]  /*25e90*/  @!P1 ST.E.64 desc[UR50][R12.64], R2 ;  /* 0x000000020c009985 */ /* 0x0005e2000c101b32 */
[----:B------:R-:W-:Y:S01]  /*25ea0*/  ISETP.GE.AND P1, PT, R228, UR4, PT ;  /* 0x00000004e4007c0c */ /* 0x000fe2000bf26270 */
[----:B-1----:R-:W-:Y:S01]  /*25eb0*/  @!P2 IMAD.MOV.U32 R10, RZ, RZ, R21 ;  /* 0x000000ffff0aa224 */ /* 0x002fe200078e0015 */
[CC--:B------:R-:W-:Y:S01]  /*25ec0*/  @!P3 LEA R8, P5, R24.reuse, R35.reuse, 0x2 ;  /* 0x000000231808b211 */ /* 0x0c0fe200078a10ff */
[----:B------:R-:W-:Y:S01]  /*25ed0*/  @!P2 IMAD.MOV.U32 R11, RZ, RZ, R4 ;  /* 0x000000ffff0ba224 */ /* 0x000fe200078e0004 */
[C---:B--2---:R-:W-:Y:S01]  /*25ee0*/  @!P2 LEA R2, P0, R29.reuse, R35, 0x2 ;  /* 0x000000231d02a211 */ /* 0x044fe200078010ff */
[----:B------:R-:W-:Y:S01]  /*25ef0*/  @!P3 IMAD.MOV.U32 R21, RZ, RZ, R20 ;  /* 0x000000ffff15b224 */ /* 0x000fe200078e0014 */
[-C--:B------:R-:W-:Y:S01]  /*25f00*/  @!P3 LEA.HI.X R9, R24, R36.reuse, R15, 0x2, P5 ;  /* 0x000000241809b211 */ /* 0x080fe200028f140f */
[----:B------:R-:W-:Y:S01]  /*25f10*/  @!P3 IMAD.MOV.U32 R20, RZ, RZ, R40 ;  /* 0x000000ffff14b224 */ /* 0x000fe200078e0028 */
[----:B------:R-:W-:Y:S02]  /*25f20*/  @!P2 LEA.HI.X R3, R29, R36, R0, 0x2, P0 ;  /* 0x000000241d03a211 */ /* 0x000fe400000f1400 */
[----:B------:R-:W-:-:S02]  /*25f30*/  ISETP.GE.AND P0, PT, R38, UR4, PT ;  /* 0x0000000426007c0c */ /* 0x000fc4000bf06270 */
[----:B------:R-:W-:Y:S01]  /*25f40*/  SHF.R.S32.HI R0, RZ, 0x1f, R25 ;  /* 0x0000001fff007819 */ /* 0x000fe20000011419 */
[----:B------:R1:W-:Y:S01]  /*25f50*/  @!P2 ST.E.64 desc[UR50][R2.64], R10 ;  /* 0x0000000a0200a985 */ /* 0x0003e2000c101b32 */
[CC--:B------:R-:W-:Y:S02]  /*25f60*/  @!P4 LEA R12, P2, R25.reuse, R35.reuse, 0x2 ;  /* 0x00000023190cc211 */ /* 0x0c0fe400078410ff */
[----:B------:R-:W-:Y:S01]  /*25f70*/  SHF.R.S32.HI R15, RZ, 0x1f, R228 ;  /* 0x0000001fff0f7819 */ /* 0x000fe200000114e4 */
[----:B------:R2:W-:Y:S01]  /*25f80*/  @!P3 ST.E.64 desc[UR50][R8.64], R20 ;  /* 0x000000140800b985 */ /* 0x0005e2000c101b32 */
[----:B------:R-:W-:Y:S02]  /*25f90*/  @!P4 LEA.HI.X R13, R25, R36, R0, 0x2, P2 ;  /* 0x00000024190dc211 */ /* 0x000fe400010f1400 */
[----:B------:R-:W-:Y:S02]  /*25fa0*/  @!P1 LEA R14, P3, R228, R35, 0x2 ;  /* 0x00000023e40e9211 */ /* 0x000fe400078610ff */
[----:B------:R-:W-:-:S02]  /*25fb0*/  ISETP.GE.AND P2, PT, R89, UR4, PT ;  /* 0x0000000459007c0c */ /* 0x000fc4000bf46270 */
[-C--:B------:R-:W-:Y:S02]  /*25fc0*/  @!P1 LEA.HI.X R15, R228, R36.reuse, R15, 0x2, P3 ;  /* 0x00000024e40f9211 */ /* 0x080fe400018f140f */
[----:B------:R-:W-:Y:S01]  /*25fd0*/  @!P4 MOV R40, R43 ;  /* 0x0000002b0028c202 */ /* 0x000fe20000000f00 */
[----:B------:R-:W-:Y:S01]  /*25fe0*/  @!P1 IMAD.MOV.U32 R43, RZ, RZ, R42 ;  /* 0x000000ffff2b9224 */ /* 0x000fe200078e002a */
[----:B------:R-:W-:Y:S01]  /*25ff0*/  ISETP.GE.AND P3, PT, R39, UR4, PT ;  /* 0x0000000427007c0c */ /* 0x000fe2000bf66270 */
[----:B------:R-:W-:Y:S01]  /*26000*/  @!P1 IMAD.MOV.U32 R42, RZ, RZ, R44 ;  /* 0x000000ffff2a9224 */ /* 0x000fe200078e002c */
[-C--:B------:R-:W-:Y:S01]  /*26010*/  @!P0 LEA R26, P5, R38, R35.reuse, 0x2 ;  /* 0x00000023261a8211 */ /* 0x080fe200078a10ff */
[----:B------:R-:W-:Y:S01]  /*26020*/  @!P0 IMAD.MOV.U32 R44, RZ, RZ, R47 ;  /* 0x000000ffff2c8224 */ /* 0x000fe200078e002f */
[----:B------:R3:W-:Y:S01]  /*26030*/  @!P4 ST.E.64 desc[UR50][R12.64], R40 ;  /* 0x000000280c00c985 */ /* 0x0007e2000c101b32 */
[----:B------:R-:W-:Y:S02]  /*26040*/  ISETP.GE.AND P4, PT, R88, UR4, PT ;  /* 0x0000000458007c0c */ /* 0x000fe4000bf86270 */
[-C--:B------:R-:W-:Y:S01]  /*26050*/  @!P0 LEA.HI.X R27, R38, R36.reuse, R62, 0x2, P5 ;  /* 0x00000024261b8211 */ /* 0x080fe200028f143e */
[C---:B------:R-:W-:Y:S01]  /*26060*/  VIADD R38, R216.reuse, 0x78 ;  /* 0x00000078d8267836 */ /* 0x040fe20000000000 */
[----:B------:R-:W-:Y:S01]  /*26070*/  IADD3 R62, R216, 0x70, RZ ;  /* 0x00000070d83e7810 */ /* 0x000fe20007ffe0ff */
[----:B------:R4:W-:Y:S01]  /*26080*/  @!P1 ST.E.64 desc[UR50][R14.64], R42 ;  /* 0x0000002a0e009985 */ /* 0x0009e2000c101b32 */
[CC--:B-1----:R-:W-:Y:S01]  /*26090*/  @!P2 LEA R2, P1, R89.reuse, R35.reuse, 0x2 ;  /* 0x000000235902a211 */ /* 0x0c2fe200078210ff */
[----:B------:R-:W-:Y:S01]  /*260a0*/  @!P2 IMAD.MOV.U32 R47, RZ, RZ, R46 ;  /* 0x000000ffff2fa224 */ /* 0x000fe200078e002e */
[----:B------:R-:W-:Y:S01]  /*260b0*/  ISETP.GE.AND P5, PT, R62, UR4, PT ;  /* 0x000000043e007c0c */ /* 0x000fe2000bfa6270 */
[----:B------:R1:W-:Y:S01]  /*260c0*/  @!P0 ST.E.64 desc[UR50][R26.64], R44 ;  /* 0x0000002c1a008985 */ /* 0x0003e2000c101b32 */
[----:B------:R-:W-:Y:S01]  /*260d0*/  ISETP.GE.AND P0, PT, R38, UR4, PT ;  /* 0x0000000426007c0c */ /* 0x000fe2000bf06270 */
[----:B------:R-:W-:Y:S01]  /*260e0*/  @!P2 IMAD.MOV.U32 R46, RZ, RZ, R48 ;  /* 0x000000ffff2ea224 */ /* 0x000fe200078e0030 */
[----:B------:R-:W-:Y:S01]  /*260f0*/  @!P2 LEA.HI.X R3, R89, R36, R100, 0x2, P1 ;  /* 0x000000245903a211 */ /* 0x000fe200008f1464 */
[----:B------:R-:W-:Y:S01]  /*26100*/  VIADD R89, R216, 0x68 ;  /* 0x00000068d8597836 */ /* 0x000fe20000000000 */
[----:B--2---:R-:W-:Y:S01]  /*26110*/  @!P3 LEA R8, P1, R39, R35, 0x2 ;  /* 0x000000232708b211 */ /* 0x004fe200078210ff */
[----:B------:R-:W-:-:S02]  /*26120*/  @!P3 IMAD.MOV.U32 R48, RZ, RZ, R51 ;  /* 0x000000ffff30b224 */ /* 0x000fc400078e0033 */
[----:B------:R1:W-:Y:S01]  /*26130*/  @!P2 ST.E.64 desc[UR50][R2.64], R46 ;  /* 0x0000002e0200a985 */ /* 0x0003e2000c101b32 */
[----:B------:R-:W-:Y:S01]  /*26140*/  @!P3 LEA.HI.X R9, R39, R36, R63, 0x2, P1 ;  /* 0x000000242709b211 */ /* 0x000fe200008f143f */
[C---:B------:R-:W-:Y:S01]  /*26150*/  VIADD R63, R216.reuse, 0x70 ;  /* 0x00000070d83f7836 */ /* 0x040fe20000000000 */
[----:B------:R-:W-:Y:S01]  /*26160*/  IADD3 R39, R216, 0x78, RZ ;  /* 0x00000078d8277810 */ /* 0x000fe20007ffe0ff */
[----:B------:R-:W-:Y:S01]  /*26170*/  @!P4 IMAD.MOV.U32 R51, RZ, RZ, R50 ;  /* 0x000000ffff33c224 */ /* 0x000fe200078e0032 */
[-C--:B------:R-:W-:Y:S01]  /*26180*/  @!P4 LEA R10, P1, R88, R35.reuse, 0x2 ;  /* 0x00000023580ac211 */ /* 0x080fe200078210ff */
[----:B------:R1:W-:Y:S01]  /*26190*/  @!P3 ST.E.64 desc[UR50][R8.64], R48 ;  /* 0x000000300800b985 */ /* 0x0003e2000c101b32 */
[----:B------:R-:W-:Y:S01]  /*261a0*/  SHF.R.S32.HI R89, RZ, 0x1f, R89 ;  /* 0x0000001fff597819 */ /* 0x000fe20000011459 */
[----:B------:R-:W-:Y:S01]  /*261b0*/  @!P4 IMAD.MOV.U32 R50, RZ, RZ, R82 ;  /* 0x000000ffff32c224 */ /* 0x000fe200078e0052 */
[-C--:B---3--:R-:W-:Y:S01]  /*261c0*/  @!P5 LEA R12, P2, R62, R35.reuse, 0x2 ;  /* 0x000000233e0cd211 */ /* 0x088fe200078410ff */
[----:B------:R-:W-:Y:S01]  /*261d0*/  @!P5 IMAD.MOV.U32 R82, RZ, RZ, R85 ;  /* 0x000000ffff52d224 */ /* 0x000fe200078e0055 */
[----:B------:R-:W-:Y:S01]  /*261e0*/  SHF.R.S32.HI R63, RZ, 0x1f, R63 ;  /* 0x0000001fff3f7819 */ /* 0x000fe2000001143f */
[----:B------:R-:W-:Y:S01]  /*261f0*/  @!P0 IMAD.MOV.U32 R85, RZ, RZ, R84 ;  /* 0x000000ffff558224 */ /* 0x000fe200078e0054 */
[----:B----4-:R-:W-:-:S02]  /*26200*/  @!P0 LEA R14, P3, R38, R35, 0x2 ;  /* 0x00000023260e8211 */ /* 0x010fc400078610ff */
[----:B------:R-:W-:Y:S02]  /*26210*/  SHF.R.S32.HI R39, RZ, 0x1f, R39 ;  /* 0x0000001fff277819 */ /* 0x000fe40000011427 */
[-C--:B------:R-:W-:Y:S02]  /*26220*/  @!P4 LEA.HI.X R11, R88, R36.reuse, R89, 0x2, P1 ;  /* 0x00000024580bc211 */ /* 0x080fe400008f1459 */
[-C--:B------:R-:W-:Y:S02]  /*26230*/  @!P5 LEA.HI.X R13, R62, R36.reuse, R63, 0x2, P2 ;  /* 0x000000243e0dd211 */ /* 0x080fe400010f143f */
[----:B------:R-:W-:Y:S01]  /*26240*/  @!P0 LEA.HI.X R15, R38, R36, R39, 0x2, P3 ;  /* 0x00000024260f8211 */ /* 0x000fe200018f1427 */
[----:B------:R1:W-:Y:S01]  /*26250*/  @!P4 ST.E.64 desc[UR50][R10.64], R50 ;  /* 0x000000320a00c985 */ /* 0x0003e2000c101b32 */
[----:B------:R-:W-:-:S03]  /*26260*/  @!P0 MOV R84, R86 ;  /* 0x0000005600548202 */ /* 0x000fc60000000f00 */
[----:B------:R1:W-:Y:S04]  /*26270*/  @!P5 ST.E.64 desc[UR50][R12.64], R82 ;  /* 0x000000520c00d985 */ /* 0x0003e8000c101b32 */
[----:B------:R1:W-:Y:S02]  /*26280*/  @!P0 ST.E.64 desc[UR50][R14.64], R84 ;  /* 0x000000540e008985 */ /* 0x0003e4000c101b32 */
.L_x_2890:
[----:B------:R-:W-:Y:S05]  /*26290*/  BSYNC B1 ;  /* 0x0000000000017941 */ /* 0x000fea0003800000 */
.L_x_2889:
[----:B------:R-:W-:-:S03]  /*262a0*/  UMOV UR4, 0xffffffff ;  /* 0xffffffff00047882 */ /* 0x000fc60000000000 */
[----:B------:R-:W-:Y:S05]  /*262b0*/  BRA.DIV UR4, `(.L_x_2891) ;  /* 0x000000d204887947 */ /* 0x000fea000b800000 */
[----:B------:R3:W4:Y:S04]  /*262c0*/  SHFL.IDX PT, R0, R37, 0x1, 0x1c1f ;  /* 0x003c1f0025007f89 */ /* 0x00072800000e0000 */
[----:B-1----:R3:W1:Y:S02]  /*262d0*/  SHFL.IDX PT, R14, R32, 0x1, 0x1c1f ;  /* 0x003c1f00200e7f89 */ /* 0x00266400000e0000 */
.L_x_3181:
[----:B------:R-:W-:-:S13]  /*262e0*/  ISETP.GE.AND P0, PT, R34, R103, PT ;  /* 0x000000672200720c */ /* 0x000fda0003f06270 */
[----:B------:R-:W-:Y:S05]  /*262f0*/  @P0 BRA `(.L_x_2887) ;  /* 0x0000001000e00947 */ /* 0x000fea0003800000 */
[----:B------:R-:W-:Y:S01]  /*26300*/  ULDC UR4, c[0x0][0xac8] ;  /* 0x0002b20000047ab9 */ /* 0x000fe20000000800 */
[----:B------:R-:W-:Y:S01]  /*26310*/  SHF.R.S32.HI R2, RZ, 0x1f, R33 ;  /* 0x0000001fff027819 */ /* 0x000fe20000011421 */
[C---:B------:R-:W-:Y:S01]  /*26320*/  VIADD R39, R216.reuse, 0x50 ;  /* 0x00000050d8277836 */ /* 0x040fe20000000000 */
[----:B------:R-:W-:Y:S01]  /*26330*/  ISETP.GE.AND P1, PT, R33, UR4, PT ;  /* 0x0000000421007c0c */ /* 0x000fe2000bf26270 */
[C---:B------:R-:W-:Y:S01]  /*26340*/  VIADD R40, R216.reuse, 0x50 ;  /* 0x00000050d8287836 */ /* 0x040fe20000000000 */
[C---:B------:R-:W-:Y:S01]  /*26350*/  ISETP.GE.AND P0, PT, R216.reuse, UR4, PT ;  /* 0x00000004d8007c0c */ /* 0x040fe2000bf06270 */
[C---:B------:R-:W-:Y:S01]  /*26360*/  VIADD R38, R216.reuse, 0x60 ;  /* 0x00000060d8267836 */ /* 0x040fe20000000000 */
[----:B------:R-:W-:Y:S01]  /*26370*/  ISETP.GE.AND P2, PT, R229, UR4, PT ;  /* 0x00000004e5007c0c */ /* 0x000fe2000bf46270 */
[C---:B------:R-:W-:Y:S01]  /*26380*/  VIADD R36, R216.reuse, 0x68 ;  /* 0x00000068d8247836 */ /* 0x040fe20000000000 */
[----:B------:R-:W-:Y:S01]  /*26390*/  ISETP.GE.AND P5, PT, R31, UR4, PT ;  /* 0x000000041f007c0c */ /* 0x000fe2000bfa6270 */
[----:B0--3--:R-:W-:Y:S01]  /*263a0*/  VIADD R37, R216, 0x58 ;  /* 0x00000058d8257836 */ /* 0x009fe20000000000 */
[----:B------:R-:W-:-:S02]  /*263b0*/  SHF.R.S32.HI R4, RZ, 0x1f, R229 ;  /* 0x0000001fff047819 */ /* 0x000fc400000114e5 */
[----:B------:R-:W-:Y:S02]  /*263c0*/  SHF.R.S32.HI R3, RZ, 0x1f, R31 ;  /* 0x0000001fff037819 */ /* 0x000fe4000001141f */
[----:B------:R-:W-:Y:S02]  /*263d0*/  SHF.R.S32.HI R27, RZ, 0x1f, R30 ;  /* 0x0000001fff1b7819 */ /* 0x000fe4000001141e */
[C---:B-1----:R-:W-:Y:S01]  /*263e0*/  @!P1 LEA R12, P3, R33.reuse, R14, 0x2 ;  /* 0x0000000e210c9211 */ /* 0x042fe200078610ff */
[----:B----4-:R-:W-:Y:S01]  /*263f0*/  @!P0 IMAD.MOV.U32 R15, RZ, RZ, R0 ;  /* 0x000000ffff0f8224 */ /* 0x010fe200078e0000 */
[C---:B--2---:R-:W-:Y:S01]  /*26400*/  IADD3 R35, R216.reuse, 0x58, RZ ;  /* 0x00000058d8237810 */ /* 0x044fe20007ffe0ff */
[----:B------:R-:W-:Y:S01]  /*26410*/  @!P0 IMAD.MOV.U32 R86, RZ, RZ, R52 ;  /* 0x000000ffff568224 */ /* 0x000fe200078e0034 */
[----:B------:R-:W-:Y:S01]  /*26420*/  @!P1 LEA.HI.X R13, R33, R0, R2, 0x2, P3 ;  /* 0x00000000210d9211 */ /* 0x000fe200018f1402 */
[----:B------:R-:W-:Y:S01]  /*26430*/  @!P0 IMAD.WIDE R8, R216, 0x4, R14 ;  /* 0x00000004d8088825 */ /* 0x000fe200078e020e */
[----:B------:R-:W-:-:S02]  /*26440*/  @!P2 LEA R10, P3, R229, R14, 0x2 ;  /* 0x0000000ee50aa211 */ /* 0x000fc400078610ff */
[----:B------:R-:W-:Y:S02]  /*26450*/  @!P5 LEA R2, P4, R31, R14, 0x2 ;  /* 0x0000000e1f02d211 */ /* 0x000fe400078810ff */
[-C--:B------:R-:W-:Y:S01]  /*26460*/  @!P2 LEA.HI.X R11, R229, R0.reuse, R4, 0x2, P3 ;  /* 0x00000000e50ba211 */ /* 0x080fe200018f1404 */
[----:B------:R0:W-:Y:S01]  /*26470*/  @!P0 ST.E.64 desc[UR50][R8.64], R86 ;  /* 0x0000005608008985 */ /* 0x0001e2000c101b32 */
[----:B------:R-:W-:Y:S02]  /*26480*/  ISETP.GE.AND P3, PT, R28, UR4, PT ;  /* 0x000000041c007c0c */ /* 0x000fe4000bf66270 */
[----:B------:R-:W-:Y:S02]  /*26490*/  ISETP.GE.AND P0, PT, R30, UR4, PT ;  /* 0x000000041e007c0c */ /* 0x000fe4000bf06270 */
[----:B------:R-:W-:Y:S02]  /*264a0*/  @!P5 LEA.HI.X R3, R31, R0, R3, 0x2, P4 ;  /* 0x000000001f03d211 */ /* 0x000fe400020f1403 */
[----:B------:R-:W-:-:S02]  /*264b0*/  SHF.R.S32.HI R15, RZ, 0x1f, R28 ;  /* 0x0000001fff0f7819 */ /* 0x000fc4000001141c */
[----:B------:R-:W-:Y:S02]  /*264c0*/  SHF.R.S32.HI R4, RZ, 0x1f, R29 ;  /* 0x0000001fff047819 */ /* 0x000fe4000001141d */
[----:B------:R-:W-:Y:S02]  /*264d0*/  IADD3 R32, R216, 0x70, RZ ;  /* 0x00000070d8207810 */ /* 0x000fe40007ffe0ff */
[----:B------:R-:W-:Y:S01]  /*264e0*/  SHF.R.S32.HI R40, RZ, 0x1f, R40 ;  /* 0x0000001fff287819 */ /* 0x000fe20000011428 */
[----:B0-----:R-:W-:Y:S01]  /*264f0*/  @!P2 IMAD.MOV.U32 R8, RZ, RZ, R53 ;  /* 0x000000ffff08a224 */ /* 0x001fe200078e0035 */
[C---:B------:R-:W-:Y:S01]  /*26500*/  @!P3 LEA R20, P4, R28.reuse, R14, 0x2 ;  /* 0x0000000e1c14b211 */ /* 0x040fe200078810ff */
[----:B------:R-:W-:Y:S01]  /*26510*/  @!P2 IMAD.MOV.U32 R9, RZ, RZ, R90 ;  /* 0x000000ffff09a224 */ /* 0x000fe200078e005a */
[----:B------:R-:W-:Y:S02]  /*26520*/  SHF.R.S32.HI R37, RZ, 0x1f, R37 ;  /* 0x0000001fff257819 */ /* 0x000fe40000011425 */
[----:B------:R-:W-:-:S02]  /*26530*/  @!P3 LEA.HI.X R21, R28, R0, R15, 0x2, P4 ;  /* 0x000000001c15b211 */ /* 0x000fc400020f140f */
[----:B------:R0:W-:Y:S01]  /*26540*/  @!P2 ST.E.64 desc[UR50][R10.64], R8 ;  /* 0x000000080a00a985 */ /* 0x0001e2000c101b32 */
[----:B------:R-:W-:Y:S02]  /*26550*/  ISETP.GE.AND P2, PT, R29, UR4, PT ;  /* 0x000000041d007c0c */ /* 0x000fe4000bf46270 */
[----:B------:R-:W-:Y:S01]  /*26560*/  SHF.R.S32.HI R15, RZ, 0x1f, R228 ;  /* 0x0000001fff0f7819 */ /* 0x000fe200000114e4 */
[----:B0-----:R-:W-:-:S10]  /*26570*/  @!P1 IMAD.MOV.U32 R8, RZ, RZ, R56 ;  /* 0x000000ffff089224 */ /* 0x001fd400078e0038 */
[C---:B------:R-:W-:Y:S01]  /*26580*/  @!P2 LEA R10, P4, R29.reuse, R14, 0x2 ;  /* 0x0000000e1d0aa211 */ /* 0x040fe200078810ff */
[----:B------:R-:W-:Y:S01]  /*26590*/  @!P1 IMAD.MOV.U32 R9, RZ, RZ, R54 ;  /* 0x000000ffff099224 */ /* 0x000fe200078e0036 */
[----:B------:R-:W-:Y:S02]  /*265a0*/  @!P5 MOV R54, R57 ;  /* 0x000000390036d202 */ /* 0x000fe40000000f00 */
[----:B------:R-:W-:Y:S02]  /*265b0*/  @!P2 LEA.HI.X R11, R29, R0, R4, 0x2, P4 ;  /* 0x000000001d0ba211 */ /* 0x000fe400020f1404 */
[----:B------:R0:W-:Y:S01]  /*265c0*/  @!P1 ST.E.64 desc[UR50][R12.64], R8 ;  /* 0x000000080c009985 */ /* 0x0001e2000c101b32 */
[----:B------:R-:W-:Y:S02]  /*265d0*/  ISETP.GE.AND P1, PT, R24, UR4, PT ;  /* 0x0000000418007c0c */ /* 0x000fe4000bf26270 */
[----:B------:R-:W-:Y:S01]  /*265e0*/  SHF.R.S32.HI R4, RZ, 0x1f, R25 ;  /* 0x0000001fff047819 */ /* 0x000fe20000011419 */
[----:B------:R1:W-:Y:S01]  /*265f0*/  @!P5 ST.E.64 desc[UR50][R2.64], R54 ;  /* 0x000000360200d985 */ /* 0x0003e2000c101b32 */
[----:B------:R-:W-:-:S04]  /*26600*/  @!P0 LEA R26, P5, R30, R14, 0x2 ;  /* 0x0000000e1e1a8211 */ /* 0x000fc800078a10ff */
[----:B------:R-:W-:Y:S02]  /*26610*/  @!P0 LEA.HI.X R27, R30, R0, R27, 0x2, P5 ;  /* 0x000000001e1b8211 */ /* 0x000fe400028f141b */
[----:B------:R-:W-:Y:S02]  /*26620*/  ISETP.GE.AND P5, PT, R25, UR4, PT ;  /* 0x0000000419007c0c */ /* 0x000fe4000bfa6270 */
[----:B0-----:R-:W-:Y:S02]  /*26630*/  SHF.R.S32.HI R9, RZ, 0x1f, R24 ;  /* 0x0000001fff097819 */ /* 0x001fe40000011418 */
[C---:B------:R-:W-:Y:S01]  /*26640*/  @!P1 LEA R8, P4, R24.reuse, R14, 0x2 ;  /* 0x0000000e18089211 */ /* 0x040fe200078810ff */
[----:B-1----:R-:W-:Y:S02]  /*26650*/  @!P3 IMAD.MOV.U32 R2, RZ, RZ, R60 ;  /* 0x000000ffff02b224 */ /* 0x002fe400078e003c */
[----:B------:R-:W-:Y:S01]  /*26660*/  @!P3 IMAD.MOV.U32 R3, RZ, RZ, R58 ;  /* 0x000000ffff03b224 */ /* 0x000fe200078e003a */
[----:B------:R-:W-:Y:S01]  /*26670*/  @!P1 LEA.HI.X R9, R24, R0, R9, 0x2, P4 ;  /* 0x0000000018099211 */ /* 0x000fe200020f1409 */
[----:B------:R-:W-:-:S04]  /*26680*/  @!P0 IMAD.MOV.U32 R58, RZ, RZ, R61 ;  /* 0x000000ffff3a8224 */ /* 0x000fc800078e003d */
[C---:B------:R-:W-:Y:S01]  /*26690*/  @!P5 LEA R12, P4, R25.reuse, R14, 0x2 ;  /* 0x0000000e190cd211 */ /* 0x040fe200078810ff */
[----:B------:R0:W-:Y:S01]  /*266a0*/  @!P3 ST.E.64 desc[UR50][R20.64], R2 ;  /* 0x000000021400b985 */ /* 0x0001e2000c101b32 */
[----:B------:R-:W-:Y:S02]  /*266b0*/  ISETP.GE.AND P3, PT, R228, UR4, PT ;  /* 0x00000004e4007c0c */ /* 0x000fe4000bf66270 */
[----:B------:R-:W-:Y:S01]  /*266c0*/  @!P5 LEA.HI.X R13, R25, R0, R4, 0x2, P4 ;  /* 0x00000000190dd211 */ /* 0x000fe200020f1404 */
[----:B------:R-:W-:Y:S01]  /*266d0*/  @!P0 ST.E.64 desc[UR50][R26.64], R58 ;  /* 0x0000003a1a008985 */ /* 0x000fe2000c101b32 */
[----:B------:R-:W-:Y:S02]  /*266e0*/  ISETP.GE.AND P0, PT, R39, UR4, PT ;  /* 0x0000000427007c0c */ /* 0x000fe4000bf06270 */
[----:B------:R-:W-:Y:S01]  /*266f0*/  ISETP.GE.AND P4, PT, R38, UR4, PT ;  /* 0x0000000426007c0c */ /* 0x000fe2000bf86270 */
[----:B0-----:R-:W-:Y:S02]  /*26700*/  @!P2 IMAD.MOV.U32 R2, RZ, RZ, R70 ;  /* 0x000000ffff02a224 */ /* 0x001fe400078e0046 */
[----:B------:R-:W-:-:S02]  /*26710*/  @!P2 IMAD.MOV.U32 R3, RZ, RZ, R68 ;  /* 0x000000ffff03a224 */ /* 0x000fc400078e0044 */
[----:B------:R-:W-:-:S06]  /*26720*/  @!P1 IMAD.MOV.U32 R68, RZ, RZ, R71 ;  /* 0x000000ffff449224 */ /* 0x000fcc00078e0047 */
[----:B------:R-:W-:Y:S01]  /*26730*/  @!P0 IMAD.MOV.U32 R77, RZ, RZ, R76 ;  /* 0x000000ffff4d8224 */ /* 0x000fe200078e004c */
[----:B------:R0:W-:Y:S01]  /*26740*/  @!P2 ST.E.64 desc[UR50][R10.64], R2 ;  /* 0x000000020a00a985 */ /* 0x0001e2000c101b32 */
[C---:B------:R-:W-:Y:S01]  /*26750*/  @!P3 LEA R20, P2, R228.reuse, R14, 0x2 ;  /* 0x0000000ee414b211 */ /* 0x040fe200078410ff */
[----:B------:R-:W-:Y:S02]  /*26760*/  @!P0 IMAD.MOV.U32 R76, RZ, RZ, R92 ;  /* 0x000000ffff4c8224 */ /* 0x000fe400078e005c */
[----:B------:R1:W-:Y:S01]  /*26770*/  @!P1 ST.E.64 desc[UR50][R8.64], R68 ;  /* 0x0000004408009985 */ /* 0x0003e2000c101b32 */
[----:B------:R-:W-:Y:S02]  /*26780*/  ISETP.GE.AND P1, PT, R35, UR4, PT ;  /* 0x0000000423007c0c */ /* 0x000fe4000bf26270 */
[----:B------:R-:W-:Y:S01]  /*26790*/  @!P3 LEA.HI.X R21, R228, R0, R15, 0x2, P2 ;  /* 0x00000000e415b211 */ /* 0x000fe200010f140f */
[----:B0-----:R-:W-:Y:S01]  /*267a0*/  @!P5 IMAD.MOV.U32 R2, RZ, RZ, R74 ;  /* 0x000000ffff02d224 */ /* 0x001fe200078e004a */
[----:B------:R-:W-:Y:S01]  /*267b0*/  @!P0 LEA R10, P2, R39, R14, 0x2 ;  /* 0x0000000e270a8211 */ /* 0x000fe200078410ff */
[----:B------:R-:W-:-:S02]  /*267c0*/  @!P5 IMAD.MOV.U32 R3, RZ, RZ, R72 ;  /* 0x000000ffff03d224 */ /* 0x000fc400078e0048 */
[----:B------:R-:W-:Y:S01]  /*267d0*/  @!P3 IMAD.MOV.U32 R72, RZ, RZ, R75 ;  /* 0x000000ffff48b224 */ /* 0x000fe200078e004b */
[----:B------:R-:W-:-:S05]  /*267e0*/  @!P0 LEA.HI.X R11, R39, R0, R40, 0x2, P2 ;  /* 0x00000000270b8211 */ /* 0x000fca00010f1428 */
[----:B------:R-:W-:Y:S01]  /*267f0*/  @!P1 IMAD.MOV.U32 R90, RZ, RZ, R93 ;  /* 0x000000ffff5a9224 */ /* 0x000fe200078e005d */
[----:B------:R0:W-:Y:S01]  /*26800*/  @!P5 ST.E.64 desc[UR50][R12.64], R2 ;  /* 0x000000020c00d985 */ /* 0x0001e2000c101b32 */
[----:B------:R-:W-:Y:S02]  /*26810*/  ISETP.GE.AND P5, PT, R36, UR4, PT ;  /* 0x0000000424007c0c */ /* 0x000fe4000bfa6270 */
[C---:B-1----:R-:W-:Y:S01]  /*26820*/  @!P1 LEA R8, P2, R35.reuse, R14, 0x2 ;  /* 0x0000000e23089211 */ /* 0x042fe200078410ff */
[----:B------:R1:W-:Y:S01]  /*26830*/  @!P3 ST.E.64 desc[UR50][R20.64], R72 ;  /* 0x000000481400b985 */ /* 0x0003e2000c101b32 */
[----:B------:R-:W-:Y:S02]  /*26840*/  ISETP.GE.AND P3, PT, R32, UR4, PT ;  /* 0x0000000420007c0c */ /* 0x000fe4000bf66270 */
[----:B------:R-:W-:Y:S01]  /*26850*/  @!P1 LEA.HI.X R9, R35, R0, R37, 0x2, P2 ;  /* 0x0000000023099211 */ /* 0x000fe200010f1425 */
[C---:B------:R-:W-:Y:S01]  /*26860*/  VIADD R37, R216.reuse, 0x68 ;  /* 0x00000068d8257836 */ /* 0x040fe20000000000 */
[C---:B------:R-:W-:Y:S01]  /*26870*/  IADD3 R39, R216.reuse, 0x60, RZ ;  /* 0x00000060d8277810 */ /* 0x040fe20007ffe0ff */
[----:B------:R-:W-:Y:S01]  /*26880*/  VIADD R35, R216, 0x70 ;  /* 0x00000070d8237836 */ /* 0x000fe20000000000 */
[----:B------:R2:W-:Y:S02]  /*26890*/  @!P0 ST.E.64 desc[UR50][R10.64], R76 ;  /* 0x0000004c0a008985 */ /* 0x0005e4000c101b32 */
[----:B------:R-:W-:Y:S01]  /*268a0*/  SHF.R.S32.HI R39, RZ, 0x1f, R39 ;  /* 0x0000001fff277819 */ /* 0x000fe20000011427 */
[----:B0-----:R-:W-:Y:S01]  /*268b0*/  @!P4 IMAD.MOV.U32 R2, RZ, RZ, R96 ;  /* 0x000000ffff02c224 */ /* 0x001fe200078e0060 */
[-C--:B------:R-:W-:Y:S01]  /*268c0*/  @!P4 LEA R12, P0, R38, R14.reuse, 0x2 ;  /* 0x0000000e260cc211 */ /* 0x080fe200078010ff */
[----:B------:R2:W-:Y:S01]  /*268d0*/  @!P1 ST.E.64 desc[UR50][R8.64], R90 ;  /* 0x0000005a08009985 */ /* 0x0005e2000c101b32 */
[----:B------:R-:W-:Y:S01]  /*268e0*/  SHF.R.S32.HI R37, RZ, 0x1f, R37 ;  /* 0x0000001fff257819 */ /* 0x000fe20000011425 */
[----:B------:R-:W-:Y:S01]  /*268f0*/  @!P4 IMAD.MOV.U32 R3, RZ, RZ, R94 ;  /* 0x000000ffff03c224 */ /* 0x000fe200078e005e */
[-C--:B-1----:R-:W-:Y:S01]  /*26900*/  @!P5 LEA R20, P1, R36, R14.reuse, 0x2 ;  /* 0x0000000e2414d211 */ /* 0x082fe200078210ff */
[----:B------:R-:W-:Y:S01]  /*26910*/  @!P5 IMAD.MOV.U32 R94, RZ, RZ, R97 ;  /* 0x000000ffff5ed224 */ /* 0x000fe200078e0061 */
[----:B------:R-:W-:-:S02]  /*26920*/  @!P3 LEA R24, P2, R32, R14, 0x2 ;  /* 0x0000000e2018b211 */ /* 0x000fc400078410ff */
[----:B------:R-:W-:Y:S02]  /*26930*/  SHF.R.S32.HI R35, RZ, 0x1f, R35 ;  /* 0x0000001fff237819 */ /* 0x000fe40000011423 */
[-C--:B------:R-:W-:Y:S02]  /*26940*/  @!P4 LEA.HI.X R13, R38, R0.reuse, R39, 0x2, P0 ;  /* 0x00000000260dc211 */ /* 0x080fe400000f1427 */
[-C--:B------:R-:W-:Y:S02]  /*26950*/  @!P5 LEA.HI.X R21, R36, R0.reuse, R37, 0x2, P1 ;  /* 0x000000002415d211 */ /* 0x080fe400008f1425 */
[----:B------:R-:W-:Y:S01]  /*26960*/  @!P3 LEA.HI.X R25, R32, R0, R35, 0x2, P2 ;  /* 0x000000002019b211 */ /* 0x000fe200010f1423 */
[----:B------:R2:W-:Y:S01]  /*26970*/  @!P4 ST.E.64 desc[UR50][R12.64], R2 ;  /* 0x000000020c00c985 */ /* 0x0005e2000c101b32 */
[----:B------:R-:W-:-:S03]  /*26980*/  VIADD R32, R216, 0x78 ;  /* 0x00000078d8207836 */ /* 0x000fc60000000000 */
[----:B------:R2:W-:Y:S02]  /*26990*/  @!P5 ST.E.64 desc[UR50][R20.64], R94 ;  /* 0x0000005e1400d985 */ /* 0x0005e4000c101b32 */
[----:B------:R-:W-:Y:S02]  /*269a0*/  ISETP.GE.AND P0, PT, R32, UR4, PT ;  /* 0x0000000420007c0c */ /* 0x000fe4000bf06270 */
[----:B------:R2:W-:Y:S11]  /*269b0*/  @!P3 ST.E.64 desc[UR50][R24.64], R64 ;  /* 0x000000401800b985 */ /* 0x0005f6000c101b32 */
[----:B------:R-:W-:Y:S05]  /*269c0*/  @P0 BRA `(.L_x_2887) ;  /* 0x0000000c002c0947 */ /* 0x000fea0003800000 */
[----:B------:R-:W-:Y:S01]  /*269d0*/  VIADD R35, R216, 0x78 ;  /* 0x00000078d8237836 */ /* 0x000fe20000000000 */
[----:B------:R-:W-:-:S04]  /*269e0*/  LEA R14, P0, R32, R14, 0x2 ;  /* 0x0000000e200e7211 */ /* 0x000fc800078010ff */
[----:B------:R-:W-:-:S04]  /*269f0*/  SHF.R.S32.HI R35, RZ, 0x1f, R35 ;  /* 0x0000001fff237819 */ /* 0x000fc80000011423 */
[----:B------:R-:W-:-:S05]  /*26a00*/  LEA.HI.X R15, R32, R0, R35, 0x2, P0 ;  /* 0x00000000200f7211 */ /* 0x000fca00000f1423 */
[----:B------:R0:W-:Y:S01]  /*26a10*/  ST.E.64 desc[UR50][R14.64], R66 ;  /* 0x000000420e007985 */ /* 0x0001e2000c101b32 */
[----:B------:R-:W-:Y:S05]  /*26a20*/  BRA `(.L_x_2887) ;  /* 0x0000000c00147947 */ /* 0x000fea0003800000 */
.L_x_2873:
[----:B------:R-:W-:Y:S01]  /*26a30*/  ULDC.64 UR6, c[0x0][0xc08] ;  /* 0x0003020000067ab9 */ /* 0x000fe20000000a00 */
[----:B------:R-:W-:Y:S01]  /*26a40*/  ULDC.64 UR4, c[0x0][0xc00] ;  /* 0x0003000000047ab9 */ /* 0x000fe20000000a00 */
[----:B------:R-:W-:Y:S01]  /*26a50*/  ISETP.NE.U32.AND P1, PT, RZ, UR6, PT ;  /* 0x00000006ff007c0c */ /* 0x000fe2000bf25070 */
[----:B------:R-:W3:Y:S01]  /*26a60*/  S2R R10, SR_TID.X ;  /* 0x00000000000a7919 */ /* 0x000ee20000002100 */
[----:B------:R-:W-:Y:S02]  /*26a70*/  ISETP.NE.U32.AND P0, PT, RZ, UR4, PT ;  /* 0x00000004ff007c0c */ /* 0x000fe4000bf05070 */
[----:B------:R-:W-:Y:S02]  /*26a80*/  ISETP.NE.AND.EX P1, PT, RZ, UR7, PT, P1 ;  /* 0x00000007ff007c0c */ /* 0x000fe4000bf25310 */
[----:B------:R-:W-:Y:S02]  /*26a90*/  IADD3 R2, P2, R225, UR4, RZ ;  /* 0x00000004e1027c10 */ /* 0x000fe4000ff5e0ff */
[----:B------:R-:W-:-:S02]  /*26aa0*/  ISETP.NE.AND.EX P0, PT, RZ, UR5, PT, P0 ;  /* 0x00000005ff007c0c */ /* 0x000fc4000bf05300 */
[----:B------:R-:W-:Y:S01]  /*26ab0*/  IADD3.X R3, R226, UR5, RZ, P2, !PT ;  /* 0x00000005e2037c10 */ /* 0x000fe200097fe4ff */
[----:B------:R-:W-:Y:S01]  /*26ac0*/  ULDC UR4, c[0x0][0xa88] ;  /* 0x0002a20000047ab9 */ /* 0x000fe20000000800 */
[----:B------:R-:W-:Y:S01]  /*26ad0*/  MOV R21, RZ ;  /* 0x000000ff00157202 */ /* 0x000fe20000000f00 */
[----:B--2---:R-:W-:-:S04]  /*26ae0*/  IMAD.U32 R4, RZ, RZ, UR4 ;  /* 0x00000004ff047e24 */ /* 0x004fc8000f8e00ff */
[----:B------:R-:W-:-:S04]  /*26af0*/  @P1 IADD3 R8, P2, R225, UR6, RZ ;  /* 0x00000006e1081c10 */ /* 0x000fc8000ff5e0ff */
[----:B------:R-:W-:Y:S01]  /*26b00*/  @P1 IADD3.X R9, R226, UR7, RZ, P2, !PT ;  /* 0x00000007e2091c10 */ /* 0x000fe200097fe4ff */
[----:B------:R2:W5:Y:S04]  /*26b10*/  @P0 LDG.E R21, desc[UR50][R2.64] ;  /* 0x0000003202150981 */ /* 0x000568000c1e1900 */
[----:B------:R2:W5:Y:S01]  /*26b20*/  @P1 LDG.E R4, desc[UR50][R8.64] ;  /* 0x0000003208041981 */ /* 0x000562000c1e1900 */
[----:B-1----:R-:W-:Y:S01]  /*26b30*/  ISETP.GT.AND P2, PT, R224, 0x1, PT ;  /* 0x00000001e000780c */ /* 0x002fe20003f44270 */
[----:B---3--:R-:W-:-:S05]  /*26b40*/  VIADD R26, R10, 0xffffff80 ;  /* 0xffffff800a1a7836 */ /* 0x008fca0000000000 */
[----:B------:R-:W-:Y:S01]  /*26b50*/  ISETP.GT.AND P3, PT, R26, 0x7f, PT ;  /* 0x0000007f1a00780c */ /* 0x000fe20003f64270 */
[----:B--2---:R-:W-:-:S12]  /*26b60*/  @P1 BRA `(.L_x_2892) ;  /* 0x0000000000101947 */ /* 0x004fd80003800000 */
[----:B------:R-:W-:Y:S05]  /*26b70*/  @!P0 BRA `(.L_x_2892) ;  /* 0x00000000000c8947 */ /* 0x000fea0003800000 */
[----:B------:R-:W2:Y:S04]  /*26b80*/  LDG.E R9, desc[UR50][R2.64] ;  /* 0x0000003202097981 */ /* 0x000ea8000c1e1900 */
[----:B-----5:R-:W2:Y:S02]  /*26b90*/  LDG.E R4, desc[UR50][R2.64+0x4] ;  /* 0x0000043202047981 */ /* 0x020ea4000c1e1900 */
[----:B--2---:R-:W-:-:S07]  /*26ba0*/  IMAD.IADD R4, R4, 0x1, -R9 ;  /* 0x0000000104047824 */ /* 0x004fce00078e0a09 */
.L_x_2892:
[----:B------:R-:W-:Y:S01]  /*26bb0*/  BSSY B1, `(.L_x_2893) ;  /* 0x0000036000017945 */ /* 0x000fe20003800000 */
[----:B------:R-:W-:Y:S02]  /*26bc0*/  SEL R27, R220, RZ, !P0 ;  /* 0x000000ffdc1b7207 */ /* 0x000fe40004000000 */
[----:B------:R-:W-:Y:S02]  /*26bd0*/  SEL R227, R227, RZ, !P0 ;  /* 0x000000ffe3e37207 */ /* 0x000fe40004000000 */
[----:B-----5:R-:W-:Y:S01]  /*26be0*/  SHF.R.S32.HI R20, RZ, 0x1f, R21 ;  /* 0x0000001fff147819 */ /* 0x020fe20000011415 */
[----:B------:R-:W-:Y:S06]  /*26bf0*/  @P3 BRA `(.L_x_2894) ;  /* 0x0000000000c43947 */ /* 0x000fec0003800000 */
[----:B------:R-:W1:Y:S01]  /*26c00*/  LDC R31, c[0x0][0xbe8] ;  /* 0x0002fa00ff1f7b82 */ /* 0x000e620000000800 */
[----:B------:R-:W-:Y:S01]  /*26c10*/  IADD3 R29, R214, -0x80, R10 ;  /* 0xffffff80d61d7810 */ /* 0x000fe20007ffe00a */
[----:B-1----:R-:W-:-:S05]  /*26c20*/  IMAD R0, R4, R31, RZ ;  /* 0x0000001f04007224 */ /* 0x002fca00078e02ff */
[----:B------:R-:W-:-:S13]  /*26c30*/  ISETP.GE.AND P0, PT, R29, R0, PT ;  /* 0x000000001d00720c */ /* 0x000fda0003f06270 */
[----:B------:R-:W-:Y:S05]  /*26c40*/  @P0 BRA `(.L_x_2894) ;  /* 0x0000000000b00947 */ /* 0x000fea0003800000 */
[----:B------:R-:W2:Y:S01]  /*26c50*/  LDL.LU R28, [R1] ;  /* 0x00000000011c7983 */ /* 0x000ea20000300800 */
[----:B------:R-:W-:Y:S01]  /*26c60*/  IMAD.MOV.U32 R0, RZ, RZ, 0x9b8 ;  /* 0x000009b8ff007424 */ /* 0x000fe200078e00ff */
[----:B------:R-:W-:Y:S01]  /*26c70*/  ISETP.GT.AND P3, PT, R224, 0x1, PT ;  /* 0x00000001e000780c */ /* 0x000fe20003f64270 */
[----:B------:R-:W1:Y:S01]  /*26c80*/  LDC.64 R32, c[0x0][0xba8] ;  /* 0x0002ea00ff207b82 */ /* 0x000e620000000a00 */
[----:B------:R-:W-:Y:S01]  /*26c90*/  ISETP.NE.AND P0, PT, R31, 0x1, PT ;  /* 0x000000011f00780c */ /* 0x000fe20003f05270 */
[----:B------:R-:W-:Y:S01]  /*26ca0*/  IMAD.MOV.U32 R25, RZ, RZ, R29 ;  /* 0x000000ffff197224 */ /* 0x000fe200078e001d */
[----:B------:R-:W-:-:S05]  /*26cb0*/  SEL R24, R0, 0x978, P3 ;  /* 0x0000097800187807 */ /* 0x000fca0001800000 */
[----:B------:R-:W3:Y:S08]  /*26cc0*/  LDC.64 R10, c[0x0][R24+0x220] ;  /* 0x00008800180a7b82 */ /* 0x000ef00000000a00 */
[----:B------:R-:W4:Y:S08]  /*26cd0*/  LDC.64 R2, c[0x0][R24+0x218] ;  /* 0x0000860018027b82 */ /* 0x000f300000000a00 */
[----:B------:R-:W5:Y:S08]  /*26ce0*/  LDC.64 R12, c[0x0][R24+0x228] ;  /* 0x00008a00180c7b82 */ /* 0x000f700000000a00 */
[----:B------:R-:W0:Y:S08]  /*26cf0*/  LDC.64 R8, c[0x0][R24+0x210] ;  /* 0x0000840018087b82 */ /* 0x000e300000000a00 */
[----:B------:R-:W4:Y:S08]  /*26d00*/  @P0 LDC R0, c[0x0][0xbec] ;  /* 0x0002fb00ff000b82 */ /* 0x000f300000000800 */
[----:B------:R-:W5:Y:S01]  /*26d10*/  @P0 LDC R37, c[0x0][0xbf0] ;  /* 0x0002fc00ff250b82 */ /* 0x000f620000000800 */
[----:B---3--:R-:W-:-:S07]  /*26d20*/  IMAD R11, R11, R27, RZ ;  /* 0x0000001b0b0b7224 */ /* 0x008fce00078e02ff */
[----:B-1----:R-:W1:Y:S01]  /*26d30*/  @!P3 LDC R32, c[0x0][0xb50] ;  /* 0x0002d400ff20bb82 */ /* 0x002e620000000800 */
[----:B------:R-:W-:Y:S02]  /*26d40*/  IMAD R11, R10, R227, R11 ;  /* 0x000000e30a0b7224 */ /* 0x000fe400078e020b */
[----:B----4-:R-:W-:-:S05]  /*26d50*/  @P0 IMAD.HI.U32 R0, R29, R0, RZ ;  /* 0x000000001d000227 */ /* 0x010fca00078e00ff */
[----:B------:R-:W3:Y:S01]  /*26d60*/  @!P3 LDC R33, c[0x0][0xb54] ;  /* 0x0002d500ff21bb82 */ /* 0x000ee20000000800 */
[-C--:B------:R-:W-:Y:S02]  /*26d70*/  IMAD R35, R3, R191.reuse, RZ ;  /* 0x000000bf03237224 */ /* 0x080fe400078e02ff */
[----:B------:R-:W-:Y:S01]  /*26d80*/  IMAD.WIDE.U32 R14, R2, R191, RZ ;  /* 0x000000bf020e7225 */ /* 0x000fe200078e00ff */
[----:B-----5:R-:W-:-:S03]  /*26d90*/  @P0 SHF.R.U32.HI R25, RZ, R37, R0 ;  /* 0x00000025ff190219 */ /* 0x020fc60000011600 */
[----:B------:R-:W-:Y:S01]  /*26da0*/  IMAD.WIDE.U32 R2, R10, R27, RZ ;  /* 0x0000001b0a027225 */ /* 0x000fe200078e00ff */
[----:B------:R-:W-:-:S03]  /*26db0*/  IADD3 R0, -R25, RZ, RZ ;  /* 0x000000ff19007210 */ /* 0x000fc60007ffe1ff */
[----:B------:R-:W-:Y:S01]  /*26dc0*/  IMAD.IADD R15, R35, 0x1, R15 ;  /* 0x00000001230f7824 */ /* 0x000fe200078e020f */
[----:B------:R-:W-:Y:S01]  /*26dd0*/  IADD3 R14, P0, P1, R2, R14, R21 ;  /* 0x0000000e020e7210 */ /* 0x000fe2000791e015 */
[----:B------:R-:W-:Y:S02]  /*26de0*/  IMAD.IADD R10, R3, 0x1, R11 ;  /* 0x00000001030a7824 */ /* 0x000fe400078e020b */
[----:B------:R-:W-:-:S03]  /*26df0*/  IMAD R11, R31, R0, R29 ;  /* 0x000000001f0b7224 */ /* 0x000fc600078e021d */
[----:B------:R-:W-:Y:S02]  /*26e00*/  IADD3.X R0, R10, R15, R20, P0, P1 ;  /* 0x0000000f0a007210 */ /* 0x000fe400007e2414 */
[----:B--2---:R-:W-:-:S05]  /*26e10*/  SEL R37, R28, RZ, P3 ;  /* 0x000000ff1c257207 */ /* 0x004fca0001800000 */
[----:B------:R-:W-:-:S04]  /*26e20*/  IMAD.WIDE.U32 R2, R12, R37, RZ ;  /* 0x000000250c027225 */ /* 0x000fc800078e00ff */
[----:B------:R-:W-:Y:S01]  /*26e30*/  IMAD R13, R13, R37, RZ ;  /* 0x000000250d0d7224 */ /* 0x000fe200078e02ff */
[----:B------:R-:W-:Y:S02]  /*26e40*/  IADD3 R2, P0, P1, R25, R14, R2 ;  /* 0x0000000e19027210 */ /* 0x000fe4000791e002 */
[----:B------:R-:W-:Y:S01]  /*26e50*/  SHF.R.S32.HI R25, RZ, 0x1f, R25 ;  /* 0x0000001fff197819 */ /* 0x000fe20000011419 */
[----:B------:R-:W-:Y:S01]  /*26e60*/  IMAD.IADD R3, R13, 0x1, R3 ;  /* 0x000000010d037824 */ /* 0x000fe200078e0203 */
[----:B------:R-:W-:-:S04]  /*26e70*/  SHF.R.S32.HI R13, RZ, 0x1f, R11 ;  /* 0x0000001fff0d7819 */ /* 0x000fc8000001140b */
[----:B------:R-:W-:Y:S01]  /*26e80*/  IADD3.X R3, R25, R0, R3, P0, P1 ;  /* 0x0000000019037210 */ /* 0x000fe200007e2403 */
[----:B0-----:R-:W-:-:S04]  /*26e90*/  IMAD R0, R9, R11, RZ ;  /* 0x0000000b09007224 */ /* 0x001fc800078e02ff */
[C---:B------:R-:W-:Y:S02]  /*26ea0*/  IMAD R13, R8.reuse, R13, R0 ;  /* 0x0000000d080d7224 */ /* 0x040fe400078e0200 */
[----:B------:R-:W-:-:S04]  /*26eb0*/  IMAD.WIDE.U32 R2, R8, R11, R2 ;  /* 0x0000000b08027225 */ /* 0x000fc800078e0002 */
[----:B------:R-:W-:Y:S01]  /*26ec0*/  IMAD.IADD R0, R3, 0x1, R13 ;  /* 0x0000000103007824 */ /* 0x000fe200078e020d */
[----:B-1----:R-:W-:Y:S01]  /*26ed0*/  LEA R8, P0, R2, R32, 0x2 ;  /* 0x0000002002087211 */ /* 0x002fe200078010ff */
[----:B------:R-:W-:-:S03]  /*26ee0*/  IMAD.MOV.U32 R3, RZ, RZ, -0x800000 ;  /* 0xff800000ff037424 */ /* 0x000fc600078e00ff */
[----:B---3--:R-:W-:-:S05]  /*26ef0*/  LEA.HI.X R9, R2, R33, R0, 0x2, P0 ;  /* 0x0000002102097211 */ /* 0x008fca00000f1400 */
[----:B------:R1:W-:Y:S04]  /*26f00*/  STG.E desc[UR50][R8.64], R3 ;  /* 0x0000000308007986 */ /* 0x0003e8000c101932 */
.L_x_2894:
[----:B------:R-:W-:Y:S05]  /*26f10*/  BSYNC B1 ;  /* 0x0000000000017941 */ /* 0x000fea0003800000 */
.L_x_2893:
[----:B------:R-:W-:Y:S05]  /*26f20*/  @P2 BRA `(.L_x_2887) ;  /* 0x0000000400d42947 */ /* 0x000fea0003800000 */
[----:B------:R-:W2:Y:S01]  /*26f30*/  LDC R25, c[0x0][0xbe8] ;  /* 0x0002fa00ff197b82 */ /* 0x000ea20000000800 */
        /* <DEDUP_REMOVED lines=8> */
[----:B------:R-:W-:Y:S01]  /*26fc0*/  ULDC.64 UR4, c[0x0][0xae8] ;  /* 0x0002ba0000047ab9 */ /* 0x000fe20000000a00 */
[C---:B------:R-:W-:Y:S02]  /*26fd0*/  IMAD.SHL.U32 R21, R223.reuse, 0x8, RZ ;  /* 0x00000008df157824 */ /* 0x040fe400078e00ff */
[----:B------:R-:W-:Y:S02]  /*26fe0*/  IMAD R11, R223, 0x20, R24 ;  /* 0x00000020df0b7824 */ /* 0x000fe400078e0218 */
[----:B------:R-:W-:-:S03]  /*26ff0*/  IMAD.IADD R3, R3, 0x1, R9 ;  /* 0x0000000103037824 */ /* 0x000fc600078e0209 */
[----:B------:R-:W-:Y:S01]  /*27000*/  IADD3 R13, R214, R11, RZ ;  /* 0x0000000bd60d7210 */ /* 0x000fe20007ffe0ff */
[----:B------:R-:W-:Y:S01]  /*27010*/  IMAD.WIDE.U32 R2, R191, UR4, R2 ;  /* 0x00000004bf027c25 */ /* 0x000fe2000f8e0002 */
[----:B--2---:R-:W-:-:S03]  /*27020*/  ISETP.NE.AND P0, PT, R25, 0x1, PT ;  /* 0x000000011900780c */ /* 0x004fc60003f05270 */
[----:B------:R-:W-:Y:S02]  /*27030*/  IMAD.MOV.U32 R9, RZ, RZ, R13 ;  /* 0x000000ffff097224 */ /* 0x000fe400078e000d */
[----:B------:R-:W-:Y:S01]  /*27040*/  IMAD R3, R191, UR5, R3 ;  /* 0x00000005bf037c24 */ /* 0x000fe2000f8e0203 */
[----:B------:R-:W-:Y:S01]  /*27050*/  ULDC.64 UR4, c[0x0][0xae0] ;  /* 0x0002b80000047ab9 */ /* 0x000fe20000000a00 */
[----:B------:R-:W-:-:S06]  /*27060*/  IMAD.WIDE.U32 R2, R27, UR6, R2 ;  /* 0x000000061b027c25 */ /* 0x000fcc000f8e0002 */
[----:B------:R-:W1:Y:S08]  /*27070*/  @P0 LDC R8, c[0x0][0xbec] ;  /* 0x0002fb00ff080b82 */ /* 0x000e700000000800 */
[----:B------:R-:W2:Y:S01]  /*27080*/  @P0 LDC R15, c[0x0][0xbf0] ;  /* 0x0002fc00ff0f0b82 */ /* 0x000ea20000000800 */
[----:B-1----:R-:W-:-:S04]  /*27090*/  @P0 IMAD.HI.U32 R0, R13, R8, RZ ;  /* 0x000000080d000227 */ /* 0x002fc800078e00ff */
[----:B------:R-:W-:Y:S01]  /*270a0*/  IMAD R8, R227, UR6, RZ ;  /* 0x00000006e3087c24 */ /* 0x000fe2000f8e02ff */
[----:B--2---:R-:W-:-:S03]  /*270b0*/  @P0 SHF.R.U32.HI R9, RZ, R15, R0 ;  /* 0x0000000fff090219 */ /* 0x004fc60000011600 */
[----:B------:R-:W-:Y:S02]  /*270c0*/  IMAD R11, R27, UR7, R8 ;  /* 0x000000071b0b7c24 */ /* 0x000fe4000f8e0208 */
[----:B------:R-:W-:Y:S01]  /*270d0*/  VIADD R27, R21, 0x40 ;  /* 0x00000040151b7836 */ /* 0x000fe20000000000 */
[--C-:B------:R-:W-:Y:S01]  /*270e0*/  SHF.R.S32.HI R0, RZ, 0x1f, R9.reuse ;  /* 0x0000001fff007819 */ /* 0x100fe20000011409 */
[----:B------:R-:W-:Y:S02]  /*270f0*/  IMAD.MOV R8, RZ, RZ, -R9 ;  /* 0x000000ffff087224 */ /* 0x000fe400078e0a09 */
[----:B------:R-:W-:Y:S01]  /*27100*/  IMAD.IADD R3, R3, 0x1, R11 ;  /* 0x0000000103037824 */ /* 0x000fe200078e020b */
[----:B------:R-:W-:Y:S01]  /*27110*/  SHF.R.S32.HI R10, RZ, 0x1f, R27 ;  /* 0x0000001fff0a7819 */ /* 0x000fe2000001141b */
[----:B------:R-:W-:Y:S02]  /*27120*/  IMAD R0, R0, UR4, RZ ;  /* 0x0000000400007c24 */ /* 0x000fe4000f8e02ff */
[----:B------:R-:W-:-:S02]  /*27130*/  IMAD R11, R25, R8, R13 ;  /* 0x00000008190b7224 */ /* 0x000fc400078e020d */
[C---:B------:R-:W-:Y:S02]  /*27140*/  IMAD R13, R9.reuse, UR5, R0 ;  /* 0x00000005090d7c24 */ /* 0x040fe4000f8e0200 */
        /* <DEDUP_REMOVED lines=8> */
[C---:B------:R-:W-:Y:S01]  /*271d0*/  LEA R2, P0, R8.reuse, UR4, 0x1 ;  /* 0x0000000408027c11 */ /* 0x040fe2000f8008ff */
[----:B------:R-:W-:Y:S01]  /*271e0*/  UMOV UR4, 0xffffffff ;  /* 0xffffffff00047882 */ /* 0x000fe20000000000 */
[----:B------:R-:W-:Y:S02]  /*271f0*/  IADD3 R3, R9, R3, RZ ;  /* 0x0000000309037210 */ /* 0x000fe40007ffe0ff */
[----:B------:R-:W-:Y:S02]  /*27200*/  SHF.R.S32.HI R9, RZ, 0x1f, R21 ;  /* 0x0000001fff097819 */ /* 0x000fe40000011415 */
[----:B------:R-:W-:Y:S01]  /*27210*/  LEA.HI.X R3, R8, UR5, R3, 0x1, P0 ;  /* 0x0000000508037c11 */ /* 0x000fe200080f0c03 */
[----:B------:R-:W-:Y:S06]  /*27220*/  BRA.DIV UR4, `(.L_x_2895) ;  /* 0x000000c204f47947 */ /* 0x000fec000b800000 */
[----:B------:R1:W2:Y:S04]  /*27230*/  SHFL.IDX PT, R0, R3, RZ, 0x181f ;  /* 0x00181fff03007589 */ /* 0x0002a800000e0000 */
[----:B------:R1:W3:Y:S02]  /*27240*/  SHFL.IDX PT, R14, R2, RZ, 0x181f ;  /* 0x00181fff020e7589 */ /* 0x0002e400000e0000 */
.L_x_3184:
[----:B------:R-:W-:Y:S01]  /*27250*/  IMAD R25, R4, R25, RZ ;  /* 0x0000001904197224 */ /* 0x000fe200078e02ff */
[----:B------:R-:W-:Y:S01]  /*27260*/  BSSY B1, `(.L_x_2896) ;  /* 0x000000d000017945 */ /* 0x000fe20003800000 */
[----:B------:R-:W-:-:S05]  /*27270*/  IMAD.IADD R214, R24, 0x1, R214 ;  /* 0x0000000118d67824 */ /* 0x000fca00078e02d6 */
[----:B------:R-:W-:-:S13]  /*27280*/  ISETP.GE.AND P0, PT, R214, R25, PT ;  /* 0x00000019d600720c */ /* 0x000fda0003f06270 */
[----:B------:R-:W-:Y:S05]  /*27290*/  @P0 BRA `(.L_x_2897) ;  /* 0x0000000000240947 */ /* 0x000fea0003800000 */
[----:B------:R-:W-:Y:S02]  /*272a0*/  ULDC UR4, c[0x0][0xac8] ;  /* 0x0002b20000047ab9 */ /* 0x000fe40000000800 */
[----:B------:R-:W-:Y:S02]  /*272b0*/  ISETP.GE.AND P2, PT, R21, UR4, PT ;  /* 0x0000000415007c0c */ /* 0x000fe4000bf46270 */
[----:B------:R-:W-:-:S11]  /*272c0*/  ISETP.GE.AND P3, PT, R27, UR4, PT ;  /* 0x000000041b007c0c */ /* 0x000fd6000bf66270 */
[-C--:B---3--:R-:W-:Y:S02]  /*272d0*/  @!P2 LEA R12, P0, R21, R14.reuse, 0x1 ;  /* 0x0000000e150ca211 */ /* 0x088fe400078008ff */
[----:B------:R-:W-:Y:S02]  /*272e0*/  @!P3 LEA R14, P1, R27, R14, 0x1 ;  /* 0x0000000e1b0eb211 */ /* 0x000fe400078208ff */
[-C--:B--2---:R-:W-:Y:S02]  /*272f0*/  @!P2 LEA.HI.X R13, R21, R0.reuse, R9, 0x1, P0 ;  /* 0x00000000150da211 */ /* 0x084fe400000f0c09 */
[----:B------:R-:W-:-:S03]  /*27300*/  @!P3 LEA.HI.X R15, R27, R0, R10, 0x1, P1 ;  /* 0x000000001b0fb211 */ /* 0x000fc600008f0c0a */
[----:B------:R4:W-:Y:S04]  /*27310*/  @!P2 ST.E.128 desc[UR50][R12.64], RZ ;  /* 0x000000ff0c00a985 */ /* 0x0009e8000c101d32 */
[----:B------:R4:W-:Y:S02]  /*27320*/  @!P3 ST.E.128 desc[UR50][R14.64], RZ ;  /* 0x000000ff0e00b985 */ /* 0x0009e4000c101d32 */
.L_x_2897:
[----:B------:R-:W-:Y:S05]  /*27330*/  BSYNC B1 ;  /* 0x0000000000017941 */ /* 0x000fea0003800000 */
.L_x_2896:
[----:B------:R-:W-:-:S03]  /*27340*/  UMOV UR4, 0xffffffff ;  /* 0xffffffff00047882 */ /* 0x000fc60000000000 */
[----:B------:R-:W-:Y:S05]  /*27350*/  BRA.DIV UR4, `(.L_x_2898) ;  /* 0x000000c204dc7947 */ /* 0x000fea000b800000 */
[----:B--2---:R2:W0:Y:S04]  /*27360*/  SHFL.IDX PT, R0, R3, 0x1, 0x181f ;  /* 0x00381f0003007f89 */ /* 0x00442800000e0000 */
[----:B---34-:R2:W3:Y:S02]  /*27370*/  SHFL.IDX PT, R14, R2, 0x1, 0x181f ;  /* 0x00381f00020e7f89 */ /* 0x0184e400000e0000 */
.L_x_3188:
[----:B------:R-:W-:Y:S01]  /*27380*/  VIADD R4, R214, 0x20 ;  /* 0x00000020d6047836 */ /* 0x000fe20000000000 */
[----:B------:R-:W-:Y:S04]  /*27390*/  BSSY B1, `(.L_x_2899) ;  /* 0x000000c000017945 */ /* 0x000fe80003800000 */
[----:B------:R-:W-:-:S13]  /*273a0*/  ISETP.GE.AND P0, PT, R4, R25, PT ;  /* 0x000000190400720c */ /* 0x000fda0003f06270 */
[----:B------:R-:W-:Y:S05]  /*273b0*/  @P0 BRA `(.L_x_2900) ;  /* 0x0000000000240947 */ /* 0x000fea0003800000 */
[----:B------:R-:W-:Y:S02]  /*273c0*/  ULDC UR4, c[0x0][0xac8] ;  /* 0x0002b20000047ab9 */ /* 0x000fe40000000800 */
[----:B------:R-:W-:Y:S02]  /*273d0*/  ISETP.GE.AND P2, PT, R21, UR4, PT ;  /* 0x0000000415007c0c */ /* 0x000fe4000bf46270 */
[----:B------:R-:W-:-:S11]  /*273e0*/  ISETP.GE.AND P3, PT, R27, UR4, PT ;  /* 0x000000041b007c0c */ /* 0x000fd6000bf66270 */
[-C--:B---3--:R-:W-:Y:S02]  /*273f0*/  @!P2 LEA R12, P0, R21, R14.reuse, 0x1 ;  /* 0x0000000e150ca211 */ /* 0x088fe400078008ff */
[----:B------:R-:W-:Y:S02]  /*27400*/  @!P3 LEA R14, P1, R27, R14, 0x1 ;  /* 0x0000000e1b0eb211 */ /* 0x000fe400078208ff */
[-C--:B0-----:R-:W-:Y:S02]  /*27410*/  @!P2 LEA.HI.X R13, R21, R0.reuse, R9, 0x1, P0 ;  /* 0x00000000150da211 */ /* 0x081fe400000f0c09 */
[----:B------:R-:W-:-:S03]  /*27420*/  @!P3 LEA.HI.X R15, R27, R0, R10, 0x1, P1 ;  /* 0x000000001b0fb211 */ /* 0x000fc600008f0c0a */
[----:B------:R4:W-:Y:S04]  /*27430*/  @!P2 ST.E.128 desc[UR50][R12.64], RZ ;  /* 0x000000ff0c00a985 */ /* 0x0009e8000c101d32 */
[----:B------:R4:W-:Y:S02]  /*27440*/  @!P3 ST.E.128 desc[UR50][R14.64], RZ ;  /* 0x000000ff0e00b985 */ /* 0x0009e4000c101d32 */
.L_x_2900:
[----:B------:R-:W-:Y:S05]  /*27450*/  BSYNC B1 ;  /* 0x0000000000017941 */ /* 0x000fea0003800000 */
.L_x_2899:
[----:B------:R-:W-:-:S03]  /*27460*/  UMOV UR4, 0xffffffff ;  /* 0xffffffff00047882 */ /* 0x000fc60000000000 */
[----:B------:R-:W-:Y:S05]  /*27470*/  BRA.DIV UR4, `(.L_x_2901) ;  /* 0x000000c204dc7947 */ /* 0x000fea000b800000 */
[----:B0-----:R0:W0:Y:S04]  /*27480*/  SHFL.IDX PT, R0, R3, 0x2, 0x181f ;  /* 0x00581f0003007f89 */ /* 0x00102800000e0000 */
[----:B---34-:R3:W4:Y:S02]  /*27490*/  SHFL.IDX PT, R14, R2, 0x2, 0x181f ;  /* 0x00581f00020e7f89 */ /* 0x01872400000e0000 */
.L_x_3192:
        /* <DEDUP_REMOVED lines=13> */
.L_x_2903:
[----:B------:R-:W-:Y:S05]  /*27570*/  BSYNC B1 ;  /* 0x0000000000017941 */ /* 0x000fea0003800000 */
.L_x_2902:
[----:B------:R-:W-:-:S03]  /*27580*/  UMOV UR4, 0xffffffff ;  /* 0xffffffff00047882 */ /* 0x000fc60000000000 */
[----:B------:R-:W-:Y:S05]  /*27590*/  BRA.DIV UR4, `(.L_x_2904) ;  /* 0x000000c204dc7947 */ /* 0x000fea000b800000 */
[----:B0-----:R0:W0:Y:S04]  /*275a0*/  SHFL.IDX PT, R0, R3, 0x3, 0x181f ;  /* 0x00781f0003007f89 */ /* 0x00102800000e0000 */
[----:B----4-:R4:W0:Y:S02]  /*275b0*/  SHFL.IDX PT, R14, R2, 0x3, 0x181f ;  /* 0x00781f00020e7f89 */ /* 0x01082400000e0000 */
.L_x_3196:
[----:B-1234-:R-:W-:-:S05]  /*275c0*/  VIADD R2, R214, 0x60 ;  /* 0x00000060d6027836 */ /* 0x01efca0000000000 */
        /* <DEDUP_REMOVED lines=11> */
.L_x_2887:
[----:B------:R-:W-:Y:S05]  /*27680*/  BSYNC B0 ;  /* 0x0000000000007941 */ /* 0x000fea0003800000 */
.L_x_2872:
[----:B------:R-:W-:Y:S02]  /*27690*/  ULDC UR4, c[0x0][0xc3c] ;  /* 0x00030f0000047ab9 */ /* 0x000fe40000000800 */
[----:B------:R-:W-:-:S13]  /*276a0*/  ISETP.GE.AND P0, PT, R7, UR4, PT ;  /* 0x0000000407007c0c */ /* 0x000fda000bf06270 */
[----:B------:R-:W-:Y:S05]  /*276b0*/  @!P0 BRA `(.L_x_2905) ;  /* 0xfffffd9c009c8947 */ /* 0x000fea000383ffff */
[----:B------:R-:W-:Y:S05]  /*276c0*/  BRA `(.L_x_2680) ;  /* 0x0000008800dc7947 */ /* 0x000fea0003800000 */
.L_x_2678:
        /* <DEDUP_REMOVED lines=58> */
.L_x_2909:
        /* <DEDUP_REMOVED lines=37> */
.L_x_2907:
        /* <DEDUP_REMOVED lines=13> */
.L_x_2910:
        /* <DEDUP_REMOVED lines=11> */
[----:B0-----:R-:W-:-:S02]  /*27e40*/  IADD3 R2, R6, 0xffffffe, RZ ;  /* 0x0ffffffe06027810 */ /* 0x001fc40007ffe0ff */
[----:B------:R-:W-:-:S05]  /*27e50*/  IABS R6, R5 ;  /* 0x0000000500067213 */ /* 0x000fca0000000000 */
        /* <DEDUP_REMOVED lines=17> */
[----:B------:R-:W-:Y:S01]  /*27f70*/  @P0 IADD3 R2, R2, 0x1, RZ ;  /* 0x0000000102020810 */ /* 0x000fe20007ffe0ff */
[----:B0-----:R-:W-:-:S04]  /*27f80*/  IMAD.MOV R11, RZ, RZ, -R3 ;  /* 0x000000ffff0b7224 */ /* 0x001fc800078e0a03 */
[----:B------:R-:W-:Y:S01]  /*27f90*/  IMAD.MOV.U32 R8, RZ, RZ, R2 ;  /* 0x000000ffff087224 */ /* 0x000fe200078e0002 */
[----:B------:R-:W-:Y:S01]  /*27fa0*/  IABS R2, R9 ;  /* 0x0000000900027213 */ /* 0x000fe20000000000 */
[----:B------:R-:W-:Y:S02]  /*27fb0*/  IMAD R11, R11, R4, RZ ;  /* 0x000000040b0b7224 */ /* 0x000fe400078e02ff */
[----:B------:R-:W-:Y:S01]  /*27fc0*/  @!P2 IMAD.MOV R8, RZ, RZ, -R8 ;  /* 0x000000ffff08a224 */ /* 0x000fe200078e0a08 */
[----:B------:R-:W-:Y:S01]  /*27fd0*/  @!P1 LOP3.LUT R8, RZ, R0, RZ, 0x33, !PT ;  /* 0x00000000ff089212 */ /* 0x000fe200078e33ff */
[----:B------:R-:W-:Y:S02]  /*27fe0*/  IMAD.MOV R10, RZ, RZ, -R2 ;  /* 0x000000ffff0a7224 */ /* 0x000fe400078e0a02 */
[----:B------:R-:W-:Y:S01]  /*27ff0*/  IMAD.MOV.U32 R2, RZ, RZ, RZ ;  /* 0x000000ffff027224 */ /* 0x000fe200078e00ff */
[----:B------:R-:W-:-:S03]  /*28000*/  IABS R6, R8 ;  /* 0x0000000800067213 */ /* 0x000fc60000000000 */
[----:B------:R-:W-:-:S04]  /*28010*/  IMAD.HI.U32 R2, R3, R11, R2 ;  /* 0x0000000b03027227 */ /* 0x000fc800078e0002 */
[----:B------:R-:W-:Y:S01]  /*28020*/  IMAD.MOV.U32 R3, RZ, RZ, R6 ;  /* 0x000000ffff037224 */ /* 0x000fe200078e0006 */
[----:B------:R-:W-:-:S03]  /*28030*/  MOV R6, R10 ;  /* 0x0000000a00067202 */ /* 0x000fc60000000f00 */
        /* <DEDUP_REMOVED lines=14> */
[C---:B------:R-:W-:Y:S01]  /*28120*/  IMAD R18, R9.reuse, R18, R8 ;  /* 0x0000001209127224 */ /* 0x040fe200078e0208 */
[----:B------:R-:W-:Y:S01]  /*28130*/  LEA R9, R9, R2, 0x18 ;  /* 0x0000000209097211 */ /* 0x000fe200078ec0ff */
[----:B------:R-:W-:-:S04]  /*28140*/  IMAD R2, R0, R3, R5 ;  /* 0x0000000300027224 */ /* 0x000fc800078e0205 */
[----:B------:R-:W-:Y:S01]  /*28150*/  IMAD R18, R18, 0x10000, R9 ;  /* 0x0001000012127824 */ /* 0x000fe200078e0209 */
[----:B------:R-:W-:Y:S06]  /*28160*/  BRA `(.L_x_2912) ;  /* 0x0000000000f47947 */ /* 0x000fec0003800000 */
.L_x_2911:
        /* <DEDUP_REMOVED lines=19> */
[----:B------:R-:W-:Y:S01]  /*282a0*/  @!P1 IMAD.IADD R3, R3, 0x1, -R10 ;  /* 0x0000000103039824 */ /* 0x000fe200078e0a0a */
[----:B------:R-:W-:Y:S02]  /*282b0*/  @!P1 IADD3 R2, R2, 0x1, RZ ;  /* 0x0000000102029810 */ /* 0x000fe40007ffe0ff */
        /* <DEDUP_REMOVED lines=20> */
[----:B0-----:R-:W-:-:S05]  /*28400*/  IMAD.MOV R9, RZ, RZ, -R3 ;  /* 0x000000ffff097224 */ /* 0x001fca00078e0a03 */
[----:B------:R-:W-:Y:S02]  /*28410*/  MOV R5, R9 ;  /* 0x0000000900057202 */ /* 0x000fe40000000f00 */
        /* <DEDUP_REMOVED lines=15> */
[----:B------:R-:W-:Y:S02]  /*28510*/  @!P2 IADD3 R2, -R2, RZ, RZ ;  /* 0x000000ff0202a210 */ /* 0x000fe40007ffe1ff */
[----:B------:R-:W-:-:S05]  /*28520*/  @!P1 LOP3.LUT R2, RZ, R11, RZ, 0x33, !PT ;  /* 0x0000000bff029212 */ /* 0x000fca00078e33ff */
[----:B------:R-:W-:-:S07]  /*28530*/  IMAD R18, R2, R18, R3 ;  /* 0x0000001202127224 */ /* 0x000fce00078e0203 */
.L_x_2912:
[----:B------:R-:W-:-:S05]  /*28540*/  LOP3.LUT R17, RZ, R2, RZ, 0x33, !PT ;  /* 0x00000002ff117212 */ /* 0x000fca00078e33ff */
[----:B------:R-:W-:Y:S01]  /*28550*/  IMAD.IADD R17, R0, 0x1, R17 ;  /* 0x0000000100117824 */ /* 0x000fe200078e0211 */
[----:B------:R-:W-:Y:S06]  /*28560*/  BRA `(.L_x_2913) ;  /* 0x00000000000c7947 */ /* 0x000fec0003800000 */
.L_x_2908:
[----:B------:R-:W-:Y:S02]  /*28570*/  IMAD.MOV.U32 R17, RZ, RZ, RZ ;  /* 0x000000ffff117224 */ /* 0x000fe400078e00ff */
[----:B------:R-:W-:Y:S02]  /*28580*/  IMAD.U32 R16, RZ, RZ, UR6 ;  /* 0x00000006ff107e24 */ /* 0x000fe4000f8e00ff */
[----:B------:R-:W-:-:S07]  /*28590*/  IMAD.MOV.U32 R18, RZ, RZ, RZ ;  /* 0x000000ffff127224 */ /* 0x000fce00078e00ff */
.L_x_2913:
[----:B------:R-:W-:-:S13]  /*285a0*/  ISETP.NE.AND P0, PT, R7, RZ, PT ;  /* 0x000000ff0700720c */ /* 0x000fda0003f05270 */
[----:B------:R-:W0:Y:S01]  /*285b0*/  @!P0 S2R R3, SR_CgaCtaId ;  /* 0x0000000000038919 */ /* 0x000e220000008800 */
[----:B------:R-:W-:-:S04]  /*285c0*/  @!P0 MOV R0, 0x400 ;  /* 0x0000040000008802 */ /* 0x000fc80000000f00 */
[----:B0-----:R-:W-:-:S05]  /*285d0*/  @!P0 LEA R0, R3, R0, 0x18 ;  /* 0x0000000003008211 */ /* 0x001fca00078ec0ff */
[----:B------:R2:W-:Y:S01]  /*285e0*/  @!P0 STS.128 [R0+0x298d0], R16 ;  /* 0x0298d01000008388 */ /* 0x0005e20000000c00 */
[----:B------:R-:W-:Y:S06]  /*285f0*/  BAR.ARV 0x5, 0x180 ;  /* 0x0146000000007b1d */ /* 0x000fec0000002000 */
.L_x_2906:
[----:B------:R3:W-:Y:S01]  /*28600*/  STL [R1+0x3c], RZ ;  /* 0x00003cff01007387 */ /* 0x0007e20000100800 */
[----:B------:R-:W-:Y:S01]  /*28610*/  ULDC UR4, c[0x0][0xc3c] ;  /* 0x00030f0000047ab9 */ /* 0x000fe20000000800 */
[----:B------:R-:W-:Y:S01]  /*28620*/  MOV R35, 0x1 ;  /* 0x0000000100237802 */ /* 0x000fe20000000f00 */
[----:B------:R-:W-:Y:S01]  /*28630*/  IMAD.MOV.U32 R28, RZ, RZ, RZ ;  /* 0x000000ffff1c7224 */ /* 0x000fe200078e00ff */
[----:B-1----:R-:W-:-:S13]  /*28640*/  ISETP.GE.AND P0, PT, R19, UR4, PT ;  /* 0x0000000413007c0c */ /* 0x002fda000bf06270 */
[----:B---3--:R-:W-:Y:S05]  /*28650*/  @P0 BRA `(.L_x_2914) ;  /* 0x0000007400fc0947 */ /* 0x008fea0003800000 */
[----:B------:R-:W1:Y:S01]  /*28660*/  S2R R12, SR_TID.X ;  /* 0x00000000000c7919 */ /* 0x000e620000002100 */
[----:B------:R-:W3:Y:S01]  /*28670*/  S2UR UR4, SR_CgaCtaId ;  /* 0x00000000000479c3 */ /* 0x000ee20000008800 */
[----:B------:R-:W-:Y:S01]  /*28680*/  MOV R23, 0x400 ;  /* 0x0000040000177802 */ /* 0x000fe20000000f00 */
[----:B------:R-:W-:Y:S01]  /*28690*/  BSSY B7, `(.L_x_2914) ;  /* 0x000077b000077945 */ /* 0x000fe20003800000 */
[----:B------:R-:W-:Y:S01]  /*286a0*/  IMAD.MOV.U32 R36, RZ, RZ, 0x1 ;  /* 0x00000001ff247424 */ /* 0x000fe200078e00ff */
[----:B------:R-:W-:Y:S02]  /*286b0*/  CS2R R28, SRZ ;  /* 0x00000000001c7805 */ /* 0x000fe4000001ff00 */
[----:B------:R-:W-:Y:S01]  /*286c0*/  MOV R35, 0x1 ;  /* 0x0000000100237802 */ /* 0x000fe20000000f00 */
[----:B------:R-:W-:Y:S01]  /*286d0*/  ULDC.64 UR40, c[0x0][0x198] ;  /* 0x0000660000287ab9 */ /* 0x000fe20000000a00 */
[----:B------:R-:W-:Y:S02]  /*286e0*/  ULOP3.LUT UR39, UR36, 0x2, URZ, 0xfc, !UPT ;  /* 0x0000000224277892 */ /* 0x000fe4000f8efc3f */
[----:B------:R-:W-:Y:S01]  /*286f0*/  ULOP3.LUT UR37, UR36, 0x1, URZ, 0xfc, !UPT ;  /* 0x0000000124257892 */ /* 0x000fe2000f8efc3f */
[----:B------:R-:W-:Y:S01]  /*28700*/  ULDC UR38, c[0x0][0xc] ;  /* 0x0000030000267ab9 */ /* 0x000fe20000000800 */
[C---:B-1----:R-:W-:Y:S01]  /*28710*/  LOP3.LUT R10, R12.reuse, 0x7f, RZ, 0xc0, !PT ;  /* 0x0000007f0c0a7812 */ /* 0x042fe200078ec0ff */
[C---:B0-----:R-:W-:Y:S01]  /*28720*/  IMAD.SHL.U32 R2, R12.reuse, 0x10, RZ ;  /* 0x000000100c027824 */ /* 0x041fe200078e00ff */
[----:B------:R-:W-:Y:S01]  /*28730*/  SHF.R.U32.HI R5, RZ, 0x1, R12 ;  /* 0x00000001ff057819 */ /* 0x000fe2000001160c */
[C---:B------:R-:W-:Y:S01]  /*28740*/  IMAD.SHL.U32 R3, R12.reuse, 0x80, RZ ;  /* 0x000000800c037824 */ /* 0x040fe200078e00ff */
[----:B------:R-:W-:Y:S01]  /*28750*/  SHF.R.U32.HI R7, RZ, 0x5, R10 ;  /* 0x00000005ff077819 */ /* 0x000fe2000001160a */
[----:B------:R-:W-:Y:S01]  /*28760*/  IMAD.SHL.U32 R11, R12, 0x2, RZ ;  /* 0x000000020c0b7824 */ /* 0x000fe200078e00ff */
[----:B--2---:R-:W-:Y:S01]  /*28770*/  LOP3.LUT R0, R2, 0x1b0, RZ, 0xc0, !PT ;  /* 0x000001b002007812 */ /* 0x004fe200078ec0ff */
[----:B------:R-:W-:Y:S01]  /*28780*/  IMAD.SHL.U32 R37, R12, 0x4, RZ ;  /* 0x000000040c257824 */ /* 0x000fe200078e00ff */
[----:B------:R-:W-:Y:S01]  /*28790*/  LOP3.LUT R4, R3, 0x380, RZ, 0xc0, !PT ;  /* 0x0000038003047812 */ /* 0x000fe200078ec0ff */
[----:B------:R-:W-:Y:S01]  /*287a0*/  IMAD.SHL.U32 R9, R7, 0x200, RZ ;  /* 0x0000020007097824 */ /* 0x000fe200078e00ff */
[----:B------:R-:W-:-:S02]  /*287b0*/  LOP3.LUT R11, R0, 0x30, R11, 0x78, !PT ;  /* 0x00000030000b7812 */ /* 0x000fc400078e780b */
[----:B------:R-:W-:Y:S02]  /*287c0*/  SHF.L.U32 R0, R12, 0x5, RZ ;  /* 0x000000050c007819 */ /* 0x000fe400000006ff */
[----:B------:R-:W-:Y:S02]  /*287d0*/  LOP3.LUT R6, R9, 0x40, R2, 0xf8, !PT ;  /* 0x0000004009067812 */ /* 0x000fe400078ef802 */
[----:B------:R-:W-:Y:S02]  /*287e0*/  LOP3.LUT R5, R4, 0x30, R5, 0xf8, !PT ;  /* 0x0000003004057812 */ /* 0x000fe400078ef805 */
[----:B------:R-:W-:Y:S02]  /*287f0*/  LOP3.LUT R4, R0, 0x80, RZ, 0xc0, !PT ;  /* 0x0000008000047812 */ /* 0x000fe400078ec0ff */
[----:B------:R-:W-:Y:S02]  /*28800*/  LOP3.LUT R8, R6, R11, RZ, 0xfc, !PT ;  /* 0x0000000b06087212 */ /* 0x000fe400078efcff */
[----:B------:R-:W-:-:S02]  /*28810*/  LOP3.LUT R6, R4, 0x10, R12, 0xf8, !PT ;  /* 0x0000001004067812 */ /* 0x000fc400078ef80c */
[----:B------:R-:W-:Y:S01]  /*28820*/  LOP3.LUT R9, R9, 0x60, R0, 0xf8, !PT ;  /* 0x0000006009097812 */ /* 0x000fe200078ef800 */
[----:B------:R-:W-:Y:S01]  /*28830*/  STL [R1+0x14], R8 ;  /* 0x0000140801007387 */ /* 0x000fe20000100800 */
[----:B------:R-:W-:Y:S02]  /*28840*/  LOP3.LUT R4, R5, 0x70, R2, 0x78, !PT ;  /* 0x0000007005047812 */ /* 0x000fe400078e7802 */
[----:B------:R-:W-:Y:S02]  /*28850*/  LOP3.LUT R6, R6, 0x10, R37, 0x78, !PT ;  /* 0x0000001006067812 */ /* 0x000fe400078e7825 */
[----:B------:R-:W-:Y:S02]  /*28860*/  LOP3.LUT R9, R9, 0x100, R0, 0xf8, !PT ;  /* 0x0000010009097812 */ /* 0x000fe400078ef800 */
[----:B------:R-:W-:Y:S02]  /*28870*/  LOP3.LUT R4, R4, 0xc00, R3, 0xf8, !PT ;  /* 0x00000c0004047812 */ /* 0x000fe400078ef803 */
[----:B------:R-:W-:Y:S01]  /*28880*/  LOP3.LUT R3, R9, R6, RZ, 0xfc, !PT ;  /* 0x0000000609037212 */ /* 0x000fe200078efcff */
[----:B------:R-:W-:Y:S01]  /*28890*/  IMAD.SHL.U32 R6, R7, 0x400, RZ ;  /* 0x0000040007067824 */ /* 0x000fe200078e00ff */
[----:B------:R-:W-:Y:S01]  /*288a0*/  R2P PR, R12, 0x14 ;  /* 0x000000140c007804 */ /* 0x000fe20000000000 */
[----:B------:R3:W-:Y:S01]  /*288b0*/  STL [R1+0x20], R4 ;  /* 0x0000200401007387 */ /* 0x0007e20000100800 */
[----:B------:R-:W-:-:S02]  /*288c0*/  LOP3.LUT R11, R0, 0x380, RZ, 0xc0, !PT ;  /* 0x00000380000b7812 */ /* 0x000fc400078ec0ff */
[----:B------:R-:W-:Y:S01]  /*288d0*/  SHF.R.U32.HI R5, RZ, 0x2, R10 ;  /* 0x00000002ff057819 */ /* 0x000fe2000001160a */
[----:B------:R0:W-:Y:S01]  /*288e0*/  STL [R1+0x1c], R3 ;  /* 0x00001c0301007387 */ /* 0x0001e20000100800 */
[----:B------:R-:W-:Y:S02]  /*288f0*/  LOP3.LUT R11, R11, 0x30, R2, 0xf8, !PT ;  /* 0x000000300b0b7812 */ /* 0x000fe400078ef802 */
[----:B------:R-:W-:Y:S02]  /*28900*/  LOP3.LUT R2, R2, 0x30, RZ, 0xc0, !PT ;  /* 0x0000003002027812 */ /* 0x000fe400078ec0ff */
[----:B------:R-:W-:Y:S01]  /*28910*/  LOP3.LUT R0, R5, 0x60, R0, 0xf8, !PT ;  /* 0x0000006005007812 */ /* 0x000fe200078ef800 */
[----:B---3--:R-:W-:Y:S01]  /*28920*/  IMAD.U32 R4, RZ, RZ, UR4 ;  /* 0x00000004ff047e24 */ /* 0x008fe2000f8e00ff */
[----:B------:R-:W-:Y:S01]  /*28930*/  LOP3.LUT R37, R11, 0x70, R37, 0x78, !PT ;  /* 0x000000700b257812 */ /* 0x000fe200078e7825 */
[----:B0-----:R-:W-:-:S03]  /*28940*/  IMAD.MOV.U32 R3, RZ, RZ, 0x40 ;  /* 0x00000040ff037424 */ /* 0x001fc600078e00ff */
[----:B------:R-:W-:Y:S02]  /*28950*/  LEA R23, R4, R23, 0x18 ;  /* 0x0000001704177211 */ /* 0x000fe400078ec0ff */
[C---:B------:R-:W-:Y:S02]  /*28960*/  SEL R6, R3.reuse, 0xffffffc0, !P2 ;  /* 0xffffffc003067807 */ /* 0x040fe40005000000 */
[----:B------:R-:W-:-:S03]  /*28970*/  SEL R3, R3, 0xffffffc0, !P4 ;  /* 0xffffffc003037807 */ /* 0x000fc60006000000 */
[----:B------:R-:W-:Y:S04]  /*28980*/  STL [R1+0x24], R6 ;  /* 0x0000240601007387 */ /* 0x000fe80000100800 */
[----:B------:R0:W-:Y:S04]  /*28990*/  STL [R1+0x10], R4 ;  /* 0x0000100401007387 */ /* 0x0001e80000100800 */
[----:B------:R1:W-:Y:S04]  /*289a0*/  STL [R1], R3 ;  /* 0x0000000301007387 */ /* 0x0003e80000100800 */
[----:B------:R2:W-:Y:S01]  /*289b0*/  STL [R1+0x3c], RZ ;  /* 0x00003cff01007387 */ /* 0x0005e20000100800 */
[----:B0-----:R-:W-:-:S02]  /*289c0*/  LOP3.LUT R4, R2, 0x40, RZ, 0xfc, !PT ;  /* 0x0000004002047812 */ /* 0x001fc400078efcff */
[----:B-1----:R-:W-:Y:S02]  /*289d0*/  LOP3.LUT R3, R2, 0x80, RZ, 0xfc, !PT ;  /* 0x0000008002037812 */ /* 0x002fe400078efcff */
[----:B------:R-:W-:Y:S01]  /*289e0*/  LOP3.LUT R2, R0, 0x80, RZ, 0xfc, !PT ;  /* 0x0000008000027812 */ /* 0x000fe200078efcff */
[----:B------:R-:W-:-:S05]  /*289f0*/  IMAD.IADD R0, R23, 0x1, R8 ;  /* 0x0000000117007824 */ /* 0x000fca00078e0208 */
[----:B------:R2:W-:Y:S02]  /*28a00*/  STL [R1+0x28], R0 ;  /* 0x0000280001007387 */ /* 0x0005e40000100800 */
.L_x_3034:
[----:B------:R-:W0:Y:S02]  /*28a10*/  LDC.64 R24, c[0x0][0xc88] ;  /* 0x00032200ff187b82 */ /* 0x000e240000000a00 */
[----:B0-----:R-:W-:-:S06]  /*28a20*/  IMAD.WIDE R24, R19, 0x4, R24 ;  /* 0x0000000413187825 */ /* 0x001fcc00078e0218 */
[----:B--2---:R-:W2:Y:S01]  /*28a30*/  LDG.E R24, desc[UR50][R24.64] ;  /* 0x0000003218187981 */ /* 0x004ea2000c1e1900 */
[----:B------:R-:W-:Y:S05]  /*28a40*/  YIELD ;  /* 0x0000000000007946 */ /* 0x000fea0003800000 */
[----:B------:R-:W-:Y:S01]  /*28a50*/  ULDC.64 UR4, c[0x0][0xa28] ;  /* 0x00028a0000047ab9 */ /* 0x000fe20000000a00 */
[----:B------:R-:W-:Y:S01]  /*28a60*/  IMAD.MOV.U32 R9, RZ, RZ, RZ ;  /* 0x000000ffff097224 */ /* 0x000fe200078e00ff */
[----:B------:R-:W-:Y:S01]  /*28a70*/  ISETP.NE.U32.AND P0, PT, RZ, UR4, PT ;  /* 0x00000004ff007c0c */ /* 0x000fe2000bf05070 */
[----:B------:R-:W-:Y:S01]  /*28a80*/  ULDC.64 UR6, c[0x0][0xa10] ;  /* 0x0002840000067ab9 */ /* 0x000fe20000000a00 */
[----:B------:R-:W-:Y:S01]  /*28a90*/  IMAD.MOV.U32 R31, RZ, RZ, RZ ;  /* 0x000000ffff1f7224 */ /* 0x000fe200078e00ff */
[----:B------:R-:W-:Y:S01]  /*28aa0*/  ULDC.64 UR8, c[0x0][0xa18] ;  /* 0x0002860000087ab9 */ /* 0x000fe20000000a00 */
[----:B------:R-:W-:-:S02]  /*28ab0*/  ISETP.NE.AND.EX P0, PT, RZ, UR5, PT, P0 ;  /* 0x00000005ff007c0c */ /* 0x000fc4000bf05300 */
[----:B-12---:R-:W-:-:S11]  /*28ac0*/  SHF.R.S32.HI R0, RZ, 0x1f, R24 ;  /* 0x0000001fff007819 */ /* 0x006fd60000011418 */
[C---:B------:R-:W-:Y:S01]  /*28ad0*/  @P0 LEA R2, P1, R24.reuse, UR4, 0x2 ;  /* 0x0000000418020c11 */ /* 0x040fe2000f8210ff */
[C---:B------:R-:W-:Y:S01]  /*28ae0*/  IMAD.SHL.U32 R25, R24.reuse, 0x4, RZ ;  /* 0x0000000418197824 */ /* 0x040fe200078e00ff */
[C-C-:B------:R-:W-:Y:S01]  /*28af0*/  SHF.L.U64.HI R26, R24.reuse, 0x2, R0.reuse ;  /* 0x00000002181a7819 */ /* 0x140fe20000010200 */
[----:B------:R0:W-:Y:S01]  /*28b00*/  STL [R1+0x38], R0 ;  /* 0x0000380001007387 */ /* 0x0001e20000100800 */
[----:B------:R-:W-:Y:S01]  /*28b10*/  @P0 LEA.HI.X R3, R24, UR5, R0, 0x2, P1 ;  /* 0x0000000518030c11 */ /* 0x000fe200088f1400 */
[----:B------:R-:W-:-:S04]  /*28b20*/  ULDC.64 UR4, c[0x0][0xa00] ;  /* 0x0002800000047ab9 */ /* 0x000fc80000000a00 */
[----:B------:R1:W2:Y:S01]  /*28b30*/  @P0 LDG.E R9, desc[UR50][R2.64] ;  /* 0x0000003202090981 */ /* 0x0002a2000c1e1900 */
[----:B------:R-:W-:Y:S02]  /*28b40*/  ISETP.NE.U32.AND P0, PT, RZ, UR4, PT ;  /* 0x00000004ff007c0c */ /* 0x000fe4000bf05070 */
[----:B------:R-:W-:Y:S01]  /*28b50*/  ISETP.NE.U32.AND P1, PT, RZ, UR6, PT ;  /* 0x00000006ff007c0c */ /* 0x000fe2000bf25070 */
[----:B0-----:R-:W-:Y:S01]  /*28b60*/  IMAD.MOV.U32 R0, RZ, RZ, RZ ;  /* 0x000000ffff007224 */ /* 0x001fe200078e00ff */
[----:B------:R-:W-:Y:S02]  /*28b70*/  ISETP.NE.AND.EX P0, PT, RZ, UR5, PT, P0 ;  /* 0x00000005ff007c0c */ /* 0x000fe4000bf05300 */
[----:B------:R-:W-:Y:S02]  /*28b80*/  ISETP.NE.AND.EX P1, PT, RZ, UR7, PT, P1 ;  /* 0x00000007ff007c0c */ /* 0x000fe4000bf25310 */
[C---:B------:R-:W-:Y:S02]  /*28b90*/  IADD3 R4, P4, R25.reuse, UR6, RZ ;  /* 0x0000000619047c10 */ /* 0x040fe4000ff9e0ff */
[----:B-1----:R-:W-:-:S02]  /*28ba0*/  IADD3 R2, P3, R25, UR4, RZ ;  /* 0x0000000419027c10 */ /* 0x002fc4000ff7e0ff */
[C---:B------:R-:W-:Y:S02]  /*28bb0*/  IADD3.X R5, R26.reuse, UR7, RZ, P4, !PT ;  /* 0x000000071a057c10 */ /* 0x040fe4000a7fe4ff */
[----:B------:R-:W-:Y:S02]  /*28bc0*/  IADD3.X R3, R26, UR5, RZ, P3, !PT ;  /* 0x000000051a037c10 */ /* 0x000fe40009ffe4ff */
[----:B------:R-:W-:-:S03]  /*28bd0*/  ISETP.NE.U32.AND P2, PT, RZ, UR8, PT ;  /* 0x00000008ff007c0c */ /* 0x000fc6000bf45070 */
[----:B------:R-:W5:Y:S01]  /*28be0*/  @P0 LDG.E R31, desc[UR50][R2.64] ;  /* 0x00000032021f0981 */ /* 0x000f62000c1e1900 */
[----:B------:R-:W-:-:S03]  /*28bf0*/  ISETP.NE.AND.EX P2, PT, RZ, UR9, PT, P2 ;  /* 0x00000009ff007c0c */ /* 0x000fc6000bf45320 */
[----:B------:R-:W5:Y:S01]  /*28c00*/  @P1 LDG.E R0, desc[UR50][R4.64] ;  /* 0x0000003204001981 */ /* 0x000f62000c1e1900 */
[----:B------:R-:W-:Y:S02]  /*28c10*/  ULDC UR4, c[0x0][0x288] ;  /* 0x0000a20000047ab9 */ /* 0x000fe40000000800 */
[----:B------:R-:W-:Y:S01]  /*28c20*/  MOV R32, UR4 ;  /* 0x0000000400207c02 */ /* 0x000fe20008000f00 */
[----:B------:R-:W-:Y:S02]  /*28c30*/  ULDC.64 UR4, c[0x0][0x418] ;  /* 0x0001060000047ab9 */ /* 0x000fe40000000a00 */
[----:B------:R-:W-:-:S03]  /*28c40*/  UISETP.NE.U32.AND UP0, UPT, UR4, URZ, UPT ;  /* 0x0000003f0400728c */ /* 0x000fc6000bf05070 */
[----:B------:R-:W-:Y:S01]  /*28c50*/  ULDC UR4, c[0x0][0x424] ;  /* 0x0001090000047ab9 */ /* 0x000fe20000000800 */
[----:B------:R-:W-:Y:S01]  /*28c60*/  UISETP.NE.AND.EX UP0, UPT, UR5, URZ, UPT, UP0 ;  /* 0x0000003f0500728c */ /* 0x000fe2000bf05300 */
[----:B------:R-:W-:Y:S02]  /*28c70*/  @P2 IADD3 R6, P3, R25, UR8, RZ ;  /* 0x0000000819062c10 */ /* 0x000fe4000ff7e0ff */
[----:B------:R-:W-:Y:S01]  /*28c80*/  ULDC UR5, c[0x0][0x2f0] ;  /* 0x0000bc0000057ab9 */ /* 0x000fe20000000800 */
[----:B------:R-:W-:Y:S01]  /*28c90*/  USEL UR4, UR4, 0x1, UP0 ;  /* 0x0000000104047887 */ /* 0x000fe20008000000 */
[----:B------:R-:W-:-:S03]  /*28ca0*/  @P2 IADD3.X R7, R26, UR9, RZ, P3, !PT ;  /* 0x000000091a072c10 */ /* 0x000fc60009ffe4ff */
[----:B------:R-:W-:Y:S02]  /*28cb0*/  UIMAD UR4, UR4, UR5, URZ ;  /* 0x00000005040472a4 */ /* 0x000fe4000f8e023f */
[----:B------:R0:W5:Y:S01]  /*28cc0*/  @P2 LDG.E R32, desc[UR50][R6.64] ;  /* 0x0000003206202981 */ /* 0x000162000c1e1900 */
        /* <DEDUP_REMOVED lines=9> */
.L_x_2915:
[----:B------:R-:W-:Y:S01]  /*28d60*/  ULDC.64 UR4, c[0x0][0xa20] ;  /* 0x0002880000047ab9 */ /* 0x000fe20000000a00 */
[C---:B------:R-:W-:Y:S01]  /*28d70*/  LOP3.LUT R7, R18.reuse, 0xff000000, RZ, 0xc0, !PT ;  /* 0xff00000012077812 */ /* 0x040fe200078ec0ff */
[----:B------:R-:W-:Y:S01]  /*28d80*/  IMAD.MOV.U32 R34, RZ, RZ, R24 ;  /* 0x000000ffff227224 */ /* 0x000fe200078e0018 */
[----:B------:R-:W-:Y:S02]  /*28d90*/  ISETP.NE.U32.AND P0, PT, RZ, UR4, PT ;  /* 0x00000004ff007c0c */ /* 0x000fe4000bf05070 */
[----:B------:R-:W-:Y:S02]  /*28da0*/  SHF.R.U32.HI R7, RZ, 0x8, R7 ;  /* 0x00000008ff077819 */ /* 0x000fe40000011607 */
[----:B------:R-:W-:Y:S02]  /*28db0*/  ISETP.NE.AND.EX P0, PT, RZ, UR5, PT, P0 ;  /* 0x00000005ff007c0c */ /* 0x000fe4000bf05300 */
[C---:B------:R-:W-:Y:S02]  /*28dc0*/  LOP3.LUT R2, R18.reuse, 0xff0000, RZ, 0xc0, !PT ;  /* 0x00ff000012027812 */ /* 0x040fe400078ec0ff */
[----:B------:R-:W-:-:S02]  /*28dd0*/  LOP3.LUT R18, R18, 0xffff, RZ, 0xc0, !PT ;  /* 0x0000ffff12127812 */ /* 0x000fc400078ec0ff */
[----:B------:R-:W-:-:S07]  /*28de0*/  LEA.HI R7, R2, R7, RZ, 0x10 ;  /* 0x0000000702077211 */ /* 0x000fce00078f80ff */
[----:B------:R-:W-:Y:S05]  /*28df0*/  @!P0 BRA `(.L_x_2916) ;  /* 0x0000000000108947 */ /* 0x000fea0003800000 */
[----:B------:R-:W-:-:S04]  /*28e00*/  IADD3 R2, P0, R25, UR4, RZ ;  /* 0x0000000419027c10 */ /* 0x000fc8000ff1e0ff */
[----:B------:R-:W-:-:S05]  /*28e10*/  IADD3.X R3, R26, UR5, RZ, P0, !PT ;  /* 0x000000051a037c10 */ /* 0x000fca00087fe4ff */
[----:B------:R1:W5:Y:S01]  /*28e20*/  LDG.E R8, desc[UR50][R2.64] ;  /* 0x0000003202087981 */ /* 0x000362000c1e1900 */
[----:B------:R-:W-:Y:S05]  /*28e30*/  BRA `(.L_x_2917) ;  /* 0x0000000000247947 */ /* 0x000fea0003800000 */
.L_x_2916:
        /* <DEDUP_REMOVED lines=9> */
.L_x_2917:
[----:B-1----:R-:W2:Y:S01]  /*28ed0*/  @P1 LDG.E R2, desc[UR50][R4.64] ;  /* 0x0000003204021981 */ /* 0x002ea2000c1e1900 */
[----:B------:R-:W1:Y:S03]  /*28ee0*/  LDC R3, c[0x0][0x448] ;  /* 0x00011200ff037b82 */ /* 0x000e660000000800 */
[----:B------:R3:W2:Y:S01]  /*28ef0*/  @P1 LDG.E R4, desc[UR50][R4.64+0x4] ;  /* 0x0000043204041981 */ /* 0x0006a2000c1e1900 */
[----:B------:R-:W-:Y:S01]  /*28f00*/  BSSY B0, `(.L_x_2918) ;  /* 0x0000037000007945 */ /* 0x000fe20003800000 */
[----:B------:R-:W-:Y:S02]  /*28f10*/  LOP3.LUT R30, R7, 0xff, RZ, 0xc0, !PT ;  /* 0x000000ff071e7812 */ /* 0x000fe400078ec0ff */
[----:B-1----:R-:W-:-:S13]  /*28f20*/  ISETP.NE.AND P0, PT, R3, 0x1, PT ;  /* 0x000000010300780c */ /* 0x002fda0003f05270 */
[----:B------:R-:W1:Y:S08]  /*28f30*/  @P0 LDC R3, c[0x0][0x44c] ;  /* 0x00011300ff030b82 */ /* 0x000e700000000800 */
[----:B---3--:R-:W3:Y:S01]  /*28f40*/  @P0 LDC R5, c[0x0][0x450] ;  /* 0x00011400ff050b82 */ /* 0x008ee20000000800 */
[----:B--2---:R-:W-:Y:S01]  /*28f50*/  @P1 IADD3 R6, -R2, R4, RZ ;  /* 0x0000000402061210 */ /* 0x004fe20007ffe1ff */
[----:B------:R-:W-:Y:S01]  /*28f60*/  IMAD.SHL.U32 R2, R17, 0x80, RZ ;  /* 0x0000008011027824 */ /* 0x000fe200078e00ff */
[----:B------:R-:W-:-:S03]  /*28f70*/  SHF.R.U32.HI R4, RZ, 0x10, R7 ;  /* 0x00000010ff047819 */ /* 0x000fc60000011607 */
[----:B------:R-:W-:-:S04]  /*28f80*/  VIADD R2, R2, 0x7f ;  /* 0x0000007f02027836 */ /* 0x000fc80000000000 */
[----:B-1----:R-:W-:-:S05]  /*28f90*/  @P0 IMAD.HI.U32 R3, R2, R3, RZ ;  /* 0x0000000302030227 */ /* 0x002fca00078e00ff */
[----:B---3--:R-:W-:Y:S01]  /*28fa0*/  @P0 SHF.R.U32.HI R2, RZ, R5, R3 ;  /* 0x00000005ff020219 */ /* 0x008fe20000011603 */
[----:B-----5:R-:W-:-:S04]  /*28fb0*/  IMAD.IADD R5, R8, 0x1, -R9 ;  /* 0x0000000108057824 */ /* 0x020fc800078e0a09 */
[----:B------:R-:W-:-:S04]  /*28fc0*/  IMAD.IADD R27, R5, 0x1, R6 ;  /* 0x00000001051b7824 */ /* 0x000fc800078e0206 */
[C---:B------:R-:W-:Y:S01]  /*28fd0*/  VIADD R3, R27.reuse, 0x9f ;  /* 0x0000009f1b037836 */ /* 0x040fe20000000000 */
[----:B------:R-:W-:-:S03]  /*28fe0*/  IADD3 R20, R27, 0xa0, -R32 ;  /* 0x000000a01b147810 */ /* 0x000fc60007ffe820 */
[----:B------:R-:W-:Y:S01]  /*28ff0*/  IMAD.HI R3, R3, 0x66666667, RZ ;  /* 0x6666666703037827 */ /* 0x000fe200078e02ff */
[----:B------:R-:W-:-:S04]  /*29000*/  IADD3 R2, R20, R2, RZ ;  /* 0x0000000214027210 */ /* 0x000fc80007ffe0ff */
[----:B------:R-:W-:Y:S01]  /*29010*/  SHF.R.U32.HI R21, RZ, 0x1f, R3 ;  /* 0x0000001fff157819 */ /* 0x000fe20000011603 */
[----:B------:R-:W-:-:S03]  /*29020*/  IMAD.HI R2, R2, 0x66666667, RZ ;  /* 0x6666666702027827 */ /* 0x000fc600078e02ff */
[----:B------:R-:W-:Y:S02]  /*29030*/  LEA.HI.SX32 R21, R3, R21, 0x1a ;  /* 0x0000001503157211 */ /* 0x000fe400078fd2ff */
[----:B------:R-:W-:-:S04]  /*29040*/  SHF.R.U32.HI R8, RZ, 0x1f, R2 ;  /* 0x0000001fff087819 */ /* 0x000fc80000011602 */
[----:B------:R-:W-:Y:S01]  /*29050*/  LEA.HI.SX32 R8, R2, R8, 0x1a ;  /* 0x0000000802087211 */ /* 0x000fe200078fd2ff */
[----:B------:R-:W-:-:S03]  /*29060*/  IMAD.MOV.U32 R2, RZ, RZ, RZ ;  /* 0x000000ffff027224 */ /* 0x000fc600078e00ff */
[----:B------:R-:W-:-:S04]  /*29070*/  VIMNMX R8, R21, R8, PT ;  /* 0x0000000815087248 */ /* 0x000fc80003fe0100 */
[----:B------:R-:W-:-:S13]  /*29080*/  ISETP.GE.AND P0, PT, R8, 0x1, PT ;  /* 0x000000010800780c */ /* 0x000fda0003f06270 */
[----:B------:R-:W-:Y:S05]  /*29090*/  @!P0 BRA `(.L_x_2919) ;  /* 0x0000000000748947 */ /* 0x000fea0003800000 */
[----:B------:R-:W-:Y:S01]  /*290a0*/  ISETP.NE.AND P0, PT, R4, RZ, PT ;  /* 0x000000ff0400720c */ /* 0x000fe20003f05270 */
[----:B------:R-:W-:-:S03]  /*290b0*/  ULDC UR4, c[0x0][0x9f0] ;  /* 0x00027c0000047ab9 */ /* 0x000fc60000000800 */
[----:B------:R-:W-:-:S04]  /*290c0*/  SEL R7, R4, UR4, P0 ;  /* 0x0000000404077c07 */ /* 0x000fc80008000000 */
[----:B0-----:R-:W-:Y:S02]  /*290d0*/  IABS R9, R7 ;  /* 0x0000000700097213 */ /* 0x001fe40000000000 */
        /* <DEDUP_REMOVED lines=13> */
[----:B------:R-:W-:-:S05]  /*291b0*/  IMAD.MOV R2, RZ, RZ, -R2 ;  /* 0x000000ffff027224 */ /* 0x000fca00078e0a02 */
[----:B------:R-:W-:Y:S01]  /*291c0*/  MOV R10, R2 ;  /* 0x00000002000a7202 */ /* 0x000fe20000000f00 */
        /* <DEDUP_REMOVED lines=10> */
.L_x_2919:
[----:B------:R-:W-:Y:S05]  /*29270*/  BSYNC B0 ;  /* 0x0000000000007941 */ /* 0x000fea0003800000 */
.L_x_2918:
        /* <DEDUP_REMOVED lines=12> */
[----:B------:R-:W-:Y:S02]  /*29340*/  @P0 SHF.R.U32.HI R6, RZ, 0x1f, R2 ;  /* 0x0000001fff060819 */ /* 0x000fe40000011602 */
[-C--:B------:R-:W-:Y:S02]  /*29350*/  MOV R5, R3.reuse ;  /* 0x0000000300057202 */ /* 0x080fe40000000f00 */
[----:B------:R-:W-:Y:S02]  /*29360*/  @P0 LEA.HI.SX32 R5, R2, R6, 0x1a ;  /* 0x0000000602050211 */ /* 0x000fe400078fd2ff */
[----:B------:R-:W-:Y:S02]  /*29370*/  PLOP3.LUT P0, PT, PT, PT, PT, 0x80, 0x0 ;  /* 0x000000000000781c */ /* 0x000fe40003f0f070 */
[----:B------:R-:W-:-:S13]  /*29380*/  ISETP.GT.AND P2, PT, R5, R3, PT ;  /* 0x000000030500720c */ /* 0x000fda0003f44270 */
[----:B------:R-:W-:Y:S05]  /*29390*/  @!P2 BRA `(.L_x_2921) ;  /* 0x000000100008a947 */ /* 0x000fea0003800000 */
[----:B------:R-:W-:Y:S01]  /*293a0*/  UMOV UR4, 0xffffffff ;  /* 0xffffffff00047882 */ /* 0x000fe20000000000 */
[----:B------:R-:W-:Y:S02]  /*293b0*/  SEL R2, R34, RZ, !P1 ;  /* 0x000000ff22027207 */ /* 0x000fe40004800000 */
[----:B------:R-:W-:Y:S05]  /*293c0*/  BRA.DIV UR4, `(.L_x_2922) ;  /* 0x000000a604987947 */ /* 0x000fea000b800000 */
[----:B------:R-:W1:Y:S02]  /*293d0*/  S2R R6, SR_TID.X ;  /* 0x0000000000067919 */ /* 0x000e640000002100 */
[----:B-1----:R-:W-:-:S04]  /*293e0*/  SHF.R.U32.HI R6, RZ, 0x5, R6 ;  /* 0x00000005ff067819 */ /* 0x002fc80000011606 */
[----:B------:R-:W-:-:S05]  /*293f0*/  LOP3.LUT R6, R6, 0x3, RZ, 0xc0, !PT ;  /* 0x0000000306067812 */ /* 0x000fca00078ec0ff */
[----:B------:R1:W2:Y:S02]  /*29400*/  SHFL.IDX PT, R14, R6, RZ, 0x1f ;  /* 0x00001fff060e7589 */ /* 0x0002a400000e0000 */
.L_x_3199:
[----:B--2---:R-:W-:Y:S02]  /*29410*/  ISETP.NE.AND P0, PT, R14, RZ, PT ;  /* 0x000000ff0e00720c */ /* 0x004fe40003f05270 */
[----:B------:R-:W-:-:S11]  /*29420*/  PLOP3.LUT P6, PT, PT, PT, PT, 0x8, 0x0 ;  /* 0x000000000000781c */ /* 0x000fd60003fce170 */
[----:B------:R-:W-:Y:S05]  /*29430*/  @P0 BRA `(.L_x_2923) ;  /* 0x00000000000c0947 */ /* 0x000fea0003800000 */
[----:B------:R-:W-:-:S03]  /*29440*/  UMOV UR4, 0xffffffff ;  /* 0xffffffff00047882 */ /* 0x000fc60000000000 */
[----:B------:R-:W-:Y:S05]  /*29450*/  BRA.DIV UR4, `(.L_x_2924) ;  /* 0x000000a604a87947 */ /* 0x000fea000b800000 */
[----:B------:R-:W-:-:S13]  /*29460*/  ELECT P6, URZ, PT ;  /* 0x00000000003f782f */ /* 0x000fda00038c0000 */
.L_x_2923:
[----:B-1----:R-:W2:Y:S01]  /*29470*/  LDL R6, [R1+0x3c] ;  /* 0x00003c0001067983 */ /* 0x002ea20000100800 */
[----:B------:R-:W-:Y:S01]  /*29480*/  BSSY B1, `(.L_x_2925) ;  /* 0x0000008000017945 */ /* 0x000fe20003800000 */
[----:B--2---:R-:W-:-:S05]  /*29490*/  VIADD R6, R6, 0x1 ;  /* 0x0000000106067836 */ /* 0x004fca0000000000 */
[----:B------:R-:W-:-:S04]  /*294a0*/  LEA.HI R7, R6, R6, RZ, 0x1 ;  /* 0x0000000606077211 */ /* 0x000fc800078f08ff */
[----:B------:R-:W-:-:S05]  /*294b0*/  LOP3.LUT R7, R7, 0xfffffffe, RZ, 0xc0, !PT ;  /* 0xfffffffe07077812 */ /* 0x000fca00078ec0ff */
[----:B------:R-:W-:-:S05]  /*294c0*/  IMAD.IADD R6, R6, 0x1, -R7 ;  /* 0x0000000106067824 */ /* 0x000fca00078e0a07 */
[----:B------:R-:W-:-:S04]  /*294d0*/  SHF.L.U32 R6, R6, 0x1f, RZ ;  /* 0x0000001f06067819 */ /* 0x000fc800000006ff */
[----:B------:R-:W1:Y:S02]  /*294e0*/  SYNCS.PHASECHK.TRANS64.TRYWAIT P0, [R23+URZ+0x29820], R6 ;  /* 0x02982006170075a7 */ /* 0x000e64000800017f */
[----:B-1----:R-:W-:Y:S05]  /*294f0*/  @!P0 BRA `(.L_x_2926) ;  /* 0x000000a400a08947 */ /* 0x002fea0003800000 */
.L_x_3202:
[----:B------:R-:W-:Y:S05]  /*29500*/  BSYNC B1 ;  /* 0x0000000000017941 */ /* 0x000fea0003800000 */
.L_x_2925:
[----:B------:R-:W-:Y:S04]  /*29510*/  BSSY B1, `(.L_x_2927) ;  /* 0x000006c000017945 */ /* 0x000fe80003800000 */
[----:B------:R-:W-:Y:S05]  /*29520*/  @!P6 BRA `(.L_x_2928) ;  /* 0x0000000400a8e947 */ /* 0x000fea0003800000 */
[----:B0-----:R-:W-:Y:S01]  /*29530*/  IMAD R9, R29, 0x8, R23 ;  /* 0x000000081d097824 */ /* 0x001fe200078e0217 */
[----:B------:R-:W-:Y:S01]  /*29540*/  SHF.L.U32 R11, R36, 0x1f, RZ ;  /* 0x0000001f240b7819 */ /* 0x000fe200000006ff */
[----:B------:R-:W0:Y:S01]  /*29550*/  S2R R7, SR_TID.X ;  /* 0x0000000000077919 */ /* 0x000e220000002100 */
[----:B------:R-:W-:Y:S02]  /*29560*/  BSSY B2, `(.L_x_2929) ;  /* 0x0000005000027945 */ /* 0x000fe40003800000 */
[----:B------:R-:W2:Y:S01]  /*29570*/  SYNCS.PHASECHK.TRANS64.TRYWAIT P0, [R9+URZ+0x298a0], R11 ;  /* 0x0298a00b090075a7 */ /* 0x000ea2000800017f */
[----:B0-----:R-:W-:-:S04]  /*29580*/  LOP3.LUT R7, R7, 0x7f, RZ, 0xc0, !PT ;  /* 0x0000007f07077812 */ /* 0x001fc800078ec0ff */
[----:B------:R-:W-:Y:S01]  /*29590*/  ISETP.NE.AND P1, PT, R7, RZ, PT ;  /* 0x000000ff0700720c */ /* 0x000fe20003f25270 */
[----:B--2---:R-:W-:-:S12]  /*295a0*/  @!P0 BRA `(.L_x_2930) ;  /* 0x000000a400888947 */ /* 0x004fd80003800000 */
.L_x_3203:
[----:B------:R-:W-:Y:S05]  /*295b0*/  BSYNC B2 ;  /* 0x0000000000027941 */ /* 0x000fea0003800000 */
.L_x_2929:
[----:B------:R-:W-:Y:S04]  /*295c0*/  BSSY B2, `(.L_x_2931) ;  /* 0x0000009000027945 */ /* 0x000fe80003800000 */
[----:B------:R-:W-:Y:S05]  /*295d0*/  @P1 BRA `(.L_x_2932) ;  /* 0x00000000001c1947 */ /* 0x000fea0003800000 */
[----:B-1----:R-:W1:Y:S02]  /*295e0*/  S2R R6, SR_TID.X ;  /* 0x0000000000067919 */ /* 0x002e640000002100 */
[----:B-1----:R-:W-:Y:S01]  /*295f0*/  LOP3.LUT R7, R6, 0x1f, RZ, 0xc0, !PT ;  /* 0x0000001f06077812 */ /* 0x002fe200078ec0ff */
[----:B------:R-:W-:-:S03]  /*29600*/  IMAD.MOV.U32 R6, RZ, RZ, 0x7800 ;  /* 0x00007800ff067424 */ /* 0x000fc600078e00ff */
[----:B------:R-:W-:Y:S01]  /*29610*/  ISETP.NE.AND P0, PT, R7, RZ, PT ;  /* 0x000000ff0700720c */ /* 0x000fe20003f05270 */
[----:B------:R2:W-:-:S12]  /*29620*/  SYNCS.ARRIVE.TRANS64 RZ, [R9+URZ+0x29890], R6 ;  /* 0x0298900609ff79a7 */ /* 0x0005d8000800003f */
[----:B--2---:R-:W-:Y:S05]  /*29630*/  @!P0 BRA `(.L_x_2932) ;  /* 0x0000000000048947 */ /* 0x004fea0003800000 */
[----:B------:R-:W-:Y:S01]  /*29640*/  BPT.TRAP 0x1 ;  /* 0x000000040000795c */ /* 0x000fe20000300000 */
.L_x_2932:
[----:B------:R-:W-:Y:S05]  /*29650*/  BSYNC B2 ;  /* 0x0000000000027941 */ /* 0x000fea0003800000 */
.L_x_2931:
[----:B------:R-:W-:Y:S01]  /*29660*/  IMAD.MOV.U32 R12, RZ, RZ, RZ ;  /* 0x000000ffff0c7224 */ /* 0x000fe200078e00ff */
[----:B------:R-:W-:Y:S01]  /*29670*/  UIADD3 UR4, UP0, UR40, 0x570, URZ ;  /* 0x0000057028047890 */ /* 0x000fe2000ff1e03f */
[----:B------:R-:W-:Y:S01]  /*29680*/  IMAD R7, R5, 0xa0, R0 ;  /* 0x000000a005077824 */ /* 0x000fe200078e0200 */
[----:B------:R-:W-:Y:S01]  /*29690*/  PLOP3.LUT P0, PT, PT, PT, PT, 0x80, 0x0 ;  /* 0x000000000000781c */ /* 0x000fe20003f0f070 */
[----:B------:R-:W-:Y:S01]  /*296a0*/  IMAD R8, R29, 0x7800, R23 ;  /* 0x000078001d087824 */ /* 0x000fe200078e0217 */
[----:B------:R-:W-:Y:S01]  /*296b0*/  R2UR UR10, R12 ;  /* 0x000000000c0a72ca */ /* 0x000fe200000e0000 */
[----:B-1----:R-:W-:Y:S01]  /*296c0*/  VIADD R6, R9, 0x29890 ;  /* 0x0002989009067836 */ /* 0x002fe20000000000 */
[----:B------:R-:W-:Y:S01]  /*296d0*/  IADD3 R7, R7, -0xa0, RZ ;  /* 0xffffff6007077810 */ /* 0x000fe20007ffe0ff */
[----:B------:R-:W-:Y:S01]  /*296e0*/  VIADD R10, R8, 0x1a400 ;  /* 0x0001a400080a7836 */ /* 0x000fe20000000000 */
[----:B------:R-:W-:Y:S01]  /*296f0*/  UIADD3.X UR5, URZ, UR41, URZ, UP0, !UPT ;  /* 0x000000293f057290 */ /* 0x000fe200087fe43f */
[----:B------:R-:W-:Y:S01]  /*29700*/  UMOV UR6, 0x0 ;  /* 0x0000000000067882 */ /* 0x000fe20000000000 */
[----:B------:R-:W-:-:S10]  /*29710*/  UMOV UR7, 0x12f00000 ;  /* 0x12f0000000077882 */ /* 0x000fd40000000000 */
.L_x_2933:
        /* <DEDUP_REMOVED lines=10> */
[----:B------:R-:W-:Y:S01]  /*297c0*/  PLOP3.LUT P0, PT, PT, PT, PT, 0x80, 0x0 ;  /* 0x000000000000781c */ /* 0x000fe20003f0f070 */
[----:B------:R-:W-:Y:S01]  /*297d0*/  VIADD R10, R8, 0x1cc00 ;  /* 0x0001cc00080a7836 */ /* 0x000fe20000000000 */
[----:B------:R-:W-:Y:S01]  /*297e0*/  UMOV UR6, 0x0 ;  /* 0x0000000000067882 */ /* 0x000fe20000000000 */
[----:B------:R-:W-:Y:S01]  /*297f0*/  UMOV UR7, 0x12f00000 ;  /* 0x12f0000000077882 */ /* 0x000fe20000000000 */
[----:B------:R-:W-:-:S09]  /*29800*/  UMOV UR10, 0x40 ;  /* 0x00000040000a7882 */ /* 0x000fd20000000000 */
.L_x_2934:
        /* <DEDUP_REMOVED lines=15> */
.L_x_2935:
        /* <DEDUP_REMOVED lines=10> */
[----:B------:R-:W1:Y:S01]  /*299a0*/  SYNCS.PHASECHK.TRANS64.TRYWAIT P0, [R9+URZ+0x298c0], R11 ;  /* 0x0298c00b090075a7 */ /* 0x000e62000800017f */
[----:B------:R-:W-:Y:S04]  /*299b0*/  BSSY B2, `(.L_x_2936) ;  /* 0x0000002000027945 */ /* 0x000fe80003800000 */
[----:B-1----:R-:W-:Y:S05]  /*299c0*/  @!P0 BRA `(.L_x_2937) ;  /* 0x000000a000948947 */ /* 0x002fea0003800000 */
.L_x_3204:
[----:B------:R-:W-:Y:S05]  /*299d0*/  BSYNC B2 ;  /* 0x0000000000027941 */ /* 0x000fea0003800000 */
.L_x_2936:
        /* <DEDUP_REMOVED lines=11> */
.L_x_2939:
[----:B------:R-:W-:Y:S05]  /*29a90*/  BSYNC B2 ;  /* 0x0000000000027941 */ /* 0x000fea0003800000 */
.L_x_2938:
        /* <DEDUP_REMOVED lines=9> */
.L_x_2940:
        /* <DEDUP_REMOVED lines=9> */
[----:B--2---:R-:W-:Y:S05]  /*29bc0*/  @P0 BRA.U.ANY `(.L_x_2940) ;  /* 0xfffffffd00d80947 */ /* 0x004fea000393ffff */
.L_x_2928:
[----:B------:R-:W-:Y:S05]  /*29bd0*/  BSYNC B1 ;  /* 0x0000000000017941 */ /* 0x000fea0003800000 */
.L_x_2927:
        /* <DEDUP_REMOVED lines=9> */
.L_x_2955:
[----:B------:R-:W-:Y:S05]  /*29c70*/  YIELD ;  /* 0x0000000000007946 */ /* 0x000fea0003800000 */
[----:B------:R-:W-:Y:S04]  /*29c80*/  BSSY B1, `(.L_x_2941) ;  /* 0x000006b000017945 */ /* 0x000fe80003800000 */
[----:B------:R-:W-:Y:S05]  /*29c90*/  @!P6 BRA `(.L_x_2942) ;  /* 0x0000000400a4e947 */ /* 0x000fea0003800000 */
[----:B0-----:R-:W-:Y:S01]  /*29ca0*/  LEA R9, R29, R23, 0x3 ;  /* 0x000000171d097211 */ /* 0x001fe200078e18ff */
[----:B------:R-:W0:Y:S01]  /*29cb0*/  S2R R5, SR_TID.X ;  /* 0x0000000000057919 */ /* 0x000e220000002100 */
[----:B------:R-:W-:Y:S01]  /*29cc0*/  SHF.L.U32 R8, R36, 0x1f, RZ ;  /* 0x0000001f24087819 */ /* 0x000fe200000006ff */
[----:B------:R-:W-:Y:S03]  /*29cd0*/  BSSY B2, `(.L_x_2943) ;  /* 0x0000005000027945 */ /* 0x000fe60003800000 */
[----:B------:R-:W2:Y:S01]  /*29ce0*/  SYNCS.PHASECHK.TRANS64.TRYWAIT P1, [R9+URZ+0x298a0], R8 ;  /* 0x0298a008090075a7 */ /* 0x000ea2000802017f */
[----:B0-----:R-:W-:-:S04]  /*29cf0*/  LOP3.LUT R5, R5, 0x7f, RZ, 0xc0, !PT ;  /* 0x0000007f05057812 */ /* 0x001fc800078ec0ff */
[----:B------:R-:W-:Y:S01]  /*29d00*/  ISETP.NE.AND P2, PT, R5, RZ, PT ;  /* 0x000000ff0500720c */ /* 0x000fe20003f45270 */
[----:B--2---:R-:W-:-:S12]  /*29d10*/  @!P1 BRA `(.L_x_2944) ;  /* 0x0000009c00d49947 */ /* 0x004fd80003800000 */
.L_x_3205:
[----:B------:R-:W-:Y:S05]  /*29d20*/  BSYNC B2 ;  /* 0x0000000000027941 */ /* 0x000fea0003800000 */
.L_x_2943:
[----:B------:R-:W-:Y:S04]  /*29d30*/  BSSY B2, `(.L_x_2945) ;  /* 0x0000009000027945 */ /* 0x000fe80003800000 */
[----:B------:R-:W-:Y:S05]  /*29d40*/  @P2 BRA `(.L_x_2946) ;  /* 0x00000000001c2947 */ /* 0x000fea0003800000 */
[----:B------:R-:W1:Y:S02]  /*29d50*/  S2R R5, SR_TID.X ;  /* 0x0000000000057919 */ /* 0x000e640000002100 */
[----:B-1----:R-:W-:Y:S01]  /*29d60*/  LOP3.LUT R6, R5, 0x1f, RZ, 0xc0, !PT ;  /* 0x0000001f05067812 */ /* 0x002fe200078ec0ff */
[----:B------:R-:W-:-:S03]  /*29d70*/  IMAD.MOV.U32 R5, RZ, RZ, 0x7800 ;  /* 0x00007800ff057424 */ /* 0x000fc600078e00ff */
[----:B------:R-:W-:Y:S01]  /*29d80*/  ISETP.NE.AND P1, PT, R6, RZ, PT ;  /* 0x000000ff0600720c */ /* 0x000fe20003f25270 */
[----:B------:R2:W-:-:S12]  /*29d90*/  SYNCS.ARRIVE.TRANS64 RZ, [R9+URZ+0x29890], R5 ;  /* 0x0298900509ff79a7 */ /* 0x0005d8000800003f */
[----:B--2---:R-:W-:Y:S05]  /*29da0*/  @!P1 BRA `(.L_x_2946) ;  /* 0x0000000000049947 */ /* 0x004fea0003800000 */
[----:B------:R-:W-:Y:S01]  /*29db0*/  BPT.TRAP 0x1 ;  /* 0x000000040000795c */ /* 0x000fe20000300000 */
.L_x_2946:
[----:B------:R-:W-:Y:S05]  /*29dc0*/  BSYNC B2 ;  /* 0x0000000000027941 */ /* 0x000fea0003800000 */
.L_x_2945:
[----:B------:R-:W-:Y:S01]  /*29dd0*/  IMAD.MOV.U32 R12, RZ, RZ, RZ ;  /* 0x000000ffff0c7224 */ /* 0x000fe200078e00ff */
[----:B------:R-:W-:Y:S01]  /*29de0*/  UIADD3 UR4, UP0, UR40, 0x570, URZ ;  /* 0x0000057028047890 */ /* 0x000fe2000ff1e03f */
[----:B------:R-:W-:Y:S01]  /*29df0*/  IMAD R7, R29, 0x7800, R23 ;  /* 0x000078001d077824 */ /* 0x000fe200078e0217 */
[----:B------:R-:W-:Y:S01]  /*29e00*/  PLOP3.LUT P1, PT, PT, PT, PT, 0x80, 0x0 ;  /* 0x000000000000781c */ /* 0x000fe20003f2f070 */
[----:B-1----:R-:W-:Y:S01]  /*29e10*/  IMAD R6, R10, 0xa0, R0 ;  /* 0x000000a00a067824 */ /* 0x002fe200078e0200 */
[----:B------:R-:W-:Y:S01]  /*29e20*/  R2UR UR10, R12 ;  /* 0x000000000c0a72ca */ /* 0x000fe200000e0000 */
[----:B------:R-:W-:Y:S01]  /*29e30*/  VIADD R5, R9, 0x29890 ;  /* 0x0002989009057836 */ /* 0x000fe20000000000 */
[----:B------:R-:W-:Y:S01]  /*29e40*/  UIADD3.X UR5, URZ, UR41, URZ, UP0, !UPT ;  /* 0x000000293f057290 */ /* 0x000fe200087fe43f */
[----:B------:R-:W-:Y:S01]  /*29e50*/  VIADD R11, R7, 0x1a400 ;  /* 0x0001a400070b7836 */ /* 0x000fe20000000000 */
[----:B------:R-:W-:Y:S01]  /*29e60*/  UMOV UR6, 0x0 ;  /* 0x0000000000067882 */ /* 0x000fe20000000000 */
[----:B------:R-:W-:-:S10]  /*29e70*/  UMOV UR7, 0x12f00000 ;  /* 0x12f0000000077882 */ /* 0x000fd40000000000 */
.L_x_2947:
        /* <DEDUP_REMOVED lines=15> */
.L_x_2948:
        /* <DEDUP_REMOVED lines=11> */
[----:B------:R-:W-:Y:S01]  /*2a020*/  UMOV UR6, 0x0 ;  /* 0x0000000000067882 */ /* 0x000fe20000000000 */
[----:B------:R-:W-:Y:S01]  /*2a030*/  IADD3 R7, R7, 0x1f400, RZ ;  /* 0x0001f40007077810 */ /* 0x000fe20007ffe0ff */
[----:B------:R-:W-:Y:S01]  /*2a040*/  UMOV UR7, 0x12f00000 ;  /* 0x12f0000000077882 */ /* 0x000fe20000000000 */
[----:B------:R-:W-:-:S09]  /*2a050*/  UMOV UR10, 0x80 ;  /* 0x00000080000a7882 */ /* 0x000fd20000000000 */
.L_x_2949:
        /* <DEDUP_REMOVED lines=13> */
.L_x_3206:
[----:B------:R-:W-:Y:S05]  /*2a130*/  BSYNC B2 ;  /* 0x0000000000027941 */ /* 0x000fea0003800000 */
.L_x_2950:
        /* <DEDUP_REMOVED lines=11> */
.L_x_2953:
[----:B------:R-:W-:Y:S05]  /*2a1f0*/  BSYNC B2 ;  /* 0x0000000000027941 */ /* 0x000fea0003800000 */
.L_x_2952:
        /* <DEDUP_REMOVED lines=9> */
.L_x_2954:
        /* <DEDUP_REMOVED lines=10> */
.L_x_2942:
[----:B------:R-:W-:Y:S05]  /*2a330*/  BSYNC B1 ;  /* 0x0000000000017941 */ /* 0x000fea0003800000 */
.L_x_2941:
[C---:B------:R-:W-:Y:S01]  /*2a340*/  ISETP.GT.AND P2, PT, R10.reuse, R3, PT ;  /* 0x000000030a00720c */ /* 0x040fe20003f44270 */
[----:B------:R-:W-:Y:S01]  /*2a350*/  VIADD R10, R10, 0xffffffff ;  /* 0xffffffff0a0a7836 */ /* 0x000fe20000000000 */
[----:B------:R-:W-:-:S04]  /*2a360*/  IADD3 R29, R29, 0x1, RZ ;  /* 0x000000011d1d7810 */ /* 0x000fc80007ffe0ff */
[----:B------:R-:W-:-:S04]  /*2a370*/  ISETP.NE.AND P1, PT, R29, 0x2, PT ;  /* 0x000000021d00780c */ /* 0x000fc80003f25270 */
[----:B------:R-:W-:Y:S02]  /*2a380*/  SEL R5, RZ, 0x1, P1 ;  /* 0x00000001ff057807 */ /* 0x000fe40000800000 */
[----:B------:R-:W-:Y:S02]  /*2a390*/  SEL R29, R29, RZ, P1 ;  /* 0x000000ff1d1d7207 */ /* 0x000fe40000800000 */
[----:B------:R-:W-:Y:S01]  /*2a3a0*/  LOP3.LUT R36, R36, R5, RZ, 0x3c, !PT ;  /* 0x0000000524247212 */ /* 0x000fe200078e3cff */
[----:B------:R-:W-:Y:S06]  /*2a3b0*/  @P2 BRA `(.L_x_2955) ;  /* 0xfffffff8002c2947 */ /* 0x000fec000383ffff */
.L_x_2921:
[----:B------:R-:W-:Y:S05]  /*2a3c0*/  BSYNC B0 ;  /* 0x0000000000007941 */ /* 0x000fea0003800000 */
.L_x_2920:
[----:B------:R-:W2:Y:S01]  /*2a3d0*/  LDC R0, c[0x0][0x448] ;  /* 0x00011200ff007b82 */ /* 0x000ea20000000800 */
[----:B------:R-:W-:Y:S01]  /*2a3e0*/  LEA R2, R17, 0x7f, 0x7 ;  /* 0x0000007f11027811 */ /* 0x000fe200078e38ff */
[----:B------:R-:W-:Y:S06]  /*2a3f0*/  @!P0 WARPSYNC.ALL ;  /* 0x0000000000008948 */ /* 0x000fec0003800000 */
[----:B------:R-:W-:Y:S01]  /*2a400*/  @!P0 BAR.SYNC.DEFER_BLOCKING 0xc, 0x180 ;  /* 0x0306000000008b1d */ /* 0x000fe20000010000 */
[----:B------:R-:W-:-:S05]  /*2a410*/  ISETP.NE.AND P2, PT, R4, RZ, PT ;  /* 0x000000ff0400720c */ /* 0x000fca0003f45270 */
[----:B------:R-:W-:Y:S08]  /*2a420*/  BSSY B0, `(.L_x_2956) ;  /* 0x0000029000007945 */ /* 0x000ff00003800000 */
[----:B------:R-:W3:Y:S01]  /*2a430*/  @!P2 LDC R4, c[0x0][0x9f0] ;  /* 0x00027c00ff04ab82 */ /* 0x000ee20000000800 */
[----:B--2---:R-:W-:-:S13]  /*2a440*/  ISETP.NE.AND P1, PT, R0, 0x1, PT ;  /* 0x000000010000780c */ /* 0x004fda0003f25270 */
[----:B------:R-:W2:Y:S08]  /*2a450*/  @P1 LDC R0, c[0x0][0x44c] ;  /* 0x00011300ff001b82 */ /* 0x000eb00000000800 */
[----:B------:R-:W4:Y:S01]  /*2a460*/  @P1 LDC R3, c[0x0][0x450] ;  /* 0x00011400ff031b82 */ /* 0x000f220000000800 */
[----:B--2---:R-:W-:-:S05]  /*2a470*/  @P1 IMAD.HI.U32 R0, R2, R0, RZ ;  /* 0x0000000002001227 */ /* 0x004fca00078e00ff */
[----:B----4-:R-:W-:-:S05]  /*2a480*/  @P1 SHF.R.U32.HI R2, RZ, R3, R0 ;  /* 0x00000003ff021219 */ /* 0x010fca0000011600 */
[----:B------:R-:W-:-:S04]  /*2a490*/  IMAD.IADD R0, R20, 0x1, R2 ;  /* 0x0000000114007824 */ /* 0x000fc800078e0202 */
[----:B------:R-:W-:-:S05]  /*2a4a0*/  IMAD.HI R0, R0, 0x66666667, RZ ;  /* 0x6666666700007827 */ /* 0x000fca00078e02ff */
[----:B------:R-:W-:-:S04]  /*2a4b0*/  SHF.R.U32.HI R2, RZ, 0x1f, R0 ;  /* 0x0000001fff027819 */ /* 0x000fc80000011600 */
[----:B------:R-:W-:Y:S01]  /*2a4c0*/  LEA.HI.SX32 R2, R0, R2, 0x1a ;  /* 0x0000000200027211 */ /* 0x000fe200078fd2ff */
[----:B------:R-:W-:-:S03]  /*2a4d0*/  IMAD.MOV.U32 R0, RZ, RZ, RZ ;  /* 0x000000ffff007224 */ /* 0x000fc600078e00ff */
[----:B------:R-:W-:-:S04]  /*2a4e0*/  VIMNMX R21, R21, R2, PT ;  /* 0x0000000215157248 */ /* 0x000fc80003fe0100 */
[----:B------:R-:W-:-:S13]  /*2a4f0*/  ISETP.GE.AND P1, PT, R21, 0x1, PT ;  /* 0x000000011500780c */ /* 0x000fda0003f26270 */
[----:B---3--:R-:W-:Y:S05]  /*2a500*/  @!P1 BRA `(.L_x_2957) ;  /* 0x0000000000689947 */ /* 0x008fea0003800000 */
[-C--:B------:R-:W-:Y:S02]  /*2a510*/  IABS R0, R4.reuse ;  /* 0x0000000400007213 */ /* 0x080fe40000000000 */
[----:B-1----:R-:W-:Y:S02]  /*2a520*/  IABS R6, R4 ;  /* 0x0000000400067213 */ /* 0x002fe40000000000 */
[----:B------:R-:W1:Y:S03]  /*2a530*/  I2F.RP R2, R0 ;  /* 0x0000000000027306 */ /* 0x000e660000209400 */
[----:B------:R-:W-:-:S05]  /*2a540*/  IMAD.MOV R6, RZ, RZ, -R6 ;  /* 0x000000ffff067224 */ /* 0x000fca00078e0a06 */
[----:B-1----:R-:W1:Y:S02]  /*2a550*/  MUFU.RCP R2, R2 ;  /* 0x0000000200027308 */ /* 0x002e640000001000 */
[----:B-1----:R-:W-:-:S06]  /*2a560*/  VIADD R2, R2, 0xffffffe ;  /* 0x0ffffffe02027836 */ /* 0x002fcc0000000000 */
[----:B------:R-:W1:Y:S02]  /*2a570*/  F2I.FTZ.U32.TRUNC.NTZ R3, R2 ;  /* 0x0000000200037305 */ /* 0x000e64000021f000 */
[----:B-1----:R-:W-:-:S04]  /*2a580*/  IMAD.MOV R2, RZ, RZ, -R3 ;  /* 0x000000ffff027224 */ /* 0x002fc800078e0a03 */
[----:B------:R-:W-:Y:S01]  /*2a590*/  IMAD R5, R2, R0, RZ ;  /* 0x0000000002057224 */ /* 0x000fe200078e02ff */
[----:B------:R-:W-:-:S05]  /*2a5a0*/  MOV R2, RZ ;  /* 0x000000ff00027202 */ /* 0x000fca0000000f00 */
        /* <DEDUP_REMOVED lines=16> */
.L_x_2957:
[----:B------:R-:W-:Y:S05]  /*2a6b0*/  BSYNC B0 ;  /* 0x0000000000007941 */ /* 0x000fea0003800000 */
.L_x_2956:
[----:B------:R-:W-:-:S05]  /*2a6c0*/  IMAD R2, R30, R0, RZ ;  /* 0x000000001e027224 */ /* 0x000fca00078e02ff */
[----:B------:R2:W-:Y:S01]  /*2a6d0*/  STL [R1+0xc], R2 ;  /* 0x00000c0201007387 */ /* 0x0005e20000100800 */
[----:B------:R-:W-:-:S04]  /*2a6e0*/  VIADDMNMX R30, R2, R0, R21, PT ;  /* 0x00000000021e7246 */ /* 0x000fc80003800115 */
[----:B------:R-:W-:-:S13]  /*2a6f0*/  ISETP.GT.AND P0, PT, R30, R2, PT ;  /* 0x000000021e00720c */ /* 0x000fda0003f04270 */
[----:B--2---:R-:W-:Y:S05]  /*2a700*/  @P0 BRA `(.L_x_2958) ;  /* 0x0000000000440947 */ /* 0x004fea0003800000 */
[----:B------:R-:W2:Y:S02]  /*2a710*/  S2R R2, SR_TID.X ;  /* 0x0000000000027919 */ /* 0x000ea40000002100 */
[----:B--2---:R-:W-:-:S04]  /*2a720*/  LOP3.LUT R2, R2, 0x7f, RZ, 0xc0, !PT ;  /* 0x0000007f02027812 */ /* 0x004fc800078ec0ff */
[----:B------:R-:W-:-:S13]  /*2a730*/  ISETP.NE.AND P0, PT, R2, RZ, PT ;  /* 0x000000ff0200720c */ /* 0x000fda0003f05270 */
[----:B------:R-:W-:Y:S05]  /*2a740*/  @P0 BRA `(.L_x_2959) ;  /* 0x0000004400a40947 */ /* 0x000fea0003800000 */
[----:B------:R-:W2:Y:S01]  /*2a750*/  S2R R5, SR_LANEID ;  /* 0x0000000000057919 */ /* 0x000ea20000000000 */
[----:B------:R-:W-:Y:S01]  /*2a760*/  VOTEU.ANY UR4, UPT, PT ;  /* 0x0000000000047886 */ /* 0x000fe200038e0100 */
[----:B------:R-:W3:Y:S01]  /*2a770*/  LDC.64 R2, c[0x0][0xc60] ;  /* 0x00031800ff027b82 */ /* 0x000ee20000000a00 */
[----:B------:R-:W2:Y:S02]  /*2a780*/  FLO.U32 R0, UR4 ;  /* 0x0000000400007d00 */ /* 0x000ea400080e0000 */
[----:B--2---:R-:W-:-:S06]  /*2a790*/  ISETP.EQ.U32.AND P0, PT, R0, R5, PT ;  /* 0x000000050000720c */ /* 0x004fcc0003f02070 */
[----:B------:R-:W3:Y:S07]  /*2a7a0*/  POPC R5, UR4 ;  /* 0x0000000400057d09 */ /* 0x000eee0008000000 */
[----:B---3--:R-:W2:Y:S01]  /*2a7b0*/  @P0 ATOMG.E.ADD.STRONG.GPU PT, R3, desc[UR50][R2.64], R5 ;  /* 0x00000005020309a8 */ /* 0x008ea200081ee1f2 */
[----:B------:R-:W3:Y:S02]  /*2a7c0*/  S2R R4, SR_LTMASK ;  /* 0x0000000000047919 */ /* 0x000ee40000003900 */
[----:B---3--:R-:W-:-:S04]  /*2a7d0*/  LOP3.LUT R4, R4, UR4, RZ, 0xc0, !PT ;  /* 0x0000000404047c12 */ /* 0x008fc8000f8ec0ff */
[----:B------:R-:W3:Y:S01]  /*2a7e0*/  POPC R7, R4 ;  /* 0x0000000400077309 */ /* 0x000ee20000000000 */
[----:B--2---:R-:W3:Y:S02]  /*2a7f0*/  SHFL.IDX PT, R0, R3, R0, 0x1f ;  /* 0x00001f0003007589 */ /* 0x004ee400000e0000 */
[----:B---3--:R-:W-:Y:S01]  /*2a800*/  IADD3 R16, R0, UR38, R7 ;  /* 0x0000002600107c10 */ /* 0x008fe2000fffe007 */
[----:B------:R-:W-:Y:S06]  /*2a810*/  BRA `(.L_x_2959) ;  /* 0x0000004400707947 */ /* 0x000fec0003800000 */
.L_x_2958:
        /* <DEDUP_REMOVED lines=12> */
[----:B-1----:R-:W-:Y:S02]  /*2a8e0*/  IMAD.U32 R6, RZ, RZ, UR8 ;  /* 0x00000008ff067e24 */ /* 0x002fe4000f8e00ff */
[----:B------:R-:W-:-:S02]  /*2a8f0*/  IMAD.U32 R7, RZ, RZ, UR9 ;  /* 0x00000009ff077e24 */ /* 0x000fc4000f8e00ff */
[----:B------:R-:W-:Y:S02]  /*2a900*/  IMAD.U32 R11, RZ, RZ, UR5 ;  /* 0x00000005ff0b7e24 */ /* 0x000fe4000f8e00ff */
[----:B------:R-:W-:Y:S02]  /*2a910*/  IMAD.MOV.U32 R8, RZ, RZ, 0x70 ;  /* 0x00000070ff087424 */ /* 0x000fe400078e00ff */
[----:B------:R-:W-:Y:S02]  /*2a920*/  IMAD.MOV.U32 R12, RZ, RZ, 0x1 ;  /* 0x00000001ff0c7424 */ /* 0x000fe400078e00ff */
[----:B------:R-:W-:-:S07]  /*2a930*/  IMAD.MOV.U32 R13, RZ, RZ, RZ ;  /* 0x000000ffff0d7224 */ /* 0x000fce00078e00ff */
[----:B------:R-:W-:-:S07]  /*2a940*/  LEPC R20, `(.L_x_2961) ;  /* 0x000000001014794e */ /* 0x000fce0000000000 */
[----:B0-2---:R-:W-:Y:S05]  /*2a950*/  CALL.ABS.NOINC R2 ;  /* 0x0000000002007343 */ /* 0x005fea0003c00000 */
.L_x_2961:
[----:B------:R-:W-:Y:S05]  /*2a960*/  BSYNC B6 ;  /* 0x0000000000067941 */ /* 0x000fea0003800000 */
.L_x_2960:
        /* <DEDUP_REMOVED lines=10> */
[----:B------:R-:W-:Y:S01]  /*2aa10*/  MOV R4, UR6 ;  /* 0x0000000600047c02 */ /* 0x000fe20008000f00 */
[----:B------:R-:W-:Y:S01]  /*2aa20*/  IMAD.U32 R5, RZ, RZ, UR7 ;  /* 0x00000007ff057e24 */ /* 0x000fe2000f8e00ff */
[----:B------:R-:W2:Y:S01]  /*2aa30*/  LDC.64 R2, c[0x4][R2] ;  /* 0x0100000002027b82 */ /* 0x000ea20000000a00 */
[----:B-1----:R-:W-:Y:S01]  /*2aa40*/  IMAD.U32 R6, RZ, RZ, UR8 ;  /* 0x00000008ff067e24 */ /* 0x002fe2000f8e00ff */
[----:B------:R-:W-:Y:S01]  /*2aa50*/  MOV R8, 0x70 ;  /* 0x0000007000087802 */ /* 0x000fe20000000f00 */
[----:B------:R-:W-:Y:S02]  /*2aa60*/  IMAD.U32 R7, RZ, RZ, UR9 ;  /* 0x00000009ff077e24 */ /* 0x000fe4000f8e00ff */
[----:B------:R-:W-:-:S02]  /*2aa70*/  IMAD.U32 R10, RZ, RZ, UR4 ;  /* 0x00000004ff0a7e24 */ /* 0x000fc4000f8e00ff */
[----:B------:R-:W-:Y:S02]  /*2aa80*/  IMAD.U32 R11, RZ, RZ, UR5 ;  /* 0x00000005ff0b7e24 */ /* 0x000fe4000f8e00ff */
[----:B------:R-:W-:Y:S02]  /*2aa90*/  IMAD.MOV.U32 R12, RZ, RZ, 0x1 ;  /* 0x00000001ff0c7424 */ /* 0x000fe400078e00ff */
[----:B------:R-:W-:-:S07]  /*2aaa0*/  IMAD.MOV.U32 R13, RZ, RZ, RZ ;  /* 0x000000ffff0d7224 */ /* 0x000fce00078e00ff */
[----:B------:R-:W-:-:S07]  /*2aab0*/  LEPC R20, `(.L_x_2963) ;  /* 0x000000001014794e */ /* 0x000fce0000000000 */
[----:B0-2---:R-:W-:Y:S05]  /*2aac0*/  CALL.ABS.NOINC R2 ;  /* 0x0000000002007343 */ /* 0x005fea0003c00000 */
.L_x_2963:
[----:B------:R-:W-:Y:S05]  /*2aad0*/  BSYNC B6 ;  /* 0x0000000000067941 */ /* 0x000fea0003800000 */
.L_x_2962:
        /* <DEDUP_REMOVED lines=9> */
[----:B-1----:R-:W-:Y:S01]  /*2ab70*/  MOV R6, UR8 ;  /* 0x0000000800067c02 */ /* 0x002fe20008000f00 */
[----:B------:R-:W1:Y:S01]  /*2ab80*/  LDC.64 R2, c[0x4][R2] ;  /* 0x0100000002027b82 */ /* 0x000e620000000a00 */
        /* <DEDUP_REMOVED lines=9> */
.L_x_2965:
[----:B------:R-:W-:Y:S05]  /*2ac20*/  BSYNC B6 ;  /* 0x0000000000067941 */ /* 0x000fea0003800000 */
.L_x_2964:
        /* <DEDUP_REMOVED lines=19> */
.L_x_2967:
[----:B------:R-:W-:Y:S05]  /*2ad60*/  BSYNC B6 ;  /* 0x0000000000067941 */ /* 0x000fea0003800000 */
.L_x_2966:
        /* <DEDUP_REMOVED lines=12> */
[----:B------:R-:W-:Y:S01]  /*2ae30*/  LOP3.LUT R22, R22, 0xffffffbf, RZ, 0xc0, !PT ;  /* 0xffffffbf16167812 */ /* 0x000fe200078ec0ff */
[----:B------:R3:W2:Y:S01]  /*2ae40*/  @P0 LDG.E R34, desc[UR50][R2.64] ;  /* 0x0000003202220981 */ /* 0x0006a2000c1e1900 */
[----:B------:R-:W-:Y:S01]  /*2ae50*/  ULDC UR5, c[0x0][0x320] ;  /* 0x0000c80000057ab9 */ /* 0x000fe20000000800 */
[----:B----4-:R-:W-:-:S08]  /*2ae60*/  LOP3.LUT R21, R20, 0x7f, RZ, 0xc0, !PT ;  /* 0x0000007f14157812 */ /* 0x010fd000078ec0ff */
[----:B---3--:R-:W3:Y:S01]  /*2ae70*/  @P2 LDC R3, c[0x0][0x434] ;  /* 0x00010d00ff032b82 */ /* 0x008ee20000000800 */
[----:B------:R-:W-:Y:S01]  /*2ae80*/  IMAD.SHL.U32 R20, R20, 0x20, RZ ;  /* 0x0000002014147824 */ /* 0x000fe200078e00ff */
[----:B------:R-:W-:-:S06]  /*2ae90*/  SHF.R.U32.HI R21, RZ, 0x2, R21 ;  /* 0x00000002ff157819 */ /* 0x000fcc0000011615 */
[----:B------:R-:W4:Y:S01]  /*2aea0*/  @P2 LDC R2, c[0x0][0x438] ;  /* 0x00010e00ff022b82 */ /* 0x000f220000000800 */
[----:B------:R-:W-:-:S04]  /*2aeb0*/  LOP3.LUT R20, R21, 0x60, R20, 0xf8, !PT ;  /* 0x0000006015147812 */ /* 0x000fc800078ef814 */
[----:B0-----:R-:W-:-:S04]  /*2aec0*/  IADD3 R9, R20, R8, RZ ;  /* 0x0000000814097210 */ /* 0x001fc80007ffe0ff */
[----:B------:R-:W-:Y:S01]  /*2aed0*/  ISETP.GE.AND P1, PT, R9, R27, PT ;  /* 0x0000001b0900720c */ /* 0x000fe20003f26270 */
[----:B------:R-:W0:Y:S01]  /*2aee0*/  S2R R20, SR_TID.X ;  /* 0x0000000000147919 */ /* 0x000e220000002100 */
[----:B------:R-:W1:Y:S11]  /*2aef0*/  S2R R21, SR_TID.X ;  /* 0x0000000000157919 */ /* 0x000e760000002100 */
[----:B------:R-:W4:Y:S01]  /*2af00*/  @!P1 LDC.64 R4, c[0x0][0x418] ;  /* 0x00010600ff049b82 */ /* 0x000f220000000a00 */
[----:B0-----:R-:W-:-:S04]  /*2af10*/  LOP3.LUT R20, R20, 0x7f, RZ, 0xc0, !PT ;  /* 0x0000007f14147812 */ /* 0x001fc800078ec0ff */
[----:B------:R-:W-:Y:S01]  /*2af20*/  SHF.R.U32.HI R10, RZ, 0x2, R20 ;  /* 0x00000002ff0a7819 */ /* 0x000fe20000011614 */
[----:B-1----:R-:W-:-:S05]  /*2af30*/  IMAD.SHL.U32 R20, R21, 0x20, RZ ;  /* 0x0000002015147824 */ /* 0x002fca00078e00ff */
[----:B------:R-:W-:-:S04]  /*2af40*/  LOP3.LUT R20, R10, 0x60, R20, 0xf8, !PT ;  /* 0x000000600a147812 */ /* 0x000fc800078ef814 */
[----:B------:R-:W-:-:S04]  /*2af50*/  LOP3.LUT R20, R20, 0x80, RZ, 0xfc, !PT ;  /* 0x0000008014147812 */ /* 0x000fc800078efcff */
[----:B------:R-:W-:Y:S01]  /*2af60*/  IADD3 R8, R20, R8, RZ ;  /* 0x0000000814087210 */ /* 0x000fe20007ffe0ff */
[----:B------:R-:W-:Y:S01]  /*2af70*/  UMOV UR6, 0xffffffff ;  /* 0xffffffff00067882 */ /* 0x000fe20000000000 */
[----:B--2---:R-:W-:-:S04]  /*2af80*/  IMAD.IADD R9, R9, 0x1, R33 ;  /* 0x0000000109097824 */ /* 0x004fc800078e0221 */
[----:B---3--:R-:W-:-:S04]  /*2af90*/  @P2 IMAD.HI.U32 R3, R9, R3, RZ ;  /* 0x0000000309032227 */ /* 0x008fc800078e00ff */
[----:B------:R-:W-:Y:S01]  /*2afa0*/  IMAD.MOV.U32 R0, RZ, RZ, R9 ;  /* 0x000000ffff007224 */ /* 0x000fe200078e0009 */
[----:B----4-:R-:W-:Y:S02]  /*2afb0*/  @P2 SHF.R.U32.HI R0, RZ, R2, R3 ;  /* 0x00000002ff002219 */ /* 0x010fe40000011603 */
[----:B------:R-:W0:Y:S02]  /*2afc0*/  @!P1 LDC.64 R2, c[0x0][0x428] ;  /* 0x00010a00ff029b82 */ /* 0x000e240000000a00 */
[--C-:B------:R-:W-:Y:S01]  /*2afd0*/  @!P1 SHF.R.S32.HI R7, RZ, 0x1f, R0.reuse ;  /* 0x0000001fff079819 */ /* 0x100fe20000011400 */
[----:B------:R-:W-:Y:S01]  /*2afe0*/  @!P1 IMAD.MOV.U32 R6, RZ, RZ, R0 ;  /* 0x000000ffff069224 */ /* 0x000fe200078e0000 */
[----:B------:R-:W-:-:S03]  /*2aff0*/  SHF.R.S32.HI R14, RZ, 0x1f, R34 ;  /* 0x0000001fff0e7819 */ /* 0x000fc60000011422 */
        /* <DEDUP_REMOVED lines=11> */
[----:B0-----:R-:W-:-:S04]  /*2b0b0*/  @P2 IMAD.HI.U32 R3, R2, R3, RZ ;  /* 0x0000000302032227 */ /* 0x001fc800078e00ff */
[----:B------:R-:W-:Y:S01]  /*2b0c0*/  IMAD.MOV.U32 R6, RZ, RZ, R2 ;  /* 0x000000ffff067224 */ /* 0x000fe200078e0002 */
        /* <DEDUP_REMOVED lines=13> */
[----:B-1----:R-:W-:Y:S02]  /*2b1a0*/  @!P0 LEA R4, P2, R6, R4, 0x2 ;  /* 0x0000000406048211 */ /* 0x002fe400078410ff */
[----:B------:R-:W-:Y:S01]  /*2b1b0*/  MOV R8, UR39 ;  /* 0x0000002700087c02 */ /* 0x000fe20008000f00 */
[----:B------:R-:W-:-:S03]  /*2b1c0*/  @!P0 IMAD.IADD R0, R0, 0x1, R7 ;  /* 0x0000000100008824 */ /* 0x000fc600078e0207 */
[----:B------:R-:W-:Y:S02]  /*2b1d0*/  ISETP.NE.AND P3, PT, R8, 0x3, PT ;  /* 0x000000030800780c */ /* 0x000fe40003f65270 */
[----:B------:R-:W-:Y:S02]  /*2b1e0*/  @!P0 LEA.HI.X R5, R6, R5, R0, 0x2, P2 ;  /* 0x0000000506058211 */ /* 0x000fe400010f1400 */
[----:B------:R-:W-:-:S06]  /*2b1f0*/  CS2R R6, SRZ ;  /* 0x0000000000067805 */ /* 0x000fcc000001ff00 */
[----:B------:R1:W5:Y:S01]  /*2b200*/  @!P1 LDG.E R6, desc[UR50][R12.64] ;  /* 0x000000320c069981 */ /* 0x000362000c1e1900 */
[C---:B0-----:R-:W-:Y:S02]  /*2b210*/  IMAD.SHL.U32 R33, R14.reuse, 0x10, RZ ;  /* 0x000000100e217824 */ /* 0x041fe400078e00ff */
        /* <DEDUP_REMOVED lines=21> */
[----:B------:R-:W-:Y:S01]  /*2b370*/  @P0 LOP3.LUT R22, R22, 0x1, RZ, 0xfc, !PT ;  /* 0x0000000116160812 */ /* 0x000fe200078efcff */
[----:B-1----:R-:W-:Y:S06]  /*2b380*/  BRA.DIV UR6, `(.L_x_2968) ;  /* 0x0000008a06607947 */ /* 0x002fec000b800000 */
.L_x_3209:
[----:B------:R-:W-:Y:S01]  /*2b390*/  ISETP.GT.U32.AND P0, PT, R20, 0x9f, PT ;  /* 0x0000009f1400780c */ /* 0x000fe20003f04070 */
[----:B------:R-:W-:Y:S01]  /*2b3a0*/  VIADD R5, R30, 0xffffffff ;  /* 0xffffffff1e057836 */ /* 0x000fe20000000000 */
[----:B------:R-:W-:-:S11]  /*2b3b0*/  LOP3.LUT R22, R22, 0xffffffdf, RZ, 0xc0, !PT ;  /* 0xffffffdf16167812 */ /* 0x000fd600078ec0ff */
[----:B------:R-:W-:Y:S01]  /*2b3c0*/  @P0 LOP3.LUT R22, R22, 0x20, RZ, 0xfc, !PT ;  /* 0x0000002016160812 */ /* 0x000fe200078efcff */
[----:B------:R-:W-:Y:S06]  /*2b3d0*/  @!P3 BRA `(.L_x_2969) ;  /* 0x000000000004b947 */ /* 0x000fec0003800000 */
[----:B------:R-:W-:Y:S01]  /*2b3e0*/  BPT.TRAP 0x1 ;  /* 0x000000040000795c */ /* 0x000fe20000300000 */
.L_x_2969:
[----:B------:R-:W-:Y:S01]  /*2b3f0*/  IMAD R0, R28, 0x8, R23 ;  /* 0x000000081c007824 */ /* 0x000fe200078e0217 */
[----:B------:R-:W-:Y:S01]  /*2b400*/  SHF.L.U32 R2, R35, 0x1f, RZ ;  /* 0x0000001f23027819 */ /* 0x000fe200000006ff */
[----:B------:R-:W-:Y:S01]  /*2b410*/  BSSY B0, `(.L_x_2970) ;  /* 0x0000005000007945 */ /* 0x000fe20003800000 */
[----:B------:R-:W-:Y:S02]  /*2b420*/  SHF.R.S32.HI R33, RZ, 0x1f, R9 ;  /* 0x0000001fff217819 */ /* 0x000fe40000011409 */
[----:B------:R-:W0:Y:S01]  /*2b430*/  SYNCS.PHASECHK.TRANS64.TRYWAIT P0, [R0+URZ+0x29880], R2 ;  /* 0x02988002000075a7 */ /* 0x000e22000800017f */
[----:B------:R1:W-:Y:S02]  /*2b440*/  STL [R1+0x34], R2 ;  /* 0x0000340201007387 */ /* 0x0003e40000100800 */
[----:B01----:R-:W-:Y:S05]  /*2b450*/  @!P0 BRA `(.L_x_2971) ;  /* 0x00000088005c8947 */ /* 0x003fea0003800000 */
.L_x_3210:
[----:B------:R-:W-:Y:S05]  /*2b460*/  BSYNC B0 ;  /* 0x0000000000007941 */ /* 0x000fea0003800000 */
.L_x_2970:
[----:B------:R-:W-:Y:S01]  /*2b470*/  ULDC.64 UR4, c[0x0][0x328] ;  /* 0x0000ca0000047ab9 */ /* 0x000fe20000000a00 */
[----:B-----5:R-:W-:Y:S01]  /*2b480*/  SHF.R.S32.HI R8, RZ, 0x1f, R6 ;  /* 0x0000001fff087819 */ /* 0x020fe20000011406 */
[----:B0-----:R-:W-:Y:S01]  /*2b490*/  IMAD R2, R33, UR4, RZ ;  /* 0x0000000421027c24 */ /* 0x001fe2000f8e02ff */
[----:B------:R-:W0:Y:S01]  /*2b4a0*/  S2R R14, SR_TID.X ;  /* 0x00000000000e7919 */ /* 0x000e220000002100 */
[----:B------:R-:W-:Y:S01]  /*2b4b0*/  ULDC.64 UR6, c[0x0][0x338] ;  /* 0x0000ce0000067ab9 */ /* 0x000fe20000000a00 */
[----:B------:R-:W-:Y:S01]  /*2b4c0*/  IMAD R11, R5, -0xa0, R27 ;  /* 0xffffff60050b7824 */ /* 0x000fe200078e021b */
[----:B------:R-:W-:Y:S01]  /*2b4d0*/  SHF.R.S32.HI R27, RZ, 0x1f, R10 ;  /* 0x0000001fff1b7819 */ /* 0x000fe2000001140a */
[C---:B------:R-:W-:Y:S01]  /*2b4e0*/  IMAD R4, R9.reuse, UR5, R2 ;  /* 0x0000000509047c24 */ /* 0x040fe2000f8e0202 */
[----:B------:R1:W-:Y:S01]  /*2b4f0*/  STL [R1+0x2c], R8 ;  /* 0x00002c0801007387 */ /* 0x0003e20000100800 */
[----:B------:R-:W-:Y:S01]  /*2b500*/  IMAD.WIDE.U32 R2, R9, UR4, RZ ;  /* 0x0000000409027c25 */ /* 0x000fe2000f8e00ff */
[----:B------:R-:W-:-:S03]  /*2b510*/  LOP3.LUT P1, RZ, R22, 0x1, RZ, 0xc0, !PT ;  /* 0x0000000116ff7812 */ /* 0x000fc6000782c0ff */
[----:B------:R-:W-:Y:S02]  /*2b520*/  IMAD.IADD R3, R3, 0x1, R4 ;  /* 0x0000000103037824 */ /* 0x000fe400078e0204 */
[----:B------:R-:W-:Y:S02]  /*2b530*/  IMAD R4, R8, UR6, RZ ;  /* 0x0000000608047c24 */ /* 0x000fe4000f8e02ff */
[----:B------:R-:W-:Y:S01]  /*2b540*/  IMAD.WIDE.U32 R2, R6, UR6, R2 ;  /* 0x0000000606027c25 */ /* 0x000fe2000f8e0002 */
[----:B-1----:R-:W-:-:S03]  /*2b550*/  SHF.R.S32.HI R8, RZ, 0x1f, R7 ;  /* 0x0000001fff087819 */ /* 0x002fc60000011407 */
[----:B------:R-:W-:Y:S02]  /*2b560*/  IMAD R4, R6, UR7, R4 ;  /* 0x0000000706047c24 */ /* 0x000fe4000f8e0204 */
[----:B------:R-:W-:Y:S01]  /*2b570*/  IMAD.MOV.U32 R12, RZ, RZ, R2 ;  /* 0x000000ffff0c7224 */ /* 0x000fe200078e0002 */
[----:B------:R1:W-:Y:S01]  /*2b580*/  STL [R1+0x30], R8 ;  /* 0x0000300801007387 */ /* 0x0003e20000100800 */
[----:B------:R-:W-:Y:S01]  /*2b590*/  IMAD R2, R27, UR4, RZ ;  /* 0x000000041b027c24 */ /* 0x000fe2000f8e02ff */
[----:B------:R-:W-:-:S03]  /*2b5a0*/  IADD3 R13, R3, R4, RZ ;  /* 0x00000004030d7210 */ /* 0x000fc60007ffe0ff */
        /* <DEDUP_REMOVED lines=12> */
[----:B------:R-:W-:Y:S02]  /*2b670*/  IMAD.IADD R5, R3, 0x1, R4 ;  /* 0x0000000103057824 */ /* 0x000fe400078e0204 */
[----:B------:R-:W-:Y:S01]  /*2b680*/  IMAD.MOV.U32 R4, RZ, RZ, R2 ;  /* 0x000000ffff047224 */ /* 0x000fe200078e0002 */
[----:B------:R-:W-:Y:S01]  /*2b690*/  IADD3 R2, P0, R12, UR6, RZ ;  /* 0x000000060c027c10 */ /* 0x000fe2000ff1e0ff */
[C---:B-1----:R-:W-:Y:S02]  /*2b6a0*/  IMAD R8, R18.reuse, UR5, RZ ;  /* 0x0000000512087c24 */ /* 0x042fe4000f8e02ff */
[----:B------:R-:W-:Y:S01]  /*2b6b0*/  IMAD.WIDE.U32 R4, R18, UR4, R4 ;  /* 0x0000000412047c25 */ /* 0x000fe2000f8e0004 */
[----:B------:R-:W-:Y:S02]  /*2b6c0*/  UMOV UR4, 0xffffffff ;  /* 0xffffffff00047882 */ /* 0x000fe40000000000 */
[----:B------:R-:W-:Y:S01]  /*2b6d0*/  IADD3.X R3, R13, UR7, R8, P0, !PT ;  /* 0x000000070d037c10 */ /* 0x000fe200087fe408 */
[----:B------:R-:W-:Y:S01]  /*2b6e0*/  IMAD.SHL.U32 R14, R14, 0x400, RZ ;  /* 0x000004000e0e7824 */ /* 0x000fe200078e00ff */
[----:B------:R-:W-:-:S04]  /*2b6f0*/  IADD3 R26, P0, R4, UR6, RZ ;  /* 0x00000006041a7c10 */ /* 0x000fc8000ff1e0ff */
[----:B------:R-:W-:Y:S01]  /*2b700*/  IADD3.X R25, R8, UR7, R5, P0, !PT ;  /* 0x0000000708197c10 */ /* 0x000fe200087fe405 */
[----:B------:R-:W-:Y:S01]  /*2b710*/  IMAD R5, R28, 0x5000, R14 ;  /* 0x000050001c057824 */ /* 0x000fe200078e020e */
[----:B------:R-:W-:-:S04]  /*2b720*/  IADD3 R8, -R15, R11, RZ ;  /* 0x0000000b0f087210 */ /* 0x000fc80007ffe1ff */
[----:B------:R-:W-:Y:S01]  /*2b730*/  ISETP.GE.AND P5, PT, R8, 0x1, PT ;  /* 0x000000010800780c */ /* 0x000fe20003fa6270 */
[----:B------:R-:W-:-:S12]  /*2b740*/  BRA.DIV UR4, `(.L_x_2972) ;  /* 0x0000008604b87947 */ /* 0x000fd8000b800000 */
[----:B------:R-:W2:Y:S01]  /*2b750*/  LDL R14, [R1] ;  /* 0x00000000010e7983 */ /* 0x000ea20000100800 */
[----:B------:R-:W0:Y:S03]  /*2b760*/  S2R R11, SR_TID.X ;  /* 0x00000000000b7919 */ /* 0x000e260000002100 */
[----:B------:R-:W1:Y:S04]  /*2b770*/  SHFL.IDX PT, R12, R2, RZ, 0x1c1f ;  /* 0x001c1fff020c7589 */ /* 0x000e6800000e0000 */
[----:B------:R-:W3:Y:S01]  /*2b780*/  SHFL.IDX PT, R4, R3, RZ, 0x1c1f ;  /* 0x001c1fff03047589 */ /* 0x000ee200000e0000 */
[----:B------:R-:W-:Y:S01]  /*2b790*/  LOP3.LUT P6, RZ, R22, 0x2, RZ, 0xc0, !PT ;  /* 0x0000000216ff7812 */ /* 0x000fe200078cc0ff */
[----:B0-----:R-:W-:-:S05]  /*2b7a0*/  IMAD.SHL.U32 R11, R11, 0x10, RZ ;  /* 0x000000100b0b7824 */ /* 0x001fca00078e00ff */
[----:B------:R-:W-:-:S04]  /*2b7b0*/  LOP3.LUT R11, R11, 0x30, RZ, 0xc0, !PT ;  /* 0x000000300b0b7812 */ /* 0x000fc800078ec0ff */
[----:B-1----:R-:W-:-:S05]  /*2b7c0*/  IADD3 R12, P0, R11, R12, RZ ;  /* 0x0000000c0b0c7210 */ /* 0x002fca0007f1e0ff */
[----:B---3--:R-:W-:Y:S01]  /*2b7d0*/  IMAD.X R13, RZ, RZ, R4, P0 ;  /* 0x000000ffff0d7224 */ /* 0x008fe200000e0604 */
[----:B------:R-:W-:Y:S02]  /*2b7e0*/  ISETP.LT.OR P0, PT, R8, 0x1, P6 ;  /* 0x000000010800780c */ /* 0x000fe40003701670 */
[----:B------:R-:W-:-:S11]  /*2b7f0*/  IADD3 R4, R23, R5, R37 ;  /* 0x0000000517047210 */ /* 0x000fd60007ffe025 */
[----:B------:R-:W-:Y:S01]  /*2b800*/  @!PT LDS RZ, [RZ] ;  /* 0x00000000fffff984 */ /* 0x000fe20000000800 */
[----:B------:R-:W-:Y:S01]  /*2b810*/  LDGSTS.E.BYPASS.LTC128B.128 [R4+0xa400], desc[UR50][R12.64], !P0 ;  /* 0x0a4000000c047fae */ /* 0x000fe2000c101d72 */
[----:B------:R-:W-:-:S03]  /*2b820*/  ISETP.LT.OR P0, PT, R8, 0x1, P1 ;  /* 0x000000010800780c */ /* 0x000fc60000f01670 */
[----:B------:R-:W-:Y:S01]  /*2b830*/  SHFL.IDX PT, R21, R3, 0x1, 0x1c1f ;  /* 0x003c1f0003157f89 */ /* 0x000fe200000e0000 */
[----:B------:R-:W-:Y:S02]  /*2b840*/  LOP3.LUT R22, R22, 0xffffff7f, RZ, 0xc0, !PT ;  /* 0xffffff7f16167812 */ /* 0x000fe400078ec0ff */
[C---:B------:R-:W-:Y:S02]  /*2b850*/  ISETP.GE.AND P4, PT, R8.reuse, 0x21, PT ;  /* 0x000000210800780c */ /* 0x040fe40003f86270 */
[C---:B------:R-:W-:Y:S02]  /*2b860*/  ISETP.GE.AND P3, PT, R8.reuse, 0x41, PT ;  /* 0x000000410800780c */ /* 0x040fe40003f66270 */
[----:B------:R-:W-:Y:S01]  /*2b870*/  ISETP.GE.AND P2, PT, R8, 0x61, PT ;  /* 0x000000610800780c */ /* 0x000fe20003f46270 */
[----:B--2---:R-:W-:-:S05]  /*2b880*/  IMAD.IADD R5, R14, 0x1, R4 ;  /* 0x000000010e057824 */ /* 0x004fca00078e0204 */
        /* <DEDUP_REMOVED lines=18> */
[----:B-1----:R-:W-:-:S04]  /*2b9b0*/  IADD3 R2, P0, R11, R2, RZ ;  /* 0x000000020b027210 */ /* 0x002fc80007f1e0ff */
[----:B--2---:R-:W-:Y:S02]  /*2b9c0*/  IADD3.X R3, RZ, R3, RZ, P0, !PT ;  /* 0x00000003ff037210 */ /* 0x004fe400007fe4ff */
[----:B------:R-:W-:-:S13]  /*2b9d0*/  ISETP.LT.OR P0, PT, R8, 0x61, P6 ;  /* 0x000000610800780c */ /* 0x000fda0003701670 */
[----:B------:R-:W-:Y:S01]  /*2b9e0*/  LDGSTS.E.BYPASS.LTC128B.128 [R4+0xd400], desc[UR50][R2.64], !P0 ;  /* 0x0d40000002047fae */ /* 0x000fe2000c101d72 */
[----:B------:R-:W-:-:S13]  /*2b9f0*/  ISETP.LT.OR P0, PT, R8, 0x61, P1 ;  /* 0x000000610800780c */ /* 0x000fda0000f01670 */
[----:B------:R0:W-:Y:S01]  /*2ba00*/  LDGSTS.E.BYPASS.LTC128B.128 [R5+0xd400], desc[UR50][R2.64+0x40], !P0 ;  /* 0x0d40004002057fae */ /* 0x0001e2000c101d72 */
[----:B------:R-:W-:-:S03]  /*2ba10*/  ISETP.GE.AND P0, PT, R8, 0x81, PT ;  /* 0x000000810800780c */ /* 0x000fc60003f06270 */
[----:B0-----:R0:W1:Y:S04]  /*2ba20*/  SHFL.IDX PT, R3, R25, RZ, 0x1c1f ;  /* 0x001c1fff19037589 */ /* 0x00106800000e0000 */
[----:B------:R0:W2:Y:S06]  /*2ba30*/  SHFL.IDX PT, R2, R26, RZ, 0x1c1f ;  /* 0x001c1fff1a027589 */ /* 0x0000ac00000e0000 */
[----:B------:R-:W-:-:S07]  /*2ba40*/  @P0 LOP3.LUT R22, R22, 0x80, RZ, 0xfc, !PT ;  /* 0x0000008016160812 */ /* 0x000fce00078efcff */
.L_x_3222:
[----:B------:R-:W3:Y:S01]  /*2ba50*/  S2R R11, SR_TID.X ;  /* 0x00000000000b7919 */ /* 0x000ee20000002100 */
[----:B------:R-:W-:Y:S01]  /*2ba60*/  LOP3.LUT P6, RZ, R22, 0x2, RZ, 0xc0, !PT ;  /* 0x0000000216ff7812 */ /* 0x000fe200078cc0ff */
[----:B---3--:R-:W-:-:S05]  /*2ba70*/  IMAD.SHL.U32 R11, R11, 0x10, RZ ;  /* 0x000000100b0b7824 */ /* 0x008fca00078e00ff */
[----:B------:R-:W-:-:S04]  /*2ba80*/  LOP3.LUT R11, R11, 0x30, RZ, 0xc0, !PT ;  /* 0x000000300b0b7812 */ /* 0x000fc800078ec0ff */
[----:B--2---:R-:W-:-:S05]  /*2ba90*/  IADD3 R2, P0, R11, R2, RZ ;  /* 0x000000020b027210 */ /* 0x004fca0007f1e0ff */
[----:B-1----:R-:W-:Y:S01]  /*2baa0*/  IMAD.X R3, RZ, RZ, R3, P0 ;  /* 0x000000ffff037224 */ /* 0x002fe200000e0603 */
        /* <DEDUP_REMOVED lines=9> */
.L_x_2973:
[----:B------:R-:W-:Y:S02]  /*2bb40*/  PLOP3.LUT P1, PT, P1, P0, PT, 0xa2, 0x0 ;  /* 0x000000000000781c */ /* 0x000fe40000f21472 */
[----:B------:R-:W-:-:S08]  /*2bb50*/  @P0 R2UR P1, UR4, R0 ;  /* 0x00000000000402ca */ /* 0x000fd00000020000 */
[----:B------:R-:W-:-:S05]  /*2bb60*/  @P0 PLOP3.LUT P0, PT, P1, PT, PT, 0x80, 0x0 ;  /* 0x000000000000081c */ /* 0x000fca0000f0f070 */
[----:B------:R-:W-:Y:S01]  /*2bb70*/  @!P1 SYNCS.ARRIVE.TRANS64.RED.A0T1 RZ, [UR4+0x29870], RZ ;  /* 0x029870ffffff99a7 */ /* 0x000fe20008200404 */
[----:B------:R-:W-:Y:S07]  /*2bb80*/  @!P1 ARRIVES.LDGSTSBAR.64.TRANSCNT [UR4+0x29870] ;  /* 0x02987000ff0099b0 */ /* 0x000fee0008000a84 */
[----:B------:R-:W-:Y:S05]  /*2bb90*/  @P0 BRA.U.ANY `(.L_x_2973) ;  /* 0xfffffffd00e80947 */ /* 0x000fea000393ffff */
[----:B------:R-:W-:Y:S01]  /*2bba0*/  NOP ;  /* 0x0000000000007918 */ /* 0x000fe20000000000 */
[----:B-1----:R-:W-:-:S05]  /*2bbb0*/  IMAD.U32 R2, RZ, RZ, UR39 ;  /* 0x00000027ff027e24 */ /* 0x002fca000f8e00ff */
[----:B------:R-:W-:-:S13]  /*2bbc0*/  ISETP.NE.AND P6, PT, R2, 0x3, PT ;  /* 0x000000030200780c */ /* 0x000fda0003fc5270 */
[----:B------:R-:W-:Y:S05]  /*2bbd0*/  @!P6 BRA `(.L_x_2974) ;  /* 0x000000000004e947 */ /* 0x000fea0003800000 */
[----:B------:R-:W-:Y:S01]  /*2bbe0*/  BPT.TRAP 0x1 ;  /* 0x000000040000795c */ /* 0x000fe20000300000 */
.L_x_2974:
[----:B------:R1:W-:Y:S01]  /*2bbf0*/  SYNCS.ARRIVE.TRANS64.A1T0 RZ, [R0+URZ+0x29870], RZ ;  /* 0x029870ff00ff79a7 */ /* 0x0003e2000810003f */
[----:B------:R-:W-:Y:S05]  /*2bc00*/  @!P6 BRA `(.L_x_2975) ;  /* 0x000000000004e947 */ /* 0x000fea0003800000 */
[----:B------:R-:W-:Y:S01]  /*2bc10*/  BPT.TRAP 0x1 ;  /* 0x000000040000795c */ /* 0x000fe20000300000 */
.L_x_2975:
[----:B------:R-:W2:Y:S01]  /*2bc20*/  LDL R2, [R1+0x34] ;  /* 0x0000340001027983 */ /* 0x000ea20000100800 */
[----:B------:R-:W-:Y:S01]  /*2bc30*/  BSSY B0, `(.L_x_2976) ;  /* 0x0000003000007945 */ /* 0x000fe20003800000 */
[----:B--2---:R-:W2:Y:S03]  /*2bc40*/  SYNCS.PHASECHK.TRANS64.TRYWAIT P0, [R0+URZ+0x29840], R2 ;  /* 0x02984002000075a7 */ /* 0x004ea6000800017f */
[----:B--2---:R-:W-:Y:S05]  /*2bc50*/  @!P0 BRA `(.L_x_2977) ;  /* 0x00000088005c8947 */ /* 0x004fea0003800000 */
.L_x_3223:
[----:B------:R-:W-:Y:S05]  /*2bc60*/  BSYNC B0 ;  /* 0x0000000000007941 */ /* 0x000fea0003800000 */
.L_x_2976:
[----:B------:R-:W3:Y:S01]  /*2bc70*/  LDL.LU R4, [R1+0x2c] ;  /* 0x00002c0001047983 */ /* 0x000ee20000300800 */
[----:B------:R-:W-:Y:S01]  /*2bc80*/  ULDC.64 UR4, c[0x0][0x300] ;  /* 0x0000c00000047ab9 */ /* 0x000fe20000000a00 */
[----:B------:R-:W-:Y:S02]  /*2bc90*/  ULDC.64 UR6, c[0x0][0x310] ;  /* 0x0000c40000067ab9 */ /* 0x000fe40000000a00 */
[----:B------:R-:W4:Y:S04]  /*2bca0*/  LDL.LU R8, [R1+0x30] ;  /* 0x0000300001087983 */ /* 0x000f280000300800 */
[----:B------:R-:W5:Y:S01]  /*2bcb0*/  LDL R11, [R1+0x14] ;  /* 0x00001400010b7983 */ /* 0x000f620000100800 */
[----:B------:R-:W-:Y:S02]  /*2bcc0*/  IMAD R33, R33, UR4, RZ ;  /* 0x0000000421217c24 */ /* 0x000fe4000f8e02ff */
[----:B--2---:R-:W-:-:S04]  /*2bcd0*/  IMAD.WIDE.U32 R2, R9, UR4, RZ ;  /* 0x0000000409027c25 */ /* 0x004fc8000f8e00ff */
[----:B------:R-:W-:-:S04]  /*2bce0*/  IMAD R33, R9, UR5, R33 ;  /* 0x0000000509217c24 */ /* 0x000fc8000f8e0221 */
[----:B------:R-:W-:Y:S02]  /*2bcf0*/  IMAD.IADD R3, R3, 0x1, R33 ;  /* 0x0000000103037824 */ /* 0x000fe400078e0221 */
[----:B------:R-:W-:-:S04]  /*2bd00*/  IMAD.WIDE.U32 R2, R6, UR6, R2 ;  /* 0x0000000606027c25 */ /* 0x000fc8000f8e0002 */
[----:B---3--:R-:W-:-:S04]  /*2bd10*/  IMAD R4, R4, UR6, RZ ;  /* 0x0000000604047c24 */ /* 0x008fc8000f8e02ff */
[----:B------:R-:W-:Y:S02]  /*2bd20*/  IMAD R4, R6, UR7, R4 ;  /* 0x0000000706047c24 */ /* 0x000fe4000f8e0204 */
[----:B------:R-:W-:Y:S02]  /*2bd30*/  IMAD R6, R27, UR4, RZ ;  /* 0x000000041b067c24 */ /* 0x000fe4000f8e02ff */
[----:B------:R-:W-:Y:S01]  /*2bd40*/  IMAD.IADD R5, R3, 0x1, R4 ;  /* 0x0000000103057824 */ /* 0x000fe200078e0204 */
[----:B------:R-:W-:Y:S01]  /*2bd50*/  MOV R4, R2 ;  /* 0x0000000200047202 */ /* 0x000fe20000000f00 */
[C---:B------:R-:W-:Y:S02]  /*2bd60*/  IMAD R6, R10.reuse, UR5, R6 ;  /* 0x000000050a067c24 */ /* 0x040fe4000f8e0206 */
[----:B------:R-:W-:Y:S01]  /*2bd70*/  IMAD.WIDE.U32 R2, R10, UR4, RZ ;  /* 0x000000040a027c25 */ /* 0x000fe2000f8e00ff */
[----:B------:R-:W-:-:S03]  /*2bd80*/  ULDC.64 UR4, c[0x0][0x308] ;  /* 0x0000c20000047ab9 */ /* 0x000fc60000000a00 */
[----:B------:R-:W-:Y:S02]  /*2bd90*/  IMAD.IADD R3, R3, 0x1, R6 ;  /* 0x0000000103037824 */ /* 0x000fe400078e0206 */
[----:B----4-:R-:W-:Y:S02]  /*2bda0*/  IMAD R8, R8, UR6, RZ ;  /* 0x0000000608087c24 */ /* 0x010fe4000f8e02ff */
        /* <DEDUP_REMOVED lines=12> */
[----:B-----5:R-:W-:Y:S01]  /*2be70*/  IMAD R4, R28, 0x7800, R11 ;  /* 0x000078001c047824 */ /* 0x020fe200078e020b */
[----:B------:R-:W-:Y:S07]  /*2be80*/  BRA.DIV UR4, `(.L_x_2978) ;  /* 0x0000008604e87947 */ /* 0x000fee000b800000 */
[----:B------:R-:W2:Y:S01]  /*2be90*/  S2R R3, SR_TID.X ;  /* 0x0000000000037919 */ /* 0x000ea20000002100 */
[C---:B------:R-:W-:Y:S01]  /*2bea0*/  LOP3.LUT P6, RZ, R22.reuse, 0x8, RZ, 0xc0, !PT ;  /* 0x0000000816ff7812 */ /* 0x040fe200078cc0ff */
[C-C-:B------:R-:W-:Y:S01]  /*2beb0*/  @P5 IMAD.IADD R9, R23.reuse, 0x1, R4.reuse ;  /* 0x0000000117095824 */ /* 0x140fe200078e0204 */
[----:B------:R-:W-:Y:S01]  /*2bec0*/  LOP3.LUT P1, RZ, R22, 0x4, RZ, 0xc0, !PT ;  /* 0x0000000416ff7812 */ /* 0x000fe2000782c0ff */
[----:B------:R-:W-:Y:S01]  /*2bed0*/  SHFL.IDX PT, R2, R6, RZ, 0x1c1f ;  /* 0x001c1fff06027589 */ /* 0x000fe200000e0000 */
[----:B------:R-:W-:-:S03]  /*2bee0*/  @P4 IMAD.IADD R21, R23, 0x1, R4 ;  /* 0x0000000117154824 */ /* 0x000fc600078e0204 */
[----:B------:R-:W-:Y:S01]  /*2bef0*/  SHFL.IDX PT, R7, R7, RZ, 0x1c1f ;  /* 0x001c1fff07077589 */ /* 0x000fe200000e0000 */
[----:B--2---:R-:W-:-:S03]  /*2bf00*/  IMAD.SHL.U32 R10, R3, 0x10, RZ ;  /* 0x00000010030a7824 */ /* 0x004fc600078e00ff */
[----:B------:R-:W2:Y:S02]  /*2bf10*/  SHFL.IDX PT, R3, R5, RZ, 0x1c1f ;  /* 0x001c1fff05037589 */ /* 0x000ea400000e0000 */
[----:B------:R-:W-:-:S04]  /*2bf20*/  LOP3.LUT R10, R10, 0x30, RZ, 0xc0, !PT ;  /* 0x000000300a0a7812 */ /* 0x000fc800078ec0ff */
[----:B--2---:R-:W-:-:S05]  /*2bf30*/  @P5 IADD3 R3, P0, R10, R3, RZ ;  /* 0x000000030a035210 */ /* 0x004fca0007f1e0ff */
        /* <DEDUP_REMOVED lines=11> */
[----:B------:R-:W3:Y:S01]  /*2bff0*/  SHFL.IDX PT, R2, R6, 0x1, 0x1c1f ;  /* 0x003c1f0006027f89 */ /* 0x000ee200000e0000 */
[----:B--2---:R-:W-:-:S04]  /*2c000*/  @P4 IADD3 R3, P0, R10, R3, RZ ;  /* 0x000000030a034210 */ /* 0x004fc80007f1e0ff */
[----:B---3--:R-:W-:-:S04]  /*2c010*/  @P4 IADD3.X R2, RZ, R2, RZ, P0, !PT ;  /* 0x00000002ff024210 */ /* 0x008fc800007fe4ff */
        /* <DEDUP_REMOVED lines=8> */
[----:B------:R-:W3:Y:S04]  /*2c0a0*/  SHFL.IDX PT, R2, R6, 0x2, 0x1c1f ;  /* 0x005c1f0006027f89 */ /* 0x000ee800000e0000 */
[----:B------:R-:W-:Y:S01]  /*2c0b0*/  SHFL.IDX PT, R6, R6, 0x3, 0x1c1f ;  /* 0x007c1f0006067f89 */ /* 0x000fe200000e0000 */
[----:B--2---:R-:W-:-:S05]  /*2c0c0*/  @P3 IADD3 R3, P0, R10, R3, RZ ;  /* 0x000000030a033210 */ /* 0x004fca0007f1e0ff */
[----:B---3--:R-:W-:-:S05]  /*2c0d0*/  @P3 IMAD.X R2, RZ, RZ, R2, P0 ;  /* 0x000000ffff023224 */ /* 0x008fca00000e0602 */
        /* <DEDUP_REMOVED lines=12> */
[----:B--2---:R2:W3:Y:S02]  /*2c1a0*/  SHFL.IDX PT, R2, R8, RZ, 0x1c1f ;  /* 0x001c1fff08027589 */ /* 0x0044e400000e0000 */
.L_x_3235:
[----:B------:R-:W-:Y:S01]  /*2c1b0*/  LOP3.LUT P0, RZ, R22, 0x80, RZ, 0xc0, !PT ;  /* 0x0000008016ff7812 */ /* 0x000fe2000780c0ff */
[----:B------:R-:W-:-:S12]  /*2c1c0*/  BSSY B0, `(.L_x_2979) ;  /* 0x0000011000007945 */ /* 0x000fd80003800000 */
[----:B------:R-:W-:Y:S05]  /*2c1d0*/  @!P0 BRA `(.L_x_2980) ;  /* 0x00000000003c8947 */ /* 0x000fea0003800000 */
[----:B------:R-:W4:Y:S01]  /*2c1e0*/  S2R R3, SR_TID.X ;  /* 0x0000000000037919 */ /* 0x000f220000002100 */
[C---:B------:R-:W-:Y:S01]  /*2c1f0*/  LOP3.LUT P3, RZ, R22.reuse, 0x10, RZ, 0xc0, !PT ;  /* 0x0000001016ff7812 */ /* 0x040fe2000786c0ff */
[----:B------:R-:W-:Y:S01]  /*2c200*/  IMAD.IADD R4, R23, 0x1, R4 ;  /* 0x0000000117047824 */ /* 0x000fe200078e0204 */
[C---:B------:R-:W-:Y:S02]  /*2c210*/  LOP3.LUT P2, RZ, R22.reuse, 0x8, RZ, 0xc0, !PT ;  /* 0x0000000816ff7812 */ /* 0x040fe4000784c0ff */
[----:B------:R-:W-:Y:S02]  /*2c220*/  LOP3.LUT P1, RZ, R22, 0x4, RZ, 0xc0, !PT ;  /* 0x0000000416ff7812 */ /* 0x000fe4000782c0ff */
[----:B----4-:R-:W-:-:S04]  /*2c230*/  SHF.L.U32 R3, R3, 0x4, RZ ;  /* 0x0000000403037819 */ /* 0x010fc800000006ff */
[----:B------:R-:W-:-:S04]  /*2c240*/  LOP3.LUT R3, R3, 0x30, RZ, 0xc0, !PT ;  /* 0x0000003003037812 */ /* 0x000fc800078ec0ff */
[----:B---3--:R-:W-:-:S05]  /*2c250*/  IADD3 R2, P0, R3, R2, RZ ;  /* 0x0000000203027210 */ /* 0x008fca0007f1e0ff */
[----:B------:R-:W-:-:S05]  /*2c260*/  IMAD.X R3, RZ, RZ, R7, P0 ;  /* 0x000000ffff037224 */ /* 0x000fca00000e0607 */
[----:B------:R-:W-:Y:S01]  /*2c270*/  @!PT LDS RZ, [RZ] ;  /* 0x00000000fffff984 */ /* 0x000fe20000000800 */
[----:B------:R-:W-:Y:S01]  /*2c280*/  @!PT LDS RZ, [RZ] ;  /* 0x00000000fffff984 */ /* 0x000fe20000000800 */
[----:B------:R-:W-:Y:S01]  /*2c290*/  @!PT LDS RZ, [RZ] ;  /* 0x00000000fffff984 */ /* 0x000fe20000000800 */
[----:B------:R4:W-:Y:S04]  /*2c2a0*/  LDGSTS.E.BYPASS.LTC128B.128 [R4+0x1c400], desc[UR50][R2.64], !P3 ;  /* 0x1c40000002047fae */ /* 0x0009e8000d901d72 */
[----:B------:R4:W-:Y:S04]  /*2c2b0*/  LDGSTS.E.BYPASS.LTC128B.128 [R4+0x1ec00], desc[UR50][R2.64+0x40], !P2 ;  /* 0x1ec0004002047fae */ /* 0x0009e8000d101d72 */
[----:B------:R4:W-:Y:S02]  /*2c2c0*/  LDGSTS.E.BYPASS.LTC128B.128 [R4+0x21400], desc[UR50][R2.64+0x80], !P1 ;  /* 0x2140008002047fae */ /* 0x0009e4000c901d72 */
.L_x_2980:
[----:B------:R-:W-:Y:S05]  /*2c2d0*/  BSYNC B0 ;  /* 0x0000000000007941 */ /* 0x000fea0003800000 */
.L_x_2979:
[----:B------:R-:W-:Y:S01]  /*2c2e0*/  NOP ;  /* 0x0000000000007918 */ /* 0x000fe20000000000 */
[----:B------:R-:W-:-:S13]  /*2c2f0*/  PLOP3.LUT P0, PT, PT, PT, PT, 0x80, 0x0 ;  /* 0x000000000000781c */ /* 0x000fda0003f0f070 */
.L_x_2981:
[----:B------:R-:W-:Y:S02]  /*2c300*/  PLOP3.LUT P1, PT, P1, P0, PT, 0xa2, 0x0 ;  /* 0x000000000000781c */ /* 0x000fe40000f21472 */
[----:B------:R-:W-:-:S08]  /*2c310*/  @P0 R2UR P1, UR4, R0 ;  /* 0x00000000000402ca */ /* 0x000fd00000020000 */
[----:B------:R-:W-:-:S05]  /*2c320*/  @P0 PLOP3.LUT P0, PT, P1, PT, PT, 0x80, 0x0 ;  /* 0x000000000000081c */ /* 0x000fca0000f0f070 */
[----:B------:R-:W-:Y:S01]  /*2c330*/  @!P1 SYNCS.ARRIVE.TRANS64.RED.A0T1 RZ, [UR4+0x29830], RZ ;  /* 0x029830ffffff99a7 */ /* 0x000fe20008200404 */
[----:B------:R-:W-:Y:S07]  /*2c340*/  @!P1 ARRIVES.LDGSTSBAR.64.TRANSCNT [UR4+0x29830] ;  /* 0x02983000ff0099b0 */ /* 0x000fee0008000a84 */
[----:B------:R-:W-:Y:S05]  /*2c350*/  @P0 BRA.U.ANY `(.L_x_2981) ;  /* 0xfffffffd00e80947 */ /* 0x000fea000393ffff */
[----:B------:R-:W-:Y:S01]  /*2c360*/  NOP ;  /* 0x0000000000007918 */ /* 0x000fe20000000000 */
[----:B---34-:R-:W-:-:S05]  /*2c370*/  IMAD.U32 R2, RZ, RZ, UR39 ;  /* 0x00000027ff027e24 */ /* 0x018fca000f8e00ff */
[----:B------:R-:W-:-:S13]  /*2c380*/  ISETP.NE.AND P2, PT, R2, 0x3, PT ;  /* 0x000000030200780c */ /* 0x000fda0003f45270 */
[----:B------:R-:W-:Y:S05]  /*2c390*/  @!P2 BRA `(.L_x_2982) ;  /* 0x000000000004a947 */ /* 0x000fea0003800000 */
[----:B------:R-:W-:Y:S01]  /*2c3a0*/  BPT.TRAP 0x1 ;  /* 0x000000040000795c */ /* 0x000fe20000300000 */
.L_x_2982:
[----:B------:R3:W5:Y:S01]  /*2c3b0*/  LDL.LU R2, [R1+0x38] ;  /* 0x0000380001027983 */ /* 0x0007620000300800 */
[----:B------:R3:W-:Y:S02]  /*2c3c0*/  SYNCS.ARRIVE.TRANS64.A1T0 RZ, [R0+URZ+0x29830], RZ ;  /* 0x029830ff00ff79a7 */ /* 0x0007e4000810003f */
[----:B------:R-:W-:Y:S05]  /*2c3d0*/  WARPSYNC.ALL ;  /* 0x0000000000007948 */ /* 0x000fea0003800000 */
[----:B------:R-:W-:Y:S01]  /*2c3e0*/  ULDC.64 UR4, c[0x0][0xa00] ;  /* 0x0002800000047ab9 */ /* 0x000fe20000000a00 */
[----:B------:R-:W-:Y:S01]  /*2c3f0*/  SHF.R.S32.HI R27, RZ, 0x1f, R31 ;  /* 0x0000001fff1b7819 */ /* 0x000fe2000001141f */
[----:B-1-3--:R-:W-:Y:S01]  /*2c400*/  VIADD R0, R23, 0x14400 ;  /* 0x0001440017007836 */ /* 0x00afe20000000000 */
[----:B------:R-:W-:Y:S01]  /*2c410*/  BAR.SYNC.DEFER_BLOCKING 0x8, 0x180 ;  /* 0x0206000000007b1d */ /* 0x000fe20000010000 */
[----:B------:R-:W-:-:S04]  /*2c420*/  ISETP.NE.U32.AND P0, PT, RZ, UR4, PT ;  /* 0x00000004ff007c0c */ /* 0x000fc8000bf05070 */
[----:B------:R-:W-:Y:S01]  /*2c430*/  ISETP.NE.AND.EX P0, PT, RZ, UR5, PT, P0 ;  /* 0x00000005ff007c0c */ /* 0x000fe2000bf05300 */
[----:B------:R-:W-:Y:S01]  /*2c440*/  ULDC.64 UR4, c[0x0][0x298] ;  /* 0x0000a60000047ab9 */ /* 0x000fe20000000a00 */
[----:B------:R-:W-:Y:S01]  /*2c450*/  BSSY B6, `(.L_x_2983) ;  /* 0x0000019000067945 */ /* 0x000fe20003800000 */
[----:B------:R-:W-:Y:S01]  /*2c460*/  IMAD R27, R27, UR4, RZ ;  /* 0x000000041b1b7c24 */ /* 0x000fe2000f8e02ff */
[----:B0-----:R-:W-:Y:S01]  /*2c470*/  SEL R26, R24, RZ, !P0 ;  /* 0x000000ff181a7207 */ /* 0x001fe20004000000 */
        /* <DEDUP_REMOVED lines=10> */
[----:B------:R-:W-:Y:S01]  /*2c520*/  MOV R4, UR4 ;  /* 0x0000000400047c02 */ /* 0x000fe20008000f00 */
[----:B------:R-:W-:Y:S01]  /*2c530*/  IMAD.U32 R5, RZ, RZ, UR5 ;  /* 0x00000005ff057e24 */ /* 0x000fe2000f8e00ff */
[----:B------:R-:W0:Y:S01]  /*2c540*/  LDC.64 R2, c[0x4][R2] ;  /* 0x0100000002027b82 */ /* 0x000e220000000a00 */
[----:B------:R-:W-:Y:S01]  /*2c550*/  IMAD.U32 R6, RZ, RZ, UR6 ;  /* 0x00000006ff067e24 */ /* 0x000fe2000f8e00ff */
[----:B--2---:R-:W-:Y:S01]  /*2c560*/  MOV R8, 0x70 ;  /* 0x0000007000087802 */ /* 0x004fe20000000f00 */
[----:B------:R-:W-:Y:S02]  /*2c570*/  IMAD.U32 R7, RZ, RZ, UR7 ;  /* 0x00000007ff077e24 */ /* 0x000fe4000f8e00ff */
[----:B------:R-:W-:-:S02]  /*2c580*/  IMAD.U32 R10, RZ, RZ, UR8 ;  /* 0x00000008ff0a7e24 */ /* 0x000fc4000f8e00ff */
[----:B------:R-:W-:Y:S02]  /*2c590*/  IMAD.U32 R11, RZ, RZ, UR9 ;  /* 0x00000009ff0b7e24 */ /* 0x000fe4000f8e00ff */
[----:B------:R-:W-:Y:S02]  /*2c5a0*/  IMAD.MOV.U32 R12, RZ, RZ, 0x1 ;  /* 0x00000001ff0c7424 */ /* 0x000fe400078e00ff */
[----:B------:R-:W-:-:S07]  /*2c5b0*/  IMAD.MOV.U32 R13, RZ, RZ, RZ ;  /* 0x000000ffff0d7224 */ /* 0x000fce00078e00ff */
[----:B------:R-:W-:-:S07]  /*2c5c0*/  LEPC R20, `(.L_x_2984) ;  /* 0x000000001014794e */ /* 0x000fce0000000000 */
[----:B0-----:R-:W-:Y:S05]  /*2c5d0*/  CALL.ABS.NOINC R2 ;  /* 0x0000000002007343 */ /* 0x001fea0003c00000 */
.L_x_2984:
[----:B------:R-:W-:Y:S05]  /*2c5e0*/  BSYNC B6 ;  /* 0x0000000000067941 */ /* 0x000fea0003800000 */
.L_x_2983:
[----:B--2---:R0:W5:Y:S01]  /*2c5f0*/  LDL R8, [R1+0x28] ;  /* 0x0000280001087983 */ /* 0x0041620000100800 */
[----:B------:R-:W1:Y:S01]  /*2c600*/  LDC R7, c[0x0][0x448] ;  /* 0x00011200ff077b82 */ /* 0x000e620000000800 */
[----:B------:R-:W-:Y:S01]  /*2c610*/  IMAD.MOV.U32 R2, RZ, RZ, R24 ;  /* 0x000000ffff027224 */ /* 0x000fe200078e0018 */
[----:B------:R-:W-:Y:S01]  /*2c620*/  ULDC.64 UR4, c[0x0][0x2d8] ;  /* 0x0000b60000047ab9 */ /* 0x000fe20000000a00 */
[----:B------:R-:W2:Y:S01]  /*2c630*/  S2R R20, SR_TID.X ;  /* 0x0000000000147919 */ /* 0x000ea20000002100 */
[----:B------:R-:W-:Y:S02]  /*2c640*/  IMAD.MOV.U32 R3, RZ, RZ, R27 ;  /* 0x000000ffff037224 */ /* 0x000fe400078e001b */
        /* <DEDUP_REMOVED lines=8> */
[----:B-1----:R-:W-:Y:S01]  /*2c6d0*/  ISETP.NE.AND P0, PT, R7, 0x1, PT ;  /* 0x000000010700780c */ /* 0x002fe20003f05270 */
[----:B------:R-:W-:Y:S01]  /*2c6e0*/  IMAD.IADD R3, R3, 0x1, R0 ;  /* 0x0000000103037824 */ /* 0x000fe200078e0200 */
[----:B--2---:R-:W-:-:S11]  /*2c6f0*/  LOP3.LUT R21, R20, 0x7f, RZ, 0xc0, !PT ;  /* 0x0000007f14157812 */ /* 0x004fd600078ec0ff */
[----:B------:R-:W1:Y:S01]  /*2c700*/  @P0 LDC R6, c[0x0][0x44c] ;  /* 0x00011300ff060b82 */ /* 0x000e620000000800 */
[----:B------:R-:W-:Y:S02]  /*2c710*/  SHF.L.U32 R20, R20, 0x5, RZ ;  /* 0x0000000514147819 */ /* 0x000fe400000006ff */
[----:B------:R-:W-:-:S04]  /*2c720*/  SHF.R.U32.HI R21, RZ, 0x2, R21 ;  /* 0x00000002ff157819 */ /* 0x000fc80000011615 */
[----:B------:R-:W-:Y:S01]  /*2c730*/  LOP3.LUT R20, R21, 0x60, R20, 0xf8, !PT ;  /* 0x0000006015147812 */ /* 0x000fe200078ef814 */
[----:B------:R-:W2:Y:S04]  /*2c740*/  @P0 LDC R0, c[0x0][0x450] ;  /* 0x00011400ff000b82 */ /* 0x000ea80000000800 */
[----:B------:R-:W-:-:S04]  /*2c750*/  IMAD R5, R17, 0x80, R20 ;  /* 0x0000008011057824 */ /* 0x000fc800078e0214 */
[----:B------:R-:W-:Y:S02]  /*2c760*/  IMAD.MOV.U32 R4, RZ, RZ, R5 ;  /* 0x000000ffff047224 */ /* 0x000fe400078e0005 */
[----:B-1----:R-:W-:-:S05]  /*2c770*/  @P0 IMAD.HI.U32 R6, R5, R6, RZ ;  /* 0x0000000605060227 */ /* 0x002fca00078e00ff */
        /* <DEDUP_REMOVED lines=29> */
[----:B0-----:R-:W-:Y:S10]  /*2c950*/  BRA.DIV UR5, `(.L_x_2985) ;  /* 0x0000008605207947 */ /* 0x001ff4000b800000 */
[----:B------:R-:W0:Y:S01]  /*2c960*/  SHFL.IDX PT, R3, R4, RZ, 0x1c1f ;  /* 0x001c1fff04037589 */ /* 0x000e2200000e0000 */
[----:B------:R-:W-:Y:S02]  /*2c970*/  IMAD R5, R32, R7, RZ ;  /* 0x0000000720057224 */ /* 0x000fe400078e02ff */
[----:B------:R-:W-:Y:S01]  /*2c980*/  IMAD R17, R17, 0x80, R9 ;  /* 0x0000008011117824 */ /* 0x000fe200078e0209 */
        /* <DEDUP_REMOVED lines=28> */
[----:B0-----:R-:W-:-:S04]  /*2cb50*/  @!P0 IADD3 R3, P4, R20, R3, RZ ;  /* 0x0000000314038210 */ /* 0x001fc80007f9e0ff */
[----:B-1----:R-:W-:-:S04]  /*2cb60*/  @!P0 IADD3.X R2, RZ, R2, RZ, P4, !PT ;  /* 0x00000002ff028210 */ /* 0x002fc800027fe4ff */
[----:B------:R-:W-:-:S04]  /*2cb70*/  @!P0 LOP3.LUT R3, R3, R2, RZ, 0x3c, !PT ;  /* 0x0000000203038212 */ /* 0x000fc800078e3cff */
[----:B------:R-:W-:-:S04]  /*2cb80*/  @!P0 LOP3.LUT R2, R3, R2, RZ, 0x3c, !PT ;  /* 0x0000000203028212 */ /* 0x000fc800078e3cff */
[----:B------:R-:W-:-:S05]  /*2cb90*/  @!P0 LOP3.LUT R3, R3, R2, RZ, 0x3c, !PT ;  /* 0x0000000203038212 */ /* 0x000fca00078e3cff */
[----:B------:R-:W-:Y:S04]  /*2cba0*/  @!P0 LDGSTS.E.BYPASS.LTC128B.128 [R8+0x15400], desc[UR50][R2.64], !P3 ;  /* 0x1540000002088fae */ /* 0x000fe8000d901d72 */
[----:B------:R-:W-:Y:S04]  /*2cbb0*/  @!P0 LDGSTS.E.BYPASS.LTC128B.128 [R8+0x17400], desc[UR50][R2.64+0x40], !P2 ;  /* 0x1740004002088fae */ /* 0x000fe8000d101d72 */
[----:B------:R0:W-:Y:S04]  /*2cbc0*/  @!P0 LDGSTS.E.BYPASS.LTC128B.128 [R8+0x19400], desc[UR50][R2.64+0x80], !P1 ;  /* 0x1940008002088fae */ /* 0x0001e8000c901d72 */
[----:B0-2---:R0:W1:Y:S02]  /*2cbd0*/  SHFL.IDX PT, R2, R4, 0x3, 0x1c1f ;  /* 0x007c1f0004027f89 */ /* 0x00506400000e0000 */
.L_x_3244:
        /* <DEDUP_REMOVED lines=12> */
.L_x_2987:
[----:B------:R-:W-:Y:S05]  /*2cca0*/  BSYNC B0 ;  /* 0x0000000000007941 */ /* 0x000fea0003800000 */
.L_x_2986:
[----:B------:R-:W-:Y:S01]  /*2ccb0*/  NOP ;  /* 0x0000000000007918 */ /* 0x000fe20000000000 */
[----:B------:R-:W-:-:S13]  /*2ccc0*/  PLOP3.LUT P0, PT, PT, PT, PT, 0x80, 0x0 ;  /* 0x000000000000781c */ /* 0x000fda0003f0f070 */
.L_x_2988:
[----:B------:R-:W-:Y:S02]  /*2ccd0*/  PLOP3.LUT P1, PT, P1, P0, PT, 0xa2, 0x0 ;  /* 0x000000000000781c */ /* 0x000fe40000f21472 */
[----:B------:R-:W-:-:S08]  /*2cce0*/  @P0 R2UR P1, UR4, R23 ;  /* 0x00000000170402ca */ /* 0x000fd00000020000 */
[----:B------:R-:W-:-:S05]  /*2ccf0*/  @P0 PLOP3.LUT P0, PT, P1, PT, PT, 0x80, 0x0 ;  /* 0x000000000000081c */ /* 0x000fca0000f0f070 */
[----:B------:R-:W-:Y:S01]  /*2cd00*/  @!P1 SYNCS.ARRIVE.TRANS64.RED.A0T1 RZ, [UR4+0x29800], RZ ;  /* 0x029800ffffff99a7 */ /* 0x000fe20008200404 */
[----:B------:R-:W-:Y:S07]  /*2cd10*/  @!P1 ARRIVES.LDGSTSBAR.64.TRANSCNT [UR4+0x29800] ;  /* 0x02980000ff0099b0 */ /* 0x000fee0008000a84 */
[----:B------:R-:W-:Y:S05]  /*2cd20*/  @P0 BRA.U.ANY `(.L_x_2988) ;  /* 0xfffffffd00e80947 */ /* 0x000fea000393ffff */
[----:B-12---:R-:W2:Y:S01]  /*2cd30*/  LDL.LU R2, [R1+0x3c] ;  /* 0x00003c0001027983 */ /* 0x006ea20000300800 */
        /* <DEDUP_REMOVED lines=11> */
[----:B-12---:R-:W-:Y:S05]  /*2cdf0*/  @!P0 BRA `(.L_x_2990) ;  /* 0x0000008400548947 */ /* 0x006fea0003800000 */
.L_x_3245:
[----:B------:R-:W-:Y:S05]  /*2ce00*/  BSYNC B0 ;  /* 0x0000000000007941 */ /* 0x000fea0003800000 */
.L_x_2989:
[----:B------:R-:W2:Y:S02]  /*2ce10*/  LDL R2, [R1+0xc] ;  /* 0x00000c0001027983 */ /* 0x000ea40000100800 */
[----:B--2---:R-:W-:-:S13]  /*2ce20*/  ISETP.GE.AND P0, PT, R33, R2, PT ;  /* 0x000000022100720c */ /* 0x004fda0003f06270 */
[----:B------:R-:W-:Y:S05]  /*2ce30*/  @!P0 BRA `(.L_x_2991) ;  /* 0x0000001400e48947 */ /* 0x000fea0003800000 */
[----:B------:R-:W-:Y:S01]  /*2ce40*/  MOV R17, R28 ;  /* 0x0000001c00117202 */ /* 0x000fe20000000f00 */
[----:B------:R-:W-:-:S07]  /*2ce50*/  IMAD.MOV.U32 R21, RZ, RZ, R35 ;  /* 0x000000ffff157224 */ /* 0x000fce00078e0023 */
.L_x_3011:
[----:B-12---:R-:W2:Y:S01]  /*2ce60*/  LDL R0, [R1+0x4] ;  /* 0x0000040001007983 */ /* 0x006ea20000100800 */
[----:B0-----:R-:W0:Y:S03]  /*2ce70*/  LDC R4, c[0x0][0x430] ;  /* 0x00010c00ff047b82 */ /* 0x001e260000000800 */
[----:B------:R-:W3:Y:S01]  /*2ce80*/  LDL R10, [R1+0x8] ;  /* 0x00000800010a7983 */ /* 0x000ee20000100800 */
[----:B------:R-:W1:Y:S03]  /*2ce90*/  S2R R2, SR_TID.X ;  /* 0x0000000000027919 */ /* 0x000e660000002100 */
[----:B------:R-:W4:Y:S01]  /*2cea0*/  LDL R9, [R1+0xc] ;  /* 0x00000c0001097983 */ /* 0x000f220000100800 */
[----:B0-----:R-:W-:Y:S01]  /*2ceb0*/  ISETP.NE.AND P0, PT, R4, 0x1, PT ;  /* 0x000000010400780c */ /* 0x001fe20003f05270 */
[----:B------:R-:W0:-:S12]  /*2cec0*/  S2R R7, SR_TID.X ;  /* 0x0000000000077919 */ /* 0x000e180000002100 */
[----:B------:R-:W2:Y:S01]  /*2ced0*/  @P0 LDC R6, c[0x0][0x434] ;  /* 0x00010d00ff060b82 */ /* 0x000ea20000000800 */
[C---:B-1----:R-:W-:Y:S01]  /*2cee0*/  LOP3.LUT R3, R2.reuse, 0x7f, RZ, 0xc0, !PT ;  /* 0x0000007f02037812 */ /* 0x042fe200078ec0ff */
[----:B------:R-:W-:-:S03]  /*2cef0*/  IMAD.SHL.U32 R5, R2, 0x20, RZ ;  /* 0x0000002002057824 */ /* 0x000fc600078e00ff */
[----:B------:R-:W-:-:S04]  /*2cf00*/  SHF.R.U32.HI R3, RZ, 0x2, R3 ;  /* 0x00000002ff037819 */ /* 0x000fc80000011603 */
[----:B------:R-:W-:Y:S02]  /*2cf10*/  LOP3.LUT R5, R3, 0x60, R5, 0xf8, !PT ;  /* 0x0000006003057812 */ /* 0x000fe400078ef805 */
[----:B------:R-:W1:Y:S01]  /*2cf20*/  @P0 LDC R3, c[0x0][0x438] ;  /* 0x00010e00ff030b82 */ /* 0x000e620000000800 */
[----:B------:R-:W-:-:S04]  /*2cf30*/  LOP3.LUT R2, R2, 0x7f, RZ, 0xc0, !PT ;  /* 0x0000007f02027812 */ /* 0x000fc800078ec0ff */
[----:B------:R-:W-:Y:S01]  /*2cf40*/  SHF.R.U32.HI R8, RZ, 0x2, R2 ;  /* 0x00000002ff087819 */ /* 0x000fe20000011602 */
[----:B0-----:R-:W-:-:S05]  /*2cf50*/  IMAD.SHL.U32 R7, R7, 0x20, RZ ;  /* 0x0000002007077824 */ /* 0x001fca00078e00ff */
[----:B------:R-:W-:-:S04]  /*2cf60*/  LOP3.LUT R7, R8, 0x60, R7, 0xf8, !PT ;  /* 0x0000006008077812 */ /* 0x000fc800078ef807 */
[----:B------:R-:W-:Y:S01]  /*2cf70*/  LOP3.LUT R7, R7, 0x80, RZ, 0xfc, !PT ;  /* 0x0000008007077812 */ /* 0x000fe200078efcff */
[----:B------:R-:W-:Y:S05]  /*2cf80*/  YIELD ;  /* 0x0000000000007946 */ /* 0x000fea0003800000 */
[----:B------:R-:W-:Y:S01]  /*2cf90*/  ULDC.64 UR4, c[0x0][0x428] ;  /* 0x00010a0000047ab9 */ /* 0x000fe20000000a00 */
[----:B------:R-:W-:Y:S01]  /*2cfa0*/  ULDC.64 UR6, c[0x0][0x418] ;  /* 0x0001060000067ab9 */ /* 0x000fe20000000a00 */
[----:B------:R-:W-:Y:S01]  /*2cfb0*/  ISETP.GT.U32.AND P1, PT, R7, 0x9f, PT ;  /* 0x0000009f0700780c */ /* 0x000fe20003f24070 */
[----:B--2---:R-:W-:-:S04]  /*2cfc0*/  IMAD R0, R33, 0xa0, R0 ;  /* 0x000000a021007824 */ /* 0x004fc800078e0200 */
[----:B------:R-:W-:-:S04]  /*2cfd0*/  IMAD.IADD R5, R5, 0x1, R0 ;  /* 0x0000000105057824 */ /* 0x000fc800078e0200 */
[----:B------:R-:W-:-:S04]  /*2cfe0*/  @P0 IMAD.HI.U32 R6, R5, R6, RZ ;  /* 0x0000000605060227 */ /* 0x000fc800078e00ff */
[----:B------:R-:W-:Y:S01]  /*2cff0*/  IMAD.MOV.U32 R2, RZ, RZ, R5 ;  /* 0x000000ffff027224 */ /* 0x000fe200078e0005 */
[----:B-1----:R-:W-:Y:S02]  /*2d000*/  @P0 SHF.R.U32.HI R2, RZ, R3, R6 ;  /* 0x00000003ff020219 */ /* 0x002fe40000011606 */
[----:B------:R-:W0:Y:S08]  /*2d010*/  @P0 LDC R6, c[0x0][0x434] ;  /* 0x00010d00ff060b82 */ /* 0x000e300000000800 */
[----:B------:R-:W1:Y:S01]  /*2d020*/  @P0 LDC R3, c[0x0][0x438] ;  /* 0x00010e00ff030b82 */ /* 0x000e620000000800 */
[----:B------:R-:W-:-:S05]  /*2d030*/  IADD3 R0, R7, R0, RZ ;  /* 0x0000000007007210 */ /* 0x000fca0007ffe0ff */
[----:B------:R-:W-:Y:S02]  /*2d040*/  IMAD.MOV.U32 R8, RZ, RZ, R0 ;  /* 0x000000ffff087224 */ /* 0x000fe400078e0000 */
[----:B0-----:R-:W-:-:S05]  /*2d050*/  @P0 IMAD.HI.U32 R6, R0, R6, RZ ;  /* 0x0000000600060227 */ /* 0x001fca00078e00ff */
[----:B-1----:R-:W-:Y:S01]  /*2d060*/  @P0 SHF.R.U32.HI R8, RZ, R3, R6 ;  /* 0x00000003ff080219 */ /* 0x002fe20000011606 */
[----:B------:R-:W-:-:S04]  /*2d070*/  IMAD.MOV R6, RZ, RZ, -R2 ;  /* 0x000000ffff067224 */ /* 0x000fc800078e0a02 */
        /* <DEDUP_REMOVED lines=13> */
[----:B------:R-:W-:-:S05]  /*2d150*/  @!P1 IMAD.WIDE.U32 R2, R34, UR4, R2 ;  /* 0x0000000422029c25 */ /* 0x000fca000f8e0002 */
[----:B------:R-:W-:Y:S02]  /*2d160*/  @!P1 IADD3 R0, R0, R3, RZ ;  /* 0x0000000300009210 */ /* 0x000fe40007ffe0ff */
[C---:B------:R-:W-:Y:S01]  /*2d170*/  @!P1 LEA R10, P0, R2.reuse, UR6, 0x2 ;  /* 0x00000006020a9c11 */ /* 0x040fe2000f8010ff */
[----:B------:R-:W-:Y:S02]  /*2d180*/  IMAD.MOV.U32 R8, RZ, RZ, RZ ;  /* 0x000000ffff087224 */ /* 0x000fe400078e00ff */
[----:B------:R-:W-:Y:S01]  /*2d190*/  IMAD.U32 R12, RZ, RZ, UR39 ;  /* 0x00000027ff0c7e24 */ /* 0x000fe2000f8e00ff */
[----:B------:R-:W-:Y:S01]  /*2d1a0*/  @!P1 LEA.HI.X R11, R2, UR7, R0, 0x2, P0 ;  /* 0x00000007020b9c11 */ /* 0x000fe200080f1400 */
[----:B------:R-:W-:-:S04]  /*2d1b0*/  VIADD R28, R17, 0x1 ;  /* 0x00000001111c7836 */ /* 0x000fc80000000000 */
[----:B------:R0:W5:Y:S01]  /*2d1c0*/  @!P1 LDG.E R8, desc[UR50][R10.64] ;  /* 0x000000320a089981 */ /* 0x000162000c1e1900 */
[----:B------:R-:W-:Y:S02]  /*2d1d0*/  ISETP.NE.AND P1, PT, R12, 0x3, PT ;  /* 0x000000030c00780c */ /* 0x000fe40003f25270 */
[----:B------:R-:W-:Y:S01]  /*2d1e0*/  ISETP.NE.AND P0, PT, R28, 0x2, PT ;  /* 0x000000021c00780c */ /* 0x000fe20003f05270 */
[----:B------:R-:W-:-:S03]  /*2d1f0*/  IMAD.MOV.U32 R0, RZ, RZ, R33 ;  /* 0x000000ffff007224 */ /* 0x000fc600078e0021 */
        /* <DEDUP_REMOVED lines=8> */
.L_x_2992:
[----:B------:R-:W-:Y:S01]  /*2d280*/  LEA R0, R28, R23, 0x3 ;  /* 0x000000171c007211 */ /* 0x000fe200078e18ff */
[----:B------:R-:W-:Y:S01]  /*2d290*/  BSSY B0, `(.L_x_2993) ;  /* 0x0000005000007945 */ /* 0x000fe20003800000 */
[----:B------:R-:W-:Y:S02]  /*2d2a0*/  SHF.L.U32 R32, R35, 0x1f, RZ ;  /* 0x0000001f23207819 */ /* 0x000fe400000006ff */
[----:B------:R-:W-:Y:S02]  /*2d2b0*/  SHF.R.S32.HI R26, RZ, 0x1f, R5 ;  /* 0x0000001fff1a7819 */ /* 0x000fe40000011405 */
[----:B------:R-:W0:Y:S02]  /*2d2c0*/  SYNCS.PHASECHK.TRANS64.TRYWAIT P0, [R0+URZ+0x29880], R32 ;  /* 0x02988020000075a7 */ /* 0x000e24000800017f */
[----:B0-----:R-:W-:Y:S05]  /*2d2d0*/  @!P0 BRA `(.L_x_2994) ;  /* 0x0000008000308947 */ /* 0x001fea0003800000 */
.L_x_3246:
[----:B------:R-:W-:Y:S05]  /*2d2e0*/  BSYNC B0 ;  /* 0x0000000000007941 */ /* 0x000fea0003800000 */
.L_x_2993:
[----:B------:R-:W-:Y:S01]  /*2d2f0*/  ULDC.64 UR4, c[0x0][0x328] ;  /* 0x0000ca0000047ab9 */ /* 0x000fe20000000a00 */
[----:B------:R-:W1:Y:S01]  /*2d300*/  S2R R9, SR_TID.X ;  /* 0x0000000000097919 */ /* 0x000e620000002100 */
        /* <DEDUP_REMOVED lines=10> */
[C---:B------:R-:W-:Y:S02]  /*2d3b0*/  IMAD R10, R6.reuse, UR7, R10 ;  /* 0x00000007060a7c24 */ /* 0x040fe4000f8e020a */
[----:B------:R-:W-:-:S04]  /*2d3c0*/  IMAD.WIDE.U32 R2, R6, UR6, R2 ;  /* 0x0000000606027c25 */ /* 0x000fc8000f8e0002 */
        /* <DEDUP_REMOVED lines=9> */
[----:B------:R-:W-:Y:S01]  /*2d460*/  IMAD.WIDE.U32 R2, R8, UR6, R2 ;  /* 0x0000000608027c25 */ /* 0x000fe2000f8e0002 */
[----:B------:R-:W-:-:S03]  /*2d470*/  SHF.R.U32.HI R9, RZ, 0x5, R9 ;  /* 0x00000005ff097819 */ /* 0x000fc60000011609 */
[----:B------:R-:W-:Y:S01]  /*2d480*/  IMAD R7, R8, UR7, R7 ;  /* 0x0000000708077c24 */ /* 0x000fe2000f8e0207 */
[----:B------:R-:W-:Y:S01]  /*2d490*/  ULDC.64 UR6, c[0x0][0x318] ;  /* 0x0000c60000067ab9 */ /* 0x000fe20000000a00 */
[----:B------:R-:W-:Y:S01]  /*2d4a0*/  IMAD.WIDE.U32 R10, R18, UR4, R10 ;  /* 0x00000004120a7c25 */ /* 0x000fe2000f8e000a */
[----:B------:R-:W-:-:S03]  /*2d4b0*/  SHF.L.U32 R9, R9, 0xa, RZ ;  /* 0x0000000a09097819 */ /* 0x000fc600000006ff */
[----:B------:R-:W-:Y:S01]  /*2d4c0*/  IMAD.IADD R3, R3, 0x1, R7 ;  /* 0x0000000103037824 */ /* 0x000fe200078e0207 */
[----:B------:R-:W-:Y:S01]  /*2d4d0*/  IADD3 R7, P0, R10, UR6, RZ ;  /* 0x000000060a077c10 */ /* 0x000fe2000ff1e0ff */
[C---:B------:R-:W-:Y:S02]  /*2d4e0*/  IMAD R24, R18.reuse, UR5, RZ ;  /* 0x0000000512187c24 */ /* 0x040fe4000f8e02ff */
[----:B------:R-:W-:Y:S01]  /*2d4f0*/  IMAD.WIDE.U32 R2, R18, UR4, R2 ;  /* 0x0000000412027c25 */ /* 0x000fe2000f8e0002 */
[----:B------:R-:W-:Y:S02]  /*2d500*/  UMOV UR4, 0xffffffff ;  /* 0xffffffff00047882 */ /* 0x000fe40000000000 */
[----:B------:R-:W-:Y:S01]  /*2d510*/  IADD3.X R20, R24, UR7, R11, P0, !PT ;  /* 0x0000000718147c10 */ /* 0x000fe200087fe40b */
[----:B------:R-:W-:Y:S01]  /*2d520*/  IMAD R9, R28, 0x5000, R9 ;  /* 0x000050001c097824 */ /* 0x000fe200078e0209 */
[----:B------:R-:W-:-:S04]  /*2d530*/  IADD3 R25, P0, R2, UR6, RZ ;  /* 0x0000000602197c10 */ /* 0x000fc8000ff1e0ff */
[----:B------:R-:W-:Y:S01]  /*2d540*/  IADD3.X R24, R24, UR7, R3, P0, !PT ;  /* 0x0000000718187c10 */ /* 0x000fe200087fe403 */
[----:B------:R-:W-:Y:S08]  /*2d550*/  BRA.DIV UR4, `(.L_x_2995) ;  /* 0x0000007e04a47947 */ /* 0x000ff0000b800000 */
[----:B------:R-:W2:Y:S01]  /*2d560*/  LDL R12, [R1] ;  /* 0x00000000010c7983 */ /* 0x000ea20000100800 */
[----:B------:R-:W1:Y:S03]  /*2d570*/  S2R R3, SR_TID.X ;  /* 0x0000000000037919 */ /* 0x000e660000002100 */
[----:B------:R-:W3:Y:S01]  /*2d580*/  SHFL.IDX PT, R2, R7, RZ, 0x1c1f ;  /* 0x001c1fff07027589 */ /* 0x000ee200000e0000 */
[----:B------:R-:W-:Y:S01]  /*2d590*/  IADD3 R9, R23, R9, R37 ;  /* 0x0000000917097210 */ /* 0x000fe20007ffe025 */
[----:B-1----:R-:W-:Y:S02]  /*2d5a0*/  IMAD.SHL.U32 R11, R3, 0x10, RZ ;  /* 0x00000010030b7824 */ /* 0x002fe400078e00ff */
[----:B------:R-:W1:Y:S03]  /*2d5b0*/  SHFL.IDX PT, R3, R20, RZ, 0x1c1f ;  /* 0x001c1fff14037589 */ /* 0x000e6600000e0000 */
[----:B------:R-:W-:-:S04]  /*2d5c0*/  LOP3.LUT R11, R11, 0x30, RZ, 0xc0, !PT ;  /* 0x000000300b0b7812 */ /* 0x000fc800078ec0ff */
[----:B---3--:R-:W-:-:S05]  /*2d5d0*/  IADD3 R2, P0, R11, R2, RZ ;  /* 0x000000020b027210 */ /* 0x008fca0007f1e0ff */
[----:B-1----:R-:W-:-:S05]  /*2d5e0*/  IMAD.X R3, RZ, RZ, R3, P0 ;  /* 0x000000ffff037224 */ /* 0x002fca00000e0603 */
[----:B------:R-:W-:Y:S01]  /*2d5f0*/  @!PT LDS RZ, [RZ] ;  /* 0x00000000fffff984 */ /* 0x000fe20000000800 */
[----:B------:R-:W-:Y:S04]  /*2d600*/  LDGSTS.E.BYPASS.LTC128B.128 [R9+0xa400], desc[UR50][R2.64], !P3 ;  /* 0x0a40000002097fae */ /* 0x000fe8000d901d72 */
[----:B------:R-:W-:Y:S01]  /*2d610*/  SHFL.IDX PT, R24, R24, RZ, 0x1c1f ;  /* 0x001c1fff18187589 */ /* 0x000fe200000e0000 */
[----:B--2---:R-:W-:-:S05]  /*2d620*/  IMAD.IADD R10, R12, 0x1, R9 ;  /* 0x000000010c0a7824 */ /* 0x004fca00078e0209 */
        /* <DEDUP_REMOVED lines=15> */
[----:B-1----:R-:W-:-:S04]  /*2d720*/  IADD3 R2, P0, R11, R2, RZ ;  /* 0x000000020b027210 */ /* 0x002fc80007f1e0ff */
[----:B------:R-:W-:-:S05]  /*2d730*/  IADD3.X R3, RZ, R20, RZ, P0, !PT ;  /* 0x00000014ff037210 */ /* 0x000fca00007fe4ff */
[----:B------:R-:W-:Y:S04]  /*2d740*/  LDGSTS.E.BYPASS.LTC128B.128 [R9+0xd400], desc[UR50][R2.64], !P3 ;  /* 0x0d40000002097fae */ /* 0x000fe8000d901d72 */
[----:B------:R1:W-:Y:S04]  /*2d750*/  LDGSTS.E.BYPASS.LTC128B.128 [R10+0xd400], desc[UR50][R2.64+0x40], !P1 ;  /* 0x0d400040020a7fae */ /* 0x0003e8000c901d72 */
[----:B-1----:R1:W2:Y:S02]  /*2d760*/  SHFL.IDX PT, R2, R25, RZ, 0x1c1f ;  /* 0x001c1fff19027589 */ /* 0x0022a400000e0000 */
.L_x_3258:
        /* <DEDUP_REMOVED lines=12> */
.L_x_2996:
        /* <DEDUP_REMOVED lines=11> */
.L_x_2997:
[----:B------:R2:W-:Y:S01]  /*2d8e0*/  SYNCS.ARRIVE.TRANS64.A1T0 RZ, [R0+URZ+0x29870], RZ ;  /* 0x029870ff00ff79a7 */ /* 0x0005e2000810003f */
[----:B------:R-:W-:Y:S05]  /*2d8f0*/  @!P3 BRA `(.L_x_2998) ;  /* 0x000000000004b947 */ /* 0x000fea0003800000 */
[----:B------:R-:W-:Y:S01]  /*2d900*/  BPT.TRAP 0x1 ;  /* 0x000000040000795c */ /* 0x000fe20000300000 */
.L_x_2998:
[----:B------:R-:W3:Y:S01]  /*2d910*/  SYNCS.PHASECHK.TRANS64.TRYWAIT P0, [R0+URZ+0x29840], R32 ;  /* 0x02984020000075a7 */ /* 0x000ee2000800017f */
[----:B------:R-:W-:Y:S04]  /*2d920*/  BSSY B0, `(.L_x_2999) ;  /* 0x0000002000007945 */ /* 0x000fe80003800000 */
[----:B---3--:R-:W-:Y:S05]  /*2d930*/  @!P0 BRA `(.L_x_3000) ;  /* 0x0000008000608947 */ /* 0x008fea0003800000 */
.L_x_3259:
[----:B------:R-:W-:Y:S05]  /*2d940*/  BSYNC B0 ;  /* 0x0000000000007941 */ /* 0x000fea0003800000 */
.L_x_2999:
[----:B------:R-:W4:Y:S01]  /*2d950*/  LDL R10, [R1+0x14] ;  /* 0x00001400010a7983 */ /* 0x000f220000100800 */
[----:B------:R-:W-:Y:S01]  /*2d960*/  ULDC.64 UR4, c[0x0][0x300] ;  /* 0x0000c00000047ab9 */ /* 0x000fe20000000a00 */
[----:B------:R-:W-:Y:S01]  /*2d970*/  ULDC.64 UR6, c[0x0][0x310] ;  /* 0x0000c40000067ab9 */ /* 0x000fe20000000a00 */
[----:B------:R-:W-:Y:S01]  /*2d980*/  IMAD R7, R26, UR4, RZ ;  /* 0x000000041a077c24 */ /* 0x000fe2000f8e02ff */
[----:B------:R-:W5:Y:S01]  /*2d990*/  S2R R9, SR_TID.X ;  /* 0x0000000000097919 */ /* 0x000f620000002100 */
[C---:B------:R-:W-:Y:S01]  /*2d9a0*/  IMAD.WIDE.U32 R2, R5.reuse, UR4, RZ ;  /* 0x0000000405027c25 */ /* 0x040fe2000f8e00ff */
[C---:B------:R-:W-:Y:S02]  /*2d9b0*/  LOP3.LUT P4, RZ, R22.reuse, 0x10, RZ, 0xc0, !PT ;  /* 0x0000001016ff7812 */ /* 0x040fe4000788c0ff */
[C---:B------:R-:W-:Y:S01]  /*2d9c0*/  LOP3.LUT P3, RZ, R22.reuse, 0x8, RZ, 0xc0, !PT ;  /* 0x0000000816ff7812 */ /* 0x040fe2000786c0ff */
[----:B------:R-:W-:Y:S01]  /*2d9d0*/  IMAD R7, R5, UR5, R7 ;  /* 0x0000000505077c24 */ /* 0x000fe2000f8e0207 */
[----:B------:R-:W-:Y:S01]  /*2d9e0*/  LOP3.LUT P1, RZ, R22, 0x4, RZ, 0xc0, !PT ;  /* 0x0000000416ff7812 */ /* 0x000fe2000782c0ff */
[----:B------:R-:W-:-:S02]  /*2d9f0*/  IMAD R31, R31, UR6, RZ ;  /* 0x000000061f1f7c24 */ /* 0x000fc4000f8e02ff */
[----:B------:R-:W-:Y:S02]  /*2da00*/  IMAD.IADD R3, R3, 0x1, R7 ;  /* 0x0000000103037824 */ /* 0x000fe400078e0207 */
[----:B------:R-:W-:Y:S02]  /*2da10*/  IMAD R5, R27, UR4, RZ ;  /* 0x000000041b057c24 */ /* 0x000fe4000f8e02ff */
[----:B------:R-:W-:-:S04]  /*2da20*/  IMAD.WIDE.U32 R2, R6, UR6, R2 ;  /* 0x0000000606027c25 */ /* 0x000fc8000f8e0002 */
[----:B------:R-:W-:Y:S02]  /*2da30*/  IMAD R6, R6, UR7, R31 ;  /* 0x0000000706067c24 */ /* 0x000fe4000f8e021f */
[C---:B------:R-:W-:Y:S02]  /*2da40*/  IMAD R5, R4.reuse, UR5, R5 ;  /* 0x0000000504057c24 */ /* 0x040fe4000f8e0205 */
[----:B------:R-:W-:Y:S01]  /*2da50*/  IMAD.IADD R7, R3, 0x1, R6 ;  /* 0x0000000103077824 */ /* 0x000fe200078e0206 */
[----:B------:R-:W-:Y:S01]  /*2da60*/  MOV R6, R2 ;  /* 0x0000000200067202 */ /* 0x000fe20000000f00 */
        /* <DEDUP_REMOVED lines=16> */
[----:B----4-:R-:W-:Y:S02]  /*2db70*/  IMAD R7, R28, 0x7800, R10 ;  /* 0x000078001c077824 */ /* 0x010fe400078e020a */
[----:B-----5:R-:W-:-:S05]  /*2db80*/  IMAD.SHL.U32 R10, R9, 0x10, RZ ;  /* 0x00000010090a7824 */ /* 0x020fca00078e00ff */
[----:B------:R-:W-:Y:S01]  /*2db90*/  LOP3.LUT R10, R10, 0x30, RZ, 0xc0, !PT ;  /* 0x000000300a0a7812 */ /* 0x000fe200078ec0ff */
[----:B------:R-:W-:Y:S06]  /*2dba0*/  BRA.DIV UR4, `(.L_x_3001) ;  /* 0x0000007e04d87947 */ /* 0x000fec000b800000 */
        /* <DEDUP_REMOVED lines=12> */
[----:B----4-:R-:W-:-:S04]  /*2dc70*/  IADD3 R2, P0, R10, R2, RZ ;  /* 0x000000020a027210 */ /* 0x010fc80007f1e0ff */
[----:B-----5:R-:W-:-:S05]  /*2dc80*/  IADD3.X R3, RZ, R3, RZ, P0, !PT ;  /* 0x00000003ff037210 */ /* 0x020fca00007fe4ff */
        /* <DEDUP_REMOVED lines=17> */
.L_x_3271:
        /* <DEDUP_REMOVED lines=10> */
.L_x_3002:
        /* <DEDUP_REMOVED lines=11> */
.L_x_3003:
[----:B------:R2:W-:Y:S02]  /*2def0*/  SYNCS.ARRIVE.TRANS64.A1T0 RZ, [R0+URZ+0x29830], RZ ;  /* 0x029830ff00ff79a7 */ /* 0x0005e4000810003f */
[----:B--23--:R-:W-:-:S05]  /*2df00*/  IMAD.U32 R0, RZ, RZ, UR37 ;  /* 0x00000025ff007e24 */ /* 0x00cfca000f8e00ff */
[----:B------:R-:W-:-:S13]  /*2df10*/  ISETP.NE.AND P1, PT, R0, 0x3, PT ;  /* 0x000000030000780c */ /* 0x000fda0003f25270 */
[----:B------:R-:W-:Y:S05]  /*2df20*/  @!P1 BRA `(.L_x_3004) ;  /* 0x0000000000049947 */ /* 0x000fea0003800000 */
[----:B------:R-:W-:Y:S01]  /*2df30*/  BPT.TRAP 0x1 ;  /* 0x000000040000795c */ /* 0x000fe20000300000 */
.L_x_3004:
[----:B------:R-:W-:Y:S01]  /*2df40*/  LOP3.LUT R0, R21, 0x1, RZ, 0x3c, !PT ;  /* 0x0000000115007812 */ /* 0x000fe200078e3cff */
[----:B------:R-:W-:Y:S01]  /*2df50*/  BSSY B0, `(.L_x_3005) ;  /* 0x0000005000007945 */ /* 0x000fe20003800000 */
[----:B------:R-:W-:Y:S02]  /*2df60*/  LEA R3, R17, R23, 0x3 ;  /* 0x0000001711037211 */ /* 0x000fe400078e18ff */
[----:B------:R-:W-:-:S04]  /*2df70*/  SHF.L.U32 R0, R0, 0x1f, RZ ;  /* 0x0000001f00007819 */ /* 0x000fc800000006ff */
[----:B------:R-:W0:Y:S02]  /*2df80*/  SYNCS.PHASECHK.TRANS64.TRYWAIT P0, [R3+URZ+0x29870], R0 ;  /* 0x02987000030075a7 */ /* 0x000e24000800017f */
[----:B0-----:R-:W-:Y:S05]  /*2df90*/  @!P0 BRA `(.L_x_3006) ;  /* 0x00000080005c8947 */ /* 0x001fea0003800000 */
.L_x_3272:
[----:B------:R-:W-:Y:S05]  /*2dfa0*/  BSYNC B0 ;  /* 0x0000000000007941 */ /* 0x000fea0003800000 */
.L_x_3005:
[----:B------:R-:W-:-:S05]  /*2dfb0*/  IMAD.U32 R2, RZ, RZ, UR39 ;  /* 0x00000027ff027e24 */ /* 0x000fca000f8e00ff */
[----:B------:R-:W-:-:S13]  /*2dfc0*/  ISETP.NE.AND P0, PT, R2, 0x3, PT ;  /* 0x000000030200780c */ /* 0x000fda0003f05270 */
[----:B------:R-:W-:Y:S05]  /*2dfd0*/  @!P0 BRA `(.L_x_3007) ;  /* 0x0000000000048947 */ /* 0x000fea0003800000 */
[----:B------:R-:W-:Y:S01]  /*2dfe0*/  BPT.TRAP 0x1 ;  /* 0x000000040000795c */ /* 0x000fe20000300000 */
.L_x_3007:
[----:B0-----:R-:W-:Y:S01]  /*2dff0*/  SHF.L.U32 R0, R21, 0x1f, RZ ;  /* 0x0000001f15007819 */ /* 0x001fe200000006ff */
[----:B------:R-:W-:-:S03]  /*2e000*/  IMAD R12, R17, 0x5000, RZ ;  /* 0x00005000110c7824 */ /* 0x000fc600078e02ff */
[----:B------:R-:W0:Y:S02]  /*2e010*/  SYNCS.PHASECHK.TRANS64.TRYWAIT P0, [R3+URZ+0x29860], R0 ;  /* 0x02986000030075a7 */ /* 0x000e24000800017f */
[----:B0-----:R-:W-:Y:S05]  /*2e020*/  @!P0 BRA `(.L_x_3008) ;  /* 0x00000080004c8947 */ /* 0x001fea0003800000 */
.L_x_3273:
[----:B------:R-:W0:Y:S04]  /*2e030*/  LDL R4, [R1+0x20] ;  /* 0x0000200001047983 */ /* 0x000e280000100800 */
[----:B------:R-:W2:Y:S04]  /*2e040*/  LDL R2, [R1+0x24] ;  /* 0x0000240001027983 */ /* 0x000ea80000100800 */
[----:B------:R-:W3:Y:S01]  /*2e050*/  LDL R13, [R1+0x1c] ;  /* 0x00001c00010d7983 */ /* 0x000ee20000100800 */
[----:B------:R-:W-:Y:S05]  /*2e060*/  WARPSYNC.ALL ;  /* 0x0000000000007948 */ /* 0x000fea0003800000 */
[----:B------:R-:W-:-:S05]  /*2e070*/  IMAD.U32 R20, RZ, RZ, UR39 ;  /* 0x00000027ff147e24 */ /* 0x000fca000f8e00ff */
[----:B------:R-:W-:Y:S02]  /*2e080*/  ISETP.NE.AND P0, PT, R20, 0x3, PT ;  /* 0x000000031400780c */ /* 0x000fe40003f05270 */
[----:B0-----:R-:W-:-:S05]  /*2e090*/  LOP3.LUT R0, R12, R4, RZ, 0xfc, !PT ;  /* 0x000000040c007212 */ /* 0x001fca00078efcff */
[----:B------:R-:W-:Y:S01]  /*2e0a0*/  IMAD.IADD R0, R23, 0x1, R0 ;  /* 0x0000000117007824 */ /* 0x000fe200078e0200 */
[----:B---3--:R-:W-:-:S03]  /*2e0b0*/  LOP3.LUT R17, R12, R13, RZ, 0xfc, !PT ;  /* 0x0000000d0c117212 */ /* 0x008fc600078efcff */
        /* <DEDUP_REMOVED lines=70> */
.L_x_3009:
[----:B-1----:R1:W-:Y:S01]  /*2e520*/  SYNCS.ARRIVE.TRANS64.A1T0 RZ, [R3+URZ+0x29850], RZ ;  /* 0x029850ff03ff79a7 */ /* 0x0023e2000810003f */
[----:B------:R-:W-:Y:S06]  /*2e530*/  BAR.SYNC.DEFER_BLOCKING 0x2, 0x80 ;  /* 0x0082000000007b1d */ /* 0x000fec0000010000 */
[----:B------:R-:W-:Y:S05]  /*2e540*/  @!P1 BRA `(.L_x_3010) ;  /* 0x0000000000049947 */ /* 0x000fea0003800000 */
[----:B------:R-:W-:Y:S01]  /*2e550*/  BPT.TRAP 0x1 ;  /* 0x000000040000795c */ /* 0x000fe20000300000 */
.L_x_3010:
[----:B------:R-:W2:Y:S01]  /*2e560*/  LDL R0, [R1+0x10] ;  /* 0x0000100001007983 */ /* 0x000ea20000100800 */
[----:B-1----:R-:W-:Y:S01]  /*2e570*/  IADD3 R3, R3, 0x29880, RZ ;  /* 0x0002988003037810 */ /* 0x002fe20007ffe0ff */
[----:B0-----:R-:W-:Y:S02]  /*2e580*/  IMAD.MOV.U32 R17, RZ, RZ, R28 ;  /* 0x000000ffff117224 */ /* 0x001fe400078e001c */
[----:B------:R-:W-:Y:S01]  /*2e590*/  IMAD.MOV.U32 R21, RZ, RZ, R35 ;  /* 0x000000ffff157224 */ /* 0x000fe200078e0023 */
[----:B--2---:R-:W-:-:S04]  /*2e5a0*/  PRMT R3, R0, 0x654, R3 ;  /* 0x0000065400037816 */ /* 0x004fc80000000003 */
[----:B------:R2:W-:Y:S01]  /*2e5b0*/  SYNCS.ARRIVE.TRANS64.RED.A1T0 RZ, [R3+URZ], RZ ;  /* 0x000000ff03ff79a7 */ /* 0x0005e2000810043f */
[----:B------:R-:W-:Y:S05]  /*2e5c0*/  @P2 BRA `(.L_x_3011) ;  /* 0xffffffe800242947 */ /* 0x000fea000383ffff */
.L_x_2991:
[----:B-1----:R-:W1:Y:S01]  /*2e5d0*/  S2R R0, SR_TID.X ;  /* 0x0000000000007919 */ /* 0x002e620000002100 */
[----:B------:R-:W-:Y:S01]  /*2e5e0*/  BSSY B0, `(.L_x_3012) ;  /* 0x0000012000007945 */ /* 0x000fe20003800000 */
[----:B-1----:R-:W-:Y:S01]  /*2e5f0*/  LOP3.LUT R2, R0, 0x7f, RZ, 0xc0, !PT ;  /* 0x0000007f00027812 */ /* 0x002fe200078ec0ff */
[----:B------:R-:W-:-:S03]  /*2e600*/  IMAD.U32 R0, RZ, RZ, UR37 ;  /* 0x00000025ff007e24 */ /* 0x000fc6000f8e00ff */
[----:B------:R-:W-:Y:S02]  /*2e610*/  ISETP.NE.AND P1, PT, R2, RZ, PT ;  /* 0x000000ff0200720c */ /* 0x000fe40003f25270 */
[----:B------:R-:W-:-:S11]  /*2e620*/  ISETP.NE.AND P0, PT, R0, 0x3, PT ;  /* 0x000000030000780c */ /* 0x000fd60003f05270 */
[----:B------:R-:W-:Y:S05]  /*2e630*/  @P1 BRA `(.L_x_3013) ;  /* 0x0000000000301947 */ /* 0x000fea0003800000 */
[----:B------:R-:W1:Y:S01]  /*2e640*/  S2R R5, SR_LANEID ;  /* 0x0000000000057919 */ /* 0x000e620000000000 */
[----:B------:R-:W-:Y:S01]  /*2e650*/  VOTEU.ANY UR4, UPT, PT ;  /* 0x0000000000047886 */ /* 0x000fe200038e0100 */
[----:B--2---:R-:W2:Y:S01]  /*2e660*/  LDC.64 R2, c[0x0][0xc60] ;  /* 0x00031800ff027b82 */ /* 0x004ea20000000a00 */
[----:B------:R-:W1:Y:S02]  /*2e670*/  FLO.U32 R0, UR4 ;  /* 0x0000000400007d00 */ /* 0x000e6400080e0000 */
[----:B-1----:R-:W-:-:S06]  /*2e680*/  ISETP.EQ.U32.AND P1, PT, R0, R5, PT ;  /* 0x000000050000720c */ /* 0x002fcc0003f22070 */
[----:B------:R-:W2:Y:S07]  /*2e690*/  POPC R5, UR4 ;  /* 0x0000000400057d09 */ /* 0x000eae0008000000 */
[----:B--2---:R-:W2:Y:S01]  /*2e6a0*/  @P1 ATOMG.E.ADD.STRONG.GPU PT, R3, desc[UR50][R2.64], R5 ;  /* 0x00000005020319a8 */ /* 0x004ea200081ee1f2 */
[----:B0-----:R-:W0:Y:S02]  /*2e6b0*/  S2R R4, SR_LTMASK ;  /* 0x0000000000047919 */ /* 0x001e240000003900 */
[----:B0-----:R-:W-:-:S04]  /*2e6c0*/  LOP3.LUT R4, R4, UR4, RZ, 0xc0, !PT ;  /* 0x0000000404047c12 */ /* 0x001fc8000f8ec0ff */
[----:B------:R-:W0:Y:S01]  /*2e6d0*/  POPC R7, R4 ;  /* 0x0000000400077309 */ /* 0x000e220000000000 */
[----:B--2---:R-:W0:Y:S02]  /*2e6e0*/  SHFL.IDX PT, R0, R3, R0, 0x1f ;  /* 0x00001f0003007589 */ /* 0x004e2400000e0000 */
[----:B0-----:R-:W-:-:S07]  /*2e6f0*/  IADD3 R16, R0, UR38, R7 ;  /* 0x0000002600107c10 */ /* 0x001fce000fffe007 */
.L_x_3013:
[----:B------:R-:W-:Y:S05]  /*2e700*/  BSYNC B0 ;  /* 0x0000000000007941 */ /* 0x000fea0003800000 */
.L_x_3012:
[----:B------:R-:W-:Y:S05]  /*2e710*/  @!P0 BRA `(.L_x_3014) ;  /* 0x0000000000048947 */ /* 0x000fea0003800000 */
[----:B------:R-:W-:Y:S01]  /*2e720*/  BPT.TRAP 0x1 ;  /* 0x000000040000795c */ /* 0x000fe20000300000 */
.L_x_3014:
[----:B------:R-:W-:Y:S01]  /*2e730*/  LOP3.LUT R0, R35, 0x1, RZ, 0x3c, !PT ;  /* 0x0000000123007812 */ /* 0x000fe200078e3cff */
[----:B------:R-:W-:Y:S01]  /*2e740*/  IMAD R17, R28, 0x8, R23 ;  /* 0x000000081c117824 */ /* 0x000fe200078e0217 */
[----:B------:R-:W-:Y:S02]  /*2e750*/  BSSY B0, `(.L_x_3015) ;  /* 0x0000004000007945 */ /* 0x000fe40003800000 */
[----:B------:R-:W-:-:S04]  /*2e760*/  SHF.L.U32 R0, R0, 0x1f, RZ ;  /* 0x0000001f00007819 */ /* 0x000fc800000006ff */
[----:B------:R-:W1:Y:S02]  /*2e770*/  SYNCS.PHASECHK.TRANS64.TRYWAIT P1, [R17+URZ+0x29870], R0 ;  /* 0x02987000110075a7 */ /* 0x000e64000802017f */
[----:B-1----:R-:W-:Y:S05]  /*2e780*/  @!P1 BRA `(.L_x_3016) ;  /* 0x0000007800889947 */ /* 0x002fea0003800000 */
.L_x_3274:
[----:B------:R-:W-:Y:S05]  /*2e790*/  BSYNC B0 ;  /* 0x0000000000007941 */ /* 0x000fea0003800000 */
.L_x_3015:
[----:B------:R-:W-:-:S05]  /*2e7a0*/  IMAD.U32 R2, RZ, RZ, UR39 ;  /* 0x00000027ff027e24 */ /* 0x000fca000f8e00ff */
[----:B------:R-:W-:-:S13]  /*2e7b0*/  ISETP.NE.AND P1, PT, R2, 0x3, PT ;  /* 0x000000030200780c */ /* 0x000fda0003f25270 */
[----:B------:R-:W-:Y:S05]  /*2e7c0*/  @!P1 BRA `(.L_x_3017) ;  /* 0x0000000000049947 */ /* 0x000fea0003800000 */
[----:B------:R-:W-:Y:S01]  /*2e7d0*/  BPT.TRAP 0x1 ;  /* 0x000000040000795c */ /* 0x000fe20000300000 */
.L_x_3017:
[----:B-1----:R-:W-:-:S04]  /*2e7e0*/  SHF.L.U32 R0, R35, 0x1f, RZ ;  /* 0x0000001f23007819 */ /* 0x002fc800000006ff */
[----:B------:R-:W1:Y:S02]  /*2e7f0*/  SYNCS.PHASECHK.TRANS64.TRYWAIT P1, [R17+URZ+0x29860], R0 ;  /* 0x02986000110075a7 */ /* 0x000e64000802017f */
[----:B-1----:R-:W-:Y:S05]  /*2e800*/  @!P1 BRA `(.L_x_3018) ;  /* 0x00000078007c9947 */ /* 0x002fea0003800000 */
.L_x_3275:
[----:B------:R-:W3:Y:S04]  /*2e810*/  LDL R2, [R1+0x20] ;  /* 0x0000200001027983 */ /* 0x000ee80000100800 */
[----:B--2---:R-:W2:Y:S04]  /*2e820*/  LDL R3, [R1+0x24] ;  /* 0x0000240001037983 */ /* 0x004ea80000100800 */
[----:B------:R-:W4:Y:S01]  /*2e830*/  LDL R12, [R1+0x1c] ;  /* 0x00001c00010c7983 */ /* 0x000f220000100800 */
[----:B-1----:R-:W-:Y:S01]  /*2e840*/  IMAD R0, R28, 0x5000, RZ ;  /* 0x000050001c007824 */ /* 0x002fe200078e02ff */
[----:B------:R-:W-:Y:S05]  /*2e850*/  WARPSYNC.ALL ;  /* 0x0000000000007948 */ /* 0x000fea0003800000 */
[----:B------:R-:W-:-:S05]  /*2e860*/  IMAD.U32 R18, RZ, RZ, UR39 ;  /* 0x00000027ff127e24 */ /* 0x000fca000f8e00ff */
[----:B------:R-:W-:Y:S02]  /*2e870*/  ISETP.NE.AND P1, PT, R18, 0x3, PT ;  /* 0x000000031200780c */ /* 0x000fe40003f25270 */
[----:B---3--:R-:W-:-:S04]  /*2e880*/  LOP3.LUT R2, R0, R2, RZ, 0xfc, !PT ;  /* 0x0000000200027212 */ /* 0x008fc800078efcff */
[----:B------:R-:W-:Y:S02]  /*2e890*/  IADD3 R2, R23, R2, RZ ;  /* 0x0000000217027210 */ /* 0x000fe40007ffe0ff */
[----:B----4-:R-:W-:-:S03]  /*2e8a0*/  LOP3.LUT R0, R0, R12, RZ, 0xfc, !PT ;  /* 0x0000000c00007212 */ /* 0x010fc600078efcff */
[----:B0-----:R-:W0:Y:S01]  /*2e8b0*/  LDSM.16.MT88.4 R4, [R2+0xa400] ;  /* 0x00a400000204783b */ /* 0x001e220000004200 */
[----:B--2---:R-:W-:Y:S02]  /*2e8c0*/  IMAD.IADD R3, R3, 0x1, R2 ;  /* 0x0000000103037824 */ /* 0x004fe400078e0202 */
[----:B------:R-:W-:Y:S01]  /*2e8d0*/  IMAD.IADD R0, R23, 0x1, R0 ;  /* 0x0000000117007824 */ /* 0x000fe200078e0200 */
[C-C-:B0-----:R-:W-:Y:S02]  /*2e8e0*/  PRMT R8, R4.reuse, 0x6420, R5.reuse ;  /* 0x0000642004087816 */ /* 0x141fe40000000005 */
[----:B------:R-:W-:Y:S02]  /*2e8f0*/  PRMT R9, R4, 0x7531, R5 ;  /* 0x0000753104097816 */ /* 0x000fe40000000005 */
[C-C-:B------:R-:W-:Y:S02]  /*2e900*/  PRMT R10, R6.reuse, 0x6420, R7.reuse ;  /* 0x00006420060a7816 */ /* 0x140fe40000000007 */
[----:B------:R-:W-:-:S02]  /*2e910*/  PRMT R11, R6, 0x7531, R7 ;  /* 0x00007531060b7816 */ /* 0x000fc40000000007 */
[----:B------:R-:W0:Y:S04]  /*2e920*/  LDSM.16.MT88.4 R4, [R3+0xa400] ;  /* 0x00a400000304783b */ /* 0x000e280000004200 */
[----:B------:R0:W-:Y:S02]  /*2e930*/  STSM.16.M88.4 [R0+0x400], R8 ;  /* 0x0004000800007844 */ /* 0x0001e40000000200 */
        /* <DEDUP_REMOVED lines=61> */
.L_x_3019:
[----:B0-----:R0:W-:Y:S01]  /*2ed10*/  SYNCS.ARRIVE.TRANS64.A1T0 RZ, [R17+URZ+0x29850], RZ ;  /* 0x029850ff11ff79a7 */ /* 0x0011e2000810003f */
[----:B------:R-:W-:Y:S06]  /*2ed20*/  BAR.SYNC.DEFER_BLOCKING 0x2, 0x80 ;  /* 0x0082000000007b1d */ /* 0x000fec0000010000 */
[----:B------:R-:W-:Y:S05]  /*2ed30*/  @!P0 BRA `(.L_x_3020) ;  /* 0x0000000000048947 */ /* 0x000fea0003800000 */
[----:B------:R-:W-:Y:S01]  /*2ed40*/  BPT.TRAP 0x1 ;  /* 0x000000040000795c */ /* 0x000fe20000300000 */
.L_x_3020:
[----:B-1----:R-:W2:Y:S01]  /*2ed50*/  LDL R0, [R1+0x10] ;  /* 0x0000100001007983 */ /* 0x002ea20000100800 */
[----:B0-----:R-:W-:Y:S02]  /*2ed60*/  VIADD R17, R17, 0x29880 ;  /* 0x0002988011117836 */ /* 0x001fe40000000000 */
[----:B------:R-:W-:-:S05]  /*2ed70*/  VIADD R28, R28, 0x1 ;  /* 0x000000011c1c7836 */ /* 0x000fca0000000000 */
[----:B------:R-:W-:-:S04]  /*2ed80*/  ISETP.NE.AND P0, PT, R28, 0x2, PT ;  /* 0x000000021c00780c */ /* 0x000fc80003f05270 */
[----:B------:R-:W-:Y:S02]  /*2ed90*/  SEL R28, R28, RZ, P0 ;  /* 0x000000ff1c1c7207 */ /* 0x000fe40000000000 */
[----:B--2---:R-:W-:Y:S02]  /*2eda0*/  PRMT R17, R0, 0x654, R17 ;  /* 0x0000065400117816 */ /* 0x004fe40000000011 */
[----:B------:R-:W-:Y:S02]  /*2edb0*/  SEL R0, RZ, 0x1, P0 ;  /* 0x00000001ff007807 */ /* 0x000fe40000000000 */
[----:B------:R0:W-:Y:S02]  /*2edc0*/  SYNCS.ARRIVE.TRANS64.RED.A1T0 RZ, [R17+URZ], RZ ;  /* 0x000000ff11ff79a7 */ /* 0x0001e4000810043f */
[----:B------:R-:W-:-:S07]  /*2edd0*/  LOP3.LUT R35, R35, R0, RZ, 0x3c, !PT ;  /* 0x0000000023237212 */ /* 0x000fce00078e3cff */
.L_x_2959:
[----:B------:R-:W-:-:S13]  /*2ede0*/  LOP3.LUT P0, RZ, R22, 0x100, RZ, 0xc0, !PT ;  /* 0x0000010016ff7812 */ /* 0x000fda000780c0ff */
[----:B------:R-:W-:Y:S05]  /*2edf0*/  @!P0 BRA `(.L_x_3021) ;  /* 0x0000000000288947 */ /* 0x000fea0003800000 */
[----:B------:R-:W-:Y:S05]  /*2ee00*/  WARPSYNC.ALL ;  /* 0x0000000000007948 */ /* 0x000fea0003800000 */
[----:B------:R-:W2:Y:S08]  /*2ee10*/  S2UR UR4, SR_CgaCtaId ;  /* 0x00000000000479c3 */ /* 0x000eb00000008800 */
[----:B------:R-:W-:Y:S01]  /*2ee20*/  BAR.SYNC.DEFER_BLOCKING 0x5, 0x180 ;  /* 0x0146000000007b1d */ /* 0x000fe20000010000 */
[----:B-1----:R-:W-:-:S02]  /*2ee30*/  MOV R23, 0x400 ;  /* 0x0000040000177802 */ /* 0x002fc40000000f00 */
[----:B--2---:R-:W-:-:S04]  /*2ee40*/  MOV R0, UR4 ;  /* 0x0000000400007c02 */ /* 0x004fc80008000f00 */
[----:B------:R-:W-:Y:S01]  /*2ee50*/  LEA R23, R0, R23, 0x18 ;  /* 0x0000001700177211 */ /* 0x000fe200078ec0ff */
[----:B------:R1:W-:Y:S04]  /*2ee60*/  STL [R1+0x10], R0 ;  /* 0x0000100001007387 */ /* 0x0003e80000100800 */
[----:B0-----:R1:W0:Y:S01]  /*2ee70*/  LDS.128 R16, [R23+0x298d0] ;  /* 0x0298d00017107984 */ /* 0x0012220000000c00 */
[----:B------:R-:W-:Y:S06]  /*2ee80*/  BAR.ARV 0x4, 0x180 ;  /* 0x0106000000007b1d */ /* 0x000fec0000002000 */
[----:B------:R-:W-:Y:S05]  /*2ee90*/  BRA `(.L_x_3022) ;  /* 0x0000000c00dc7947 */ /* 0x000fea0003800000 */
.L_x_3021:
[----:B------:R-:W2:Y:S01]  /*2eea0*/  S2R R0, SR_TID.X ;  /* 0x0000000000007919 */ /* 0x000ea20000002100 */
[----:B------:R-:W-:Y:S01]  /*2eeb0*/  UMOV UR4, 0xffffffff ;  /* 0xffffffff00047882 */ /* 0x000fe20000000000 */
[----:B--2---:R-:W-:-:S04]  /*2eec0*/  LOP3.LUT R8, R0, 0x1f, RZ, 0xc0, !PT ;  /* 0x0000001f00087812 */ /* 0x004fc800078ec0ff */
[----:B------:R-:W-:Y:S01]  /*2eed0*/  ISETP.NE.AND P0, PT, R8, 0x1f, PT ;  /* 0x0000001f0800780c */ /* 0x000fe20003f05270 */
[----:B------:R-:W-:-:S12]  /*2eee0*/  BRA.DIV UR4, `(.L_x_3023) ;  /* 0x0000007204d87947 */ /* 0x000fd8000b800000 */
[----:B0-----:R-:W-:Y:S01]  /*2eef0*/  IMAD.IADD R9, R19, 0x1, R8 ;  /* 0x0000000113097824 */ /* 0x001fe200078e0208 */
[----:B------:R-:W-:-:S04]  /*2ef00*/  ULDC UR4, c[0x0][0xc3c] ;  /* 0x00030f0000047ab9 */ /* 0x000fc80000000800 */
[----:B------:R-:W-:-:S13]  /*2ef10*/  ISETP.GE.OR P1, PT, R9, UR4, !P0 ;  /* 0x0000000409007c0c */ /* 0x000fda000c726670 */
[----:B------:R-:W0:Y:S08]  /*2ef20*/  @!P1 LDC.64 R2, c[0x0][0xc80] ;  /* 0x00032000ff029b82 */ /* 0x000e300000000a00 */
[----:B------:R-:W2:Y:S01]  /*2ef30*/  @!P1 LDC.64 R4, c[0x0][0xc78] ;  /* 0x00031e00ff049b82 */ /* 0x000ea20000000a00 */
[----:B0-----:R-:W-:-:S05]  /*2ef40*/  @!P1 IMAD.WIDE R2, R9, 0x4, R2 ;  /* 0x0000000409029825 */ /* 0x001fca00078e0202 */
        /* <DEDUP_REMOVED lines=10> */
[----:B-1----:R0:W-:Y:S02]  /*2eff0*/  SHFL.IDX PT, R6, R16, 0x1, 0x1f ;  /* 0x00201f0010067f89 */ /* 0x0021e400000e0000 */
[----:B0-----:R-:W-:-:S02]  /*2f000*/  IMAD.MOV.U32 R16, RZ, RZ, RZ ;  /* 0x000000ffff107224 */ /* 0x001fc400078e00ff */
[----:B---3--:R-:W-:Y:S02]  /*2f010*/  @!P1 IMAD.MOV.U32 R17, RZ, RZ, R7 ;  /* 0x000000ffff119224 */ /* 0x008fe400078e0007 */
[----:B--2---:R-:W-:Y:S01]  /*2f020*/  @!P1 IMAD.MOV.U32 R5, RZ, RZ, R4 ;  /* 0x000000ffff059224 */ /* 0x004fe200078e0004 */
[----:B------:R-:W-:-:S03]  /*2f030*/  ISETP.NE.AND P1, PT, R8, RZ, PT ;  /* 0x000000ff0800720c */ /* 0x000fc60003f25270 */
[----:B------:R-:W-:-:S05]  /*2f040*/  IMAD R13, R5, R17, RZ ;  /* 0x00000011050d7224 */ /* 0x000fca00078e02ff */
        /* <DEDUP_REMOVED lines=16> */
.L_x_3285:
[----:B------:R-:W-:Y:S02]  /*2f150*/  ULDC UR4, c[0x0][0xc38] ;  /* 0x00030e0000047ab9 */ /* 0x000fe40000000800 */
[----:B------:R-:W-:-:S05]  /*2f160*/  MOV R4, UR4 ;  /* 0x0000000400047c02 */ /* 0x000fca0008000f00 */
[----:B-1----:R-:W-:-:S04]  /*2f170*/  IMAD R3, R14, R4, RZ ;  /* 0x000000040e037224 */ /* 0x002fc800078e02ff */
[----:B------:R-:W-:-:S05]  /*2f180*/  IMAD.IADD R6, R6, 0x1, R3 ;  /* 0x0000000106067824 */ /* 0x000fca00078e0203 */
[----:B------:R-:W-:-:S13]  /*2f190*/  ISETP.GT.AND P6, PT, R6, R0, PT ;  /* 0x000000000600720c */ /* 0x000fda0003fc4270 */
[----:B------:R-:W-:Y:S05]  /*2f1a0*/  @P6 BRA `(.L_x_3024) ;  /* 0x0000000000a46947 */ /* 0x000fea0003800000 */
.L_x_3027:
[----:B0-----:R-:W0:Y:S01]  /*2f1b0*/  LDC R2, c[0x0][0xc3c] ;  /* 0x00030f00ff027b82 */ /* 0x001e220000000800 */
[----:B------:R-:W-:-:S05]  /*2f1c0*/  VIADD R19, R19, 0x1f ;  /* 0x0000001f13137836 */ /* 0x000fca0000000000 */
[----:B0-----:R-:W-:-:S13]  /*2f1d0*/  ISETP.GE.AND P6, PT, R19, R2, PT ;  /* 0x000000021300720c */ /* 0x001fda0003fc6270 */
[----:B------:R-:W-:Y:S05]  /*2f1e0*/  @P6 BRA `(.L_x_3025) ;  /* 0x0000000800bc6947 */ /* 0x000fea0003800000 */
[----:B------:R-:W0:Y:S01]  /*2f1f0*/  S2R R3, SR_TID.X ;  /* 0x0000000000037919 */ /* 0x000e220000002100 */
        /* <DEDUP_REMOVED lines=8> */
[----:B-1----:R-:W-:-:S04]  /*2f280*/  @!P6 IMAD.WIDE R2, R7, 0x4, R4 ;  /* 0x000000040702e825 */ /* 0x002fc800078e0204 */
[----:B------:R-:W-:-:S06]  /*2f290*/  IMAD.MOV.U32 R5, RZ, RZ, RZ ;  /* 0x000000ffff057224 */ /* 0x000fcc00078e00ff */
[----:B------:R-:W2:Y:S01]  /*2f2a0*/  @!P6 LDG.E R5, desc[UR50][R2.64] ;  /* 0x000000320205e981 */ /* 0x000ea2000c1e1900 */
[----:B------:R-:W-:Y:S01]  /*2f2b0*/  UMOV UR4, 0xffffffff ;  /* 0xffffffff00047882 */ /* 0x000fe20000000000 */
[----:B--2---:R-:W-:Y:S02]  /*2f2c0*/  IMAD R13, R5, R17, RZ ;  /* 0x00000011050d7224 */ /* 0x004fe400078e02ff */
[----:B------:R-:W-:Y:S05]  /*2f2d0*/  BRA.DIV UR4, `(.L_x_3026) ;  /* 0x0000007604147947 */ /* 0x000fea000b800000 */
        /* <DEDUP_REMOVED lines=16> */
.L_x_3293:
[----:B------:R-:W-:Y:S02]  /*2f3e0*/  ULDC UR4, c[0x0][0xc38] ;  /* 0x00030e0000047ab9 */ /* 0x000fe40000000800 */
[----:B------:R-:W-:-:S04]  /*2f3f0*/  IMAD.U32 R4, RZ, RZ, UR4 ;  /* 0x00000004ff047e24 */ /* 0x000fc8000f8e00ff */
[----:B-1----:R-:W-:-:S05]  /*2f400*/  IMAD R3, R14, R4, RZ ;  /* 0x000000040e037224 */ /* 0x002fca00078e02ff */
[----:B------:R-:W-:-:S04]  /*2f410*/  IADD3 R6, R3, R6, RZ ;  /* 0x0000000603067210 */ /* 0x000fc80007ffe0ff */
[----:B------:R-:W-:-:S13]  /*2f420*/  ISETP.GT.AND P6, PT, R6, R0, PT ;  /* 0x000000000600720c */ /* 0x000fda0003fc4270 */
[----:B------:R-:W-:Y:S05]  /*2f430*/  @!P6 BRA `(.L_x_3027) ;  /* 0xfffffffc005ce947 */ /* 0x000fea000383ffff */
.L_x_3024:
[----:B------:R-:W-:Y:S01]  /*2f440*/  IMAD.IADD R6, R6, 0x1, -R3 ;  /* 0x0000000106067824 */ /* 0x000fe200078e0a03 */
[----:B------:R-:W-:-:S03]  /*2f450*/  UMOV UR4, 0xffffffff ;  /* 0xffffffff00047882 */ /* 0x000fc60000000000 */
[----:B------:R-:W-:-:S05]  /*2f460*/  IMAD R3, R2, R4, R6 ;  /* 0x0000000402037224 */ /* 0x000fca00078e0206 */
[----:B------:R-:W-:Y:S01]  /*2f470*/  ISETP.GT.AND P6, PT, R3, R0, PT ;  /* 0x000000000300720c */ /* 0x000fe20003fc4270 */
[----:B------:R-:W-:-:S12]  /*2f480*/  BRA.DIV UR4, `(.L_x_3028) ;  /* 0x0000007604607947 */ /* 0x000fd8000b800000 */
[----:B------:R-:W-:-:S04]  /*2f490*/  VOTE.ANY R3, PT, !P6 ;  /* 0x0000000000037806 */ /* 0x000fc800070e0100 */
[----:B------:R-:W1:Y:S02]  /*2f4a0*/  POPC R7, R3 ;  /* 0x0000000300077309 */ /* 0x000e640000000000 */
[----:B-1----:R1:W2:Y:S01]  /*2f4b0*/  SHFL.IDX PT, R17, R17, R7, 0x1f ;  /* 0x00001f0711117589 */ /* 0x0022a200000e0000 */
[----:B------:R-:W-:-:S03]  /*2f4c0*/  IMAD.IADD R19, R7, 0x1, R19 ;  /* 0x0000000107137824 */ /* 0x000fc600078e0213 */
[----:B------:R1:W3:Y:S04]  /*2f4d0*/  SHFL.IDX PT, R5, R5, R7, 0x1f ;  /* 0x00001f0705057589 */ /* 0x0002e800000e0000 */
.L_x_3298:
[----:B------:R-:W-:-:S13]  /*2f4e0*/  ISETP.NE.AND P0, PT, R3, RZ, PT ;  /* 0x000000ff0300720c */ /* 0x000fda0003f05270 */
[----:B------:R-:W-:Y:S05]  /*2f4f0*/  @!P0 BRA `(.L_x_3029) ;  /* 0x0000000000108947 */ /* 0x000fea0003800000 */
[----:B------:R-:W-:Y:S01]  /*2f500*/  UMOV UR4, 0xffffffff ;  /* 0xffffffff00047882 */ /* 0x000fe20000000000 */
[----:B------:R-:W-:Y:S02]  /*2f510*/  VIADD R12, R7, 0xffffffff ;  /* 0xffffffff070c7836 */ /* 0x000fe40000000000 */
[----:B------:R-:W-:Y:S05]  /*2f520*/  BRA.DIV UR4, `(.L_x_3030) ;  /* 0x0000007604987947 */ /* 0x000fea000b800000 */
[----:B------:R4:W0:Y:S02]  /*2f530*/  SHFL.IDX PT, R16, R2, R12, 0x1f ;  /* 0x00001f0c02107589 */ /* 0x00082400000e0000 */
.L_x_3029:
[----:B---3--:R-:W-:Y:S01]  /*2f540*/  ISETP.NE.AND P0, PT, R5, 0x1, PT ;  /* 0x000000010500780c */ /* 0x008fe20003f05270 */
[----:B0-----:R-:W-:-:S04]  /*2f550*/  IMAD R16, R16, R4, R6 ;  /* 0x0000000410107224 */ /* 0x001fc800078e0206 */
[----:B------:R-:W-:-:S08]  /*2f560*/  IMAD.IADD R0, R0, 0x1, -R16 ;  /* 0x0000000100007824 */ /* 0x000fd000078e0a10 */
[----:B------:R-:W-:Y:S05]  /*2f570*/  @!P0 BRA `(.L_x_3031) ;  /* 0x0000000000dc8947 */ /* 0x000fea0003800000 */
[-C--:B--2---:R-:W-:Y:S01]  /*2f580*/  IABS R4, R17.reuse ;  /* 0x0000001100047213 */ /* 0x084fe20000000000 */
[----:B----4-:R-:W-:Y:S01]  /*2f590*/  IMAD.MOV.U32 R2, RZ, RZ, RZ ;  /* 0x000000ffff027224 */ /* 0x010fe200078e00ff */
[----:B------:R-:W-:Y:S02]  /*2f5a0*/  IABS R8, R17 ;  /* 0x0000001100087213 */ /* 0x000fe40000000000 */
[----:B------:R-:W0:Y:S08]  /*2f5b0*/  I2F.RP R6, R4 ;  /* 0x0000000400067306 */ /* 0x000e300000209400 */
[----:B0-----:R-:W1:Y:S02]  /*2f5c0*/  MUFU.RCP R6, R6 ;  /* 0x0000000600067308 */ /* 0x001e640000001000 */
[----:B-1----:R-:W-:Y:S01]  /*2f5d0*/  VIADD R7, R6, 0xffffffe ;  /* 0x0ffffffe06077836 */ /* 0x002fe20000000000 */
[----:B------:R-:W-:-:S05]  /*2f5e0*/  IABS R6, R5 ;  /* 0x0000000500067213 */ /* 0x000fca0000000000 */
[----:B------:R-:W0:Y:S02]  /*2f5f0*/  F2I.FTZ.U32.TRUNC.NTZ R3, R7 ;  /* 0x0000000700037305 */ /* 0x000e24000021f000 */
[----:B0-----:R-:W-:-:S05]  /*2f600*/  IADD3 R9, RZ, -R3, RZ ;  /* 0x80000003ff097210 */ /* 0x001fca0007ffe0ff */
[----:B------:R-:W-:-:S04]  /*2f610*/  IMAD R9, R9, R4, RZ ;  /* 0x0000000409097224 */ /* 0x000fc800078e02ff */
[----:B------:R-:W-:Y:S01]  /*2f620*/  IMAD.HI.U32 R3, R3, R9, R2 ;  /* 0x0000000903037227 */ /* 0x000fe200078e0002 */
[----:B------:R-:W-:-:S03]  /*2f630*/  IABS R2, R0 ;  /* 0x0000000000027213 */ /* 0x000fc60000000000 */
[----:B------:R-:W-:Y:S02]  /*2f640*/  IMAD.MOV R9, RZ, RZ, -R8 ;  /* 0x000000ffff097224 */ /* 0x000fe400078e0a08 */
[----:B------:R-:W0:Y:S01]  /*2f650*/  I2F.RP R8, R6 ;  /* 0x0000000600087306 */ /* 0x000e220000209400 */
[----:B------:R-:W-:-:S04]  /*2f660*/  IMAD.HI.U32 R7, R3, R2, RZ ;  /* 0x0000000203077227 */ /* 0x000fc800078e00ff */
[----:B------:R-:W-:Y:S01]  /*2f670*/  IMAD R9, R7, R9, R2 ;  /* 0x0000000907097224 */ /* 0x000fe200078e0202 */
[----:B------:R-:W-:-:S04]  /*2f680*/  MOV R2, RZ ;  /* 0x000000ff00027202 */ /* 0x000fc80000000f00 */
[----:B------:R-:W-:Y:S01]  /*2f690*/  ISETP.GT.U32.AND P1, PT, R4, R9, PT ;  /* 0x000000090400720c */ /* 0x000fe20003f24070 */
[----:B0-----:R-:W0:-:S12]  /*2f6a0*/  MUFU.RCP R8, R8 ;  /* 0x0000000800087308 */ /* 0x001e180000001000 */
[----:B------:R-:W-:Y:S02]  /*2f6b0*/  @!P1 IMAD.IADD R9, R9, 0x1, -R4 ;  /* 0x0000000109099824 */ /* 0x000fe400078e0a04 */
[----:B------:R-:W-:Y:S01]  /*2f6c0*/  @!P1 VIADD R7, R7, 0x1 ;  /* 0x0000000107079836 */ /* 0x000fe20000000000 */
[----:B------:R-:W-:Y:S02]  /*2f6d0*/  ISETP.NE.AND P1, PT, R17, RZ, PT ;  /* 0x000000ff1100720c */ /* 0x000fe40003f25270 */
[----:B------:R-:W-:Y:S02]  /*2f6e0*/  ISETP.GE.U32.AND P0, PT, R9, R4, PT ;  /* 0x000000040900720c */ /* 0x000fe40003f06070 */
[----:B------:R-:W-:Y:S01]  /*2f6f0*/  IABS R4, R5 ;  /* 0x0000000500047213 */ /* 0x000fe20000000000 */
[----:B0-----:R-:W-:-:S04]  /*2f700*/  VIADD R10, R8, 0xffffffe ;  /* 0x0ffffffe080a7836 */ /* 0x001fc80000000000 */
[----:B------:R-:W-:Y:S01]  /*2f710*/  IMAD.MOV R4, RZ, RZ, -R4 ;  /* 0x000000ffff047224 */ /* 0x000fe200078e0a04 */
[----:B------:R-:W0:Y:S05]  /*2f720*/  F2I.FTZ.U32.TRUNC.NTZ R3, R10 ;  /* 0x0000000a00037305 */ /* 0x000e2a000021f000 */
[----:B------:R-:W-:Y:S02]  /*2f730*/  @P0 VIADD R7, R7, 0x1 ;  /* 0x0000000107070836 */ /* 0x000fe40000000000 */
        /* <DEDUP_REMOVED lines=16> */
[----:B------:R-:W-:Y:S01]  /*2f840*/  ISETP.GE.AND P2, PT, R3, RZ, PT ;  /* 0x000000ff0300720c */ /* 0x000fe20003f46270 */
[----:B------:R-:W-:-:S04]  /*2f850*/  IMAD.MOV R3, RZ, RZ, -R7 ;  /* 0x000000ffff037224 */ /* 0x000fc800078e0a07 */
[----:B------:R-:W-:Y:S02]  /*2f860*/  IMAD R3, R17, R3, R0 ;  /* 0x0000000311037224 */ /* 0x000fe400078e0200 */
[----:B------:R-:W-:-:S06]  /*2f870*/  @P0 VIADD R2, R2, 0x1 ;  /* 0x0000000102020836 */ /* 0x000fcc0000000000 */
[----:B------:R-:W-:Y:S01]  /*2f880*/  @!P2 IMAD.MOV R2, RZ, RZ, -R2 ;  /* 0x000000ffff02a224 */ /* 0x000fe200078e0a02 */
[----:B------:R-:W-:-:S05]  /*2f890*/  @!P1 LOP3.LUT R2, RZ, R5, RZ, 0x33, !PT ;  /* 0x00000005ff029212 */ /* 0x000fca00078e33ff */
[--C-:B------:R-:W-:Y:S02]  /*2f8a0*/  IMAD.MOV R4, RZ, RZ, -R2.reuse ;  /* 0x000000ffff047224 */ /* 0x100fe400078e0a02 */
[C---:B------:R-:W-:Y:S02]  /*2f8b0*/  IMAD R2, R5.reuse, 0x1000000, R2 ;  /* 0x0100000005027824 */ /* 0x040fe400078e0202 */
[----:B------:R-:W-:-:S05]  /*2f8c0*/  IMAD R5, R5, R4, R7 ;  /* 0x0000000405057224 */ /* 0x000fca00078e0207 */
[----:B------:R-:W-:Y:S01]  /*2f8d0*/  LEA R18, R5, R2, 0x10 ;  /* 0x0000000205127211 */ /* 0x000fe200078e80ff */
[----:B------:R-:W-:Y:S06]  /*2f8e0*/  BRA `(.L_x_3032) ;  /* 0x0000000000f07947 */ /* 0x000fec0003800000 */
.L_x_3031:
[----:B----4-:R-:W0:Y:S02]  /*2f8f0*/  LDC.64 R2, c[0x0][0xc90] ;  /* 0x00032400ff027b82 */ /* 0x010e240000000a00 */
[----:B0-----:R-:W-:-:S05]  /*2f900*/  IMAD.WIDE R2, R19, 0x4, R2 ;  /* 0x0000000413027825 */ /* 0x001fca00078e0202 */
[----:B-1----:R0:W2:Y:S02]  /*2f910*/  LDG.E R7, desc[UR50][R2.64] ;  /* 0x0000003202077981 */ /* 0x0020a4000c1e1900 */
[----:B0-----:R-:W-:Y:S02]  /*2f920*/  IMAD.MOV.U32 R2, RZ, RZ, RZ ;  /* 0x000000ffff027224 */ /* 0x001fe400078e00ff */
[----:B--2---:R-:W-:-:S05]  /*2f930*/  IMAD R5, R17, R7, RZ ;  /* 0x0000000711057224 */ /* 0x004fca00078e02ff */
        /* <DEDUP_REMOVED lines=8> */
[----:B------:R-:W-:-:S04]  /*2f9c0*/  IMAD R11, R11, R6, RZ ;  /* 0x000000060b0b7224 */ /* 0x000fc800078e02ff */
[----:B------:R-:W-:Y:S01]  /*2f9d0*/  IMAD.HI.U32 R2, R3, R11, R2 ;  /* 0x0000000b03027227 */ /* 0x000fe200078e0002 */
        /* <DEDUP_REMOVED lines=18> */
[----:B------:R-:W-:Y:S02]  /*2fb00*/  VIADDMNMX R4, R3, R4, R7, PT ;  /* 0x0000000403047246 */ /* 0x000fe40003800107 */
[----:B------:R-:W-:-:S02]  /*2fb10*/  IADD3 R6, R6, 0x1000000, R5 ;  /* 0x0100000006067810 */ /* 0x000fc40007ffe005 */
[----:B------:R-:W-:-:S04]  /*2fb20*/  IABS R7, R4 ;  /* 0x0000000400077213 */ /* 0x000fc80000000000 */
[----:B------:R-:W0:Y:S08]  /*2fb30*/  I2F.RP R8, R7 ;  /* 0x0000000700087306 */ /* 0x000e300000209400 */
[----:B0-----:R-:W0:Y:S02]  /*2fb40*/  MUFU.RCP R8, R8 ;  /* 0x0000000800087308 */ /* 0x001e240000001000 */
[----:B0-----:R-:W-:-:S06]  /*2fb50*/  VIADD R9, R8, 0xffffffe ;  /* 0x0ffffffe08097836 */ /* 0x001fcc0000000000 */
[----:B------:R-:W0:Y:S02]  /*2fb60*/  F2I.FTZ.U32.TRUNC.NTZ R3, R9 ;  /* 0x0000000900037305 */ /* 0x000e24000021f000 */
[----:B0-----:R-:W-:-:S05]  /*2fb70*/  IADD3 R0, RZ, -R3, RZ ;  /* 0x80000003ff007210 */ /* 0x001fca0007ffe0ff */
[----:B------:R-:W-:Y:S01]  /*2fb80*/  IMAD R11, R0, R7, RZ ;  /* 0x00000007000b7224 */ /* 0x000fe200078e02ff */
[----:B------:R-:W-:-:S03]  /*2fb90*/  IABS R0, R5 ;  /* 0x0000000500007213 */ /* 0x000fc60000000000 */
[----:B------:R-:W-:Y:S01]  /*2fba0*/  IMAD.HI.U32 R3, R3, R11, R2 ;  /* 0x0000000b03037227 */ /* 0x000fe200078e0002 */
[----:B------:R-:W-:-:S05]  /*2fbb0*/  IABS R2, R4 ;  /* 0x0000000400027213 */ /* 0x000fca0000000000 */
        /* <DEDUP_REMOVED lines=11> */
[----:B------:R-:W-:Y:S02]  /*2fc70*/  @!P2 IADD3 R3, -R3, RZ, RZ ;  /* 0x000000ff0303a210 */ /* 0x000fe40007ffe1ff */
[----:B------:R-:W-:Y:S01]  /*2fc80*/  @!P1 LOP3.LUT R3, RZ, R4, RZ, 0x33, !PT ;  /* 0x00000004ff039212 */ /* 0x000fe200078e33ff */
[----:B------:R-:W-:-:S04]  /*2fc90*/  IMAD.MOV R4, RZ, RZ, -R4 ;  /* 0x000000ffff047224 */ /* 0x000fc800078e0a04 */
[----:B------:R-:W-:-:S07]  /*2fca0*/  IMAD R18, R3, R4, R6 ;  /* 0x0000000403127224 */ /* 0x000fce00078e0206 */
.L_x_3032:
[----:B------:R-:W-:-:S05]  /*2fcb0*/  LOP3.LUT R0, RZ, R3, RZ, 0x33, !PT ;  /* 0x00000003ff007212 */ /* 0x000fca00078e33ff */
[----:B------:R-:W-:Y:S01]  /*2fcc0*/  IMAD.IADD R17, R17, 0x1, R0 ;  /* 0x0000000111117824 */ /* 0x000fe200078e0200 */
[----:B------:R-:W-:Y:S06]  /*2fcd0*/  BRA `(.L_x_3033) ;  /* 0x00000000001c7947 */ /* 0x000fec0003800000 */
.L_x_3025:
[----:B------:R-:W-:Y:S01]  /*2fce0*/  UMOV UR4, URZ ;  /* 0x0000003f00047c82 */ /* 0x000fe20008000000 */
[----:B------:R-:W-:Y:S01]  /*2fcf0*/  UMOV UR5, URZ ;  /* 0x0000003f00057c82 */ /* 0x000fe20008000000 */
[----:B------:R-:W-:Y:S01]  /*2fd00*/  ULDC UR6, c[0x0][0xc3c] ;  /* 0x00030f0000067ab9 */ /* 0x000fe20000000800 */
[----:B------:R-:W-:Y:S01]  /*2fd10*/  IMAD.MOV.U32 R16, RZ, RZ, R0 ;  /* 0x000000ffff107224 */ /* 0x000fe200078e0000 */
[----:B------:R-:W-:Y:S01]  /*2fd20*/  MOV R19, UR6 ;  /* 0x0000000600137c02 */ /* 0x000fe20008000f00 */
[----:B------:R-:W-:Y:S02]  /*2fd30*/  IMAD.U32 R17, RZ, RZ, UR4 ;  /* 0x00000004ff117e24 */ /* 0x000fe4000f8e00ff */
[----:B------:R-:W-:-:S07]  /*2fd40*/  IMAD.U32 R18, RZ, RZ, UR5 ;  /* 0x00000005ff127e24 */ /* 0x000fce000f8e00ff */
.L_x_3033:
[----:B------:R2:W3:Y:S01]  /*2fd50*/  LDL R2, [R1+0x10] ;  /* 0x0000100001027983 */ /* 0x0004e20000100800 */
[----:B------:R-:W0:Y:S01]  /*2fd60*/  S2R R0, SR_TID.X ;  /* 0x0000000000007919 */ /* 0x000e220000002100 */
[----:B------:R-:W-:Y:S05]  /*2fd70*/  WARPSYNC.ALL ;  /* 0x0000000000007948 */ /* 0x000fea0003800000 */
[----:B0-----:R-:W-:Y:S01]  /*2fd80*/  LOP3.LUT R0, R0, 0x1f, RZ, 0xc0, !PT ;  /* 0x0000001f00007812 */ /* 0x001fe200078ec0ff */
[----:B------:R-:W-:Y:S03]  /*2fd90*/  BAR.SYNC.DEFER_BLOCKING 0x4, 0x180 ;  /* 0x0106000000007b1d */ /* 0x000fe60000010000 */
[----:B------:R-:W-:-:S13]  /*2fda0*/  ISETP.NE.AND P0, PT, R0, RZ, PT ;  /* 0x000000ff0000720c */ /* 0x000fda0003f05270 */
[----:B------:R-:W-:Y:S01]  /*2fdb0*/  @!P0 MOV R0, 0x400 ;  /* 0x0000040000008802 */ /* 0x000fe20000000f00 */
[----:B---3--:R-:W0:Y:S03]  /*2fdc0*/  @!P0 S2R R2, SR_CgaCtaId ;  /* 0x0000000000028919 */ /* 0x008e260000008800 */
[----:B0-----:R-:W-:Y:S01]  /*2fdd0*/  @!P0 LEA R23, R2, R0, 0x18 ;  /* 0x0000000002178211 */ /* 0x001fe200078ec0ff */
[----:B------:R2:W-:Y:S04]  /*2fde0*/  @!P0 STL [R1+0x10], R2 ;  /* 0x0000100201008387 */ /* 0x0005e80000100800 */
[----:B------:R2:W-:Y:S01]  /*2fdf0*/  @!P0 STS.128 [R23+0x298d0], R16 ;  /* 0x0298d01017008388 */ /* 0x0005e20000000c00 */
[----:B------:R-:W-:Y:S06]  /*2fe00*/  BAR.ARV 0x5, 0x180 ;  /* 0x0146000000007b1d */ /* 0x000fec0000002000 */
.L_x_3022:
[----:B------:R-:W-:Y:S02]  /*2fe10*/  ULDC UR4, c[0x0][0xc3c] ;  /* 0x00030f0000047ab9 */ /* 0x000fe40000000800 */
[----:B0-----:R-:W-:-:S13]  /*2fe20*/  ISETP.GE.AND P0, PT, R19, UR4, PT ;  /* 0x0000000413007c0c */ /* 0x001fda000bf06270 */
[----:B------:R-:W-:Y:S05]  /*2fe30*/  @!P0 BRA `(.L_x_3034) ;  /* 0xffffff8800f48947 */ /* 0x000fea000383ffff */
[----:B------:R-:W-:Y:S05]  /*2fe40*/  BSYNC B7 ;  /* 0x0000000000077941 */ /* 0x000fea0003800000 */
.L_x_2914:
[----:B-12---:R-:W2:Y:S01]  /*2fe50*/  LDL.LU R0, [R1+0x3c] ;  /* 0x00003c0001007983 */ /* 0x006ea20000300800 */
[----:B------:R-:W-:Y:S01]  /*2fe60*/  BSSY B0, `(.L_x_3035) ;  /* 0x000000b000007945 */ /* 0x000fe20003800000 */
[----:B------:R-:W1:Y:S01]  /*2fe70*/  S2R R5, SR_CgaCtaId ;  /* 0x0000000000057919 */ /* 0x000e620000008800 */
        /* <DEDUP_REMOVED lines=9> */
.L_x_3301:
[----:B------:R-:W-:Y:S05]  /*2ff10*/  BSYNC B0 ;  /* 0x0000000000007941 */ /* 0x000fea0003800000 */
.L_x_3035:
[----:B------:R-:W-:-:S03]  /*2ff20*/  UMOV UR4, 0xffffffff ;  /* 0xffffffff00047882 */ /* 0x000fc60000000000 */
[----:B------:R-:W-:Y:S05]  /*2ff30*/  BRA.DIV UR4, `(.L_x_3037) ;  /* 0x0000006e04507947 */ /* 0x000fea000b800000 */
[----:B0-----:R-:W0:Y:S02]  /*2ff40*/  S2R R0, SR_TID.X ;  /* 0x0000000000007919 */ /* 0x001e240000002100 */
[----:B0-----:R-:W-:-:S04]  /*2ff50*/  SHF.R.U32.HI R0, RZ, 0x5, R0 ;  /* 0x00000005ff007819 */ /* 0x001fc80000011600 */
[----:B------:R-:W-:-:S05]  /*2ff60*/  LOP3.LUT R0, R0, 0x3, RZ, 0xc0, !PT ;  /* 0x0000000300007812 */ /* 0x000fca00078ec0ff */
[----:B------:R0:W1:Y:S02]  /*2ff70*/  SHFL.IDX PT, R14, R0, RZ, 0x1f ;  /* 0x00001fff000e7589 */ /* 0x00006400000e0000 */
.L_x_3304:
[----:B-1----:R-:W-:-:S13]  /*2ff80*/  ISETP.NE.AND P0, PT, R14, RZ, PT ;  /* 0x000000ff0e00720c */ /* 0x002fda0003f05270 */
[----:B------:R-:W-:Y:S05]  /*2ff90*/  @P0 BRA `(.L_x_2680) ;  /* 0x0000000000a80947 */ /* 0x000fea0003800000 */
[----:B------:R-:W-:-:S03]  /*2ffa0*/  UMOV UR4, 0xffffffff ;  /* 0xffffffff00047882 */ /* 0x000fc60000000000 */
[----:B------:R-:W-:Y:S05]  /*2ffb0*/  BRA.DIV UR4, `(.L_x_3038) ;  /* 0x0000006e04647947 */ /* 0x000fea000b800000 */
[----:B------:R-:W-:-:S13]  /*2ffc0*/  ELECT P6, URZ, PT ;  /* 0x00000000003f782f */ /* 0x000fda00038c0000 */
.L_x_3307:
[----:B------:R-:W-:Y:S05]  /*2ffd0*/  @!P6 BRA `(.L_x_2680) ;  /* 0x000000000098e947 */ /* 0x000fea0003800000 */
[----:B------:R-:W-:-:S06]  /*2ffe0*/  ULOP3.LUT UR4, UR36, 0x2, URZ, 0xfc, !UPT ;  /* 0x0000000224047892 */ /* 0x000fcc000f8efc3f */
[----:B0-----:R-:W-:-:S05]  /*2fff0*/  IMAD.U32 R0, RZ, RZ, UR4 ;  /* 0x00000004ff007e24 */ /* 0x001fca000f8e00ff */
[----:B------:R-:W-:-:S13]  /*30000*/  ISETP.NE.AND P0, PT, R0, 0x3, PT ;  /* 0x000000030000780c */ /* 0x000fda0003f05270 */
[----:B------:R-:W-:Y:S05]  /*30010*/  @!P0 BRA `(.L_x_3039) ;  /* 0x0000000000048947 */ /* 0x000fea0003800000 */
[----:B------:R-:W-:Y:S01]  /*30020*/  BPT.TRAP 0x1 ;  /* 0x000000040000795c */ /* 0x000fe20000300000 */
.L_x_3039:
[C---:B------:R-:W-:Y:S01]  /*30030*/  IMAD R3, R28.reuse, 0x8, R5 ;  /* 0x000000081c037824 */ /* 0x040fe200078e0205 */
[----:B------:R-:W-:Y:S01]  /*30040*/  SHF.L.U32 R2, R35, 0x1f, RZ ;  /* 0x0000001f23027819 */ /* 0x000fe200000006ff */
[----:B------:R-:W-:-:S03]  /*30050*/  VIADD R28, R28, 0x1 ;  /* 0x000000011c1c7836 */ /* 0x000fc60000000000 */
[----:B------:R-:W0:Y:S02]  /*30060*/  SYNCS.PHASECHK.TRANS64.TRYWAIT P1, [R3+URZ+0x29840], R2 ;  /* 0x02984002030075a7 */ /* 0x000e24000802017f */
[----:B------:R-:W-:-:S04]  /*30070*/  ISETP.NE.AND P2, PT, R28, 0x2, PT ;  /* 0x000000021c00780c */ /* 0x000fc80003f45270 */
[----:B------:R-:W-:Y:S01]  /*30080*/  SEL R0, RZ, 0x1, P2 ;  /* 0x00000001ff007807 */ /* 0x000fe20001000000 */
[----:B0-----:R-:W-:Y:S08]  /*30090*/  @!P1 BRA `(.L_x_3040) ;  /* 0x0000006c004c9947 */ /* 0x001ff00003800000 */
.L_x_3308:
[----:B------:R-:W-:Y:S02]  /*300a0*/  SEL R28, R28, RZ, P2 ;  /* 0x000000ff1c1c7207 */ /* 0x000fe40001000000 */
[----:B------:R-:W-:Y:S01]  /*300b0*/  LOP3.LUT R0, R35, R0, RZ, 0x3c, !PT ;  /* 0x0000000023007212 */ /* 0x000fe200078e3cff */
[----:B------:R-:W-:Y:S06]  /*300c0*/  @!P0 BRA `(.L_x_3041) ;  /* 0x0000000000048947 */ /* 0x000fec0003800000 */
[----:B------:R-:W-:Y:S01]  /*300d0*/  BPT.TRAP 0x1 ;  /* 0x000000040000795c */ /* 0x000fe20000300000 */
.L_x_3041:
[----:B------:R-:W-:Y:S02]  /*300e0*/  LEA R5, R28, R5, 0x3 ;  /* 0x000000051c057211 */ /* 0x000fe400078e18ff */
[----:B------:R-:W-:-:S04]  /*300f0*/  SHF.L.U32 R0, R0, 0x1f, RZ ;  /* 0x0000001f00007819 */ /* 0x000fc800000006ff */
[----:B------:R-:W1:Y:S02]  /*30100*/  SYNCS.PHASECHK.TRANS64.TRYWAIT P1, [R5+URZ+0x29840], R0 ;  /* 0x02984000050075a7 */ /* 0x000e64000802017f */
[----:B-1----:R-:W-:Y:S05]  /*30110*/  @!P1 BRA `(.L_x_3042) ;  /* 0x0000006c00409947 */ /* 0x002fea0003800000 */
.L_x_3309:
[----:B------:R-:W-:Y:S05]  /*30120*/  @!P0 BRA `(.L_x_3043) ;  /* 0x0000000000048947 */ /* 0x000fea0003800000 */
[----:B------:R-:W-:Y:S01]  /*30130*/  BPT.TRAP 0x1 ;  /* 0x000000040000795c */ /* 0x000fe20000300000 */
.L_x_3043:
[----:B------:R-:W2:Y:S02]  /*30140*/  SYNCS.PHASECHK.TRANS64.TRYWAIT P1, [R3+URZ+0x29860], R2 ;  /* 0x02986002030075a7 */ /* 0x000ea4000802017f */
[----:B--2---:R-:W-:Y:S05]  /*30150*/  @!P1 BRA `(.L_x_3044) ;  /* 0x0000006c00449947 */ /* 0x004fea0003800000 */
.L_x_3310:
[----:B------:R-:W-:Y:S05]  /*30160*/  @!P0 BRA `(.L_x_3045) ;  /* 0x0000000000048947 */ /* 0x000fea0003800000 */
[----:B------:R-:W-:Y:S01]  /*30170*/  BPT.TRAP 0x1 ;  /* 0x000000040000795c */ /* 0x000fe20000300000 */
.L_x_3045:
[----:B------:R-:W3:Y:S02]  /*30180*/  SYNCS.PHASECHK.TRANS64.TRYWAIT P1, [R5+URZ+0x29860], R0 ;  /* 0x02986000050075a7 */ /* 0x000ee4000802017f */
[----:B---3--:R-:W-:Y:S05]  /*30190*/  @!P1 BRA `(.L_x_3046) ;  /* 0x0000006c00489947 */ /* 0x008fea0003800000 */
.L_x_3311:
[----:B------:R-:W-:Y:S05]  /*301a0*/  @!P0 BRA `(.L_x_3047) ;  /* 0x0000000000048947 */ /* 0x000fea0003800000 */
[----:B------:R-:W-:Y:S01]  /*301b0*/  BPT.TRAP 0x1 ;  /* 0x000000040000795c */ /* 0x000fe20000300000 */
.L_x_3047:
[----:B------:R-:W4:Y:S02]  /*301c0*/  SYNCS.PHASECHK.TRANS64.TRYWAIT P1, [R3+URZ+0x29880], R2 ;  /* 0x02988002030075a7 */ /* 0x000f24000802017f */
[----:B----4-:R-:W-:Y:S05]  /*301d0*/  @!P1 BRA `(.L_x_3048) ;  /* 0x0000006c004c9947 */ /* 0x010fea0003800000 */
.L_x_3312:
[----:B------:R-:W-:Y:S05]  /*301e0*/  @!P0 BRA `(.L_x_3049) ;  /* 0x0000000000048947 */ /* 0x000fea0003800000 */
[----:B------:R-:W-:Y:S01]  /*301f0*/  BPT.TRAP 0x1 ;  /* 0x000000040000795c */ /* 0x000fe20000300000 */
.L_x_3049:
[----:B------:R0:W0:Y:S02]  /*30200*/  SYNCS.PHASECHK.TRANS64.TRYWAIT P0, [R5+URZ+0x29880], R0 ;  /* 0x02988000050075a7 */ /* 0x000024000800017f */
[----:B0-----:R-:W-:Y:S05]  /*30210*/  @!P0 NANOSLEEP.SYNCS 0x989680 ;  /* 0x009896800000895d */ /* 0x001fea0003900000 */
[----:B------:R-:W0:Y:S02]  /*30220*/  @!P0 SYNCS.PHASECHK.TRANS64 P0, [R5+URZ+0x29880], R0 ;  /* 0x02988000050085a7 */ /* 0x000e24000800007f */
[----:B0-----:R-:W-:Y:S05]  /*30230*/  @!P0 BRA `(.L_x_3049) ;  /* 0xfffffffc00f08947 */ /* 0x001fea000383ffff */
.L_x_2680:
[----:B------:R-:W-:Y:S05]  /*30240*/  BSYNC B8 ;  /* 0x0000000000087941 */ /* 0x000fea0003800000 */
.L_x_2677:
[----:B------:R-:W-:Y:S05]  /*30250*/  EXIT ;  /* 0x000000000000794d */ /* 0x000fea0003800000 */
.L_x_2700:
[----:B-1----:R1:W2:Y:S02]  /*30260*/  SYNCS.PHASECHK.TRANS64.TRYWAIT P5, [R95+URZ+0x29890], R96 ;  /* 0x029890605f0075a7 */ /* 0x0022a400080a017f */
[----:B--2---:R-:W-:Y:S05]  /*30270*/  @!P5 NANOSLEEP.SYNCS 0x989680 ;  /* 0x009896800000d95d */ /* 0x004fea0003900000 */
[----:B------:R-:W2:Y:S02]  /*30280*/  @!P5 SYNCS.PHASECHK.TRANS64 P5, [R95+URZ+0x29890], R96 ;  /* 0x029890605f00d5a7 */ /* 0x000ea400080a007f */
[----:B--2---:R-:W-:Y:S05]  /*30290*/  @!P5 BRA `(.L_x_2700) ;  /* 0xfffffffc00f0d947 */ /* 0x004fea000383ffff */
[----:B------:R-:W-:Y:S05]  /*302a0*/  BRA `(.L_x_3050) ;  /* 0xfffffd3400a07947 */ /* 0x000fea000383ffff */
.L_x_2701:
        /* <DEDUP_REMOVED lines=8> */
.L_x_3052:
[----:B------:R-:W-:Y:S05]  /*30330*/  BSYNC B1 ;  /* 0x0000000000017941 */ /* 0x000fea0003800000 */
.L_x_3051:
[----:B------:R-:W-:Y:S01]  /*30340*/  MOV R13, R121 ;  /* 0x00000079000d7202 */ /* 0x000fe20000000f00 */
[----:B------:R-:W-:Y:S02]  /*30350*/  IMAD.MOV.U32 R12, RZ, RZ, RZ ;  /* 0x000000ffff0c7224 */ /* 0x000fe400078e00ff */
[----:B------:R-:W-:Y:S02]  /*30360*/  IMAD.MOV.U32 R11, RZ, RZ, 0x1e1f ;  /* 0x00001e1fff0b7424 */ /* 0x000fe400078e00ff */
[----:B------:R-:W-:Y:S02]  /*30370*/  IMAD.MOV.U32 R15, RZ, RZ, -0x1 ;  /* 0xffffffffff0f7424 */ /* 0x000fe400078e00ff */
[----:B------:R-:W-:-:S07]  /*30380*/  IMAD.MOV.U32 R149, RZ, RZ, R14 ;  /* 0x000000ffff957224 */ /* 0x000fce00078e000e */
[----:B------:R-:W-:Y:S05]  /*30390*/  WARPSYNC.COLLECTIVE R15, `(.L_x_3053) ;  /* 0x000000000f087348 */ /* 0x000fea0003c00000 */
[----:B------:R0:W1:Y:S02]  /*303a0*/  SHFL.IDX P6, R14, R13, R12, R11 ;  /* 0x0000000c0d0e7389 */ /* 0x00006400000c000b */
[----:B01----:R-:W-:Y:S01]  /*303b0*/  ENDCOLLECTIVE ;  /* 0x000000000000791b */ /* 0x003fe20003800000 */
.L_x_3053:
[----:B------:R-:W-:Y:S01]  /*303c0*/  IMAD.MOV.U32 R11, RZ, RZ, R14 ;  /* 0x000000ffff0b7224 */ /* 0x000fe200078e000e */
[----:B------:R-:W-:Y:S06]  /*303d0*/  BRA `(.L_x_3054) ;  /* 0xfffffd3400687947 */ /* 0x000fec000383ffff */
.L_x_2726:
[----:B------:R-:W-:Y:S01]  /*303e0*/  BSSY B1, `(.L_x_3055) ;  /* 0x0000008000017945 */ /* 0x000fe20003800000 */
[----:B0-----:R-:W-:Y:S01]  /*303f0*/  IMAD.MOV.U32 R13, RZ, RZ, R120 ;  /* 0x000000ffff0d7224 */ /* 0x001fe200078e0078 */
[----:B------:R-:W-:Y:S01]  /*30400*/  MOV R12, 0x1 ;  /* 0x00000001000c7802 */ /* 0x000fe20000000f00 */
[----:B----4-:R-:W-:Y:S02]  /*30410*/  IMAD.MOV.U32 R11, RZ, RZ, 0x1e1f ;  /* 0x00001e1fff0b7424 */ /* 0x010fe400078e00ff */
[----:B------:R-:W-:-:S07]  /*30420*/  IMAD.MOV.U32 R15, RZ, RZ, -0x1 ;  /* 0xffffffffff0f7424 */ /* 0x000fce00078e00ff */
[----:B-123--:R-:W-:Y:S05]  /*30430*/  WARPSYNC.COLLECTIVE R15, `(.L_x_3056) ;  /* 0x000000000f087348 */ /* 0x00efea0003c00000 */
[----:B------:R0:W4:Y:S02]  /*30440*/  SHFL.IDX P6, R14, R13, R12, R11 ;  /* 0x0000000c0d0e7389 */ /* 0x00012400000c000b */
[----:B01234-:R-:W-:Y:S01]  /*30450*/  ENDCOLLECTIVE ;  /* 0x000000000000791b */ /* 0x01ffe20003800000 */
.L_x_3056:
[----:B------:R-:W-:Y:S05]  /*30460*/  BSYNC B1 ;  /* 0x0000000000017941 */ /* 0x000fea0003800000 */
.L_x_3055:
        /* <DEDUP_REMOVED lines=8> */
.L_x_3057:
[----:B------:R-:W-:Y:S01]  /*304f0*/  IMAD.MOV.U32 R121, RZ, RZ, R14 ;  /* 0x000000ffff797224 */ /* 0x000fe200078e000e */
[----:B------:R-:W-:Y:S06]  /*30500*/  BRA `(.L_x_3058) ;  /* 0xfffffd60003c7947 */ /* 0x000fec000383ffff */
.L_x_2756:
[----:B--2---:R2:W3:Y:S02]  /*30510*/  SYNCS.PHASECHK.TRANS64.TRYWAIT P5, [R95+URZ+0x29890], R96 ;  /* 0x029890605f0075a7 */ /* 0x0044e400080a017f */
[----:B---3--:R-:W-:Y:S05]  /*30520*/  @!P5 NANOSLEEP.SYNCS 0x989680 ;  /* 0x009896800000d95d */ /* 0x008fea0003900000 */
[----:B------:R-:W3:Y:S02]  /*30530*/  @!P5 SYNCS.PHASECHK.TRANS64 P5, [R95+URZ+0x29890], R96 ;  /* 0x029890605f00d5a7 */ /* 0x000ee400080a007f */
[----:B---3--:R-:W-:Y:S05]  /*30540*/  @!P5 BRA `(.L_x_2756) ;  /* 0xfffffffc00f0d947 */ /* 0x008fea000383ffff */
[----:B------:R-:W-:Y:S05]  /*30550*/  BRA `(.L_x_3059) ;  /* 0xfffffd9000f47947 */ /* 0x000fea000383ffff */
.L_x_2757:
        /* <DEDUP_REMOVED lines=8> */
.L_x_3061:
[----:B------:R-:W-:Y:S05]  /*305e0*/  BSYNC B1 ;  /* 0x0000000000017941 */ /* 0x000fea0003800000 */
.L_x_3060:
        /* <DEDUP_REMOVED lines=8> */
.L_x_3062:
[----:B------:R-:W-:Y:S01]  /*30670*/  MOV R11, R14 ;  /* 0x0000000e000b7202 */ /* 0x000fe20000000f00 */
[----:B------:R-:W-:Y:S06]  /*30680*/  BRA `(.L_x_3063) ;  /* 0xfffffd9000c07947 */ /* 0x000fec000383ffff */
.L_x_2770:
[----:B------:R-:W-:Y:S01]  /*30690*/  BSSY B1, `(.L_x_3064) ;  /* 0x0000008000017945 */ /* 0x000fe20003800000 */
[----:B0-----:R-:W-:Y:S02]  /*306a0*/  IMAD.MOV.U32 R13, RZ, RZ, R120 ;  /* 0x000000ffff0d7224 */ /* 0x001fe400078e0078 */
[----:B------:R-:W-:Y:S02]  /*306b0*/  IMAD.MOV.U32 R12, RZ, RZ, 0x1 ;  /* 0x00000001ff0c7424 */ /* 0x000fe400078e00ff */
[----:B----4-:R-:W-:Y:S02]  /*306c0*/  IMAD.MOV.U32 R11, RZ, RZ, 0x1e1f ;  /* 0x00001e1fff0b7424 */ /* 0x010fe400078e00ff */
[----:B------:R-:W-:-:S07]  /*306d0*/  IMAD.MOV.U32 R15, RZ, RZ, -0x1 ;  /* 0xffffffffff0f7424 */ /* 0x000fce00078e00ff */
[----:B-123--:R-:W-:Y:S05]  /*306e0*/  WARPSYNC.COLLECTIVE R15, `(.L_x_3065) ;  /* 0x000000000f087348 */ /* 0x00efea0003c00000 */
[----:B------:R0:W4:Y:S02]  /*306f0*/  SHFL.IDX P6, R14, R13, R12, R11 ;  /* 0x0000000c0d0e7389 */ /* 0x00012400000c000b */
[----:B01234-:R-:W-:Y:S01]  /*30700*/  ENDCOLLECTIVE ;  /* 0x000000000000791b */ /* 0x01ffe20003800000 */
.L_x_3065:
[----:B------:R-:W-:Y:S05]  /*30710*/  BSYNC B1 ;  /* 0x0000000000017941 */ /* 0x000fea0003800000 */
.L_x_3064:
        /* <DEDUP_REMOVED lines=8> */
.L_x_3066:
[----:B------:R-:W-:Y:S01]  /*307a0*/  IMAD.MOV.U32 R48, RZ, RZ, R14 ;  /* 0x000000ffff307224 */ /* 0x000fe200078e000e */
[----:B------:R-:W-:Y:S06]  /*307b0*/  BRA `(.L_x_3067) ;  /* 0xfffffdc0000c7947 */ /* 0x000fec000383ffff */
.L_x_2783:
[----:B0-----:R0:W1:Y:S02]  /*307c0*/  SYNCS.PHASECHK.TRANS64.TRYWAIT P2, [R95+URZ+0x29890], R96 ;  /* 0x029890605f0075a7 */ /* 0x001064000804017f */
[----:B-1----:R-:W-:Y:S05]  /*307d0*/  @!P2 NANOSLEEP.SYNCS 0x989680 ;  /* 0x009896800000a95d */ /* 0x002fea0003900000 */
[----:B------:R-:W1:Y:S02]  /*307e0*/  @!P2 SYNCS.PHASECHK.TRANS64 P2, [R95+URZ+0x29890], R96 ;  /* 0x029890605f00a5a7 */ /* 0x000e64000804007f */
[----:B-1----:R-:W-:Y:S05]  /*307f0*/  @!P2 BRA `(.L_x_2783) ;  /* 0xfffffffc00f0a947 */ /* 0x002fea000383ffff */
[----:B------:R-:W-:Y:S05]  /*30800*/  BRA `(.L_x_3068) ;  /* 0xfffffdec009c7947 */ /* 0x000fea000383ffff */
.L_x_2784:
[----:B------:R-:W-:Y:S01]  /*30810*/  BSSY B1, `(.L_x_3069) ;  /* 0x0000008000017945 */ /* 0x000fe20003800000 */
[----:B------:R-:W-:Y:S01]  /*30820*/  IMAD.MOV.U32 R13, RZ, RZ, R51 ;  /* 0x000000ffff0d7224 */ /* 0x000fe200078e0033 */
[----:B------:R-:W-:Y:S01]  /*30830*/  MOV R12, RZ ;  /* 0x000000ff000c7202 */ /* 0x000fe20000000f00 */
[----:B------:R-:W-:Y:S02]  /*30840*/  IMAD.MOV.U32 R11, RZ, RZ, 0x1e1f ;  /* 0x00001e1fff0b7424 */ /* 0x000fe400078e00ff */
[----:B------:R-:W-:-:S07]  /*30850*/  IMAD.MOV.U32 R15, RZ, RZ, -0x1 ;  /* 0xffffffffff0f7424 */ /* 0x000fce00078e00ff */
[----:B0-----:R-:W-:Y:S05]  /*30860*/  WARPSYNC.COLLECTIVE R15, `(.L_x_3070) ;  /* 0x000000000f087348 */ /* 0x001fea0003c00000 */
[----:B------:R1:W2:Y:S02]  /*30870*/  SHFL.IDX P6, R14, R13, R12, R11 ;  /* 0x0000000c0d0e7389 */ /* 0x0002a400000c000b */
[----:B012---:R-:W-:Y:S01]  /*30880*/  ENDCOLLECTIVE ;  /* 0x000000000000791b */ /* 0x007fe20003800000 */
.L_x_3070:
[----:B------:R-:W-:Y:S05]  /*30890*/  BSYNC B1 ;  /* 0x0000000000017941 */ /* 0x000fea0003800000 */
.L_x_3069:
        /* <DEDUP_REMOVED lines=8> */
.L_x_3071:
[----:B------:R-:W-:Y:S01]  /*30920*/  IMAD.MOV.U32 R49, RZ, RZ, R14 ;  /* 0x000000ffff317224 */ /* 0x000fe200078e000e */
[----:B------:R-:W-:Y:S06]  /*30930*/  BRA `(.L_x_3072) ;  /* 0xfffffdec00b87947 */ /* 0x000fec000383ffff */
.L_x_2787:
        /* <DEDUP_REMOVED lines=8> */
.L_x_3074:
[----:B------:R-:W-:Y:S05]  /*309c0*/  BSYNC B1 ;  /* 0x0000000000017941 */ /* 0x000fea0003800000 */
.L_x_3073:
        /* <DEDUP_REMOVED lines=8> */
.L_x_3075:
[----:B------:R-:W-:Y:S01]  /*30a50*/  MOV R49, R14 ;  /* 0x0000000e00317202 */ /* 0x000fe20000000f00 */
[----:B------:R-:W-:Y:S06]  /*30a60*/  BRA `(.L_x_3076) ;  /* 0xfffffdf0000c7947 */ /* 0x000fec000383ffff */
.L_x_2791:
[----:B------:R0:W0:Y:S02]  /*30a70*/  SYNCS.PHASECHK.TRANS64.TRYWAIT P1, [R95+URZ+0x298b0], R96 ;  /* 0x0298b0605f0075a7 */ /* 0x000024000802017f */
[----:B0-----:R-:W-:Y:S05]  /*30a80*/  @!P1 NANOSLEEP.SYNCS 0x989680 ;  /* 0x009896800000995d */ /* 0x001fea0003900000 */
[----:B------:R-:W0:Y:S02]  /*30a90*/  @!P1 SYNCS.PHASECHK.TRANS64 P1, [R95+URZ+0x298b0], R96 ;  /* 0x0298b0605f0095a7 */ /* 0x000e24000802007f */
[----:B0-----:R-:W-:Y:S05]  /*30aa0*/  @!P1 BRA `(.L_x_2791) ;  /* 0xfffffffc00f09947 */ /* 0x001fea000383ffff */
[----:B------:R-:W-:Y:S05]  /*30ab0*/  BRA `(.L_x_3077) ;  /* 0xfffffdf000d87947 */ /* 0x000fea000383ffff */
.L_x_2801:
        /* <DEDUP_REMOVED lines=13> */
.L_x_3079:
[----:B------:R-:W-:Y:S05]  /*30b90*/  BSYNC B0 ;  /* 0x0000000000007941 */ /* 0x000fea0003800000 */
.L_x_3078:
[----:B------:R-:W-:Y:S01]  /*30ba0*/  MOV R207, R14 ;  /* 0x0000000e00cf7202 */ /* 0x000fe20000000f00 */
[----:B------:R-:W-:Y:S06]  /*30bb0*/  BRA `(.L_x_3080) ;  /* 0xfffffe0000587947 */ /* 0x000fec000383ffff */
.L_x_2811:
[----:B------:R-:W-:Y:S01]  /*30bc0*/  BSSY B1, `(.L_x_3081) ;  /* 0x0000007000017945 */ /* 0x000fe20003800000 */
[----:B------:R-:W-:Y:S02]  /*30bd0*/  IMAD.MOV.U32 R12, RZ, RZ, RZ ;  /* 0x000000ffff0c7224 */ /* 0x000fe400078e00ff */
[----:B------:R-:W-:Y:S02]  /*30be0*/  IMAD.MOV.U32 R11, RZ, RZ, 0x1e1f ;  /* 0x00001e1fff0b7424 */ /* 0x000fe400078e00ff */
[----:B------:R-:W-:-:S07]  /*30bf0*/  IMAD.MOV.U32 R15, RZ, RZ, -0x1 ;  /* 0xffffffffff0f7424 */ /* 0x000fce00078e00ff */
[----:B------:R-:W-:Y:S05]  /*30c00*/  WARPSYNC.COLLECTIVE R15, `(.L_x_3082) ;  /* 0x000000000f087348 */ /* 0x000fea0003c00000 */
[----:B------:R0:W1:Y:S02]  /*30c10*/  SHFL.IDX P6, R14, R13, R12, R11 ;  /* 0x0000000c0d0e7389 */ /* 0x00006400000c000b */
[----:B01----:R-:W-:Y:S01]  /*30c20*/  ENDCOLLECTIVE ;  /* 0x000000000000791b */ /* 0x003fe20003800000 */
.L_x_3082:
[----:B------:R-:W-:Y:S05]  /*30c30*/  BSYNC B1 ;  /* 0x0000000000017941 */ /* 0x000fea0003800000 */
.L_x_3081:
[----:B------:R-:W-:Y:S01]  /*30c40*/  IMAD.MOV.U32 R13, RZ, RZ, R3 ;  /* 0x000000ffff0d7224 */ /* 0x000fe200078e0003 */
[----:B------:R-:W-:Y:S01]  /*30c50*/  MOV R12, RZ ;  /* 0x000000ff000c7202 */ /* 0x000fe20000000f00 */
[----:B------:R-:W-:Y:S02]  /*30c60*/  IMAD.MOV.U32 R11, RZ, RZ, 0x1e1f ;  /* 0x00001e1fff0b7424 */ /* 0x000fe400078e00ff */
[----:B------:R-:W-:Y:S02]  /*30c70*/  IMAD.MOV.U32 R15, RZ, RZ, -0x1 ;  /* 0xffffffffff0f7424 */ /* 0x000fe400078e00ff */
[----:B------:R-:W-:-:S07]  /*30c80*/  IMAD.MOV.U32 R0, RZ, RZ, R14 ;  /* 0x000000ffff007224 */ /* 0x000fce00078e000e */
[----:B------:R-:W-:Y:S05]  /*30c90*/  WARPSYNC.COLLECTIVE R15, `(.L_x_3083) ;  /* 0x000000000f087348 */ /* 0x000fea0003c00000 */
[----:B------:R0:W1:Y:S02]  /*30ca0*/  SHFL.IDX P6, R14, R13, R12, R11 ;  /* 0x0000000c0d0e7389 */ /* 0x00006400000c000b */
[----:B01----:R-:W-:Y:S01]  /*30cb0*/  ENDCOLLECTIVE ;  /* 0x000000000000791b */ /* 0x003fe20003800000 */
.L_x_3083:
[----:B------:R-:W-:Y:S02]  /*30cc0*/  IMAD.MOV.U32 R13, RZ, RZ, R4 ;  /* 0x000000ffff0d7224 */ /* 0x000fe400078e0004 */
[----:B------:R-:W-:-:S07]  /*30cd0*/  IMAD.MOV.U32 R3, RZ, RZ, R14 ;  /* 0x000000ffff037224 */ /* 0x000fce00078e000e */
[----:B------:R-:W-:Y:S05]  /*30ce0*/  WARPSYNC.COLLECTIVE R15, `(.L_x_3084) ;  /* 0x000000000f087348 */ /* 0x000fea0003c00000 */
[----:B------:R0:W1:Y:S02]  /*30cf0*/  SHFL.IDX P6, R14, R13, R12, R11 ;  /* 0x0000000c0d0e7389 */ /* 0x00006400000c000b */
[----:B01----:R-:W-:Y:S01]  /*30d00*/  ENDCOLLECTIVE ;  /* 0x000000000000791b */ /* 0x003fe20003800000 */
.L_x_3084:
[----:B------:R-:W-:Y:S01]  /*30d10*/  MOV R13, R5 ;  /* 0x00000005000d7202 */ /* 0x000fe20000000f00 */
[----:B------:R-:W-:-:S07]  /*30d20*/  IMAD.MOV.U32 R4, RZ, RZ, R14 ;  /* 0x000000ffff047224 */ /* 0x000fce00078e000e */
[----:B------:R-:W-:Y:S05]  /*30d30*/  WARPSYNC.COLLECTIVE R15, `(.L_x_3085) ;  /* 0x000000000f087348 */ /* 0x000fea0003c00000 */
[----:B------:R0:W1:Y:S02]  /*30d40*/  SHFL.IDX P6, R14, R13, R12, R11 ;  /* 0x0000000c0d0e7389 */ /* 0x00006400000c000b */
[----:B01----:R-:W-:Y:S01]  /*30d50*/  ENDCOLLECTIVE ;  /* 0x000000000000791b */ /* 0x003fe20003800000 */
.L_x_3085:
[----:B------:R-:W-:Y:S05]  /*30d60*/  BRA `(.L_x_3086) ;  /* 0xfffffe0400a87947 */ /* 0x000fea000383ffff */
.L_x_2815:
[----:B--2---:R2:W0:Y:S02]  /*30d70*/  SYNCS.PHASECHK.TRANS64.TRYWAIT P0, [R18+URZ+0x29800], R5 ;  /* 0x02980005120075a7 */ /* 0x004424000800017f */
[----:B0-----:R-:W-:Y:S05]  /*30d80*/  @!P0 NANOSLEEP.SYNCS 0x989680 ;  /* 0x009896800000895d */ /* 0x001fea0003900000 */
[----:B------:R-:W0:Y:S02]  /*30d90*/  @!P0 SYNCS.PHASECHK.TRANS64 P0, [R18+URZ+0x29800], R5 ;  /* 0x02980005120085a7 */ /* 0x000e24000800007f */
[----:B0-----:R-:W-:Y:S05]  /*30da0*/  @!P0 BRA `(.L_x_2815) ;  /* 0xfffffffc00f08947 */ /* 0x001fea000383ffff */
[----:B------:R-:W-:Y:S05]  /*30db0*/  BRA `(.L_x_3087) ;  /* 0xfffffe0800f47947 */ /* 0x000fea000383ffff */
.L_x_2827:
[----:B------:R-:W-:Y:S01]  /*30dc0*/  BSSY B1, `(.L_x_3088) ;  /* 0x0000007000017945 */ /* 0x000fe20003800000 */
[----:B------:R-:W-:Y:S02]  /*30dd0*/  IMAD.MOV.U32 R12, RZ, RZ, RZ ;  /* 0x000000ffff0c7224 */ /* 0x000fe400078e00ff */
[----:B------:R-:W-:Y:S02]  /*30de0*/  IMAD.MOV.U32 R11, RZ, RZ, 0x1e1f ;  /* 0x00001e1fff0b7424 */ /* 0x000fe400078e00ff */
[----:B------:R-:W-:-:S07]  /*30df0*/  IMAD.MOV.U32 R15, RZ, RZ, -0x1 ;  /* 0xffffffffff0f7424 */ /* 0x000fce00078e00ff */
[----:B------:R-:W-:Y:S05]  /*30e00*/  WARPSYNC.COLLECTIVE R15, `(.L_x_3089) ;  /* 0x000000000f087348 */ /* 0x000fea0003c00000 */
[----:B------:R0:W1:Y:S02]  /*30e10*/  SHFL.IDX P6, R14, R13, R12, R11 ;  /* 0x0000000c0d0e7389 */ /* 0x00006400000c000b */
[----:B01----:R-:W-:Y:S01]  /*30e20*/  ENDCOLLECTIVE ;  /* 0x000000000000791b */ /* 0x003fe20003800000 */
.L_x_3089:
[----:B------:R-:W-:Y:S05]  /*30e30*/  BSYNC B1 ;  /* 0x0000000000017941 */ /* 0x000fea0003800000 */
.L_x_3088:
        /* <DEDUP_REMOVED lines=8> */
.L_x_3090:
[----:B------:R-:W-:Y:S02]  /*30ec0*/  IMAD.MOV.U32 R13, RZ, RZ, R37 ;  /* 0x000000ffff0d7224 */ /* 0x000fe400078e0025 */
[----:B------:R-:W-:-:S07]  /*30ed0*/  IMAD.MOV.U32 R21, RZ, RZ, R14 ;  /* 0x000000ffff157224 */ /* 0x000fce00078e000e */
[----:B------:R-:W-:Y:S05]  /*30ee0*/  WARPSYNC.COLLECTIVE R15, `(.L_x_3091) ;  /* 0x000000000f087348 */ /* 0x000fea0003c00000 */
[----:B------:R0:W1:Y:S02]  /*30ef0*/  SHFL.IDX P6, R14, R13, R12, R11 ;  /* 0x0000000c0d0e7389 */ /* 0x00006400000c000b */
[----:B01----:R-:W-:Y:S01]  /*30f00*/  ENDCOLLECTIVE ;  /* 0x000000000000791b */ /* 0x003fe20003800000 */
.L_x_3091:
[----:B------:R-:W-:Y:S01]  /*30f10*/  MOV R13, R39 ;  /* 0x00000027000d7202 */ /* 0x000fe20000000f00 */
[----:B------:R-:W-:-:S07]  /*30f20*/  IMAD.MOV.U32 R37, RZ, RZ, R14 ;  /* 0x000000ffff257224 */ /* 0x000fce00078e000e */
[----:B------:R-:W-:Y:S05]  /*30f30*/  WARPSYNC.COLLECTIVE R15, `(.L_x_3092) ;  /* 0x000000000f087348 */ /* 0x000fea0003c00000 */
[----:B------:R0:W1:Y:S02]  /*30f40*/  SHFL.IDX P6, R14, R13, R12, R11 ;  /* 0x0000000c0d0e7389 */ /* 0x00006400000c000b */
[----:B01----:R-:W-:Y:S01]  /*30f50*/  ENDCOLLECTIVE ;  /* 0x000000000000791b */ /* 0x003fe20003800000 */
.L_x_3092:
[----:B------:R-:W-:Y:S01]  /*30f60*/  IMAD.MOV.U32 R39, RZ, RZ, R14 ;  /* 0x000000ffff277224 */ /* 0x000fe200078e000e */
[----:B------:R-:W-:Y:S06]  /*30f70*/  BRA `(.L_x_3093) ;  /* 0xfffffe3800bc7947 */ /* 0x000fec000383ffff */
.L_x_2831:
[----:B0-----:R0:W1:Y:S02]  /*30f80*/  SYNCS.PHASECHK.TRANS64.TRYWAIT P0, [R18+URZ+0x29800], R21 ;  /* 0x02980015120075a7 */ /* 0x001064000800017f */
[----:B-1----:R-:W-:Y:S05]  /*30f90*/  @!P0 NANOSLEEP.SYNCS 0x989680 ;  /* 0x009896800000895d */ /* 0x002fea0003900000 */
[----:B------:R-:W1:Y:S02]  /*30fa0*/  @!P0 SYNCS.PHASECHK.TRANS64 P0, [R18+URZ+0x29800], R21 ;  /* 0x02980015120085a7 */ /* 0x000e64000800007f */
[----:B-1----:R-:W-:Y:S05]  /*30fb0*/  @!P0 BRA `(.L_x_2831) ;  /* 0xfffffffc00f08947 */ /* 0x002fea000383ffff */
[----:B------:R-:W-:Y:S05]  /*30fc0*/  BRA `(.L_x_3094) ;  /* 0xfffffe3c00b47947 */ /* 0x000fea000383ffff */
.L_x_2839:
[----:B-1----:R1:W2:Y:S02]  /*30fd0*/  SYNCS.PHASECHK.TRANS64.TRYWAIT P1, [R0+URZ+0x29830], R3 ;  /* 0x02983003000075a7 */ /* 0x0022a4000802017f */
[----:B--2---:R-:W-:Y:S05]  /*30fe0*/  @!P1 NANOSLEEP.SYNCS 0x989680 ;  /* 0x009896800000995d */ /* 0x004fea0003900000 */
[----:B------:R-:W2:Y:S02]  /*30ff0*/  @!P1 SYNCS.PHASECHK.TRANS64 P1, [R0+URZ+0x29830], R3 ;  /* 0x02983003000095a7 */ /* 0x000ea4000802007f */
[----:B--2---:R-:W-:Y:S05]  /*31000*/  @!P1 BRA `(.L_x_2839) ;  /* 0xfffffffc00f09947 */ /* 0x004fea000383ffff */
[----:B------:R-:W-:Y:S05]  /*31010*/  BRA `(.L_x_2838) ;  /* 0xfffffe6c00f87947 */ /* 0x000fea000383ffff */
.L_x_2846:
[----:B-1----:R1:W2:Y:S02]  /*31020*/  SYNCS.PHASECHK.TRANS64.TRYWAIT P2, [R11+URZ+0x29830], R4 ;  /* 0x029830040b0075a7 */ /* 0x0022a4000804017f */
[----:B--2---:R-:W-:Y:S05]  /*31030*/  @!P2 NANOSLEEP.SYNCS 0x989680 ;  /* 0x009896800000a95d */ /* 0x004fea0003900000 */
[----:B------:R-:W2:Y:S02]  /*31040*/  @!P2 SYNCS.PHASECHK.TRANS64 P2, [R11+URZ+0x29830], R4 ;  /* 0x029830040b00a5a7 */ /* 0x000ea4000804007f */
[----:B--2---:R-:W-:Y:S05]  /*31050*/  @!P2 BRA `(.L_x_2846) ;  /* 0xfffffffc00f0a947 */ /* 0x004fea000383ffff */
[----:B------:R-:W-:Y:S05]  /*31060*/  BRA `(.L_x_2845) ;  /* 0xfffffea800687947 */ /* 0x000fea000383ffff */
.L_x_2850:
[----:B-1----:R1:W2:Y:S02]  /*31070*/  SYNCS.PHASECHK.TRANS64.TRYWAIT P1, [R8+URZ+0x29850], R4 ;  /* 0x02985004080075a7 */ /* 0x0022a4000802017f */
[----:B--2---:R-:W-:Y:S05]  /*31080*/  @!P1 NANOSLEEP.SYNCS 0x989680 ;  /* 0x009896800000995d */ /* 0x004fea0003900000 */
[----:B------:R-:W2:Y:S02]  /*31090*/  @!P1 SYNCS.PHASECHK.TRANS64 P1, [R8+URZ+0x29850], R4 ;  /* 0x02985004080095a7 */ /* 0x000ea4000802007f */
[----:B--2---:R-:W-:Y:S05]  /*310a0*/  @!P1 BRA `(.L_x_2850) ;  /* 0xfffffffc00f09947 */ /* 0x004fea000383ffff */
[----:B------:R-:W-:Y:S05]  /*310b0*/  BRA `(.L_x_2847) ;  /* 0xfffffeb800a47947 */ /* 0x000fea000383ffff */
.L_x_2859:
[----:B-1----:R1:W2:Y:S02]  /*310c0*/  SYNCS.PHASECHK.TRANS64.TRYWAIT P1, [R4+URZ+0x29830], R11 ;  /* 0x0298300b040075a7 */ /* 0x0022a4000802017f */
[----:B--2---:R-:W-:Y:S05]  /*310d0*/  @!P1 NANOSLEEP.SYNCS 0x989680 ;  /* 0x009896800000995d */ /* 0x004fea0003900000 */
[----:B------:R-:W2:Y:S02]  /*310e0*/  @!P1 SYNCS.PHASECHK.TRANS64 P1, [R4+URZ+0x29830], R11 ;  /* 0x0298300b040095a7 */ /* 0x000ea4000802007f */
[----:B--2---:R-:W-:Y:S05]  /*310f0*/  @!P1 BRA `(.L_x_2859) ;  /* 0xfffffffc00f09947 */ /* 0x004fea000383ffff */
[----:B------:R-:W-:Y:S05]  /*31100*/  BRA `(.L_x_2858) ;  /* 0xfffffee400c07947 */ /* 0x000fea000383ffff */
.L_x_2863:
[----:B-1----:R1:W2:Y:S02]  /*31110*/  SYNCS.PHASECHK.TRANS64.TRYWAIT P1, [R8+URZ+0x29850], R4 ;  /* 0x02985004080075a7 */ /* 0x0022a4000802017f */
[----:B--2---:R-:W-:Y:S05]  /*31120*/  @!P1 NANOSLEEP.SYNCS 0x989680 ;  /* 0x009896800000995d */ /* 0x004fea0003900000 */
[----:B------:R-:W2:Y:S02]  /*31130*/  @!P1 SYNCS.PHASECHK.TRANS64 P1, [R8+URZ+0x29850], R4 ;  /* 0x02985004080095a7 */ /* 0x000ea4000802007f */
[----:B--2---:R-:W-:Y:S05]  /*31140*/  @!P1 BRA `(.L_x_2863) ;  /* 0xfffffffc00f09947 */ /* 0x004fea000383ffff */
[----:B------:R-:W-:Y:S05]  /*31150*/  BRA `(.L_x_2860) ;  /* 0xfffffef400f07947 */ /* 0x000fea000383ffff */
.L_x_2870:
[----:B-1----:R1:W2:Y:S02]  /*31160*/  SYNCS.PHASECHK.TRANS64.TRYWAIT P1, [R20+URZ+0x29850], R5 ;  /* 0x02985005140075a7 */ /* 0x0022a4000802017f */
[----:B--2---:R-:W-:Y:S05]  /*31170*/  @!P1 NANOSLEEP.SYNCS 0x989680 ;  /* 0x009896800000995d */ /* 0x004fea0003900000 */
[----:B------:R-:W2:Y:S02]  /*31180*/  @!P1 SYNCS.PHASECHK.TRANS64 P1, [R20+URZ+0x29850], R5 ;  /* 0x02985005140095a7 */ /* 0x000ea4000802007f */
[----:B--2---:R-:W-:Y:S05]  /*31190*/  @!P1 BRA `(.L_x_2870) ;  /* 0xfffffffc00f09947 */ /* 0x004fea000383ffff */
[----:B------:R-:W-:Y:S05]  /*311a0*/  BRA `(.L_x_2869) ;  /* 0xffffff1800007947 */ /* 0x000fea000383ffff */
.L_x_2874:
[----:B------:R-:W-:Y:S01]  /*311b0*/  SEL R82, R12, R85, P0 ;  /* 0x000000550c527207 */ /* 0x000fe20000000000 */
[----:B------:R-:W-:Y:S01]  /*311c0*/  IMAD.MOV.U32 R11, RZ, RZ, 0x1c1f ;  /* 0x00001c1fff0b7424 */ /* 0x000fe200078e00ff */
[----:B------:R-:W-:Y:S01]  /*311d0*/  SEL R85, R85, R12, P0 ;  /* 0x0000000c55557207 */ /* 0x000fe20000000000 */
[----:B-----5:R-:W-:Y:S01]  /*311e0*/  IMAD.MOV.U32 R12, RZ, RZ, R9 ;  /* 0x000000ffff0c7224 */ /* 0x020fe200078e0009 */
[----:B------:R-:W-:Y:S01]  /*311f0*/  SEL R78, R97, R20, P0 ;  /* 0x00000014614e7207 */ /* 0x000fe20000000000 */
[----:B------:R-:W-:Y:S01]  /*31200*/  IMAD.MOV.U32 R15, RZ, RZ, -0x1 ;  /* 0xffffffffff0f7424 */ /* 0x000fe200078e00ff */
[----:B------:R-:W-:Y:S02]  /*31210*/  SEL R41, R20, R97, P0 ;  /* 0x0000006114297207 */ /* 0x000fe40000000000 */
[----:B------:R-:W-:-:S07]  /*31220*/  SEL R20, R44, R53, P0 ;  /* 0x000000352c147207 */ /* 0x000fce0000000000 */
[----:B-12---:R-:W-:Y:S05]  /*31230*/  WARPSYNC.COLLECTIVE R15, `(.L_x_3095) ;  /* 0x000000000f087348 */ /* 0x006fea0003c00000 */
[----:B------:R0:W3:Y:S02]  /*31240*/  SHFL.IDX P6, R14, R13, R12, R11 ;  /* 0x0000000c0d0e7389 */ /* 0x0000e400000c000b */
[----:B0123--:R-:W-:Y:S01]  /*31250*/  ENDCOLLECTIVE ;  /* 0x000000000000791b */ /* 0x00ffe20003800000 */
.L_x_3095:
[----:B------:R-:W-:Y:S02]  /*31260*/  SEL R51, R53, R44, P0 ;  /* 0x0000002c35337207 */ /* 0x000fe40000000000 */
[----:B------:R-:W-:Y:S02]  /*31270*/  SEL R44, R111, R98, P0 ;  /* 0x000000626f2c7207 */ /* 0x000fe40000000000 */
[----:B------:R-:W-:Y:S02]  /*31280*/  SEL R111, R98, R111, P0 ;  /* 0x0000006f626f7207 */ /* 0x000fe40000000000 */
[----:B------:R-:W-:Y:S02]  /*31290*/  LOP3.LUT R10, R9, 0x2, RZ, 0x3c, !PT ;  /* 0x00000002090a7812 */ /* 0x000fe400078e3cff */
[----:B------:R-:W-:Y:S02]  /*312a0*/  SEL R80, R90, R125, P0 ;  /* 0x0000007d5a507207 */ /* 0x000fe40000000000 */
[----:B------:R-:W-:-:S02]  /*312b0*/  SEL R49, R125, R90, P0 ;  /* 0x0000005a7d317207 */ /* 0x000fc40000000000 */
[----:B------:R-:W-:Y:S02]  /*312c0*/  SEL R90, R123, R60, P0 ;  /* 0x0000003c7b5a7207 */ /* 0x000fe40000000000 */
[----:B------:R-:W-:Y:S02]  /*312d0*/  MOV R13, R2 ;  /* 0x00000002000d7202 */ /* 0x000fe40000000f00 */
        /* <DEDUP_REMOVED lines=9> */
.L_x_3096:
        /* <DEDUP_REMOVED lines=19> */
.L_x_3097:
        /* <DEDUP_REMOVED lines=18> */
.L_x_3098:
        /* <DEDUP_REMOVED lines=18> */
.L_x_3099:
        /* <DEDUP_REMOVED lines=11> */
[----:B------:R-:W-:Y:S01]  /*31790*/  MOV R100, RZ ;  /* 0x000000ff00647202 */ /* 0x000fe20000000f00 */
[----:B------:R-:W-:-:S07]  /*317a0*/  IMAD.MOV.U32 R78, RZ, RZ, R14 ;  /* 0x000000ffff4e7224 */ /* 0x000fce00078e000e */
[----:B------:R-:W-:Y:S05]  /*317b0*/  WARPSYNC.COLLECTIVE R15, `(.L_x_3100) ;  /* 0x000000000f087348 */ /* 0x000fea0003c00000 */
[----:B------:R0:W1:Y:S02]  /*317c0*/  SHFL.IDX P6, R14, R13, R12, R11 ;  /* 0x0000000c0d0e7389 */ /* 0x00006400000c000b */
[----:B01----:R-:W-:Y:S01]  /*317d0*/  ENDCOLLECTIVE ;  /* 0x000000000000791b */ /* 0x003fe20003800000 */
.L_x_3100:
[----:B------:R-:W-:Y:S01]  /*317e0*/  MOV R13, R41 ;  /* 0x00000029000d7202 */ /* 0x000fe20000000f00 */
[----:B------:R-:W-:Y:S02]  /*317f0*/  IMAD.MOV.U32 R12, RZ, RZ, R10 ;  /* 0x000000ffff0c7224 */ /* 0x000fe400078e000a */
[----:B------:R-:W-:-:S07]  /*31800*/  IMAD.MOV.U32 R80, RZ, RZ, R14 ;  /* 0x000000ffff507224 */ /* 0x000fce00078e000e */
[----:B------:R-:W-:Y:S05]  /*31810*/  WARPSYNC.COLLECTIVE R15, `(.L_x_3101) ;  /* 0x000000000f087348 */ /* 0x000fea0003c00000 */
[----:B------:R0:W1:Y:S02]  /*31820*/  SHFL.IDX P6, R14, R13, R12, R11 ;  /* 0x0000000c0d0e7389 */ /* 0x00006400000c000b */
[----:B01----:R-:W-:Y:S01]  /*31830*/  ENDCOLLECTIVE ;  /* 0x000000000000791b */ /* 0x003fe20003800000 */
.L_x_3101:
[----:B------:R-:W-:Y:S02]  /*31840*/  IMAD.MOV.U32 R13, RZ, RZ, R49 ;  /* 0x000000ffff0d7224 */ /* 0x000fe400078e0031 */
[----:B------:R-:W-:-:S07]  /*31850*/  IMAD.MOV.U32 R41, RZ, RZ, R14 ;  /* 0x000000ffff297224 */ /* 0x000fce00078e000e */
[----:B------:R-:W-:Y:S05]  /*31860*/  WARPSYNC.COLLECTIVE R15, `(.L_x_3102) ;  /* 0x000000000f087348 */ /* 0x000fea0003c00000 */
[----:B------:R0:W1:Y:S02]  /*31870*/  SHFL.IDX P6, R14, R13, R12, R11 ;  /* 0x0000000c0d0e7389 */ /* 0x00006400000c000b */
[----:B01----:R-:W-:Y:S01]  /*31880*/  ENDCOLLECTIVE ;  /* 0x000000000000791b */ /* 0x003fe20003800000 */
.L_x_3102:
[----:B------:R-:W-:Y:S02]  /*31890*/  SEL R77, R78, R41, P0 ;  /* 0x000000294e4d7207 */ /* 0x000fe40000000000 */
[----:B------:R-:W-:Y:S01]  /*318a0*/  SEL R78, R41, R78, P0 ;  /* 0x0000004e294e7207 */ /* 0x000fe20000000000 */
[----:B------:R-:W-:Y:S01]  /*318b0*/  IMAD.MOV.U32 R13, RZ, RZ, R0 ;  /* 0x000000ffff0d7224 */ /* 0x000fe200078e0000 */
[----:B------:R-:W-:Y:S01]  /*318c0*/  MOV R12, R9 ;  /* 0x00000009000c7202 */ /* 0x000fe20000000f00 */
[----:B------:R-:W-:-:S07]  /*318d0*/  IMAD.MOV.U32 R49, RZ, RZ, R14 ;  /* 0x000000ffff317224 */ /* 0x000fce00078e000e */
[----:B------:R-:W-:Y:S05]  /*318e0*/  WARPSYNC.COLLECTIVE R15, `(.L_x_3103) ;  /* 0x000000000f087348 */ /* 0x000fea0003c00000 */
[----:B------:R0:W1:Y:S02]  /*318f0*/  SHFL.IDX P6, R14, R13, R12, R11 ;  /* 0x0000000c0d0e7389 */ /* 0x00006400000c000b */
[----:B01----:R-:W-:Y:S01]  /*31900*/  ENDCOLLECTIVE ;  /* 0x000000000000791b */ /* 0x003fe20003800000 */
.L_x_3103:
[----:B------:R-:W-:Y:S02]  /*31910*/  IMAD.MOV.U32 R13, RZ, RZ, R4 ;  /* 0x000000ffff0d7224 */ /* 0x000fe400078e0004 */
[----:B------:R-:W-:-:S07]  /*31920*/  IMAD.MOV.U32 R0, RZ, RZ, R14 ;  /* 0x000000ffff007224 */ /* 0x000fce00078e000e */
[----:B------:R-:W-:Y:S05]  /*31930*/  WARPSYNC.COLLECTIVE R15, `(.L_x_3104) ;  /* 0x000000000f087348 */ /* 0x000fea0003c00000 */
[----:B------:R0:W1:Y:S02]  /*31940*/  SHFL.IDX P6, R14, R13, R12, R11 ;  /* 0x0000000c0d0e7389 */ /* 0x00006400000c000b */
[----:B01----:R-:W-:Y:S01]  /*31950*/  ENDCOLLECTIVE ;  /* 0x000000000000791b */ /* 0x003fe20003800000 */
.L_x_3104:
[----:B------:R-:W-:Y:S02]  /*31960*/  IMAD.MOV.U32 R13, RZ, RZ, R47 ;  /* 0x000000ffff0d7224 */ /* 0x000fe400078e002f */
[----:B------:R-:W-:Y:S02]  /*31970*/  IMAD.MOV.U32 R12, RZ, RZ, R10 ;  /* 0x000000ffff0c7224 */ /* 0x000fe400078e000a */
[----:B------:R-:W-:-:S07]  /*31980*/  IMAD.MOV.U32 R3, RZ, RZ, R14 ;  /* 0x000000ffff037224 */ /* 0x000fce00078e000e */
[----:B------:R-:W-:Y:S05]  /*31990*/  WARPSYNC.COLLECTIVE R15, `(.L_x_3105) ;  /* 0x000000000f087348 */ /* 0x000fea0003c00000 */
[----:B------:R0:W1:Y:S02]  /*319a0*/  SHFL.IDX P6, R14, R13, R12, R11 ;  /* 0x0000000c0d0e7389 */ /* 0x00006400000c000b */
[----:B01----:R-:W-:Y:S01]  /*319b0*/  ENDCOLLECTIVE ;  /* 0x000000000000791b */ /* 0x003fe20003800000 */
.L_x_3105:
[----:B------:R-:W-:Y:S01]  /*319c0*/  IMAD.MOV.U32 R13, RZ, RZ, R79 ;  /* 0x000000ffff0d7224 */ /* 0x000fe200078e004f */
[----:B------:R-:W-:Y:S02]  /*319d0*/  SEL R79, R80, R49, P0 ;  /* 0x00000031504f7207 */ /* 0x000fe40000000000 */
[----:B------:R-:W-:Y:S02]  /*319e0*/  SEL R80, R49, R80, P0 ;  /* 0x0000005031507207 */ /* 0x000fe40000000000 */
[----:B------:R-:W-:-:S07]  /*319f0*/  MOV R47, R14 ;  /* 0x0000000e002f7202 */ /* 0x000fce0000000f00 */
[----:B------:R-:W-:Y:S05]  /*31a00*/  WARPSYNC.COLLECTIVE R15, `(.L_x_3106) ;  /* 0x000000000f087348 */ /* 0x000fea0003c00000 */
[----:B------:R0:W1:Y:S02]  /*31a10*/  SHFL.IDX P6, R14, R13, R12, R11 ;  /* 0x0000000c0d0e7389 */ /* 0x00006400000c000b */
[----:B01----:R-:W-:Y:S01]  /*31a20*/  ENDCOLLECTIVE ;  /* 0x000000000000791b */ /* 0x003fe20003800000 */
.L_x_3106:
        /* <DEDUP_REMOVED lines=8> */
.L_x_3107:
[----:B------:R-:W-:Y:S02]  /*31ab0*/  SEL R2, R3, R4, P0 ;  /* 0x0000000403027207 */ /* 0x000fe40000000000 */
[----:B------:R-:W-:Y:S02]  /*31ac0*/  SEL R3, R4, R3, P0 ;  /* 0x0000000304037207 */ /* 0x000fe40000000000 */
[----:B------:R-:W-:Y:S01]  /*31ad0*/  MOV R13, R40 ;  /* 0x00000028000d7202 */ /* 0x000fe20000000f00 */
[----:B------:R-:W-:-:S07]  /*31ae0*/  IMAD.MOV.U32 R20, RZ, RZ, R14 ;  /* 0x000000ffff147224 */ /* 0x000fce00078e000e */
[----:B------:R-:W-:Y:S05]  /*31af0*/  WARPSYNC.COLLECTIVE R15, `(.L_x_3108) ;  /* 0x000000000f087348 */ /* 0x000fea0003c00000 */
[----:B------:R0:W1:Y:S02]  /*31b00*/  SHFL.IDX P6, R14, R13, R12, R11 ;  /* 0x0000000c0d0e7389 */ /* 0x00006400000c000b */
[----:B01----:R-:W-:Y:S01]  /*31b10*/  ENDCOLLECTIVE ;  /* 0x000000000000791b */ /* 0x003fe20003800000 */
.L_x_3108:
[----:B------:R-:W-:Y:S02]  /*31b20*/  IMAD.MOV.U32 R13, RZ, RZ, R51 ;  /* 0x000000ffff0d7224 */ /* 0x000fe400078e0033 */
[----:B------:R-:W-:Y:S02]  /*31b30*/  IMAD.MOV.U32 R12, RZ, RZ, R10 ;  /* 0x000000ffff0c7224 */ /* 0x000fe400078e000a */
[----:B------:R-:W-:-:S07]  /*31b40*/  IMAD.MOV.U32 R40, RZ, RZ, R14 ;  /* 0x000000ffff287224 */ /* 0x000fce00078e000e */
[----:B------:R-:W-:Y:S05]  /*31b50*/  WARPSYNC.COLLECTIVE R15, `(.L_x_3109) ;  /* 0x000000000f087348 */ /* 0x000fea0003c00000 */
[----:B------:R0:W1:Y:S02]  /*31b60*/  SHFL.IDX P6, R14, R13, R12, R11 ;  /* 0x0000000c0d0e7389 */ /* 0x00006400000c000b */
[----:B01----:R-:W-:Y:S01]  /*31b70*/  ENDCOLLECTIVE ;  /* 0x000000000000791b */ /* 0x003fe20003800000 */
.L_x_3109:
[----:B------:R-:W-:Y:S02]  /*31b80*/  IMAD.MOV.U32 R13, RZ, RZ, R119 ;  /* 0x000000ffff0d7224 */ /* 0x000fe400078e0077 */
[----:B------:R-:W-:-:S07]  /*31b90*/  IMAD.MOV.U32 R51, RZ, RZ, R14 ;  /* 0x000000ffff337224 */ /* 0x000fce00078e000e */
[----:B------:R-:W-:Y:S05]  /*31ba0*/  WARPSYNC.COLLECTIVE R15, `(.L_x_3110) ;  /* 0x000000000f087348 */ /* 0x000fea0003c00000 */
[----:B------:R0:W1:Y:S02]  /*31bb0*/  SHFL.IDX P6, R14, R13, R12, R11 ;  /* 0x0000000c0d0e7389 */ /* 0x00006400000c000b */
[----:B01----:R-:W-:Y:S01]  /*31bc0*/  ENDCOLLECTIVE ;  /* 0x000000000000791b */ /* 0x003fe20003800000 */
.L_x_3110:
        /* <DEDUP_REMOVED lines=8> */
.L_x_3111:
[----:B------:R-:W-:Y:S02]  /*31c50*/  SEL R21, R40, R119, P0 ;  /* 0x0000007728157207 */ /* 0x000fe40000000000 */
[----:B------:R-:W-:Y:S01]  /*31c60*/  SEL R40, R119, R40, P0 ;  /* 0x0000002877287207 */ /* 0x000fe20000000000 */
[----:B------:R-:W-:Y:S02]  /*31c70*/  IMAD.MOV.U32 R13, RZ, RZ, R44 ;  /* 0x000000ffff0d7224 */ /* 0x000fe400078e002c */
[----:B------:R-:W-:-:S07]  /*31c80*/  IMAD.MOV.U32 R42, RZ, RZ, R14 ;  /* 0x000000ffff2a7224 */ /* 0x000fce00078e000e */
[----:B------:R-:W-:Y:S05]  /*31c90*/  WARPSYNC.COLLECTIVE R15, `(.L_x_3112) ;  /* 0x000000000f087348 */ /* 0x000fea0003c00000 */
[----:B------:R0:W1:Y:S02]  /*31ca0*/  SHFL.IDX P6, R14, R13, R12, R11 ;  /* 0x0000000c0d0e7389 */ /* 0x00006400000c000b */
[----:B01----:R-:W-:Y:S01]  /*31cb0*/  ENDCOLLECTIVE ;  /* 0x000000000000791b */ /* 0x003fe20003800000 */
.L_x_3112:
[----:B------:R-:W-:Y:S01]  /*31cc0*/  MOV R13, R121 ;  /* 0x00000079000d7202 */ /* 0x000fe20000000f00 */
[----:B------:R-:W-:Y:S02]  /*31cd0*/  IMAD.MOV.U32 R12, RZ, RZ, R10 ;  /* 0x000000ffff0c7224 */ /* 0x000fe400078e000a */
[----:B------:R-:W-:-:S07]  /*31ce0*/  IMAD.MOV.U32 R44, RZ, RZ, R14 ;  /* 0x000000ffff2c7224 */ /* 0x000fce00078e000e */
[----:B------:R-:W-:Y:S05]  /*31cf0*/  WARPSYNC.COLLECTIVE R15, `(.L_x_3113) ;  /* 0x000000000f087348 */ /* 0x000fea0003c00000 */
[----:B------:R0:W1:Y:S02]  /*31d00*/  SHFL.IDX P6, R14, R13, R12, R11 ;  /* 0x0000000c0d0e7389 */ /* 0x00006400000c000b */
[----:B01----:R-:W-:Y:S01]  /*31d10*/  ENDCOLLECTIVE ;  /* 0x000000000000791b */ /* 0x003fe20003800000 */
.L_x_3113:
[----:B------:R-:W-:Y:S02]  /*31d20*/  IMAD.MOV.U32 R13, RZ, RZ, R111 ;  /* 0x000000ffff0d7224 */ /* 0x000fe400078e006f */
[----:B------:R-:W-:-:S07]  /*31d30*/  IMAD.MOV.U32 R121, RZ, RZ, R14 ;  /* 0x000000ffff797224 */ /* 0x000fce00078e000e */
[----:B------:R-:W-:Y:S05]  /*31d40*/  WARPSYNC.COLLECTIVE R15, `(.L_x_3114) ;  /* 0x000000000f087348 */ /* 0x000fea0003c00000 */
[----:B------:R0:W1:Y:S02]  /*31d50*/  SHFL.IDX P6, R14, R13, R12, R11 ;  /* 0x0000000c0d0e7389 */ /* 0x00006400000c000b */
[----:B01----:R-:W-:Y:S01]  /*31d60*/  ENDCOLLECTIVE ;  /* 0x000000000000791b */ /* 0x003fe20003800000 */
.L_x_3114:
        /* <DEDUP_REMOVED lines=8> */
.L_x_3115:
[----:B------:R-:W-:Y:S02]  /*31df0*/  IMAD.MOV.U32 R13, RZ, RZ, R48 ;  /* 0x000000ffff0d7224 */ /* 0x000fe400078e0030 */
[----:B------:R-:W-:-:S07]  /*31e00*/  IMAD.MOV.U32 R46, RZ, RZ, R14 ;  /* 0x000000ffff2e7224 */ /* 0x000fce00078e000e */
[----:B------:R-:W-:Y:S05]  /*31e10*/  WARPSYNC.COLLECTIVE R15, `(.L_x_3116) ;  /* 0x000000000f087348 */ /* 0x000fea0003c00000 */
[----:B------:R0:W1:Y:S02]  /*31e20*/  SHFL.IDX P6, R14, R13, R12, R11 ;  /* 0x0000000c0d0e7389 */ /* 0x00006400000c000b */
[----:B01----:R-:W-:Y:S01]  /*31e30*/  ENDCOLLECTIVE ;  /* 0x000000000000791b */ /* 0x003fe20003800000 */
.L_x_3116:
[----:B------:R-:W-:Y:S02]  /*31e40*/  IMAD.MOV.U32 R13, RZ, RZ, R113 ;  /* 0x000000ffff0d7224 */ /* 0x000fe400078e0071 */
[----:B------:R-:W-:Y:S02]  /*31e50*/  IMAD.MOV.U32 R12, RZ, RZ, R10 ;  /* 0x000000ffff0c7224 */ /* 0x000fe400078e000a */
[----:B------:R-:W-:-:S07]  /*31e60*/  IMAD.MOV.U32 R48, RZ, RZ, R14 ;  /* 0x000000ffff307224 */ /* 0x000fce00078e000e */
[----:B------:R-:W-:Y:S05]  /*31e70*/  WARPSYNC.COLLECTIVE R15, `(.L_x_3117) ;  /* 0x000000000f087348 */ /* 0x000fea0003c00000 */
[----:B------:R0:W1:Y:S02]  /*31e80*/  SHFL.IDX P6, R14, R13, R12, R11 ;  /* 0x0000000c0d0e7389 */ /* 0x00006400000c000b */
[----:B01----:R-:W-:Y:S01]  /*31e90*/  ENDCOLLECTIVE ;  /* 0x000000000000791b */ /* 0x003fe20003800000 */
.L_x_3117:
[----:B------:R-:W-:Y:S01]  /*31ea0*/  IMAD.MOV.U32 R13, RZ, RZ, R87 ;  /* 0x000000ffff0d7224 */ /* 0x000fe200078e0057 */
[----:B------:R-:W-:-:S07]  /*31eb0*/  MOV R113, R14 ;  /* 0x0000000e00717202 */ /* 0x000fce0000000f00 */
[----:B------:R-:W-:Y:S05]  /*31ec0*/  WARPSYNC.COLLECTIVE R15, `(.L_x_3118) ;  /* 0x000000000f087348 */ /* 0x000fea0003c00000 */
[----:B------:R0:W1:Y:S02]  /*31ed0*/  SHFL.IDX P6, R14, R13, R12, R11 ;  /* 0x0000000c0d0e7389 */ /* 0x00006400000c000b */
[----:B01----:R-:W-:Y:S01]  /*31ee0*/  ENDCOLLECTIVE ;  /* 0x000000000000791b */ /* 0x003fe20003800000 */
.L_x_3118:
[----:B------:R-:W-:Y:S02]  /*31ef0*/  IMAD.MOV.U32 R13, RZ, RZ, R50 ;  /* 0x000000ffff0d7224 */ /* 0x000fe400078e0032 */
[----:B------:R-:W-:Y:S02]  /*31f00*/  IMAD.MOV.U32 R12, RZ, RZ, R9 ;  /* 0x000000ffff0c7224 */ /* 0x000fe400078e0009 */
[----:B------:R-:W-:-:S07]  /*31f10*/  IMAD.MOV.U32 R87, RZ, RZ, R14 ;  /* 0x000000ffff577224 */ /* 0x000fce00078e000e */
[----:B------:R-:W-:Y:S05]  /*31f20*/  WARPSYNC.COLLECTIVE R15, `(.L_x_3119) ;  /* 0x000000000f087348 */ /* 0x000fea0003c00000 */
[----:B------:R0:W1:Y:S02]  /*31f30*/  SHFL.IDX P6, R14, R13, R12, R11 ;  /* 0x0000000c0d0e7389 */ /* 0x00006400000c000b */
[----:B01----:R-:W-:Y:S01]  /*31f40*/  ENDCOLLECTIVE ;  /* 0x000000000000791b */ /* 0x003fe20003800000 */
.L_x_3119:
[----:B------:R-:W-:Y:S02]  /*31f50*/  SEL R47, R48, R87, P0 ;  /* 0x00000057302f7207 */ /* 0x000fe40000000000 */
[----:B------:R-:W-:Y:S02]  /*31f60*/  SEL R48, R87, R48, P0 ;  /* 0x0000003057307207 */ /* 0x000fe40000000000 */
[----:B------:R-:W-:Y:S01]  /*31f70*/  MOV R13, R82 ;  /* 0x00000052000d7202 */ /* 0x000fe20000000f00 */
[----:B------:R-:W-:-:S07]  /*31f80*/  IMAD.MOV.U32 R50, RZ, RZ, R14 ;  /* 0x000000ffff327224 */ /* 0x000fce00078e000e */
[----:B------:R-:W-:Y:S05]  /*31f90*/  WARPSYNC.COLLECTIVE R15, `(.L_x_3120) ;  /* 0x000000000f087348 */ /* 0x000fea0003c00000 */
[----:B------:R0:W1:Y:S02]  /*31fa0*/  SHFL.IDX P6, R14, R13, R12, R11 ;  /* 0x0000000c0d0e7389 */ /* 0x00006400000c000b */
[----:B01----:R-:W-:Y:S01]  /*31fb0*/  ENDCOLLECTIVE ;  /* 0x000000000000791b */ /* 0x003fe20003800000 */
.L_x_3120:
[----:B------:R-:W-:Y:S02]  /*31fc0*/  IMAD.MOV.U32 R13, RZ, RZ, R115 ;  /* 0x000000ffff0d7224 */ /* 0x000fe400078e0073 */
[----:B------:R-:W-:Y:S02]  /*31fd0*/  IMAD.MOV.U32 R12, RZ, RZ, R10 ;  /* 0x000000ffff0c7224 */ /* 0x000fe400078e000a */
[----:B------:R-:W-:-:S07]  /*31fe0*/  IMAD.MOV.U32 R82, RZ, RZ, R14 ;  /* 0x000000ffff527224 */ /* 0x000fce00078e000e */
[----:B------:R-:W-:Y:S05]  /*31ff0*/  WARPSYNC.COLLECTIVE R15, `(.L_x_3121) ;  /* 0x000000000f087348 */ /* 0x000fea0003c00000 */
[----:B------:R0:W1:Y:S02]  /*32000*/  SHFL.IDX P6, R14, R13, R12, R11 ;  /* 0x0000000c0d0e7389 */ /* 0x00006400000c000b */
[----:B01----:R-:W-:Y:S01]  /*32010*/  ENDCOLLECTIVE ;  /* 0x000000000000791b */ /* 0x003fe20003800000 */
.L_x_3121:
[----:B------:R-:W-:Y:S02]  /*32020*/  IMAD.MOV.U32 R13, RZ, RZ, R85 ;  /* 0x000000ffff0d7224 */ /* 0x000fe400078e0055 */
[----:B------:R-:W-:-:S07]  /*32030*/  IMAD.MOV.U32 R115, RZ, RZ, R14 ;  /* 0x000000ffff737224 */ /* 0x000fce00078e000e */
[----:B------:R-:W-:Y:S05]  /*32040*/  WARPSYNC.COLLECTIVE R15, `(.L_x_3122) ;  /* 0x000000000f087348 */ /* 0x000fea0003c00000 */
[----:B------:R0:W1:Y:S02]  /*32050*/  SHFL.IDX P6, R14, R13, R12, R11 ;  /* 0x0000000c0d0e7389 */ /* 0x00006400000c000b */
[----:B01----:R-:W-:Y:S01]  /*32060*/  ENDCOLLECTIVE ;  /* 0x000000000000791b */ /* 0x003fe20003800000 */
.L_x_3122:
        /* <DEDUP_REMOVED lines=8> */
.L_x_3123:
[----:B------:R-:W-:Y:S02]  /*320f0*/  SEL R51, R82, R85, P0 ;  /* 0x0000005552337207 */ /* 0x000fe40000000000 */
[----:B------:R-:W-:Y:S01]  /*32100*/  SEL R82, R85, R82, P0 ;  /* 0x0000005255527207 */ /* 0x000fe20000000000 */
[----:B------:R-:W-:Y:S02]  /*32110*/  IMAD.MOV.U32 R13, RZ, RZ, R86 ;  /* 0x000000ffff0d7224 */ /* 0x000fe400078e0056 */
[----:B------:R-:W-:-:S07]  /*32120*/  IMAD.MOV.U32 R84, RZ, RZ, R14 ;  /* 0x000000ffff547224 */ /* 0x000fce00078e000e */
[----:B------:R-:W-:Y:S05]  /*32130*/  WARPSYNC.COLLECTIVE R15, `(.L_x_3124) ;  /* 0x000000000f087348 */ /* 0x000fea0003c00000 */
[----:B------:R0:W1:Y:S02]  /*32140*/  SHFL.IDX P6, R14, R13, R12, R11 ;  /* 0x0000000c0d0e7389 */ /* 0x00006400000c000b */
[----:B01----:R-:W-:Y:S01]  /*32150*/  ENDCOLLECTIVE ;  /* 0x000000000000791b */ /* 0x003fe20003800000 */
.L_x_3124:
[----:B------:R-:W-:Y:S01]  /*32160*/  MOV R13, R117 ;  /* 0x00000075000d7202 */ /* 0x000fe20000000f00 */
[----:B------:R-:W-:Y:S02]  /*32170*/  IMAD.MOV.U32 R12, RZ, RZ, R10 ;  /* 0x000000ffff0c7224 */ /* 0x000fe400078e000a */
[----:B------:R-:W-:-:S07]  /*32180*/  IMAD.MOV.U32 R86, RZ, RZ, R14 ;  /* 0x000000ffff567224 */ /* 0x000fce00078e000e */
[----:B------:R-:W-:Y:S05]  /*32190*/  WARPSYNC.COLLECTIVE R15, `(.L_x_3125) ;  /* 0x000000000f087348 */ /* 0x000fea0003c00000 */
[----:B------:R0:W1:Y:S02]  /*321a0*/  SHFL.IDX P6, R14, R13, R12, R11 ;  /* 0x0000000c0d0e7389 */ /* 0x00006400000c000b */
[----:B01----:R-:W-:Y:S01]  /*321b0*/  ENDCOLLECTIVE ;  /* 0x000000000000791b */ /* 0x003fe20003800000 */
.L_x_3125:
[----:B------:R-:W-:Y:S02]  /*321c0*/  IMAD.MOV.U32 R13, RZ, RZ, R67 ;  /* 0x000000ffff0d7224 */ /* 0x000fe400078e0043 */
[----:B------:R-:W-:-:S07]  /*321d0*/  IMAD.MOV.U32 R117, RZ, RZ, R14 ;  /* 0x000000ffff757224 */ /* 0x000fce00078e000e */
[----:B------:R-:W-:Y:S05]  /*321e0*/  WARPSYNC.COLLECTIVE R15, `(.L_x_3126) ;  /* 0x000000000f087348 */ /* 0x000fea0003c00000 */
[----:B------:R0:W1:Y:S02]  /*321f0*/  SHFL.IDX P6, R14, R13, R12, R11 ;  /* 0x0000000c0d0e7389 */ /* 0x00006400000c000b */
[----:B01----:R-:W-:Y:S01]  /*32200*/  ENDCOLLECTIVE ;  /* 0x000000000000791b */ /* 0x003fe20003800000 */
.L_x_3126:
[----:B------:R-:W-:Y:S01]  /*32210*/  IMAD.MOV.U32 R13, RZ, RZ, R90 ;  /* 0x000000ffff0d7224 */ /* 0x000fe200078e005a */
[----:B------:R-:W-:Y:S01]  /*32220*/  MOV R12, R9 ;  /* 0x00000009000c7202 */ /* 0x000fe20000000f00 */
[----:B------:R-:W-:-:S07]  /*32230*/  IMAD.MOV.U32 R67, RZ, RZ, R14 ;  /* 0x000000ffff437224 */ /* 0x000fce00078e000e */
[----:B------:R-:W-:Y:S05]  /*32240*/  WARPSYNC.COLLECTIVE R15, `(.L_x_3127) ;  /* 0x000000000f087348 */ /* 0x000fea0003c00000 */
[----:B------:R0:W1:Y:S02]  /*32250*/  SHFL.IDX P6, R14, R13, R12, R11 ;  /* 0x0000000c0d0e7389 */ /* 0x00006400000c000b */
[----:B01----:R-:W-:Y:S01]  /*32260*/  ENDCOLLECTIVE ;  /* 0x000000000000791b */ /* 0x003fe20003800000 */
.L_x_3127:
[----:B------:R-:W-:Y:S02]  /*32270*/  SEL R85, R86, R67, P0 ;  /* 0x0000004356557207 */ /* 0x000fe40000000000 */
[----:B------:R-:W-:Y:S01]  /*32280*/  SEL R86, R67, R86, P0 ;  /* 0x0000005643567207 */ /* 0x000fe20000000000 */
[----:B------:R-:W-:Y:S02]  /*32290*/  IMAD.MOV.U32 R13, RZ, RZ, R54 ;  /* 0x000000ffff0d7224 */ /* 0x000fe400078e0036 */
[----:B------:R-:W-:-:S07]  /*322a0*/  IMAD.MOV.U32 R90, RZ, RZ, R14 ;  /* 0x000000ffff5a7224 */ /* 0x000fce00078e000e */
[----:B------:R-:W-:Y:S05]  /*322b0*/  WARPSYNC.COLLECTIVE R15, `(.L_x_3128) ;  /* 0x000000000f087348 */ /* 0x000fea0003c00000 */
[----:B------:R0:W1:Y:S02]  /*322c0*/  SHFL.IDX P6, R14, R13, R12, R11 ;  /* 0x0000000c0d0e7389 */ /* 0x00006400000c000b */
[----:B01----:R-:W-:Y:S01]  /*322d0*/  ENDCOLLECTIVE ;  /* 0x000000000000791b */ /* 0x003fe20003800000 */
.L_x_3128:
        /* <DEDUP_REMOVED lines=8> */
.L_x_3129:
[----:B------:R-:W-:Y:S01]  /*32360*/  IMAD.MOV.U32 R13, RZ, RZ, R45 ;  /* 0x000000ffff0d7224 */ /* 0x000fe200078e002d */
[----:B------:R-:W-:Y:S02]  /*32370*/  SEL R45, R46, R113, P0 ;  /* 0x000000712e2d7207 */ /* 0x000fe40000000000 */
[----:B------:R-:W-:Y:S02]  /*32380*/  SEL R46, R113, R46, P0 ;  /* 0x0000002e712e7207 */ /* 0x000fe40000000000 */
[----:B------:R-:W-:-:S07]  /*32390*/  MOV R123, R14 ;  /* 0x0000000e007b7202 */ /* 0x000fce0000000f00 */
[----:B------:R-:W-:Y:S05]  /*323a0*/  WARPSYNC.COLLECTIVE R15, `(.L_x_3130) ;  /* 0x000000000f087348 */ /* 0x000fea0003c00000 */
[----:B------:R0:W1:Y:S02]  /*323b0*/  SHFL.IDX P6, R14, R13, R12, R11 ;  /* 0x0000000c0d0e7389 */ /* 0x00006400000c000b */
[----:B01----:R-:W-:Y:S01]  /*323c0*/  ENDCOLLECTIVE ;  /* 0x000000000000791b */ /* 0x003fe20003800000 */
.L_x_3130:
        /* <DEDUP_REMOVED lines=8> */
.L_x_3131:
[----:B------:R-:W-:Y:S01]  /*32450*/  MOV R13, R58 ;  /* 0x0000003a000d7202 */ /* 0x000fe20000000f00 */
[----:B------:R-:W-:-:S07]  /*32460*/  IMAD.MOV.U32 R60, RZ, RZ, R14 ;  /* 0x000000ffff3c7224 */ /* 0x000fce00078e000e */
[----:B------:R-:W-:Y:S05]  /*32470*/  WARPSYNC.COLLECTIVE R15, `(.L_x_3132) ;  /* 0x000000000f087348 */ /* 0x000fea0003c00000 */
[----:B------:R0:W1:Y:S02]  /*32480*/  SHFL.IDX P6, R14, R13, R12, R11 ;  /* 0x0000000c0d0e7389 */ /* 0x00006400000c000b */
[----:B01----:R-:W-:Y:S01]  /*32490*/  ENDCOLLECTIVE ;  /* 0x000000000000791b */ /* 0x003fe20003800000 */
.L_x_3132:
        /* <DEDUP_REMOVED lines=8> */
.L_x_3133:
[----:B------:R-:W-:Y:S02]  /*32520*/  IMAD.MOV.U32 R13, RZ, RZ, R61 ;  /* 0x000000ffff0d7224 */ /* 0x000fe400078e003d */
[----:B------:R-:W-:-:S07]  /*32530*/  IMAD.MOV.U32 R127, RZ, RZ, R14 ;  /* 0x000000ffff7f7224 */ /* 0x000fce00078e000e */
[----:B------:R-:W-:Y:S05]  /*32540*/  WARPSYNC.COLLECTIVE R15, `(.L_x_3134) ;  /* 0x000000000f087348 */ /* 0x000fea0003c00000 */
[----:B------:R0:W1:Y:S02]  /*32550*/  SHFL.IDX P6, R14, R13, R12, R11 ;  /* 0x0000000c0d0e7389 */ /* 0x00006400000c000b */
[----:B01----:R-:W-:Y:S01]  /*32560*/  ENDCOLLECTIVE ;  /* 0x000000000000791b */ /* 0x003fe20003800000 */
.L_x_3134:
[----:B------:R-:W-:Y:S02]  /*32570*/  IMAD.MOV.U32 R13, RZ, RZ, R64 ;  /* 0x000000ffff0d7224 */ /* 0x000fe400078e0040 */
[----:B------:R-:W-:Y:S01]  /*32580*/  IMAD.MOV.U32 R12, RZ, RZ, R9 ;  /* 0x000000ffff0c7224 */ /* 0x000fe200078e0009 */
[----:B------:R-:W-:-:S07]  /*32590*/  MOV R61, R14 ;  /* 0x0000000e003d7202 */ /* 0x000fce0000000f00 */
[----:B------:R-:W-:Y:S05]  /*325a0*/  WARPSYNC.COLLECTIVE R15, `(.L_x_3135) ;  /* 0x000000000f087348 */ /* 0x000fea0003c00000 */
[----:B------:R0:W1:Y:S02]  /*325b0*/  SHFL.IDX P6, R14, R13, R12, R11 ;  /* 0x0000000c0d0e7389 */ /* 0x00006400000c000b */
[----:B01----:R-:W-:Y:S01]  /*325c0*/  ENDCOLLECTIVE ;  /* 0x000000000000791b */ /* 0x003fe20003800000 */
.L_x_3135:
[----:B------:R-:W-:Y:S01]  /*325d0*/  SEL R56, R58, R61, P0 ;  /* 0x0000003d3a387207 */ /* 0x000fe20000000000 */
[----:B------:R-:W-:Y:S01]  /*325e0*/  IMAD.MOV.U32 R13, RZ, RZ, R52 ;  /* 0x000000ffff0d7224 */ /* 0x000fe200078e0034 */
[----:B------:R-:W-:Y:S01]  /*325f0*/  SEL R52, R54, R125, P0 ;  /* 0x0000007d36347207 */ /* 0x000fe20000000000 */
[----:B------:R-:W-:-:S07]  /*32600*/  IMAD.MOV.U32 R64, RZ, RZ, R14 ;  /* 0x000000ffff407224 */ /* 0x000fce00078e000e */
[----:B------:R-:W-:Y:S05]  /*32610*/  WARPSYNC.COLLECTIVE R15, `(.L_x_3136) ;  /* 0x000000000f087348 */ /* 0x000fea0003c00000 */
[----:B------:R0:W1:Y:S02]  /*32620*/  SHFL.IDX P6, R14, R13, R12, R11 ;  /* 0x0000000c0d0e7389 */ /* 0x00006400000c000b */
[----:B01----:R-:W-:Y:S01]  /*32630*/  ENDCOLLECTIVE ;  /* 0x000000000000791b */ /* 0x003fe20003800000 */
.L_x_3136:
[----:B------:R-:W-:Y:S01]  /*32640*/  MOV R13, R55 ;  /* 0x00000037000d7202 */ /* 0x000fe20000000f00 */
[----:B------:R-:W-:Y:S01]  /*32650*/  IMAD.MOV.U32 R12, RZ, RZ, R10 ;  /* 0x000000ffff0c7224 */ /* 0x000fe200078e000a */
[----:B------:R-:W-:Y:S01]  /*32660*/  SEL R55, R127, R60, P0 ;  /* 0x0000003c7f377207 */ /* 0x000fe20000000000 */
[----:B------:R-:W-:-:S07]  /*32670*/  IMAD.MOV.U32 R65, RZ, RZ, R14 ;  /* 0x000000ffff417224 */ /* 0x000fce00078e000e */
[----:B------:R-:W-:Y:S05]  /*32680*/  WARPSYNC.COLLECTIVE R15, `(.L_x_3137) ;  /* 0x000000000f087348 */ /* 0x000fea0003c00000 */
[----:B------:R0:W1:Y:S02]  /*32690*/  SHFL.IDX P6, R14, R13, R12, R11 ;  /* 0x0000000c0d0e7389 */ /* 0x00006400000c000b */
[----:B01----:R-:W-:Y:S01]  /*326a0*/  ENDCOLLECTIVE ;  /* 0x000000000000791b */ /* 0x003fe20003800000 */
.L_x_3137:
[----:B------:R-:W-:Y:S01]  /*326b0*/  IMAD.MOV.U32 R13, RZ, RZ, R53 ;  /* 0x000000ffff0d7224 */ /* 0x000fe200078e0035 */
[----:B------:R-:W-:Y:S02]  /*326c0*/  SEL R53, R125, R54, P0 ;  /* 0x000000367d357207 */ /* 0x000fe40000000000 */
[----:B------:R-:W-:Y:S01]  /*326d0*/  SEL R54, R60, R127, P0 ;  /* 0x0000007f3c367207 */ /* 0x000fe20000000000 */
[----:B------:R-:W-:-:S07]  /*326e0*/  IMAD.MOV.U32 R129, RZ, RZ, R14 ;  /* 0x000000ffff817224 */ /* 0x000fce00078e000e */
[----:B------:R-:W-:Y:S05]  /*326f0*/  WARPSYNC.COLLECTIVE R15, `(.L_x_3138) ;  /* 0x000000000f087348 */ /* 0x000fea0003c00000 */
[----:B------:R0:W1:Y:S02]  /*32700*/  SHFL.IDX P6, R14, R13, R12, R11 ;  /* 0x0000000c0d0e7389 */ /* 0x00006400000c000b */
[----:B01----:R-:W-:Y:S01]  /*32710*/  ENDCOLLECTIVE ;  /* 0x000000000000791b */ /* 0x003fe20003800000 */
.L_x_3138:
[----:B------:R-:W-:Y:S01]  /*32720*/  IMAD.MOV.U32 R13, RZ, RZ, R36 ;  /* 0x000000ffff0d7224 */ /* 0x000fe200078e0024 */
[----:B------:R-:W-:Y:S01]  /*32730*/  MOV R12, R9 ;  /* 0x00000009000c7202 */ /* 0x000fe20000000f00 */
[----:B------:R-:W-:-:S07]  /*32740*/  IMAD.MOV.U32 R68, RZ, RZ, R14 ;  /* 0x000000ffff447224 */ /* 0x000fce00078e000e */
[----:B------:R-:W-:Y:S05]  /*32750*/  WARPSYNC.COLLECTIVE R15, `(.L_x_3139) ;  /* 0x000000000f087348 */ /* 0x000fea0003c00000 */
[----:B------:R0:W1:Y:S02]  /*32760*/  SHFL.IDX P6, R14, R13, R12, R11 ;  /* 0x0000000c0d0e7389 */ /* 0x00006400000c000b */
[----:B01----:R-:W-:Y:S01]  /*32770*/  ENDCOLLECTIVE ;  /* 0x000000000000791b */ /* 0x003fe20003800000 */
.L_x_3139:
[----:B------:R-:W-:Y:S01]  /*32780*/  SEL R60, R65, R68, P0 ;  /* 0x00000044413c7207 */ /* 0x000fe20000000000 */
[----:B------:R-:W-:Y:S02]  /*32790*/  IMAD.MOV.U32 R13, RZ, RZ, R38 ;  /* 0x000000ffff0d7224 */ /* 0x000fe400078e0026 */
[----:B------:R-:W-:-:S07]  /*327a0*/  IMAD.MOV.U32 R69, RZ, RZ, R14 ;  /* 0x000000ffff457224 */ /* 0x000fce00078e000e */
[----:B------:R-:W-:Y:S05]  /*327b0*/  WARPSYNC.COLLECTIVE R15, `(.L_x_3140) ;  /* 0x000000000f087348 */ /* 0x000fea0003c00000 */
[----:B------:R0:W1:Y:S02]  /*327c0*/  SHFL.IDX P6, R14, R13, R12, R11 ;  /* 0x0000000c0d0e7389 */ /* 0x00006400000c000b */
[----:B01----:R-:W-:Y:S01]  /*327d0*/  ENDCOLLECTIVE ;  /* 0x000000000000791b */ /* 0x003fe20003800000 */
.L_x_3140:
        /* <DEDUP_REMOVED lines=9> */
.L_x_3141:
[----:B------:R-:W-:Y:S01]  /*32870*/  IMAD.MOV.U32 R13, RZ, RZ, R59 ;  /* 0x000000ffff0d7224 */ /* 0x000fe200078e003b */
[----:B------:R-:W-:Y:S02]  /*32880*/  SEL R59, R129, R64, P0 ;  /* 0x00000040813b7207 */ /* 0x000fe40000000000 */
[----:B------:R-:W-:-:S07]  /*32890*/  MOV R36, R14 ;  /* 0x0000000e00247202 */ /* 0x000fce0000000f00 */
[----:B------:R-:W-:Y:S05]  /*328a0*/  WARPSYNC.COLLECTIVE R15, `(.L_x_3142) ;  /* 0x000000000f087348 */ /* 0x000fea0003c00000 */
[----:B------:R0:W1:Y:S02]  /*328b0*/  SHFL.IDX P6, R14, R13, R12, R11 ;  /* 0x0000000c0d0e7389 */ /* 0x00006400000c000b */
[----:B01----:R-:W-:Y:S01]  /*328c0*/  ENDCOLLECTIVE ;  /* 0x000000000000791b */ /* 0x003fe20003800000 */
.L_x_3142:
        /* <DEDUP_REMOVED lines=8> */
.L_x_3143:
[----:B------:R-:W-:Y:S02]  /*32950*/  SEL R70, R71, R38, P0 ;  /* 0x0000002647467207 */ /* 0x000fe40000000000 */
[----:B------:R-:W-:Y:S02]  /*32960*/  SEL R71, R38, R71, P0 ;  /* 0x0000004726477207 */ /* 0x000fe40000000000 */
[----:B------:R-:W-:Y:S01]  /*32970*/  MOV R13, R34 ;  /* 0x00000022000d7202 */ /* 0x000fe20000000f00 */
[----:B------:R-:W-:-:S07]  /*32980*/  IMAD.MOV.U32 R73, RZ, RZ, R14 ;  /* 0x000000ffff497224 */ /* 0x000fce00078e000e */
[----:B------:R-:W-:Y:S05]  /*32990*/  WARPSYNC.COLLECTIVE R15, `(.L_x_3144) ;  /* 0x000000000f087348 */ /* 0x000fea0003c00000 */
[----:B------:R0:W1:Y:S02]  /*329a0*/  SHFL.IDX P6, R14, R13, R12, R11 ;  /* 0x0000000c0d0e7389 */ /* 0x00006400000c000b */
[----:B01----:R-:W-:Y:S01]  /*329b0*/  ENDCOLLECTIVE ;  /* 0x000000000000791b */ /* 0x003fe20003800000 */
.L_x_3144:
[----:B------:R-:W-:Y:S02]  /*329c0*/  IMAD.MOV.U32 R13, RZ, RZ, R37 ;  /* 0x000000ffff0d7224 */ /* 0x000fe400078e0025 */
[----:B------:R-:W-:Y:S02]  /*329d0*/  IMAD.MOV.U32 R12, RZ, RZ, R10 ;  /* 0x000000ffff0c7224 */ /* 0x000fe400078e000a */
[----:B------:R-:W-:-:S07]  /*329e0*/  IMAD.MOV.U32 R75, RZ, RZ, R14 ;  /* 0x000000ffff4b7224 */ /* 0x000fce00078e000e */
[----:B------:R-:W-:Y:S05]  /*329f0*/  WARPSYNC.COLLECTIVE R15, `(.L_x_3145) ;  /* 0x000000000f087348 */ /* 0x000fea0003c00000 */
[----:B------:R0:W1:Y:S02]  /*32a00*/  SHFL.IDX P6, R14, R13, R12, R11 ;  /* 0x0000000c0d0e7389 */ /* 0x00006400000c000b */
[----:B01----:R-:W-:Y:S01]  /*32a10*/  ENDCOLLECTIVE ;  /* 0x000000000000791b */ /* 0x003fe20003800000 */
.L_x_3145:
[----:B------:R-:W-:Y:S02]  /*32a20*/  IMAD.MOV.U32 R13, RZ, RZ, R39 ;  /* 0x000000ffff0d7224 */ /* 0x000fe400078e0027 */
[----:B------:R-:W-:-:S07]  /*32a30*/  IMAD.MOV.U32 R32, RZ, RZ, R14 ;  /* 0x000000ffff207224 */ /* 0x000fce00078e000e */
[----:B------:R-:W-:Y:S05]  /*32a40*/  WARPSYNC.COLLECTIVE R15, `(.L_x_3146) ;  /* 0x000000000f087348 */ /* 0x000fea0003c00000 */
[----:B------:R0:W1:Y:S02]  /*32a50*/  SHFL.IDX P6, R14, R13, R12, R11 ;  /* 0x0000000c0d0e7389 */ /* 0x00006400000c000b */
[----:B01----:R-:W-:Y:S01]  /*32a60*/  ENDCOLLECTIVE ;  /* 0x000000000000791b */ /* 0x003fe20003800000 */
.L_x_3146:
        /* <DEDUP_REMOVED lines=8> */
.L_x_3147:
[----:B------:R-:W-:Y:S02]  /*32af0*/  SEL R74, R75, R34, P0 ;  /* 0x000000224b4a7207 */ /* 0x000fe40000000000 */
[----:B------:R-:W-:Y:S01]  /*32b00*/  SEL R75, R34, R75, P0 ;  /* 0x0000004b224b7207 */ /* 0x000fe20000000000 */
[----:B------:R-:W-:Y:S02]  /*32b10*/  IMAD.MOV.U32 R13, RZ, RZ, R30 ;  /* 0x000000ffff0d7224 */ /* 0x000fe400078e001e */
[----:B------:R-:W-:-:S07]  /*32b20*/  IMAD.MOV.U32 R91, RZ, RZ, R14 ;  /* 0x000000ffff5b7224 */ /* 0x000fce00078e000e */
[----:B------:R-:W-:Y:S05]  /*32b30*/  WARPSYNC.COLLECTIVE R15, `(.L_x_3148) ;  /* 0x000000000f087348 */ /* 0x000fea0003c00000 */
[----:B------:R0:W1:Y:S02]  /*32b40*/  SHFL.IDX P6, R14, R13, R12, R11 ;  /* 0x0000000c0d0e7389 */ /* 0x00006400000c000b */
[----:B01----:R-:W-:Y:S01]  /*32b50*/  ENDCOLLECTIVE ;  /* 0x000000000000791b */ /* 0x003fe20003800000 */
.L_x_3148:
[----:B------:R-:W-:Y:S01]  /*32b60*/  MOV R13, R33 ;  /* 0x00000021000d7202 */ /* 0x000fe20000000f00 */
[----:B------:R-:W-:Y:S02]  /*32b70*/  IMAD.MOV.U32 R12, RZ, RZ, R10 ;  /* 0x000000ffff0c7224 */ /* 0x000fe400078e000a */
[----:B------:R-:W-:-:S07]  /*32b80*/  IMAD.MOV.U32 R93, RZ, RZ, R14 ;  /* 0x000000ffff5d7224 */ /* 0x000fce00078e000e */
[----:B------:R-:W-:Y:S05]  /*32b90*/  WARPSYNC.COLLECTIVE R15, `(.L_x_3149) ;  /* 0x000000000f087348 */ /* 0x000fea0003c00000 */
[----:B------:R0:W1:Y:S02]  /*32ba0*/  SHFL.IDX P6, R14, R13, R12, R11 ;  /* 0x0000000c0d0e7389 */ /* 0x00006400000c000b */
[----:B01----:R-:W-:Y:S01]  /*32bb0*/  ENDCOLLECTIVE ;  /* 0x000000000000791b */ /* 0x003fe20003800000 */
.L_x_3149:
[----:B------:R-:W-:Y:S02]  /*32bc0*/  IMAD.MOV.U32 R13, RZ, RZ, R35 ;  /* 0x000000ffff0d7224 */ /* 0x000fe400078e0023 */
[----:B------:R-:W-:-:S07]  /*32bd0*/  IMAD.MOV.U32 R28, RZ, RZ, R14 ;  /* 0x000000ffff1c7224 */ /* 0x000fce00078e000e */
[----:B------:R-:W-:Y:S05]  /*32be0*/  WARPSYNC.COLLECTIVE R15, `(.L_x_3150) ;  /* 0x000000000f087348 */ /* 0x000fea0003c00000 */
[----:B------:R0:W1:Y:S02]  /*32bf0*/  SHFL.IDX P6, R14, R13, R12, R11 ;  /* 0x0000000c0d0e7389 */ /* 0x00006400000c000b */
[----:B01----:R-:W-:Y:S01]  /*32c00*/  ENDCOLLECTIVE ;  /* 0x000000000000791b */ /* 0x003fe20003800000 */
.L_x_3150:
        /* <DEDUP_REMOVED lines=8> */
.L_x_3151:
[----:B------:R-:W-:Y:S02]  /*32c90*/  SEL R92, R93, R30, P0 ;  /* 0x0000001e5d5c7207 */ /* 0x000fe40000000000 */
[----:B------:R-:W-:Y:S01]  /*32ca0*/  SEL R93, R30, R93, P0 ;  /* 0x0000005d1e5d7207 */ /* 0x000fe20000000000 */
[----:B------:R-:W-:Y:S02]  /*32cb0*/  IMAD.MOV.U32 R13, RZ, RZ, R26 ;  /* 0x000000ffff0d7224 */ /* 0x000fe400078e001a */
[----:B------:R-:W-:-:S07]  /*32cc0*/  IMAD.MOV.U32 R95, RZ, RZ, R14 ;  /* 0x000000ffff5f7224 */ /* 0x000fce00078e000e */
[----:B------:R-:W-:Y:S05]  /*32cd0*/  WARPSYNC.COLLECTIVE R15, `(.L_x_3152) ;  /* 0x000000000f087348 */ /* 0x000fea0003c00000 */
[----:B------:R0:W1:Y:S02]  /*32ce0*/  SHFL.IDX P6, R14, R13, R12, R11 ;  /* 0x0000000c0d0e7389 */ /* 0x00006400000c000b */
[----:B01----:R-:W-:Y:S01]  /*32cf0*/  ENDCOLLECTIVE ;  /* 0x000000000000791b */ /* 0x003fe20003800000 */
.L_x_3152:
[----:B------:R-:W-:Y:S02]  /*32d00*/  IMAD.MOV.U32 R13, RZ, RZ, R31 ;  /* 0x000000ffff0d7224 */ /* 0x000fe400078e001f */
[----:B------:R-:W-:Y:S02]  /*32d10*/  IMAD.MOV.U32 R12, RZ, RZ, R10 ;  /* 0x000000ffff0c7224 */ /* 0x000fe400078e000a */
[----:B------:R-:W-:-:S07]  /*32d20*/  IMAD.MOV.U32 R97, RZ, RZ, R14 ;  /* 0x000000ffff617224 */ /* 0x000fce00078e000e */
[----:B------:R-:W-:Y:S05]  /*32d30*/  WARPSYNC.COLLECTIVE R15, `(.L_x_3153) ;  /* 0x000000000f087348 */ /* 0x000fea0003c00000 */
[----:B------:R0:W1:Y:S02]  /*32d40*/  SHFL.IDX P6, R14, R13, R12, R11 ;  /* 0x0000000c0d0e7389 */ /* 0x00006400000c000b */
[----:B01----:R-:W-:Y:S01]  /*32d50*/  ENDCOLLECTIVE ;  /* 0x000000000000791b */ /* 0x003fe20003800000 */
.L_x_3153:
[----:B------:R-:W-:Y:S01]  /*32d60*/  IMAD.MOV.U32 R13, RZ, RZ, R29 ;  /* 0x000000ffff0d7224 */ /* 0x000fe200078e001d */
[----:B------:R-:W-:-:S07]  /*32d70*/  MOV R24, R14 ;  /* 0x0000000e00187202 */ /* 0x000fce0000000f00 */
[----:B------:R-:W-:Y:S05]  /*32d80*/  WARPSYNC.COLLECTIVE R15, `(.L_x_3154) ;  /* 0x000000000f087348 */ /* 0x000fea0003c00000 */
[----:B------:R0:W1:Y:S02]  /*32d90*/  SHFL.IDX P6, R14, R13, R12, R11 ;  /* 0x0000000c0d0e7389 */ /* 0x00006400000c000b */
[----:B01----:R-:W-:Y:S01]  /*32da0*/  ENDCOLLECTIVE ;  /* 0x000000000000791b */ /* 0x003fe20003800000 */
.L_x_3154:
        /* <DEDUP_REMOVED lines=8> */
.L_x_3155:
[----:B------:R-:W-:Y:S02]  /*32e30*/  SEL R96, R97, R26, P0 ;  /* 0x0000001a61607207 */ /* 0x000fe40000000000 */
[----:B------:R-:W-:Y:S02]  /*32e40*/  SEL R97, R26, R97, P0 ;  /* 0x000000611a617207 */ /* 0x000fe40000000000 */
[----:B------:R-:W-:Y:S01]  /*32e50*/  MOV R13, R66 ;  /* 0x00000042000d7202 */ /* 0x000fe20000000f00 */
[----:B------:R-:W-:-:S07]  /*32e60*/  IMAD.MOV.U32 R8, RZ, RZ, R14 ;  /* 0x000000ffff087224 */ /* 0x000fce00078e000e */
[----:B------:R-:W-:Y:S05]  /*32e70*/  WARPSYNC.COLLECTIVE R15, `(.L_x_3156) ;  /* 0x000000000f087348 */ /* 0x000fea0003c00000 */
[----:B------:R0:W1:Y:S02]  /*32e80*/  SHFL.IDX P6, R14, R13, R12, R11 ;  /* 0x0000000c0d0e7389 */ /* 0x00006400000c000b */
[----:B01----:R-:W-:Y:S01]  /*32e90*/  ENDCOLLECTIVE ;  /* 0x000000000000791b */ /* 0x003fe20003800000 */
.L_x_3156:
[----:B------:R-:W-:Y:S02]  /*32ea0*/  IMAD.MOV.U32 R13, RZ, RZ, R27 ;  /* 0x000000ffff0d7224 */ /* 0x000fe400078e001b */
[----:B------:R-:W-:Y:S02]  /*32eb0*/  IMAD.MOV.U32 R12, RZ, RZ, R10 ;  /* 0x000000ffff0c7224 */ /* 0x000fe400078e000a */
[----:B------:R-:W-:-:S07]  /*32ec0*/  IMAD.MOV.U32 R66, RZ, RZ, R14 ;  /* 0x000000ffff427224 */ /* 0x000fce00078e000e */
[----:B------:R-:W-:Y:S05]  /*32ed0*/  WARPSYNC.COLLECTIVE R15, `(.L_x_3157) ;  /* 0x000000000f087348 */ /* 0x000fea0003c00000 */
[----:B------:R0:W1:Y:S02]  /*32ee0*/  SHFL.IDX P6, R14, R13, R12, R11 ;  /* 0x0000000c0d0e7389 */ /* 0x00006400000c000b */
[----:B01----:R-:W-:Y:S01]  /*32ef0*/  ENDCOLLECTIVE ;  /* 0x000000000000791b */ /* 0x003fe20003800000 */
.L_x_3157:
[----:B------:R-:W-:Y:S02]  /*32f00*/  IMAD.MOV.U32 R13, RZ, RZ, R25 ;  /* 0x000000ffff0d7224 */ /* 0x000fe400078e0019 */
[----:B------:R-:W-:-:S07]  /*32f10*/  IMAD.MOV.U32 R27, RZ, RZ, R14 ;  /* 0x000000ffff1b7224 */ /* 0x000fce00078e000e */
[----:B------:R-:W-:Y:S05]  /*32f20*/  WARPSYNC.COLLECTIVE R15, `(.L_x_3158) ;  /* 0x000000000f087348 */ /* 0x000fea0003c00000 */
[----:B------:R0:W1:Y:S02]  /*32f30*/  SHFL.IDX P6, R14, R13, R12, R11 ;  /* 0x0000000c0d0e7389 */ /* 0x00006400000c000b */
[----:B01----:R-:W-:Y:S01]  /*32f40*/  ENDCOLLECTIVE ;  /* 0x000000000000791b */ /* 0x003fe20003800000 */
.L_x_3158:
[----:B------:R-:W-:Y:S05]  /*32f50*/  BRA `(.L_x_3159) ;  /* 0xffffff14002c7947 */ /* 0x000fea000383ffff */
.L_x_2877:
[----:B------:R-:W-:Y:S02]  /*32f60*/  IMAD.MOV.U32 R13, RZ, RZ, R3 ;  /* 0x000000ffff0d7224 */ /* 0x000fe400078e0003 */
[----:B------:R-:W-:Y:S02]  /*32f70*/  IMAD.MOV.U32 R12, RZ, RZ, RZ ;  /* 0x000000ffff0c7224 */ /* 0x000fe400078e00ff */
[----:B------:R-:W-:Y:S02]  /*32f80*/  IMAD.MOV.U32 R11, RZ, RZ, 0x181f ;  /* 0x0000181fff0b7424 */ /* 0x000fe400078e00ff */
[----:B------:R-:W-:-:S07]  /*32f90*/  IMAD.MOV.U32 R15, RZ, RZ, -0x1 ;  /* 0xffffffffff0f7424 */ /* 0x000fce00078e00ff */
[----:B-1---5:R-:W-:Y:S05]  /*32fa0*/  WARPSYNC.COLLECTIVE R15, `(.L_x_3160) ;  /* 0x000000000f087348 */ /* 0x022fea0003c00000 */
[----:B------:R0:W2:Y:S02]  /*32fb0*/  SHFL.IDX P6, R14, R13, R12, R11 ;  /* 0x0000000c0d0e7389 */ /* 0x0000a400000c000b */
[----:B012--5:R-:W-:Y:S01]  /*32fc0*/  ENDCOLLECTIVE ;  /* 0x000000000000791b */ /* 0x027fe20003800000 */
.L_x_3160:
[----:B------:R-:W-:Y:S01]  /*32fd0*/  MOV R13, R2 ;  /* 0x00000002000d7202 */ /* 0x000fe20000000f00 */
[----:B------:R-:W-:-:S07]  /*32fe0*/  IMAD.MOV.U32 R0, RZ, RZ, R14 ;  /* 0x000000ffff007224 */ /* 0x000fce00078e000e */
[----:B------:R-:W-:Y:S05]  /*32ff0*/  WARPSYNC.COLLECTIVE R15, `(.L_x_3161) ;  /* 0x000000000f087348 */ /* 0x000fea0003c00000 */
[----:B------:R0:W1:Y:S02]  /*33000*/  SHFL.IDX P6, R14, R13, R12, R11 ;  /* 0x0000000c0d0e7389 */ /* 0x00006400000c000b */
[----:B01----:R-:W-:Y:S01]  /*33010*/  ENDCOLLECTIVE ;  /* 0x000000000000791b */ /* 0x003fe20003800000 */
.L_x_3161:
[----:B------:R-:W-:Y:S05]  /*33020*/  BRA `(.L_x_3162) ;  /* 0xffffff2000c47947 */ /* 0x000fea000383ffff */
.L_x_2880:
        /* <DEDUP_REMOVED lines=8> */
.L_x_3164:
[----:B------:R-:W-:Y:S05]  /*330b0*/  BSYNC B1 ;  /* 0x0000000000017941 */ /* 0x000fea0003800000 */
.L_x_3163:
        /* <DEDUP_REMOVED lines=8> */
.L_x_3165:
[----:B------:R-:W-:Y:S05]  /*33140*/  BRA `(.L_x_3166) ;  /* 0xffffff2000c47947 */ /* 0x000fea000383ffff */
.L_x_2883:
[----:B------:R-:W-:Y:S01]  /*33150*/  BSSY B1, `(.L_x_3167) ;  /* 0x0000008000017945 */ /* 0x000fe20003800000 */
[----:B------:R-:W-:Y:S01]  /*33160*/  IMAD.MOV.U32 R13, RZ, RZ, R3 ;  /* 0x000000ffff0d7224 */ /* 0x000fe200078e0003 */
[----:B------:R-:W-:Y:S01]  /*33170*/  MOV R11, 0x181f ;  /* 0x0000181f000b7802 */ /* 0x000fe20000000f00 */
[----:B------:R-:W-:Y:S02]  /*33180*/  IMAD.MOV.U32 R12, RZ, RZ, 0x2 ;  /* 0x00000002ff0c7424 */ /* 0x000fe400078e00ff */
[----:B---3--:R-:W-:-:S07]  /*33190*/  IMAD.MOV.U32 R15, RZ, RZ, -0x1 ;  /* 0xffffffffff0f7424 */ /* 0x008fce00078e00ff */
[----:B012-45:R-:W-:Y:S05]  /*331a0*/  WARPSYNC.COLLECTIVE R15, `(.L_x_3168) ;  /* 0x000000000f087348 */ /* 0x037fea0003c00000 */
[----:B--2---:R2:W3:Y:S02]  /*331b0*/  SHFL.IDX P6, R14, R13, R12, R11 ;  /* 0x0000000c0d0e7389 */ /* 0x0044e400000c000b */
[----:B012345:R-:W-:Y:S01]  /*331c0*/  ENDCOLLECTIVE ;  /* 0x000000000000791b */ /* 0x03ffe20003800000 */
.L_x_3168:
[----:B------:R-:W-:Y:S05]  /*331d0*/  BSYNC B1 ;  /* 0x0000000000017941 */ /* 0x000fea0003800000 */
.L_x_3167:
        /* <DEDUP_REMOVED lines=8> */
.L_x_3169:
[----:B------:R-:W-:Y:S05]  /*33260*/  BRA `(.L_x_3170) ;  /* 0xffffff2000c47947 */ /* 0x000fea000383ffff */
.L_x_2886:
[----:B------:R-:W-:Y:S01]  /*33270*/  BSSY B1, `(.L_x_3171) ;  /* 0x0000008000017945 */ /* 0x000fe20003800000 */
[----:B------:R-:W-:Y:S02]  /*33280*/  IMAD.MOV.U32 R13, RZ, RZ, R3 ;  /* 0x000000ffff0d7224 */ /* 0x000fe400078e0003 */
[----:B------:R-:W-:Y:S02]  /*33290*/  IMAD.MOV.U32 R12, RZ, RZ, 0x3 ;  /* 0x00000003ff0c7424 */ /* 0x000fe400078e00ff */
[----:B------:R-:W-:Y:S02]  /*332a0*/  IMAD.MOV.U32 R11, RZ, RZ, 0x181f ;  /* 0x0000181fff0b7424 */ /* 0x000fe400078e00ff */
[----:B---3--:R-:W-:-:S07]  /*332b0*/  IMAD.MOV.U32 R15, RZ, RZ, -0x1 ;  /* 0xffffffffff0f7424 */ /* 0x008fce00078e00ff */
[----:B012-45:R-:W-:Y:S05]  /*332c0*/  WARPSYNC.COLLECTIVE R15, `(.L_x_3172) ;  /* 0x000000000f087348 */ /* 0x037fea0003c00000 */
[----:B--2---:R2:W3:Y:S02]  /*332d0*/  SHFL.IDX P6, R14, R13, R12, R11 ;  /* 0x0000000c0d0e7389 */ /* 0x0044e400000c000b */
[----:B012345:R-:W-:Y:S01]  /*332e0*/  ENDCOLLECTIVE ;  /* 0x000000000000791b */ /* 0x03ffe20003800000 */
.L_x_3172:
[----:B------:R-:W-:Y:S05]  /*332f0*/  BSYNC B1 ;  /* 0x0000000000017941 */ /* 0x000fea0003800000 */
.L_x_3171:
        /* <DEDUP_REMOVED lines=8> */
.L_x_3173:
[----:B------:R-:W-:Y:S05]  /*33380*/  BRA `(.L_x_3174) ;  /* 0xffffff2000c47947 */ /* 0x000fea000383ffff */
.L_x_2888:
[----:B------:R-:W-:Y:S01]  /*33390*/  IMAD.MOV.U32 R13, RZ, RZ, R37 ;  /* 0x000000ffff0d7224 */ /* 0x000fe200078e0025 */
[----:B------:R-:W-:Y:S01]  /*333a0*/  MOV R11, 0x1c1f ;  /* 0x00001c1f000b7802 */ /* 0x000fe20000000f00 */
[----:B------:R-:W-:Y:S01]  /*333b0*/  IMAD.MOV.U32 R12, RZ, RZ, RZ ;  /* 0x000000ffff0c7224 */ /* 0x000fe200078e00ff */
[C---:B------:R-:W-:Y:S01]  /*333c0*/  IADD3 R31, R216.reuse, 0x18, RZ ;  /* 0x00000018d81f7810 */ /* 0x040fe20007ffe0ff */
[----:B------:R-:W-:Y:S02]  /*333d0*/  IMAD.MOV.U32 R15, RZ, RZ, -0x1 ;  /* 0xffffffffff0f7424 */ /* 0x000fe400078e00ff */
[C---:B------:R-:W-:Y:S02]  /*333e0*/  VIADD R33, R216.reuse, 0x10 ;  /* 0x00000010d8217836 */ /* 0x040fe40000000000 */
[----:B------:R-:W-:-:S07]  /*333f0*/  VIADD R28, R216, 0x20 ;  /* 0x00000020d81c7836 */ /* 0x000fce0000000000 */
[----:B------:R-:W-:Y:S05]  /*33400*/  WARPSYNC.COLLECTIVE R15, `(.L_x_3175) ;  /* 0x000000000f087348 */ /* 0x000fea0003c00000 */
[----:B------:R0:W1:Y:S02]  /*33410*/  SHFL.IDX P6, R14, R13, R12, R11 ;  /* 0x0000000c0d0e7389 */ /* 0x00006400000c000b */
[----:B01----:R-:W-:Y:S01]  /*33420*/  ENDCOLLECTIVE ;  /* 0x000000000000791b */ /* 0x003fe20003800000 */
.L_x_3175:
[C---:B------:R-:W-:Y:S02]  /*33430*/  VIADD R30, R216.reuse, 0x28 ;  /* 0x00000028d81e7836 */ /* 0x040fe40000000000 */
[C---:B------:R-:W-:Y:S02]  /*33440*/  VIADD R29, R216.reuse, 0x30 ;  /* 0x00000030d81d7836 */ /* 0x040fe40000000000 */
[C---:B------:R-:W-:Y:S02]  /*33450*/  VIADD R24, R216.reuse, 0x38 ;  /* 0x00000038d8187836 */ /* 0x040fe40000000000 */
[----:B------:R-:W-:Y:S02]  /*33460*/  VIADD R25, R216, 0x40 ;  /* 0x00000040d8197836 */ /* 0x000fe40000000000 */
[----:B------:R-:W-:Y:S02]  /*33470*/  IMAD.MOV.U32 R13, RZ, RZ, R32 ;  /* 0x000000ffff0d7224 */ /* 0x000fe400078e0020 */
[----:B------:R-:W-:-:S07]  /*33480*/  IMAD.MOV.U32 R36, RZ, RZ, R14 ;  /* 0x000000ffff247224 */ /* 0x000fce00078e000e */
[----:B------:R-:W-:Y:S05]  /*33490*/  WARPSYNC.COLLECTIVE R15, `(.L_x_3176) ;  /* 0x000000000f087348 */ /* 0x000fea0003c00000 */
[----:B------:R0:W1:Y:S02]  /*334a0*/  SHFL.IDX P6, R14, R13, R12, R11 ;  /* 0x0000000c0d0e7389 */ /* 0x00006400000c000b */
[----:B01----:R-:W-:Y:S01]  /*334b0*/  ENDCOLLECTIVE ;  /* 0x000000000000791b */ /* 0x003fe20003800000 */
.L_x_3176:
[----:B------:R-:W-:Y:S01]  /*334c0*/  IMAD.MOV.U32 R35, RZ, RZ, R14 ;  /* 0x000000ffff237224 */ /* 0x000fe200078e000e */
[----:B------:R-:W-:Y:S06]  /*334d0*/  BRA `(.L_x_3177) ;  /* 0xffffff24007c7947 */ /* 0x000fec000383ffff */
.L_x_2891:
[----:B------:R-:W-:Y:S01]  /*334e0*/  BSSY B1, `(.L_x_3178) ;  /* 0x0000008000017945 */ /* 0x000fe20003800000 */
[----:B-1----:R-:W-:Y:S01]  /*334f0*/  MOV R13, R37 ;  /* 0x00000025000d7202 */ /* 0x002fe20000000f00 */
[----:B------:R-:W-:Y:S02]  /*33500*/  IMAD.MOV.U32 R12, RZ, RZ, 0x1 ;  /* 0x00000001ff0c7424 */ /* 0x000fe400078e00ff */
[----:B------:R-:W-:Y:S02]  /*33510*/  IMAD.MOV.U32 R11, RZ, RZ, 0x1c1f ;  /* 0x00001c1fff0b7424 */ /* 0x000fe400078e00ff */
[----:B------:R-:W-:-:S07]  /*33520*/  IMAD.MOV.U32 R15, RZ, RZ, -0x1 ;  /* 0xffffffffff0f7424 */ /* 0x000fce00078e00ff */
[----:B0-2---:R-:W-:Y:S05]  /*33530*/  WARPSYNC.COLLECTIVE R15, `(.L_x_3179) ;  /* 0x000000000f087348 */ /* 0x005fea0003c00000 */
[----:B------:R1:W3:Y:S02]  /*33540*/  SHFL.IDX P6, R14, R13, R12, R11 ;  /* 0x0000000c0d0e7389 */ /* 0x0002e400000c000b */
[----:B0123--:R-:W-:Y:S01]  /*33550*/  ENDCOLLECTIVE ;  /* 0x000000000000791b */ /* 0x00ffe20003800000 */
.L_x_3179:
[----:B------:R-:W-:Y:S05]  /*33560*/  BSYNC B1 ;  /* 0x0000000000017941 */ /* 0x000fea0003800000 */
.L_x_3178:
        /* <DEDUP_REMOVED lines=8> */
.L_x_3180:
[----:B------:R-:W-:Y:S05]  /*335f0*/  BRA `(.L_x_3181) ;  /* 0xffffff2c00387947 */ /* 0x000fea000383ffff */
.L_x_2895:
[----:B------:R-:W-:Y:S01]  /*33600*/  IMAD.MOV.U32 R13, RZ, RZ, R3 ;  /* 0x000000ffff0d7224 */ /* 0x000fe200078e0003 */
[----:B------:R-:W-:Y:S01]  /*33610*/  MOV R15, 0xffffffff ;  /* 0xffffffff000f7802 */ /* 0x000fe20000000f00 */
[----:B------:R-:W-:Y:S02]  /*33620*/  IMAD.MOV.U32 R12, RZ, RZ, RZ ;  /* 0x000000ffff0c7224 */ /* 0x000fe400078e00ff */
[----:B------:R-:W-:-:S07]  /*33630*/  IMAD.MOV.U32 R11, RZ, RZ, 0x181f ;  /* 0x0000181fff0b7424 */ /* 0x000fce00078e00ff */
[----:B0-----:R-:W-:Y:S05]  /*33640*/  WARPSYNC.COLLECTIVE R15, `(.L_x_3182) ;  /* 0x000000000f087348 */ /* 0x001fea0003c00000 */
[----:B------:R1:W2:Y:S02]  /*33650*/  SHFL.IDX P6, R14, R13, R12, R11 ;  /* 0x0000000c0d0e7389 */ /* 0x0002a400000c000b */
[----:B012---:R-:W-:Y:S01]  /*33660*/  ENDCOLLECTIVE ;  /* 0x000000000000791b */ /* 0x007fe20003800000 */
.L_x_3182:
[----:B------:R-:W-:Y:S02]  /*33670*/  IMAD.MOV.U32 R13, RZ, RZ, R2 ;  /* 0x000000ffff0d7224 */ /* 0x000fe400078e0002 */
[----:B------:R-:W-:-:S07]  /*33680*/  IMAD.MOV.U32 R0, RZ, RZ, R14 ;  /* 0x000000ffff007224 */ /* 0x000fce00078e000e */
[----:B------:R-:W-:Y:S05]  /*33690*/  WARPSYNC.COLLECTIVE R15, `(.L_x_3183) ;  /* 0x000000000f087348 */ /* 0x000fea0003c00000 */
[----:B------:R0:W1:Y:S02]  /*336a0*/  SHFL.IDX P6, R14, R13, R12, R11 ;  /* 0x0000000c0d0e7389 */ /* 0x00006400000c000b */
[----:B01----:R-:W-:Y:S01]  /*336b0*/  ENDCOLLECTIVE ;  /* 0x000000000000791b */ /* 0x003fe20003800000 */
.L_x_3183:
[----:B------:R-:W-:Y:S05]  /*336c0*/  BRA `(.L_x_3184) ;  /* 0xffffff3800e07947 */ /* 0x000fea000383ffff */
.L_x_2898:
[----:B------:R-:W-:Y:S01]  /*336d0*/  BSSY B1, `(.L_x_3185) ;  /* 0x0000008000017945 */ /* 0x000fe20003800000 */
[----:B----4-:R-:W-:Y:S01]  /*336e0*/  IMAD.MOV.U32 R13, RZ, RZ, R3 ;  /* 0x000000ffff0d7224 */ /* 0x010fe200078e0003 */
[----:B------:R-:W-:Y:S01]  /*336f0*/  MOV R15, 0xffffffff ;  /* 0xffffffff000f7802 */ /* 0x000fe20000000f00 */
[----:B------:R-:W-:Y:S02]  /*33700*/  IMAD.MOV.U32 R12, RZ, RZ, 0x1 ;  /* 0x00000001ff0c7424 */ /* 0x000fe400078e00ff */
[----:B------:R-:W-:-:S07]  /*33710*/  IMAD.MOV.U32 R11, RZ, RZ, 0x181f ;  /* 0x0000181fff0b7424 */ /* 0x000fce00078e00ff */
[----:B0123--:R-:W-:Y:S05]  /*33720*/  WARPSYNC.COLLECTIVE R15, `(.L_x_3186) ;  /* 0x000000000f087348 */ /* 0x00ffea0003c00000 */
[----:B---3--:R3:W4:Y:S02]  /*33730*/  SHFL.IDX P6, R14, R13, R12, R11 ;  /* 0x0000000c0d0e7389 */ /* 0x00872400000c000b */
[----:B01234-:R-:W-:Y:S01]  /*33740*/  ENDCOLLECTIVE ;  /* 0x000000000000791b */ /* 0x01ffe20003800000 */
.L_x_3186:
[----:B------:R-:W-:Y:S05]  /*33750*/  BSYNC B1 ;  /* 0x0000000000017941 */ /* 0x000fea0003800000 */
.L_x_3185:
        /* <DEDUP_REMOVED lines=8> */
.L_x_3187:
[----:B------:R-:W-:Y:S05]  /*337e0*/  BRA `(.L_x_3188) ;  /* 0xffffff3800e47947 */ /* 0x000fea000383ffff */
.L_x_2901:
[----:B------:R-:W-:Y:S01]  /*337f0*/  BSSY B1, `(.L_x_3189) ;  /* 0x0000008000017945 */ /* 0x000fe20003800000 */
[----:B----4-:R-:W-:Y:S01]  /*33800*/  MOV R13, R3 ;  /* 0x00000003000d7202 */ /* 0x010fe20000000f00 */
[----:B------:R-:W-:Y:S02]  /*33810*/  IMAD.MOV.U32 R12, RZ, RZ, 0x2 ;  /* 0x00000002ff0c7424 */ /* 0x000fe400078e00ff */
[----:B------:R-:W-:Y:S02]  /*33820*/  IMAD.MOV.U32 R11, RZ, RZ, 0x181f ;  /* 0x0000181fff0b7424 */ /* 0x000fe400078e00ff */
[----:B------:R-:W-:-:S07]  /*33830*/  IMAD.MOV.U32 R15, RZ, RZ, -0x1 ;  /* 0xffffffffff0f7424 */ /* 0x000fce00078e00ff */
[----:B0123--:R-:W-:Y:S05]  /*33840*/  WARPSYNC.COLLECTIVE R15, `(.L_x_3190) ;  /* 0x000000000f087348 */ /* 0x00ffea0003c00000 */
[----:B---3--:R3:W4:Y:S02]  /*33850*/  SHFL.IDX P6, R14, R13, R12, R11 ;  /* 0x0000000c0d0e7389 */ /* 0x00872400000c000b */
[----:B01234-:R-:W-:Y:S01]  /*33860*/  ENDCOLLECTIVE ;  /* 0x000000000000791b */ /* 0x01ffe20003800000 */
.L_x_3190:
[----:B------:R-:W-:Y:S05]  /*33870*/  BSYNC B1 ;  /* 0x0000000000017941 */ /* 0x000fea0003800000 */
.L_x_3189:
        /* <DEDUP_REMOVED lines=8> */
.L_x_3191:
[----:B------:R-:W-:Y:S05]  /*33900*/  BRA `(.L_x_3192) ;  /* 0xffffff3800e47947 */ /* 0x000fea000383ffff */
.L_x_2904:
[----:B------:R-:W-:Y:S01]  /*33910*/  BSSY B1, `(.L_x_3193) ;  /* 0x0000008000017945 */ /* 0x000fe20003800000 */
[----:B0-----:R-:W-:Y:S01]  /*33920*/  IMAD.MOV.U32 R13, RZ, RZ, R3 ;  /* 0x000000ffff0d7224 */ /* 0x001fe200078e0003 */
[----:B------:R-:W-:Y:S01]  /*33930*/  MOV R15, 0xffffffff ;  /* 0xffffffff000f7802 */ /* 0x000fe20000000f00 */
[----:B------:R-:W-:Y:S02]  /*33940*/  IMAD.MOV.U32 R12, RZ, RZ, 0x3 ;  /* 0x00000003ff0c7424 */ /* 0x000fe400078e00ff */
[----:B------:R-:W-:-:S07]  /*33950*/  IMAD.MOV.U32 R11, RZ, RZ, 0x181f ;  /* 0x0000181fff0b7424 */ /* 0x000fce00078e00ff */
[----:B-1234-:R-:W-:Y:S05]  /*33960*/  WARPSYNC.COLLECTIVE R15, `(.L_x_3194) ;  /* 0x000000000f087348 */ /* 0x01efea0003c00000 */
[----:B----4-:R0:W4:Y:S02]  /*33970*/  SHFL.IDX P6, R14, R13, R12, R11 ;  /* 0x0000000c0d0e7389 */ /* 0x01012400000c000b */
[----:B01234-:R-:W-:Y:S01]  /*33980*/  ENDCOLLECTIVE ;  /* 0x000000000000791b */ /* 0x01ffe20003800000 */
.L_x_3194:
[----:B------:R-:W-:Y:S05]  /*33990*/  BSYNC B1 ;  /* 0x0000000000017941 */ /* 0x000fea0003800000 */
.L_x_3193:
        /* <DEDUP_REMOVED lines=8> */
.L_x_3195:
[----:B------:R-:W-:Y:S05]  /*33a20*/  BRA `(.L_x_3196) ;  /* 0xffffff3800e47947 */ /* 0x000fea000383ffff */
.L_x_2922:
[----:B------:R-:W1:Y:S01]  /*33a30*/  S2R R7, SR_TID.X ;  /* 0x0000000000077919 */ /* 0x000e620000002100 */
[----:B------:R-:W-:Y:S01]  /*33a40*/  BSSY B1, `(.L_x_3197) ;  /* 0x000000a000017945 */ /* 0x000fe20003800000 */
[----:B------:R-:W-:Y:S02]  /*33a50*/  IMAD.MOV.U32 R12, RZ, RZ, RZ ;  /* 0x000000ffff0c7224 */ /* 0x000fe400078e00ff */
[----:B------:R-:W-:Y:S02]  /*33a60*/  IMAD.MOV.U32 R11, RZ, RZ, 0x1f ;  /* 0x0000001fff0b7424 */ /* 0x000fe400078e00ff */
[----:B------:R-:W-:Y:S01]  /*33a70*/  IMAD.MOV.U32 R15, RZ, RZ, -0x1 ;  /* 0xffffffffff0f7424 */ /* 0x000fe200078e00ff */
[----:B-1----:R-:W-:-:S04]  /*33a80*/  SHF.R.U32.HI R7, RZ, 0x5, R7 ;  /* 0x00000005ff077819 */ /* 0x002fc80000011607 */
[----:B------:R-:W-:-:S04]  /*33a90*/  LOP3.LUT R7, R7, 0x3, RZ, 0xc0, !PT ;  /* 0x0000000307077812 */ /* 0x000fc800078ec0ff */
[----:B------:R-:W-:-:S07]  /*33aa0*/  MOV R13, R7 ;  /* 0x00000007000d7202 */ /* 0x000fce0000000f00 */
[----:B0-----:R-:W-:Y:S05]  /*33ab0*/  WARPSYNC.COLLECTIVE R15, `(.L_x_3198) ;  /* 0x000000000f087348 */ /* 0x001fea0003c00000 */
[----:B------:R1:W2:Y:S02]  /*33ac0*/  SHFL.IDX P6, R14, R13, R12, R11 ;  /* 0x0000000c0d0e7389 */ /* 0x0002a400000c000b */
[----:B012---:R-:W-:Y:S01]  /*33ad0*/  ENDCOLLECTIVE ;  /* 0x000000000000791b */ /* 0x007fe20003800000 */
.L_x_3198:
[----:B------:R-:W-:Y:S05]  /*33ae0*/  BSYNC B1 ;  /* 0x0000000000017941 */ /* 0x000fea0003800000 */
.L_x_3197:
[----:B------:R-:W-:Y:S05]  /*33af0*/  BRA `(.L_x_3199) ;  /* 0xffffff5800447947 */ /* 0x000fea000383ffff */
.L_x_2924:
[----:B------:R-:W-:Y:S01]  /*33b00*/  BSSY B1, `(.L_x_3200) ;  /* 0x0000006000017945 */ /* 0x000fe20003800000 */
[----:B------:R-:W-:-:S07]  /*33b10*/  IMAD.MOV.U32 R15, RZ, RZ, -0x1 ;  /* 0xffffffffff0f7424 */ /* 0x000fce00078e00ff */
[----:B01----:R-:W-:Y:S05]  /*33b20*/  WARPSYNC.COLLECTIVE R15, `(.L_x_3201) ;  /* 0x000000000f0c7348 */ /* 0x003fea0003c00000 */
[----:B------:R-:W-:Y:S02]  /*33b30*/  ELECT P6, UR62, PT ;  /* 0x00000000003e782f */ /* 0x000fe400038c0000 */
[----:B------:R-:W-:Y:S01]  /*33b40*/  MOV R14, UR62 ;  /* 0x0000003e000e7c02 */ /* 0x000fe20008000f00 */
[----:B01----:R-:W-:Y:S10]  /*33b50*/  ENDCOLLECTIVE ;  /* 0x000000000000791b */ /* 0x003ff40003800000 */
.L_x_3201:
[----:B------:R-:W-:Y:S05]  /*33b60*/  BSYNC B1 ;  /* 0x0000000000017941 */ /* 0x000fea0003800000 */
.L_x_3200:
[----:B------:R-:W-:Y:S05]  /*33b70*/  BRA `(.L_x_2923) ;  /* 0xffffff58003c7947 */ /* 0x000fea000383ffff */
.L_x_2926:
[----:B-1----:R1:W2:Y:S02]  /*33b80*/  SYNCS.PHASECHK.TRANS64.TRYWAIT P0, [R23+URZ+0x29820], R6 ;  /* 0x02982006170075a7 */ /* 0x0022a4000800017f */
[----:B--2---:R-:W-:Y:S05]  /*33b90*/  @!P0 NANOSLEEP.SYNCS 0x989680 ;  /* 0x009896800000895d */ /* 0x004fea0003900000 */
[----:B------:R-:W2:Y:S02]  /*33ba0*/  @!P0 SYNCS.PHASECHK.TRANS64 P0, [R23+URZ+0x29820], R6 ;  /* 0x02982006170085a7 */ /* 0x000ea4000800007f */
[----:B--2---:R-:W-:Y:S05]  /*33bb0*/  @!P0 BRA `(.L_x_2926) ;  /* 0xfffffffc00f08947 */ /* 0x004fea000383ffff */
[----:B------:R-:W-:Y:S05]  /*33bc0*/  BRA `(.L_x_3202) ;  /* 0xffffff58004c7947 */ /* 0x000fea000383ffff */
.L_x_2930:
[----:B0-----:R0:W2:Y:S02]  /*33bd0*/  SYNCS.PHASECHK.TRANS64.TRYWAIT P0, [R9+URZ+0x298a0], R11 ;  /* 0x0298a00b090075a7 */ /* 0x0010a4000800017f */
[----:B--2---:R-:W-:Y:S05]  /*33be0*/  @!P0 NANOSLEEP.SYNCS 0x989680 ;  /* 0x009896800000895d */ /* 0x004fea0003900000 */
[----:B------:R-:W2:Y:S02]  /*33bf0*/  @!P0 SYNCS.PHASECHK.TRANS64 P0, [R9+URZ+0x298a0], R11 ;  /* 0x0298a00b090085a7 */ /* 0x000ea4000800007f */
[----:B--2---:R-:W-:Y:S05]  /*33c00*/  @!P0 BRA `(.L_x_2930) ;  /* 0xfffffffc00f08947 */ /* 0x004fea000383ffff */
[----:B------:R-:W-:Y:S05]  /*33c10*/  BRA `(.L_x_3203) ;  /* 0xffffff5800647947 */ /* 0x000fea000383ffff */
.L_x_2937:
[----:B-1----:R1:W2:Y:S02]  /*33c20*/  SYNCS.PHASECHK.TRANS64.TRYWAIT P0, [R9+URZ+0x298c0], R11 ;  /* 0x0298c00b090075a7 */ /* 0x0022a4000800017f */
[----:B--2---:R-:W-:Y:S05]  /*33c30*/  @!P0 NANOSLEEP.SYNCS 0x989680 ;  /* 0x009896800000895d */ /* 0x004fea0003900000 */
[----:B------:R-:W2:Y:S02]  /*33c40*/  @!P0 SYNCS.PHASECHK.TRANS64 P0, [R9+URZ+0x298c0], R11 ;  /* 0x0298c00b090085a7 */ /* 0x000ea4000800007f */
[----:B--2---:R-:W-:Y:S05]  /*33c50*/  @!P0 BRA `(.L_x_2937) ;  /* 0xfffffffc00f08947 */ /* 0x004fea000383ffff */
[----:B------:R-:W-:Y:S05]  /*33c60*/  BRA `(.L_x_3204) ;  /* 0xffffff5c00587947 */ /* 0x000fea000383ffff */
.L_x_2944:
[----:B0-----:R0:W2:Y:S02]  /*33c70*/  SYNCS.PHASECHK.TRANS64.TRYWAIT P1, [R9+URZ+0x298a0], R8 ;  /* 0x0298a008090075a7 */ /* 0x0010a4000802017f */
[----:B--2---:R-:W-:Y:S05]  /*33c80*/  @!P1 NANOSLEEP.SYNCS 0x989680 ;  /* 0x009896800000995d */ /* 0x004fea0003900000 */
[----:B------:R-:W2:Y:S02]  /*33c90*/  @!P1 SYNCS.PHASECHK.TRANS64 P1, [R9+URZ+0x298a0], R8 ;  /* 0x0298a008090095a7 */ /* 0x000ea4000802007f */
[----:B--2---:R-:W-:Y:S05]  /*33ca0*/  @!P1 BRA `(.L_x_2944) ;  /* 0xfffffffc00f09947 */ /* 0x004fea000383ffff */
[----:B------:R-:W-:Y:S05]  /*33cb0*/  BRA `(.L_x_3205) ;  /* 0xffffff6000187947 */ /* 0x000fea000383ffff */
.L_x_2951:
[----:B-1----:R1:W2:Y:S02]  /*33cc0*/  SYNCS.PHASECHK.TRANS64.TRYWAIT P1, [R9+URZ+0x298c0], R8 ;  /* 0x0298c008090075a7 */ /* 0x0022a4000802017f */
[----:B--2---:R-:W-:Y:S05]  /*33cd0*/  @!P1 NANOSLEEP.SYNCS 0x989680 ;  /* 0x009896800000995d */ /* 0x004fea0003900000 */
[----:B------:R-:W2:Y:S02]  /*33ce0*/  @!P1 SYNCS.PHASECHK.TRANS64 P1, [R9+URZ+0x298c0], R8 ;  /* 0x0298c008090095a7 */ /* 0x000ea4000802007f */
[----:B--2---:R-:W-:Y:S05]  /*33cf0*/  @!P1 BRA `(.L_x_2951) ;  /* 0xfffffffc00f09947 */ /* 0x004fea000383ffff */
[----:B------:R-:W-:Y:S05]  /*33d00*/  BRA `(.L_x_3206) ;  /* 0xffffff6400087947 */ /* 0x000fea000383ffff */
.L_x_2968:
[----:B------:R-:W-:Y:S01]  /*33d10*/  SHF.R.U32.HI R8, RZ, 0x5, R21 ;  /* 0x00000005ff087819 */ /* 0x000fe20000011615 */
[----:B------:R-:W-:Y:S01]  /*33d20*/  BSSY B0, `(.L_x_3207) ;  /* 0x0000009000007945 */ /* 0x000fe20003800000 */
[----:B------:R-:W-:Y:S01]  /*33d30*/  MOV R12, RZ ;  /* 0x000000ff000c7202 */ /* 0x000fe20000000f00 */
[----:B------:R-:W-:Y:S01]  /*33d40*/  IMAD.MOV.U32 R11, RZ, RZ, 0x1f ;  /* 0x0000001fff0b7424 */ /* 0x000fe200078e00ff */
[----:B------:R-:W-:Y:S01]  /*33d50*/  LOP3.LUT R8, R8, 0x3, RZ, 0xc0, !PT ;  /* 0x0000000308087812 */ /* 0x000fe200078ec0ff */
[----:B------:R-:W-:-:S04]  /*33d60*/  IMAD.MOV.U32 R15, RZ, RZ, -0x1 ;  /* 0xffffffffff0f7424 */ /* 0x000fc800078e00ff */
[----:B------:R-:W-:-:S07]  /*33d70*/  IMAD.MOV.U32 R13, RZ, RZ, R8 ;  /* 0x000000ffff0d7224 */ /* 0x000fce00078e0008 */
[----:B-----5:R-:W-:Y:S05]  /*33d80*/  WARPSYNC.COLLECTIVE R15, `(.L_x_3208) ;  /* 0x000000000f087348 */ /* 0x020fea0003c00000 */
[----:B------:R0:W1:Y:S02]  /*33d90*/  SHFL.IDX P6, R14, R13, R12, R11 ;  /* 0x0000000c0d0e7389 */ /* 0x00006400000c000b */
[----:B01---5:R-:W-:Y:S01]  /*33da0*/  ENDCOLLECTIVE ;  /* 0x000000000000791b */ /* 0x023fe20003800000 */
.L_x_3208:
[----:B------:R-:W-:Y:S05]  /*33db0*/  BSYNC B0 ;  /* 0x0000000000007941 */ /* 0x000fea0003800000 */
.L_x_3207:
[----:B------:R-:W-:Y:S05]  /*33dc0*/  BRA `(.L_x_3209) ;  /* 0xffffff7400707947 */ /* 0x000fea000383ffff */
.L_x_2971:
[----:B0-----:R-:W2:Y:S02]  /*33dd0*/  LDL R2, [R1+0x34] ;  /* 0x0000340001027983 */ /* 0x001ea40000100800 */
[----:B--2---:R0:W1:Y:S02]  /*33de0*/  SYNCS.PHASECHK.TRANS64.TRYWAIT P0, [R0+URZ+0x29880], R2 ;  /* 0x02988002000075a7 */ /* 0x004064000800017f */
[----:B-1----:R-:W-:Y:S05]  /*33df0*/  @!P0 NANOSLEEP.SYNCS 0x989680 ;  /* 0x009896800000895d */ /* 0x002fea0003900000 */
[----:B------:R-:W1:Y:S02]  /*33e00*/  @!P0 SYNCS.PHASECHK.TRANS64 P0, [R0+URZ+0x29880], R2 ;  /* 0x02988002000085a7 */ /* 0x000e64000800007f */
[----:B-1----:R-:W-:Y:S05]  /*33e10*/  @!P0 BRA `(.L_x_2971) ;  /* 0xfffffffc00ec8947 */ /* 0x002fea000383ffff */
[----:B------:R-:W-:Y:S05]  /*33e20*/  BRA `(.L_x_3210) ;  /* 0xffffff74008c7947 */ /* 0x000fea000383ffff */
.L_x_2972:
[----:B------:R-:W-:Y:S01]  /*33e30*/  BSSY B0, `(.L_x_3211) ;  /* 0x0000008000007945 */ /* 0x000fe20003800000 */
[----:B------:R-:W-:Y:S01]  /*33e40*/  IMAD.MOV.U32 R13, RZ, RZ, R3 ;  /* 0x000000ffff0d7224 */ /* 0x000fe200078e0003 */
[----:B------:R-:W-:Y:S01]  /*33e50*/  MOV R15, 0xffffffff ;  /* 0xffffffff000f7802 */ /* 0x000fe20000000f00 */
[----:B------:R-:W-:Y:S02]  /*33e60*/  IMAD.MOV.U32 R12, RZ, RZ, RZ ;  /* 0x000000ffff0c7224 */ /* 0x000fe400078e00ff */
[----:B------:R-:W-:-:S07]  /*33e70*/  IMAD.MOV.U32 R11, RZ, RZ, 0x1c1f ;  /* 0x00001c1fff0b7424 */ /* 0x000fce00078e00ff */
[----:B------:R-:W-:Y:S05]  /*33e80*/  WARPSYNC.COLLECTIVE R15, `(.L_x_3212) ;  /* 0x000000000f087348 */ /* 0x000fea0003c00000 */
[----:B------:R0:W1:Y:S02]  /*33e90*/  SHFL.IDX P6, R14, R13, R12, R11 ;  /* 0x0000000c0d0e7389 */ /* 0x00006400000c000b */
[----:B01----:R-:W-:Y:S01]  /*33ea0*/  ENDCOLLECTIVE ;  /* 0x000000000000791b */ /* 0x003fe20003800000 */
.L_x_3212:
[----:B------:R-:W-:Y:S05]  /*33eb0*/  BSYNC B0 ;  /* 0x0000000000007941 */ /* 0x000fea0003800000 */
.L_x_3211:
[----:B------:R-:W-:Y:S01]  /*33ec0*/  IMAD.MOV.U32 R13, RZ, RZ, R2 ;  /* 0x000000ffff0d7224 */ /* 0x000fe200078e0002 */
[----:B------:R-:W0:Y:S01]  /*33ed0*/  S2R R20, SR_TID.X ;  /* 0x0000000000147919 */ /* 0x000e220000002100 */
[----:B------:R-:W-:Y:S01]  /*33ee0*/  IMAD.MOV.U32 R12, RZ, RZ, RZ ;  /* 0x000000ffff0c7224 */ /* 0x000fe200078e00ff */
[----:B------:R-:W-:Y:S01]  /*33ef0*/  LOP3.LUT P2, RZ, R22, 0x2, RZ, 0xc0, !PT ;  /* 0x0000000216ff7812 */ /* 0x000fe2000784c0ff */
[----:B------:R-:W-:Y:S02]  /*33f00*/  IMAD.MOV.U32 R11, RZ, RZ, 0x1c1f ;  /* 0x00001c1fff0b7424 */ /* 0x000fe400078e00ff */
[----:B------:R-:W-:Y:S02]  /*33f10*/  IMAD.MOV.U32 R15, RZ, RZ, -0x1 ;  /* 0xffffffffff0f7424 */ /* 0x000fe400078e00ff */
[----:B------:R-:W-:-:S08]  /*33f20*/  IMAD.MOV.U32 R4, RZ, RZ, R14 ;  /* 0x000000ffff047224 */ /* 0x000fd000078e000e */
[----:B0-----:R-:W-:Y:S05]  /*33f30*/  WARPSYNC.COLLECTIVE R15, `(.L_x_3213) ;  /* 0x000000000f087348 */ /* 0x001fea0003c00000 */
[----:B------:R1:W2:Y:S02]  /*33f40*/  SHFL.IDX P6, R14, R13, R12, R11 ;  /* 0x0000000c0d0e7389 */ /* 0x0002a400000c000b */
[----:B012---:R-:W-:Y:S01]  /*33f50*/  ENDCOLLECTIVE ;  /* 0x000000000000791b */ /* 0x007fe20003800000 */
.L_x_3213:
[----:B------:R-:W2:Y:S01]  /*33f60*/  LDL R15, [R1] ;  /* 0x00000000010f7983 */ /* 0x000ea20000100800 */
[----:B------:R-:W-:Y:S01]  /*33f70*/  SHF.L.U32 R20, R20, 0x4, RZ ;  /* 0x0000000414147819 */ /* 0x000fe200000006ff */
[----:B------:R-:W-:-:S03]  /*33f80*/  IMAD.MOV.U32 R12, RZ, RZ, R14 ;  /* 0x000000ffff0c7224 */ /* 0x000fc600078e000e */
[----:B------:R-:W-:-:S04]  /*33f90*/  LOP3.LUT R20, R20, 0x30, RZ, 0xc0, !PT ;  /* 0x0000003014147812 */ /* 0x000fc800078ec0ff */
[----:B------:R-:W-:-:S05]  /*33fa0*/  IADD3 R20, P0, R20, R12, RZ ;  /* 0x0000000c14147210 */ /* 0x000fca0007f1e0ff */
[----:B------:R-:W-:Y:S01]  /*33fb0*/  IMAD.X R21, RZ, RZ, R4, P0 ;  /* 0x000000ffff157224 */ /* 0x000fe200000e0604 */
[----:B------:R-:W-:Y:S02]  /*33fc0*/  ISETP.LT.OR P0, PT, R8, 0x1, P2 ;  /* 0x000000010800780c */ /* 0x000fe40001701670 */
[----:B------:R-:W-:Y:S01]  /*33fd0*/  IADD3 R4, R23, R5, R37 ;  /* 0x0000000517047210 */ /* 0x000fe20007ffe025 */
[----:B------:R-:W-:Y:S02]  /*33fe0*/  IMAD.MOV.U32 R13, RZ, RZ, R3 ;  /* 0x000000ffff0d7224 */ /* 0x000fe400078e0003 */
[----:B------:R-:W-:-:S08]  /*33ff0*/  IMAD.MOV.U32 R12, RZ, RZ, 0x1 ;  /* 0x00000001ff0c7424 */ /* 0x000fd000078e00ff */
[----:B------:R-:W-:Y:S01]  /*34000*/  @!PT LDS RZ, [RZ] ;  /* 0x00000000fffff984 */ /* 0x000fe20000000800 */
[----:B------:R-:W-:Y:S01]  /*34010*/  @!PT LDS RZ, [RZ] ;  /* 0x00000000fffff984 */ /* 0x000fe20000000800 */
[----:B------:R-:W-:Y:S01]  /*34020*/  @!PT LDS RZ, [RZ] ;  /* 0x00000000fffff984 */ /* 0x000fe20000000800 */
[----:B------:R0:W-:Y:S01]  /*34030*/  LDGSTS.E.BYPASS.LTC128B.128 [R4+0xa400], desc[UR50][R20.64], !P0 ;  /* 0x0a40000014047fae */ /* 0x0001e2000c101d72 */
[----:B------:R-:W-:Y:S01]  /*34040*/  ISETP.LT.OR P0, PT, R8, 0x1, P1 ;  /* 0x000000010800780c */ /* 0x000fe20000f01670 */
[----:B--2---:R-:W-:Y:S01]  /*34050*/  IMAD.IADD R5, R15, 0x1, R4 ;  /* 0x000000010f057824 */ /* 0x004fe200078e0204 */
[----:B------:R-:W-:-:S11]  /*34060*/  MOV R15, 0xffffffff ;  /* 0xffffffff000f7802 */ /* 0x000fd60000000f00 */
[----:B------:R0:W-:Y:S02]  /*34070*/  LDGSTS.E.BYPASS.LTC128B.128 [R5+0xa400], desc[UR50][R20.64+0x40], !P0 ;  /* 0x0a40004014057fae */ /* 0x0001e4000c101d72 */
[----:B0-----:R-:W-:Y:S05]  /*34080*/  WARPSYNC.COLLECTIVE R15, `(.L_x_3214) ;  /* 0x000000000f087348 */ /* 0x001fea0003c00000 */
[----:B------:R1:W2:Y:S02]  /*34090*/  SHFL.IDX P6, R14, R13, R12, R11 ;  /* 0x0000000c0d0e7389 */ /* 0x0002a400000c000b */
[----:B012---:R-:W-:Y:S01]  /*340a0*/  ENDCOLLECTIVE ;  /* 0x000000000000791b */ /* 0x007fe20003800000 */
.L_x_3214:
[----:B------:R-:W0:Y:S01]  /*340b0*/  S2R R20, SR_TID.X ;  /* 0x0000000000147919 */ /* 0x000e220000002100 */
[----:B------:R-:W-:Y:S02]  /*340c0*/  IMAD.MOV.U32 R13, RZ, RZ, R2 ;  /* 0x000000ffff0d7224 */ /* 0x000fe400078e0002 */
[----:B------:R-:W-:-:S07]  /*340d0*/  IMAD.MOV.U32 R21, RZ, RZ, R14 ;  /* 0x000000ffff157224 */ /* 0x000fce00078e000e */
[----:B0-----:R-:W-:Y:S05]  /*340e0*/  WARPSYNC.COLLECTIVE R15, `(.L_x_3215) ;  /* 0x000000000f087348 */ /* 0x001fea0003c00000 */
[----:B------:R1:W2:Y:S02]  /*340f0*/  SHFL.IDX P6, R14, R13, R12, R11 ;  /* 0x0000000c0d0e7389 */ /* 0x0002a400000c000b */
[----:B012---:R-:W-:Y:S01]  /*34100*/  ENDCOLLECTIVE ;  /* 0x000000000000791b */ /* 0x007fe20003800000 */
.L_x_3215:
[----:B------:R-:W-:-:S05]  /*34110*/  IMAD.SHL.U32 R20, R20, 0x10, RZ ;  /* 0x0000001014147824 */ /* 0x000fca00078e00ff */
[----:B------:R-:W-:Y:S01]  /*34120*/  LOP3.LUT R20, R20, 0x30, RZ, 0xc0, !PT ;  /* 0x0000003014147812 */ /* 0x000fe200078ec0ff */
[----:B------:R-:W-:-:S05]  /*34130*/  IMAD.MOV.U32 R12, RZ, RZ, R14 ;  /* 0x000000ffff0c7224 */ /* 0x000fca00078e000e */
[----:B------:R-:W-:-:S05]  /*34140*/  IADD3 R20, P0, R20, R12, RZ ;  /* 0x0000000c14147210 */ /* 0x000fca0007f1e0ff */
[----:B------:R-:W-:Y:S01]  /*34150*/  IMAD.X R21, RZ, RZ, R21, P0 ;  /* 0x000000ffff157224 */ /* 0x000fe200000e0615 */
[----:B------:R-:W-:Y:S01]  /*34160*/  ISETP.LT.OR P0, PT, R8, 0x21, P2 ;  /* 0x000000210800780c */ /* 0x000fe20001701670 */
[----:B------:R-:W-:Y:S01]  /*34170*/  IMAD.MOV.U32 R12, RZ, RZ, 0x2 ;  /* 0x00000002ff0c7424 */ /* 0x000fe200078e00ff */
[----:B------:R-:W-:-:S11]  /*34180*/  MOV R13, R3 ;  /* 0x00000003000d7202 */ /* 0x000fd60000000f00 */
[----:B------:R-:W-:Y:S05]  /*34190*/  WARPSYNC.COLLECTIVE R15, `(.L_x_3216) ;  /* 0x000000000f087348 */ /* 0x000fea0003c00000 */
[----:B------:R0:W1:Y:S02]  /*341a0*/  SHFL.IDX P6, R14, R13, R12, R11 ;  /* 0x0000000c0d0e7389 */ /* 0x00006400000c000b */
[----:B01----:R-:W-:Y:S01]  /*341b0*/  ENDCOLLECTIVE ;  /* 0x000000000000791b */ /* 0x003fe20003800000 */
.L_x_3216:
[----:B------:R-:W-:Y:S01]  /*341c0*/  @!PT LDS RZ, [RZ] ;  /* 0x00000000fffff984 */ /* 0x000fe20000000800 */
[----:B------:R-:W-:Y:S01]  /*341d0*/  @!PT LDS RZ, [RZ] ;  /* 0x00000000fffff984 */ /* 0x000fe20000000800 */
[----:B------:R-:W-:Y:S01]  /*341e0*/  @!PT LDS RZ, [RZ] ;  /* 0x00000000fffff984 */ /* 0x000fe20000000800 */
[----:B------:R-:W-:Y:S01]  /*341f0*/  LDGSTS.E.BYPASS.LTC128B.128 [R4+0xb400], desc[UR50][R20.64], !P0 ;  /* 0x0b40000014047fae */ /* 0x000fe2000c101d72 */
[----:B------:R-:W-:-:S13]  /*34200*/  ISETP.LT.OR P0, PT, R8, 0x21, P1 ;  /* 0x000000210800780c */ /* 0x000fda0000f01670 */
[----:B------:R0:W-:Y:S01]  /*34210*/  LDGSTS.E.BYPASS.LTC128B.128 [R5+0xb400], desc[UR50][R20.64+0x40], !P0 ;  /* 0x0b40004014057fae */ /* 0x0001e2000c101d72 */
[----:B------:R-:W-:Y:S01]  /*34220*/  IMAD.MOV.U32 R13, RZ, RZ, R2 ;  /* 0x000000ffff0d7224 */ /* 0x000fe200078e0002 */
[----:B0-----:R-:W0:Y:S01]  /*34230*/  S2R R20, SR_TID.X ;  /* 0x0000000000147919 */ /* 0x001e220000002100 */
[----:B------:R-:W-:-:S07]  /*34240*/  IMAD.MOV.U32 R21, RZ, RZ, R14 ;  /* 0x000000ffff157224 */ /* 0x000fce00078e000e */
[----:B0-----:R-:W-:Y:S05]  /*34250*/  WARPSYNC.COLLECTIVE R15, `(.L_x_3217) ;  /* 0x000000000f087348 */ /* 0x001fea0003c00000 */
[----:B------:R1:W2:Y:S02]  /*34260*/  SHFL.IDX P6, R14, R13, R12, R11 ;  /* 0x0000000c0d0e7389 */ /* 0x0002a400000c000b */
[----:B012---:R-:W-:Y:S01]  /*34270*/  ENDCOLLECTIVE ;  /* 0x000000000000791b */ /* 0x007fe20003800000 */
.L_x_3217:
[----:B------:R-:W-:Y:S02]  /*34280*/  IMAD.MOV.U32 R12, RZ, RZ, R14 ;  /* 0x000000ffff0c7224 */ /* 0x000fe400078e000e */
[----:B------:R-:W-:-:S05]  /*34290*/  IMAD.SHL.U32 R20, R20, 0x10, RZ ;  /* 0x0000001014147824 */ /* 0x000fca00078e00ff */
[----:B------:R-:W-:-:S04]  /*342a0*/  LOP3.LUT R20, R20, 0x30, RZ, 0xc0, !PT ;  /* 0x0000003014147812 */ /* 0x000fc800078ec0ff */
[----:B------:R-:W-:-:S04]  /*342b0*/  IADD3 R20, P0, R20, R12, RZ ;  /* 0x0000000c14147210 */ /* 0x000fc80007f1e0ff */
[----:B------:R-:W-:Y:S02]  /*342c0*/  IADD3.X R21, RZ, R21, RZ, P0, !PT ;  /* 0x00000015ff157210 */ /* 0x000fe400007fe4ff */
[----:B------:R-:W-:Y:S01]  /*342d0*/  ISETP.LT.OR P0, PT, R8, 0x41, P2 ;  /* 0x000000410800780c */ /* 0x000fe20001701670 */
[----:B------:R-:W-:Y:S02]  /*342e0*/  IMAD.MOV.U32 R13, RZ, RZ, R3 ;  /* 0x000000ffff0d7224 */ /* 0x000fe400078e0003 */
[----:B------:R-:W-:-:S10]  /*342f0*/  IMAD.MOV.U32 R12, RZ, RZ, 0x3 ;  /* 0x00000003ff0c7424 */ /* 0x000fd400078e00ff */
[----:B------:R-:W-:Y:S05]  /*34300*/  WARPSYNC.COLLECTIVE R15, `(.L_x_3218) ;  /* 0x000000000f087348 */ /* 0x000fea0003c00000 */
[----:B------:R0:W1:Y:S02]  /*34310*/  SHFL.IDX P6, R14, R13, R12, R11 ;  /* 0x0000000c0d0e7389 */ /* 0x00006400000c000b */
[----:B01----:R-:W-:Y:S01]  /*34320*/  ENDCOLLECTIVE ;  /* 0x000000000000791b */ /* 0x003fe20003800000 */
.L_x_3218:
        /* <DEDUP_REMOVED lines=12> */
.L_x_3219:
[----:B------:R-:W-:Y:S02]  /*343f0*/  IMAD.MOV.U32 R13, RZ, RZ, R25 ;  /* 0x000000ffff0d7224 */ /* 0x000fe400078e0019 */
[----:B------:R-:W-:Y:S01]  /*34400*/  IMAD.SHL.U32 R21, R21, 0x10, RZ ;  /* 0x0000001015157824 */ /* 0x000fe200078e00ff */
[----:B------:R-:W-:-:S04]  /*34410*/  MOV R2, R14 ;  /* 0x0000000e00027202 */ /* 0x000fc80000000f00 */
[----:B------:R-:W-:-:S04]  /*34420*/  LOP3.LUT R21, R21, 0x30, RZ, 0xc0, !PT ;  /* 0x0000003015157812 */ /* 0x000fc800078ec0ff */
[----:B------:R-:W-:Y:S01]  /*34430*/  IADD3 R2, P0, R21, R2, RZ ;  /* 0x0000000215027210 */ /* 0x000fe20007f1e0ff */
[----:B------:R-:W-:-:S04]  /*34440*/  IMAD.MOV.U32 R12, RZ, RZ, RZ ;  /* 0x000000ffff0c7224 */ /* 0x000fc800078e00ff */
[----:B------:R-:W-:Y:S01]  /*34450*/  IMAD.X R3, RZ, RZ, R3, P0 ;  /* 0x000000ffff037224 */ /* 0x000fe200000e0603 */
[----:B------:R-:W-:-:S13]  /*34460*/  ISETP.LT.OR P0, PT, R8, 0x61, P2 ;  /* 0x000000610800780c */ /* 0x000fda0001701670 */
[----:B------:R-:W-:Y:S05]  /*34470*/  WARPSYNC.COLLECTIVE R15, `(.L_x_3220) ;  /* 0x000000000f087348 */ /* 0x000fea0003c00000 */
[----:B------:R0:W1:Y:S02]  /*34480*/  SHFL.IDX P6, R14, R13, R12, R11 ;  /* 0x0000000c0d0e7389 */ /* 0x00006400000c000b */
[----:B01----:R-:W-:Y:S01]  /*34490*/  ENDCOLLECTIVE ;  /* 0x000000000000791b */ /* 0x003fe20003800000 */
.L_x_3220:
        /* <DEDUP_REMOVED lines=11> */
.L_x_3221:
[----:B------:R-:W-:Y:S02]  /*34550*/  ISETP.GE.AND P0, PT, R8, 0x81, PT ;  /* 0x000000810800780c */ /* 0x000fe40003f06270 */
[----:B------:R-:W-:Y:S02]  /*34560*/  LOP3.LUT R22, R22, 0xffffff7f, RZ, 0xc0, !PT ;  /* 0xffffff7f16167812 */ /* 0x000fe400078ec0ff */
[C---:B------:R-:W-:Y:S02]  /*34570*/  ISETP.GE.AND P4, PT, R8.reuse, 0x21, PT ;  /* 0x000000210800780c */ /* 0x040fe40003f86270 */
[C---:B------:R-:W-:Y:S02]  /*34580*/  ISETP.GE.AND P3, PT, R8.reuse, 0x41, PT ;  /* 0x000000410800780c */ /* 0x040fe40003f66270 */
[----:B------:R-:W-:-:S05]  /*34590*/  ISETP.GE.AND P2, PT, R8, 0x61, PT ;  /* 0x000000610800780c */ /* 0x000fca0003f46270 */
[----:B------:R-:W-:Y:S02]  /*345a0*/  @P0 LOP3.LUT R22, R22, 0x80, RZ, 0xfc, !PT ;  /* 0x0000008016160812 */ /* 0x000fe400078efcff */
[----:B------:R-:W-:Y:S01]  /*345b0*/  MOV R2, R14 ;  /* 0x0000000e00027202 */ /* 0x000fe20000000f00 */
[----:B------:R-:W-:Y:S06]  /*345c0*/  BRA `(.L_x_3222) ;  /* 0xffffff7400207947 */ /* 0x000fec000383ffff */
.L_x_2977:
[----:B--2---:R-:W2:Y:S02]  /*345d0*/  LDL R2, [R1+0x34] ;  /* 0x0000340001027983 */ /* 0x004ea40000100800 */
[----:B--2---:R2:W3:Y:S02]  /*345e0*/  SYNCS.PHASECHK.TRANS64.TRYWAIT P0, [R0+URZ+0x29840], R2 ;  /* 0x02984002000075a7 */ /* 0x0044e4000800017f */
[----:B---3--:R-:W-:Y:S05]  /*345f0*/  @!P0 NANOSLEEP.SYNCS 0x989680 ;  /* 0x009896800000895d */ /* 0x008fea0003900000 */
[----:B------:R-:W3:Y:S02]  /*34600*/  @!P0 SYNCS.PHASECHK.TRANS64 P0, [R0+URZ+0x29840], R2 ;  /* 0x02984002000085a7 */ /* 0x000ee4000800007f */
[----:B---3--:R-:W-:Y:S05]  /*34610*/  @!P0 BRA `(.L_x_2977) ;  /* 0xfffffffc00ec8947 */ /* 0x008fea000383ffff */
[----:B------:R-:W-:Y:S05]  /*34620*/  BRA `(.L_x_3223) ;  /* 0xffffff74008c7947 */ /* 0x000fea000383ffff */
.L_x_2978:
[----:B------:R-:W-:Y:S01]  /*34630*/  BSSY B0, `(.L_x_3224) ;  /* 0x0000008000007945 */ /* 0x000fe20003800000 */
[----:B------:R-:W-:Y:S02]  /*34640*/  IMAD.MOV.U32 R13, RZ, RZ, R6 ;  /* 0x000000ffff0d7224 */ /* 0x000fe400078e0006 */
[----:B------:R-:W-:Y:S02]  /*34650*/  IMAD.MOV.U32 R12, RZ, RZ, RZ ;  /* 0x000000ffff0c7224 */ /* 0x000fe400078e00ff */
[----:B------:R-:W-:Y:S02]  /*34660*/  IMAD.MOV.U32 R11, RZ, RZ, 0x1c1f ;  /* 0x00001c1fff0b7424 */ /* 0x000fe400078e00ff */
[----:B------:R-:W-:-:S07]  /*34670*/  IMAD.MOV.U32 R15, RZ, RZ, -0x1 ;  /* 0xffffffffff0f7424 */ /* 0x000fce00078e00ff */
[----:B01----:R-:W-:Y:S05]  /*34680*/  WARPSYNC.COLLECTIVE R15, `(.L_x_3225) ;  /* 0x000000000f087348 */ /* 0x003fea0003c00000 */
[----:B------:R2:W3:Y:S02]  /*34690*/  SHFL.IDX P6, R14, R13, R12, R11 ;  /* 0x0000000c0d0e7389 */ /* 0x0004e400000c000b */
[----:B0123--:R-:W-:Y:S01]  /*346a0*/  ENDCOLLECTIVE ;  /* 0x000000000000791b */ /* 0x00ffe20003800000 */
.L_x_3225:
[----:B------:R-:W-:Y:S05]  /*346b0*/  BSYNC B0 ;  /* 0x0000000000007941 */ /* 0x000fea0003800000 */
.L_x_3224:
        /* <DEDUP_REMOVED lines=11> */
.L_x_3226:
[----:B------:R-:W-:Y:S02]  /*34770*/  IMAD.MOV.U32 R13, RZ, RZ, R6 ;  /* 0x000000ffff0d7224 */ /* 0x000fe400078e0006 */
[----:B------:R-:W-:Y:S02]  /*34780*/  IMAD.MOV.U32 R12, RZ, RZ, 0x1 ;  /* 0x00000001ff0c7424 */ /* 0x000fe400078e00ff */
[----:B------:R-:W-:Y:S02]  /*34790*/  IMAD.SHL.U32 R10, R9, 0x10, RZ ;  /* 0x00000010090a7824 */ /* 0x000fe400078e00ff */
[----:B------:R-:W-:Y:S01]  /*347a0*/  @P5 IMAD.IADD R9, R23, 0x1, R4 ;  /* 0x0000000117095824 */ /* 0x000fe200078e0204 */
[----:B------:R-:W-:Y:S01]  /*347b0*/  LOP3.LUT P6, RZ, R22, 0x8, RZ, 0xc0, !PT ;  /* 0x0000000816ff7812 */ /* 0x000fe200078cc0ff */
[----:B------:R-:W-:Y:S01]  /*347c0*/  IMAD.MOV.U32 R3, RZ, RZ, R14 ;  /* 0x000000ffff037224 */ /* 0x000fe200078e000e */
[----:B------:R-:W-:-:S04]  /*347d0*/  LOP3.LUT R10, R10, 0x30, RZ, 0xc0, !PT ;  /* 0x000000300a0a7812 */ /* 0x000fc800078ec0ff */
[----:B------:R-:W-:-:S04]  /*347e0*/  @P5 IADD3 R3, P0, R10, R3, RZ ;  /* 0x000000030a035210 */ /* 0x000fc80007f1e0ff */
[----:B------:R-:W-:Y:S02]  /*347f0*/  @P5 IADD3.X R2, RZ, R2, RZ, P0, !PT ;  /* 0x00000002ff025210 */ /* 0x000fe400007fe4ff */
[----:B------:R-:W-:Y:S02]  /*34800*/  LOP3.LUT P0, RZ, R22, 0x10, RZ, 0xc0, !PT ;  /* 0x0000001016ff7812 */ /* 0x000fe4000780c0ff */
        /* <DEDUP_REMOVED lines=11> */
.L_x_3227:
        /* <DEDUP_REMOVED lines=11> */
.L_x_3228:
[----:B------:R-:W-:Y:S02]  /*34970*/  IMAD.MOV.U32 R13, RZ, RZ, R6 ;  /* 0x000000ffff0d7224 */ /* 0x000fe400078e0006 */
[----:B------:R-:W-:Y:S01]  /*34980*/  IMAD.MOV.U32 R12, RZ, RZ, 0x2 ;  /* 0x00000002ff0c7424 */ /* 0x000fe200078e00ff */
[----:B------:R-:W-:Y:S02]  /*34990*/  MOV R3, R14 ;  /* 0x0000000e00037202 */ /* 0x000fe40000000f00 */
[----:B------:R-:W-:Y:S02]  /*349a0*/  LOP3.LUT P6, RZ, R22, 0x10, RZ, 0xc0, !PT ;  /* 0x0000001016ff7812 */ /* 0x000fe400078cc0ff */
        /* <DEDUP_REMOVED lines=12> */
.L_x_3229:
        /* <DEDUP_REMOVED lines=12> */
.L_x_3230:
[----:B------:R-:W-:Y:S02]  /*34b30*/  IMAD.MOV.U32 R13, RZ, RZ, R6 ;  /* 0x000000ffff0d7224 */ /* 0x000fe400078e0006 */
[----:B------:R-:W-:Y:S02]  /*34b40*/  IMAD.MOV.U32 R12, RZ, RZ, 0x3 ;  /* 0x00000003ff0c7424 */ /* 0x000fe400078e00ff */
[----:B------:R-:W-:-:S07]  /*34b50*/  IMAD.MOV.U32 R3, RZ, RZ, R14 ;  /* 0x000000ffff037224 */ /* 0x000fce00078e000e */
[----:B------:R-:W-:Y:S05]  /*34b60*/  WARPSYNC.COLLECTIVE R15, `(.L_x_3231) ;  /* 0x000000000f087348 */ /* 0x000fea0003c00000 */
[----:B------:R0:W1:Y:S02]  /*34b70*/  SHFL.IDX P6, R14, R13, R12, R11 ;  /* 0x0000000c0d0e7389 */ /* 0x00006400000c000b */
[----:B01----:R-:W-:Y:S01]  /*34b80*/  ENDCOLLECTIVE ;  /* 0x000000000000791b */ /* 0x003fe20003800000 */
.L_x_3231:
[----:B------:R-:W-:-:S05]  /*34b90*/  @P3 IADD3 R3, P0, R10, R3, RZ ;  /* 0x000000030a033210 */ /* 0x000fca0007f1e0ff */
[----:B------:R-:W-:-:S05]  /*34ba0*/  @P3 IMAD.X R2, RZ, RZ, R2, P0 ;  /* 0x000000ffff023224 */ /* 0x000fca00000e0602 */
[----:B------:R-:W-:Y:S01]  /*34bb0*/  @P3 LOP3.LUT R3, R3, R2, RZ, 0x3c, !PT ;  /* 0x0000000203033212 */ /* 0x000fe200078e3cff */
[----:B------:R-:W-:-:S03]  /*34bc0*/  IMAD.MOV.U32 R13, RZ, RZ, R5 ;  /* 0x000000ffff0d7224 */ /* 0x000fc600078e0005 */
[----:B------:R-:W-:-:S04]  /*34bd0*/  @P3 LOP3.LUT R2, R3, R2, RZ, 0x3c, !PT ;  /* 0x0000000203023212 */ /* 0x000fc800078e3cff */
[----:B------:R-:W-:Y:S02]  /*34be0*/  @P3 LOP3.LUT R3, R3, R2, RZ, 0x3c, !PT ;  /* 0x0000000203033212 */ /* 0x000fe400078e3cff */
[----:B------:R-:W-:-:S07]  /*34bf0*/  MOV R6, R14 ;  /* 0x0000000e00067202 */ /* 0x000fce0000000f00 */
[----:B------:R-:W-:Y:S05]  /*34c00*/  WARPSYNC.COLLECTIVE R15, `(.L_x_3232) ;  /* 0x000000000f087348 */ /* 0x000fea0003c00000 */
[----:B------:R0:W1:Y:S02]  /*34c10*/  SHFL.IDX P6, R14, R13, R12, R11 ;  /* 0x0000000c0d0e7389 */ /* 0x00006400000c000b */
[----:B01----:R-:W-:Y:S01]  /*34c20*/  ENDCOLLECTIVE ;  /* 0x000000000000791b */ /* 0x003fe20003800000 */
.L_x_3232:
[----:B------:R-:W-:Y:S01]  /*34c30*/  @!PT LDS RZ, [RZ] ;  /* 0x00000000fffff984 */ /* 0x000fe20000000800 */
[----:B------:R-:W-:Y:S01]  /*34c40*/  @!PT LDS RZ, [RZ] ;  /* 0x00000000fffff984 */ /* 0x000fe20000000800 */
[----:B------:R-:W-:Y:S01]  /*34c50*/  @!PT LDS RZ, [RZ] ;  /* 0x00000000fffff984 */ /* 0x000fe20000000800 */
[----:B------:R-:W-:Y:S04]  /*34c60*/  @P3 LDGSTS.E.BYPASS.LTC128B.128 [R9+0x1b400], desc[UR50][R2.64], !P4 ;  /* 0x1b40000002093fae */ /* 0x000fe8000e101d72 */
[----:B------:R-:W-:Y:S04]  /*34c70*/  @P3 LDGSTS.E.BYPASS.LTC128B.128 [R9+0x1dc00], desc[UR50][R2.64+0x40], !P5 ;  /* 0x1dc0004002093fae */ /* 0x000fe8000e901d72 */
[----:B------:R0:W-:Y:S01]  /*34c80*/  @P3 LDGSTS.E.BYPASS.LTC128B.128 [R9+0x20400], desc[UR50][R2.64+0x80], !P1 ;  /* 0x2040008002093fae */ /* 0x0001e2000c901d72 */
[----:B------:R-:W-:Y:S01]  /*34c90*/  IMAD.MOV.U32 R13, RZ, RZ, R7 ;  /* 0x000000ffff0d7224 */ /* 0x000fe200078e0007 */
[----:B------:R-:W-:Y:S01]  /*34ca0*/  MOV R12, RZ ;  /* 0x000000ff000c7202 */ /* 0x000fe20000000f00 */
[----:B0-----:R-:W-:-:S07]  /*34cb0*/  IMAD.MOV.U32 R2, RZ, RZ, R14 ;  /* 0x000000ffff027224 */ /* 0x001fce00078e000e */
[----:B------:R-:W-:Y:S05]  /*34cc0*/  WARPSYNC.COLLECTIVE R15, `(.L_x_3233) ;  /* 0x000000000f087348 */ /* 0x000fea0003c00000 */
[----:B------:R0:W1:Y:S02]  /*34cd0*/  SHFL.IDX P6, R14, R13, R12, R11 ;  /* 0x0000000c0d0e7389 */ /* 0x00006400000c000b */
[----:B01----:R-:W-:Y:S01]  /*34ce0*/  ENDCOLLECTIVE ;  /* 0x000000000000791b */ /* 0x003fe20003800000 */
.L_x_3233:
        /* <DEDUP_REMOVED lines=13> */
.L_x_3234:
[----:B------:R-:W-:Y:S01]  /*34dc0*/  IMAD.MOV.U32 R2, RZ, RZ, R14 ;  /* 0x000000ffff027224 */ /* 0x000fe200078e000e */
[----:B------:R-:W-:Y:S06]  /*34dd0*/  BRA `(.L_x_3235) ;  /* 0xffffff7000f47947 */ /* 0x000fec000383ffff */
.L_x_2985:
[----:B------:R-:W-:Y:S01]  /*34de0*/  IMAD.MOV.U32 R13, RZ, RZ, R0 ;  /* 0x000000ffff0d7224 */ /* 0x000fe200078e0000 */
[----:B------:R-:W-:Y:S01]  /*34df0*/  MOV R11, 0x1c1f ;  /* 0x00001c1f000b7802 */ /* 0x000fe20000000f00 */
[----:B------:R-:W-:Y:S02]  /*34e00*/  IMAD.MOV.U32 R12, RZ, RZ, RZ ;  /* 0x000000ffff0c7224 */ /* 0x000fe400078e00ff */
[----:B------:R-:W-:Y:S02]  /*34e10*/  IMAD.MOV.U32 R15, RZ, RZ, -0x1 ;  /* 0xffffffffff0f7424 */ /* 0x000fe400078e00ff */
[----:B------:R-:W-:Y:S02]  /*34e20*/  IMAD R5, R32, R7, RZ ;  /* 0x0000000720057224 */ /* 0x000fe400078e02ff */
[----:B------:R-:W-:-:S07]  /*34e30*/  IMAD R17, R17, 0x80, R9 ;  /* 0x0000008011117824 */ /* 0x000fce00078e0209 */
[----:B-----5:R-:W-:Y:S05]  /*34e40*/  WARPSYNC.COLLECTIVE R15, `(.L_x_3236) ;  /* 0x000000000f087348 */ /* 0x020fea0003c00000 */
[----:B------:R0:W1:Y:S02]  /*34e50*/  SHFL.IDX P6, R14, R13, R12, R11 ;  /* 0x0000000c0d0e7389 */ /* 0x00006400000c000b */
[----:B01---5:R-:W-:Y:S01]  /*34e60*/  ENDCOLLECTIVE ;  /* 0x000000000000791b */ /* 0x023fe20003800000 */
.L_x_3236:
[C---:B------:R-:W-:Y:S01]  /*34e70*/  VIADD R6, R17.reuse, 0x20 ;  /* 0x0000002011067836 */ /* 0x040fe20000000000 */
[----:B------:R-:W-:Y:S01]  /*34e80*/  ISETP.GE.AND P0, PT, R17, R5, PT ;  /* 0x000000051100720c */ /* 0x000fe20003f06270 */
[----:B------:R-:W-:Y:S02]  /*34e90*/  IMAD.MOV.U32 R13, RZ, RZ, R4 ;  /* 0x000000ffff0d7224 */ /* 0x000fe400078e0004 */
[----:B------:R-:W-:-:S10]  /*34ea0*/  IMAD.MOV.U32 R2, RZ, RZ, R14 ;  /* 0x000000ffff027224 */ /* 0x000fd400078e000e */
[----:B------:R-:W-:Y:S05]  /*34eb0*/  WARPSYNC.COLLECTIVE R15, `(.L_x_3237) ;  /* 0x000000000f087348 */ /* 0x000fea0003c00000 */
[----:B------:R0:W1:Y:S02]  /*34ec0*/  SHFL.IDX P6, R14, R13, R12, R11 ;  /* 0x0000000c0d0e7389 */ /* 0x00006400000c000b */
[----:B01----:R-:W-:Y:S01]  /*34ed0*/  ENDCOLLECTIVE ;  /* 0x000000000000791b */ /* 0x003fe20003800000 */
.L_x_3237:
[----:B------:R-:W-:Y:S02]  /*34ee0*/  IMAD.MOV.U32 R13, RZ, RZ, R0 ;  /* 0x000000ffff0d7224 */ /* 0x000fe400078e0000 */
[----:B------:R-:W-:Y:S02]  /*34ef0*/  IMAD.MOV.U32 R12, RZ, RZ, 0x1 ;  /* 0x00000001ff0c7424 */ /* 0x000fe400078e00ff */
[----:B------:R-:W-:-:S07]  /*34f00*/  IMAD.MOV.U32 R3, RZ, RZ, R14 ;  /* 0x000000ffff037224 */ /* 0x000fce00078e000e */
[----:B------:R-:W-:Y:S05]  /*34f10*/  WARPSYNC.COLLECTIVE R15, `(.L_x_3238) ;  /* 0x000000000f087348 */ /* 0x000fea0003c00000 */
[----:B------:R0:W1:Y:S02]  /*34f20*/  SHFL.IDX P6, R14, R13, R12, R11 ;  /* 0x0000000c0d0e7389 */ /* 0x00006400000c000b */
[----:B01----:R-:W-:Y:S01]  /*34f30*/  ENDCOLLECTIVE ;  /* 0x000000000000791b */ /* 0x003fe20003800000 */
.L_x_3238:
        /* <DEDUP_REMOVED lines=17> */
.L_x_3239:
[----:B------:R-:W-:Y:S02]  /*35050*/  IMAD.MOV.U32 R13, RZ, RZ, R0 ;  /* 0x000000ffff0d7224 */ /* 0x000fe400078e0000 */
[----:B------:R-:W-:Y:S01]  /*35060*/  IMAD.MOV.U32 R12, RZ, RZ, 0x2 ;  /* 0x00000002ff0c7424 */ /* 0x000fe200078e00ff */
[----:B------:R-:W-:-:S07]  /*35070*/  MOV R3, R14 ;  /* 0x0000000e00037202 */ /* 0x000fce0000000f00 */
[----:B------:R-:W-:Y:S05]  /*35080*/  WARPSYNC.COLLECTIVE R15, `(.L_x_3240) ;  /* 0x000000000f087348 */ /* 0x000fea0003c00000 */
[----:B------:R0:W1:Y:S02]  /*35090*/  SHFL.IDX P6, R14, R13, R12, R11 ;  /* 0x0000000c0d0e7389 */ /* 0x00006400000c000b */
[----:B01----:R-:W-:Y:S01]  /*350a0*/  ENDCOLLECTIVE ;  /* 0x000000000000791b */ /* 0x003fe20003800000 */
.L_x_3240:
        /* <DEDUP_REMOVED lines=18> */
.L_x_3241:
[----:B------:R-:W-:Y:S02]  /*351d0*/  IMAD.MOV.U32 R13, RZ, RZ, R0 ;  /* 0x000000ffff0d7224 */ /* 0x000fe400078e0000 */
[----:B------:R-:W-:Y:S02]  /*351e0*/  IMAD.MOV.U32 R12, RZ, RZ, 0x3 ;  /* 0x00000003ff0c7424 */ /* 0x000fe400078e00ff */
[----:B------:R-:W-:-:S07]  /*351f0*/  IMAD.MOV.U32 R3, RZ, RZ, R14 ;  /* 0x000000ffff037224 */ /* 0x000fce00078e000e */
[----:B------:R-:W-:Y:S05]  /*35200*/  WARPSYNC.COLLECTIVE R15, `(.L_x_3242) ;  /* 0x000000000f087348 */ /* 0x000fea0003c00000 */
[----:B------:R0:W1:Y:S02]  /*35210*/  SHFL.IDX P6, R14, R13, R12, R11 ;  /* 0x0000000c0d0e7389 */ /* 0x00006400000c000b */
[----:B01----:R-:W-:Y:S01]  /*35220*/  ENDCOLLECTIVE ;  /* 0x000000000000791b */ /* 0x003fe20003800000 */
.L_x_3242:
[----:B------:R-:W-:-:S05]  /*35230*/  @!P0 IADD3 R3, P4, R20, R3, RZ ;  /* 0x0000000314038210 */ /* 0x000fca0007f9e0ff */
[----:B------:R-:W-:-:S05]  /*35240*/  @!P0 IMAD.X R2, RZ, RZ, R2, P4 ;  /* 0x000000ffff028224 */ /* 0x000fca00020e0602 */
[----:B------:R-:W-:Y:S02]  /*35250*/  @!P0 LOP3.LUT R3, R3, R2, RZ, 0x3c, !PT ;  /* 0x0000000203038212 */ /* 0x000fe400078e3cff */
[----:B------:R-:W-:Y:S02]  /*35260*/  MOV R13, R4 ;  /* 0x00000004000d7202 */ /* 0x000fe40000000f00 */
[----:B------:R-:W-:-:S04]  /*35270*/  @!P0 LOP3.LUT R2, R3, R2, RZ, 0x3c, !PT ;  /* 0x0000000203028212 */ /* 0x000fc800078e3cff */
[----:B------:R-:W-:Y:S01]  /*35280*/  @!P0 LOP3.LUT R3, R3, R2, RZ, 0x3c, !PT ;  /* 0x0000000203038212 */ /* 0x000fe200078e3cff */
[----:B------:R-:W-:-:S07]  /*35290*/  IMAD.MOV.U32 R0, RZ, RZ, R14 ;  /* 0x000000ffff007224 */ /* 0x000fce00078e000e */
[----:B------:R-:W-:Y:S05]  /*352a0*/  WARPSYNC.COLLECTIVE R15, `(.L_x_3243) ;  /* 0x000000000f087348 */ /* 0x000fea0003c00000 */
[----:B------:R0:W1:Y:S02]  /*352b0*/  SHFL.IDX P6, R14, R13, R12, R11 ;  /* 0x0000000c0d0e7389 */ /* 0x00006400000c000b */
[----:B01----:R-:W-:Y:S01]  /*352c0*/  ENDCOLLECTIVE ;  /* 0x000000000000791b */ /* 0x003fe20003800000 */
.L_x_3243:
        /* <DEDUP_REMOVED lines=8> */
.L_x_2990:
[----:B-1----:R1:W2:Y:S02]  /*35350*/  SYNCS.PHASECHK.TRANS64.TRYWAIT P0, [R23+URZ+0x29820], R0 ;  /* 0x02982000170075a7 */ /* 0x0022a4000800017f */
[----:B--2---:R-:W-:Y:S05]  /*35360*/  @!P0 NANOSLEEP.SYNCS 0x989680 ;  /* 0x009896800000895d */ /* 0x004fea0003900000 */
[----:B------:R-:W2:Y:S02]  /*35370*/  @!P0 SYNCS.PHASECHK.TRANS64 P0, [R23+URZ+0x29820], R0 ;  /* 0x02982000170085a7 */ /* 0x000ea4000800007f */
[----:B--2---:R-:W-:Y:S05]  /*35380*/  @!P0 BRA `(.L_x_2990) ;  /* 0xfffffffc00f08947 */ /* 0x004fea000383ffff */
[----:B------:R-:W-:Y:S05]  /*35390*/  BRA `(.L_x_3245) ;  /* 0xffffff7800987947 */ /* 0x000fea000383ffff */
.L_x_2994:
[----:B0-----:R0:W1:Y:S02]  /*353a0*/  SYNCS.PHASECHK.TRANS64.TRYWAIT P0, [R0+URZ+0x29880], R32 ;  /* 0x02988020000075a7 */ /* 0x001064000800017f */
[----:B-1----:R-:W-:Y:S05]  /*353b0*/  @!P0 NANOSLEEP.SYNCS 0x989680 ;  /* 0x009896800000895d */ /* 0x002fea0003900000 */
[----:B------:R-:W1:Y:S02]  /*353c0*/  @!P0 SYNCS.PHASECHK.TRANS64 P0, [R0+URZ+0x29880], R32 ;  /* 0x02988020000085a7 */ /* 0x000e64000800007f */
[----:B-1----:R-:W-:Y:S05]  /*353d0*/  @!P0 BRA `(.L_x_2994) ;  /* 0xfffffffc00f08947 */ /* 0x002fea000383ffff */
[----:B------:R-:W-:Y:S05]  /*353e0*/  BRA `(.L_x_3246) ;  /* 0xffffff7c00bc7947 */ /* 0x000fea000383ffff */
.L_x_2995:
        /* <DEDUP_REMOVED lines=8> */
.L_x_3248:
[----:B------:R-:W-:Y:S05]  /*35470*/  BSYNC B0 ;  /* 0x0000000000007941 */ /* 0x000fea0003800000 */
.L_x_3247:
[----:B------:R0:W5:Y:S01]  /*35480*/  LDL R10, [R1] ;  /* 0x00000000010a7983 */ /* 0x0001620000100800 */
[----:B------:R-:W-:Y:S01]  /*35490*/  IMAD.MOV.U32 R13, RZ, RZ, R7 ;  /* 0x000000ffff0d7224 */ /* 0x000fe200078e0007 */
[----:B------:R-:W-:Y:S01]  /*354a0*/  MOV R3, R14 ;  /* 0x0000000e00037202 */ /* 0x000fe20000000f00 */
[----:B------:R-:W-:Y:S01]  /*354b0*/  IMAD.MOV.U32 R12, RZ, RZ, RZ ;  /* 0x000000ffff0c7224 */ /* 0x000fe200078e00ff */
[----:B------:R-:W1:Y:S01]  /*354c0*/  S2R R2, SR_TID.X ;  /* 0x0000000000027919 */ /* 0x000e620000002100 */
[----:B------:R-:W-:Y:S01]  /*354d0*/  IMAD.MOV.U32 R11, RZ, RZ, 0x1c1f ;  /* 0x00001c1fff0b7424 */ /* 0x000fe200078e00ff */
[----:B------:R-:W-:Y:S01]  /*354e0*/  IADD3 R9, R23, R9, R37 ;  /* 0x0000000917097210 */ /* 0x000fe20007ffe025 */
[----:B------:R-:W-:-:S07]  /*354f0*/  IMAD.MOV.U32 R15, RZ, RZ, -0x1 ;  /* 0xffffffffff0f7424 */ /* 0x000fce00078e00ff */
[----:B01---5:R-:W-:Y:S05]  /*35500*/  WARPSYNC.COLLECTIVE R15, `(.L_x_3249) ;  /* 0x000000000f087348 */ /* 0x023fea0003c00000 */
[----:B------:R2:W3:Y:S02]  /*35510*/  SHFL.IDX P6, R14, R13, R12, R11 ;  /* 0x0000000c0d0e7389 */ /* 0x0004e400000c000b */
[----:B0123-5:R-:W-:Y:S01]  /*35520*/  ENDCOLLECTIVE ;  /* 0x000000000000791b */ /* 0x02ffe20003800000 */
.L_x_3249:
[----:B------:R-:W-:Y:S02]  /*35530*/  IMAD.MOV.U32 R13, RZ, RZ, R20 ;  /* 0x000000ffff0d7224 */ /* 0x000fe400078e0014 */
[----:B------:R-:W-:Y:S02]  /*35540*/  IMAD.MOV.U32 R12, RZ, RZ, 0x1 ;  /* 0x00000001ff0c7424 */ /* 0x000fe400078e00ff */
[----:B------:R-:W-:Y:S01]  /*35550*/  IMAD.SHL.U32 R15, R2, 0x10, RZ ;  /* 0x00000010020f7824 */ /* 0x000fe200078e00ff */
[----:B------:R-:W-:-:S04]  /*35560*/  MOV R2, R14 ;  /* 0x0000000e00027202 */ /* 0x000fc80000000f00 */
[----:B------:R-:W-:-:S04]  /*35570*/  LOP3.LUT R15, R15, 0x30, RZ, 0xc0, !PT ;  /* 0x000000300f0f7812 */ /* 0x000fc800078ec0ff */
[----:B------:R-:W-:Y:S01]  /*35580*/  IADD3 R2, P0, R15, R2, RZ ;  /* 0x000000020f027210 */ /* 0x000fe20007f1e0ff */
[----:B------:R-:W-:-:S04]  /*35590*/  IMAD.MOV.U32 R15, RZ, RZ, -0x1 ;  /* 0xffffffffff0f7424 */ /* 0x000fc800078e00ff */
[----:B------:R-:W-:-:S08]  /*355a0*/  IMAD.X R3, RZ, RZ, R3, P0 ;  /* 0x000000ffff037224 */ /* 0x000fd000000e0603 */
[----:B------:R-:W-:Y:S05]  /*355b0*/  WARPSYNC.COLLECTIVE R15, `(.L_x_3250) ;  /* 0x000000000f087348 */ /* 0x000fea0003c00000 */
[----:B------:R0:W1:Y:S02]  /*355c0*/  SHFL.IDX P6, R14, R13, R12, R11 ;  /* 0x0000000c0d0e7389 */ /* 0x00006400000c000b */
[----:B01----:R-:W-:Y:S01]  /*355d0*/  ENDCOLLECTIVE ;  /* 0x000000000000791b */ /* 0x003fe20003800000 */
.L_x_3250:
[----:B------:R-:W-:Y:S01]  /*355e0*/  @!PT LDS RZ, [RZ] ;  /* 0x00000000fffff984 */ /* 0x000fe20000000800 */
[----:B------:R-:W-:Y:S01]  /*355f0*/  @!PT LDS RZ, [RZ] ;  /* 0x00000000fffff984 */ /* 0x000fe20000000800 */
[----:B------:R-:W-:Y:S01]  /*35600*/  @!PT LDS RZ, [RZ] ;  /* 0x00000000fffff984 */ /* 0x000fe20000000800 */
[----:B------:R-:W-:Y:S01]  /*35610*/  LDGSTS.E.BYPASS.LTC128B.128 [R9+0xa400], desc[UR50][R2.64], !P3 ;  /* 0x0a40000002097fae */ /* 0x000fe2000d901d72 */
[----:B------:R-:W-:Y:S02]  /*35620*/  IMAD.MOV.U32 R13, RZ, RZ, R7 ;  /* 0x000000ffff0d7224 */ /* 0x000fe400078e0007 */
[----:B------:R-:W-:-:S05]  /*35630*/  IMAD.IADD R10, R10, 0x1, R9 ;  /* 0x000000010a0a7824 */ /* 0x000fca00078e0209 */
[----:B------:R0:W-:Y:S02]  /*35640*/  LDGSTS.E.BYPASS.LTC128B.128 [R10+0xa400], desc[UR50][R2.64+0x40], !P1 ;  /* 0x0a400040020a7fae */ /* 0x0001e4000c901d72 */
[----:B0-----:R-:W0:Y:S01]  /*35650*/  S2R R2, SR_TID.X ;  /* 0x0000000000027919 */ /* 0x001e220000002100 */
[----:B------:R-:W-:-:S07]  /*35660*/  MOV R3, R14 ;  /* 0x0000000e00037202 */ /* 0x000fce0000000f00 */
[----:B0-----:R-:W-:Y:S05]  /*35670*/  WARPSYNC.COLLECTIVE R15, `(.L_x_3251) ;  /* 0x000000000f087348 */ /* 0x001fea0003c00000 */
[----:B------:R1:W2:Y:S02]  /*35680*/  SHFL.IDX P6, R14, R13, R12, R11 ;  /* 0x0000000c0d0e7389 */ /* 0x0002a400000c000b */
[----:B012---:R-:W-:Y:S01]  /*35690*/  ENDCOLLECTIVE ;  /* 0x000000000000791b */ /* 0x007fe20003800000 */
.L_x_3251:
[----:B------:R-:W-:Y:S01]  /*356a0*/  IMAD.MOV.U32 R13, RZ, RZ, R20 ;  /* 0x000000ffff0d7224 */ /* 0x000fe200078e0014 */
[----:B------:R-:W-:Y:S01]  /*356b0*/  MOV R12, 0x2 ;  /* 0x00000002000c7802 */ /* 0x000fe20000000f00 */
        /* <DEDUP_REMOVED lines=9> */
.L_x_3252:
[----:B------:R-:W-:Y:S01]  /*35750*/  @!PT LDS RZ, [RZ] ;  /* 0x00000000fffff984 */ /* 0x000fe20000000800 */
[----:B------:R-:W-:Y:S01]  /*35760*/  @!PT LDS RZ, [RZ] ;  /* 0x00000000fffff984 */ /* 0x000fe20000000800 */
[----:B------:R-:W-:Y:S01]  /*35770*/  @!PT LDS RZ, [RZ] ;  /* 0x00000000fffff984 */ /* 0x000fe20000000800 */
[----:B------:R-:W-:Y:S04]  /*35780*/  LDGSTS.E.BYPASS.LTC128B.128 [R9+0xb400], desc[UR50][R2.64], !P3 ;  /* 0x0b40000002097fae */ /* 0x000fe8000d901d72 */
[----:B------:R0:W-:Y:S01]  /*35790*/  LDGSTS.E.BYPASS.LTC128B.128 [R10+0xb400], desc[UR50][R2.64+0x40], !P1 ;  /* 0x0b400040020a7fae */ /* 0x0001e2000c901d72 */
[----:B------:R-:W-:Y:S01]  /*357a0*/  IMAD.MOV.U32 R13, RZ, RZ, R7 ;  /* 0x000000ffff0d7224 */ /* 0x000fe200078e0007 */
[----:B0-----:R-:W0:Y:S01]  /*357b0*/  S2R R2, SR_TID.X ;  /* 0x0000000000027919 */ /* 0x001e220000002100 */
[----:B------:R-:W-:-:S07]  /*357c0*/  IMAD.MOV.U32 R3, RZ, RZ, R14 ;  /* 0x000000ffff037224 */ /* 0x000fce00078e000e */
[----:B0-----:R-:W-:Y:S05]  /*357d0*/  WARPSYNC.COLLECTIVE R15, `(.L_x_3253) ;  /* 0x000000000f087348 */ /* 0x001fea0003c00000 */
[----:B------:R1:W2:Y:S02]  /*357e0*/  SHFL.IDX P6, R14, R13, R12, R11 ;  /* 0x0000000c0d0e7389 */ /* 0x0002a400000c000b */
[----:B012---:R-:W-:Y:S01]  /*357f0*/  ENDCOLLECTIVE ;  /* 0x000000000000791b */ /* 0x007fe20003800000 */
.L_x_3253:
[----:B------:R-:W-:Y:S02]  /*35800*/  IMAD.MOV.U32 R13, RZ, RZ, R20 ;  /* 0x000000ffff0d7224 */ /* 0x000fe400078e0014 */
[----:B------:R-:W-:Y:S02]  /*35810*/  IMAD.MOV.U32 R12, RZ, RZ, 0x3 ;  /* 0x00000003ff0c7424 */ /* 0x000fe400078e00ff */
[----:B------:R-:W-:Y:S02]  /*35820*/  IMAD.SHL.U32 R15, R2, 0x10, RZ ;  /* 0x00000010020f7824 */ /* 0x000fe400078e00ff */
[----:B------:R-:W-:-:S03]  /*35830*/  IMAD.MOV.U32 R2, RZ, RZ, R14 ;  /* 0x000000ffff027224 */ /* 0x000fc600078e000e */
[----:B------:R-:W-:-:S04]  /*35840*/  LOP3.LUT R15, R15, 0x30, RZ, 0xc0, !PT ;  /* 0x000000300f0f7812 */ /* 0x000fc800078ec0ff */
[----:B------:R-:W-:Y:S01]  /*35850*/  IADD3 R2, P0, R15, R2, RZ ;  /* 0x000000020f027210 */ /* 0x000fe20007f1e0ff */
[----:B------:R-:W-:-:S03]  /*35860*/  IMAD.MOV.U32 R15, RZ, RZ, -0x1 ;  /* 0xffffffffff0f7424 */ /* 0x000fc600078e00ff */
[----:B------:R-:W-:-:S09]  /*35870*/  IADD3.X R3, RZ, R3, RZ, P0, !PT ;  /* 0x00000003ff037210 */ /* 0x000fd200007fe4ff */
[----:B------:R-:W-:Y:S05]  /*35880*/  WARPSYNC.COLLECTIVE R15, `(.L_x_3254) ;  /* 0x000000000f087348 */ /* 0x000fea0003c00000 */
[----:B------:R0:W1:Y:S02]  /*35890*/  SHFL.IDX P6, R14, R13, R12, R11 ;  /* 0x0000000c0d0e7389 */ /* 0x00006400000c000b */
[----:B01----:R-:W-:Y:S01]  /*358a0*/  ENDCOLLECTIVE ;  /* 0x000000000000791b */ /* 0x003fe20003800000 */
.L_x_3254:
        /* <DEDUP_REMOVED lines=11> */
.L_x_3255:
[----:B------:R-:W-:Y:S02]  /*35960*/  IMAD.MOV.U32 R13, RZ, RZ, R24 ;  /* 0x000000ffff0d7224 */ /* 0x000fe400078e0018 */
[----:B------:R-:W-:Y:S02]  /*35970*/  IMAD.MOV.U32 R12, RZ, RZ, RZ ;  /* 0x000000ffff0c7224 */ /* 0x000fe400078e00ff */
[----:B------:R-:W-:-:S07]  /*35980*/  IMAD.MOV.U32 R2, RZ, RZ, R14 ;  /* 0x000000ffff027224 */ /* 0x000fce00078e000e */
[----:B------:R-:W-:Y:S05]  /*35990*/  WARPSYNC.COLLECTIVE R15, `(.L_x_3256) ;  /* 0x000000000f087348 */ /* 0x000fea0003c00000 */
[----:B------:R0:W1:Y:S02]  /*359a0*/  SHFL.IDX P6, R14, R13, R12, R11 ;  /* 0x0000000c0d0e7389 */ /* 0x00006400000c000b */
[----:B01----:R-:W-:Y:S01]  /*359b0*/  ENDCOLLECTIVE ;  /* 0x000000000000791b */ /* 0x003fe20003800000 */
.L_x_3256:
[----:B------:R-:W-:-:S04]  /*359c0*/  SHF.L.U32 R3, R3, 0x4, RZ ;  /* 0x0000000403037819 */ /* 0x000fc800000006ff */
[----:B------:R-:W-:-:S04]  /*359d0*/  LOP3.LUT R3, R3, 0x30, RZ, 0xc0, !PT ;  /* 0x0000003003037812 */ /* 0x000fc800078ec0ff */
[----:B------:R-:W-:Y:S02]  /*359e0*/  IADD3 R2, P0, R3, R2, RZ ;  /* 0x0000000203027210 */ /* 0x000fe40007f1e0ff */
[----:B------:R-:W-:-:S03]  /*359f0*/  MOV R13, R25 ;  /* 0x00000019000d7202 */ /* 0x000fc60000000f00 */
        /* <DEDUP_REMOVED lines=10> */
.L_x_3257:
[----:B------:R-:W-:Y:S01]  /*35aa0*/  IMAD.MOV.U32 R2, RZ, RZ, R14 ;  /* 0x000000ffff027224 */ /* 0x000fe200078e000e */
[----:B------:R-:W-:Y:S06]  /*35ab0*/  BRA `(.L_x_3258) ;  /* 0xffffff7c002c7947 */ /* 0x000fec000383ffff */
.L_x_3000:
[----:B---3--:R3:W4:Y:S02]  /*35ac0*/  SYNCS.PHASECHK.TRANS64.TRYWAIT P0, [R0+URZ+0x29840], R32 ;  /* 0x02984020000075a7 */ /* 0x008724000800017f */
[----:B----4-:R-:W-:Y:S05]  /*35ad0*/  @!P0 NANOSLEEP.SYNCS 0x989680 ;  /* 0x009896800000895d */ /* 0x010fea0003900000 */
[----:B------:R-:W4:Y:S02]  /*35ae0*/  @!P0 SYNCS.PHASECHK.TRANS64 P0, [R0+URZ+0x29840], R32 ;  /* 0x02984020000085a7 */ /* 0x000f24000800007f */
[----:B----4-:R-:W-:Y:S05]  /*35af0*/  @!P0 BRA `(.L_x_3000) ;  /* 0xfffffffc00f08947 */ /* 0x010fea000383ffff */
[----:B------:R-:W-:Y:S05]  /*35b00*/  BRA `(.L_x_3259) ;  /* 0xffffff7c008c7947 */ /* 0x000fea000383ffff */
.L_x_3001:
        /* <DEDUP_REMOVED lines=8> */
.L_x_3261:
[----:B------:R-:W-:Y:S05]  /*35b90*/  BSYNC B0 ;  /* 0x0000000000007941 */ /* 0x000fea0003800000 */
.L_x_3260:
[----:B------:R-:W-:Y:S01]  /*35ba0*/  IMAD.MOV.U32 R13, RZ, RZ, R4 ;  /* 0x000000ffff0d7224 */ /* 0x000fe200078e0004 */
[----:B------:R-:W-:Y:S01]  /*35bb0*/  MOV R3, R14 ;  /* 0x0000000e00037202 */ /* 0x000fe20000000f00 */
[----:B------:R-:W-:Y:S02]  /*35bc0*/  IMAD.MOV.U32 R12, RZ, RZ, RZ ;  /* 0x000000ffff0c7224 */ /* 0x000fe400078e00ff */
[----:B------:R-:W-:Y:S02]  /*35bd0*/  IMAD.MOV.U32 R11, RZ, RZ, 0x1c1f ;  /* 0x00001c1fff0b7424 */ /* 0x000fe400078e00ff */
[----:B------:R-:W-:Y:S02]  /*35be0*/  IMAD.MOV.U32 R15, RZ, RZ, -0x1 ;  /* 0xffffffffff0f7424 */ /* 0x000fe400078e00ff */
[----:B------:R-:W-:-:S07]  /*35bf0*/  IMAD.IADD R7, R23, 0x1, R7 ;  /* 0x0000000117077824 */ /* 0x000fce00078e0207 */
[----:B------:R-:W-:Y:S05]  /*35c00*/  WARPSYNC.COLLECTIVE R15, `(.L_x_3262) ;  /* 0x000000000f087348 */ /* 0x000fea0003c00000 */
[----:B------:R0:W1:Y:S02]  /*35c10*/  SHFL.IDX P6, R14, R13, R12, R11 ;  /* 0x0000000c0d0e7389 */ /* 0x00006400000c000b */
[----:B01----:R-:W-:Y:S01]  /*35c20*/  ENDCOLLECTIVE ;  /* 0x000000000000791b */ /* 0x003fe20003800000 */
.L_x_3262:
[----:B------:R-:W-:Y:S02]  /*35c30*/  IMAD.MOV.U32 R13, RZ, RZ, R6 ;  /* 0x000000ffff0d7224 */ /* 0x000fe400078e0006 */
[----:B------:R-:W-:Y:S02]  /*35c40*/  IMAD.MOV.U32 R12, RZ, RZ, 0x1 ;  /* 0x00000001ff0c7424 */ /* 0x000fe400078e00ff */
[----:B------:R-:W-:-:S07]  /*35c50*/  IMAD.MOV.U32 R2, RZ, RZ, R14 ;  /* 0x000000ffff027224 */ /* 0x000fce00078e000e */
[----:B------:R-:W-:Y:S05]  /*35c60*/  WARPSYNC.COLLECTIVE R15, `(.L_x_3263) ;  /* 0x000000000f087348 */ /* 0x000fea0003c00000 */
[----:B------:R0:W1:Y:S02]  /*35c70*/  SHFL.IDX P6, R14, R13, R12, R11 ;  /* 0x0000000c0d0e7389 */ /* 0x00006400000c000b */
[----:B01----:R-:W-:Y:S01]  /*35c80*/  ENDCOLLECTIVE ;  /* 0x000000000000791b */ /* 0x003fe20003800000 */
.L_x_3263:
[----:B------:R-:W-:-:S04]  /*35c90*/  IADD3 R2, P0, R10, R2, RZ ;  /* 0x000000020a027210 */ /* 0x000fc80007f1e0ff */
[----:B------:R-:W-:-:S05]  /*35ca0*/  IADD3.X R3, RZ, R3, RZ, P0, !PT ;  /* 0x00000003ff037210 */ /* 0x000fca00007fe4ff */
        /* <DEDUP_REMOVED lines=11> */
.L_x_3264:
[----:B------:R-:W-:Y:S02]  /*35d60*/  IMAD.MOV.U32 R13, RZ, RZ, R6 ;  /* 0x000000ffff0d7224 */ /* 0x000fe400078e0006 */
[----:B------:R-:W-:Y:S01]  /*35d70*/  IMAD.MOV.U32 R12, RZ, RZ, 0x2 ;  /* 0x00000002ff0c7424 */ /* 0x000fe200078e00ff */
[----:B------:R-:W-:-:S07]  /*35d80*/  MOV R2, R14 ;  /* 0x0000000e00027202 */ /* 0x000fce0000000f00 */
[----:B------:R-:W-:Y:S05]  /*35d90*/  WARPSYNC.COLLECTIVE R15, `(.L_x_3265) ;  /* 0x000000000f087348 */ /* 0x000fea0003c00000 */
[----:B------:R0:W1:Y:S02]  /*35da0*/  SHFL.IDX P6, R14, R13, R12, R11 ;  /* 0x0000000c0d0e7389 */ /* 0x00006400000c000b */
[----:B01----:R-:W-:Y:S01]  /*35db0*/  ENDCOLLECTIVE ;  /* 0x000000000000791b */ /* 0x003fe20003800000 */
.L_x_3265:
        /* <DEDUP_REMOVED lines=13> */
.L_x_3266:
[----:B------:R-:W-:Y:S02]  /*35e90*/  IMAD.MOV.U32 R13, RZ, RZ, R6 ;  /* 0x000000ffff0d7224 */ /* 0x000fe400078e0006 */
[----:B------:R-:W-:Y:S01]  /*35ea0*/  IMAD.MOV.U32 R12, RZ, RZ, 0x3 ;  /* 0x00000003ff0c7424 */ /* 0x000fe200078e00ff */
[----:B------:R-:W-:-:S07]  /*35eb0*/  MOV R2, R14 ;  /* 0x0000000e00027202 */ /* 0x000fce0000000f00 */
[----:B------:R-:W-:Y:S05]  /*35ec0*/  WARPSYNC.COLLECTIVE R15, `(.L_x_3267) ;  /* 0x000000000f087348 */ /* 0x000fea0003c00000 */
[----:B------:R0:W1:Y:S02]  /*35ed0*/  SHFL.IDX P6, R14, R13, R12, R11 ;  /* 0x0000000c0d0e7389 */ /* 0x00006400000c000b */
[----:B01----:R-:W-:Y:S01]  /*35ee0*/  ENDCOLLECTIVE ;  /* 0x000000000000791b */ /* 0x003fe20003800000 */
.L_x_3267:
        /* <DEDUP_REMOVED lines=13> */
.L_x_3268:
[----:B------:R-:W-:Y:S02]  /*35fc0*/  IMAD.MOV.U32 R13, RZ, RZ, R8 ;  /* 0x000000ffff0d7224 */ /* 0x000fe400078e0008 */
[----:B------:R-:W-:Y:S01]  /*35fd0*/  IMAD.MOV.U32 R12, RZ, RZ, RZ ;  /* 0x000000ffff0c7224 */ /* 0x000fe200078e00ff */
[----:B------:R-:W-:-:S07]  /*35fe0*/  MOV R2, R14 ;  /* 0x0000000e00027202 */ /* 0x000fce0000000f00 */
[----:B------:R-:W-:Y:S05]  /*35ff0*/  WARPSYNC.COLLECTIVE R15, `(.L_x_3269) ;  /* 0x000000000f087348 */ /* 0x000fea0003c00000 */
[----:B------:R0:W1:Y:S02]  /*36000*/  SHFL.IDX P6, R14, R13, R12, R11 ;  /* 0x0000000c0d0e7389 */ /* 0x00006400000c000b */
[----:B01----:R-:W-:Y:S01]  /*36010*/  ENDCOLLECTIVE ;  /* 0x000000000000791b */ /* 0x003fe20003800000 */
.L_x_3269:
        /* <DEDUP_REMOVED lines=13> */
.L_x_3270:
[----:B------:R-:W-:Y:S01]  /*360f0*/  MOV R2, R14 ;  /* 0x0000000e00027202 */ /* 0x000fe20000000f00 */
[----:B------:R-:W-:Y:S06]  /*36100*/  BRA `(.L_x_3271) ;  /* 0xffffff7c00247947 */ /* 0x000fec000383ffff */
.L_x_3006:
[----:B0-----:R0:W2:Y:S02]  /*36110*/  SYNCS.PHASECHK.TRANS64.TRYWAIT P0, [R3+URZ+0x29870], R0 ;  /* 0x02987000030075a7 */ /* 0x0010a4000800017f */
[----:B--2---:R-:W-:Y:S05]  /*36120*/  @!P0 NANOSLEEP.SYNCS 0x989680 ;  /* 0x009896800000895d */ /* 0x004fea0003900000 */
[----:B------:R-:W2:Y:S02]  /*36130*/  @!P0 SYNCS.PHASECHK.TRANS64 P0, [R3+URZ+0x29870], R0 ;  /* 0x02987000030085a7 */ /* 0x000ea4000800007f */
[----:B--2---:R-:W-:Y:S05]  /*36140*/  @!P0 BRA `(.L_x_3006) ;  /* 0xfffffffc00f08947 */ /* 0x004fea000383ffff */
[----:B------:R-:W-:Y:S05]  /*36150*/  BRA `(.L_x_3272) ;  /* 0xffffff7c00907947 */ /* 0x000fea000383ffff */
.L_x_3008:
[----:B0-----:R0:W2:Y:S02]  /*36160*/  SYNCS.PHASECHK.TRANS64.TRYWAIT P0, [R3+URZ+0x29860], R0 ;  /* 0x02986000030075a7 */ /* 0x0010a4000800017f */
[----:B--2---:R-:W-:Y:S05]  /*36170*/  @!P0 NANOSLEEP.SYNCS 0x989680 ;  /* 0x009896800000895d */ /* 0x004fea0003900000 */
[----:B------:R-:W2:Y:S02]  /*36180*/  @!P0 SYNCS.PHASECHK.TRANS64 P0, [R3+URZ+0x29860], R0 ;  /* 0x02986000030085a7 */ /* 0x000ea4000800007f */
[----:B--2---:R-:W-:Y:S05]  /*36190*/  @!P0 BRA `(.L_x_3008) ;  /* 0xfffffffc00f08947 */ /* 0x004fea000383ffff */
[----:B------:R-:W-:Y:S05]  /*361a0*/  BRA `(.L_x_3273) ;  /* 0xffffff7c00a07947 */ /* 0x000fea000383ffff */
.L_x_3016:
[----:B-1----:R1:W3:Y:S02]  /*361b0*/  SYNCS.PHASECHK.TRANS64.TRYWAIT P1, [R17+URZ+0x29870], R0 ;  /* 0x02987000110075a7 */ /* 0x0022e4000802017f */
[----:B---3--:R-:W-:Y:S05]  /*361c0*/  @!P1 NANOSLEEP.SYNCS 0x989680 ;  /* 0x009896800000995d */ /* 0x008fea0003900000 */
[----:B------:R-:W3:Y:S02]  /*361d0*/  @!P1 SYNCS.PHASECHK.TRANS64 P1, [R17+URZ+0x29870], R0 ;  /* 0x02987000110095a7 */ /* 0x000ee4000802007f */
[----:B---3--:R-:W-:Y:S05]  /*361e0*/  @!P1 BRA `(.L_x_3016) ;  /* 0xfffffffc00f09947 */ /* 0x008fea000383ffff */
[----:B------:R-:W-:Y:S05]  /*361f0*/  BRA `(.L_x_3274) ;  /* 0xffffff8400647947 */ /* 0x000fea000383ffff */
.L_x_3018:
[----:B-1----:R1:W3:Y:S02]  /*36200*/  SYNCS.PHASECHK.TRANS64.TRYWAIT P1, [R17+URZ+0x29860], R0 ;  /* 0x02986000110075a7 */ /* 0x0022e4000802017f */
[----:B---3--:R-:W-:Y:S05]  /*36210*/  @!P1 NANOSLEEP.SYNCS 0x989680 ;  /* 0x009896800000995d */ /* 0x008fea0003900000 */
[----:B------:R-:W3:Y:S02]  /*36220*/  @!P1 SYNCS.PHASECHK.TRANS64 P1, [R17+URZ+0x29860], R0 ;  /* 0x02986000110095a7 */ /* 0x000ee4000802007f */
[----:B---3--:R-:W-:Y:S05]  /*36230*/  @!P1 BRA `(.L_x_3018) ;  /* 0xfffffffc00f09947 */ /* 0x008fea000383ffff */
[----:B------:R-:W-:Y:S05]  /*36240*/  BRA `(.L_x_3275) ;  /* 0xffffff8400707947 */ /* 0x000fea000383ffff */
.L_x_3023:
        /* <DEDUP_REMOVED lines=8> */
.L_x_3277:
[----:B------:R-:W-:Y:S05]  /*362d0*/  BSYNC B0 ;  /* 0x0000000000007941 */ /* 0x000fea0003800000 */
.L_x_3276:
[----:B------:R-:W-:Y:S01]  /*362e0*/  MOV R13, R16 ;  /* 0x00000010000d7202 */ /* 0x000fe20000000f00 */
        /* <DEDUP_REMOVED lines=8> */
.L_x_3278:
        /* <DEDUP_REMOVED lines=15> */
[C---:B------:R-:W-:Y:S02]  /*36460*/  ISETP.GE.U32.AND P5, PT, R8.reuse, 0x10, PT ;  /* 0x000000100800780c */ /* 0x040fe40003fa6070 */
[----:B--2---:R-:W-:Y:S01]  /*36470*/  @!P1 MOV R17, R7 ;  /* 0x0000000700119202 */ /* 0x004fe20000000f00 */
[----:B---3--:R-:W-:Y:S01]  /*36480*/  @!P1 IMAD.MOV.U32 R5, RZ, RZ, R4 ;  /* 0x000000ffff059224 */ /* 0x008fe200078e0004 */
[----:B------:R-:W-:-:S03]  /*36490*/  ISETP.NE.AND P1, PT, R8, RZ, PT ;  /* 0x000000ff0800720c */ /* 0x000fc60003f25270 */
[----:B------:R-:W-:-:S10]  /*364a0*/  IMAD R13, R5, R17, RZ ;  /* 0x00000011050d7224 */ /* 0x000fd400078e02ff */
[----:B------:R-:W-:Y:S05]  /*364b0*/  WARPSYNC.COLLECTIVE R15, `(.L_x_3279) ;  /* 0x000000000f087348 */ /* 0x000fea0003c00000 */
[----:B------:R0:W1:Y:S02]  /*364c0*/  SHFL.UP P6, R14, R13, R12, R11 ;  /* 0x0400000c0d0e7389 */ /* 0x00006400000c000b */
[----:B01----:R-:W-:Y:S01]  /*364d0*/  ENDCOLLECTIVE ;  /* 0x000000000000791b */ /* 0x003fe20003800000 */
.L_x_3279:
[----:B------:R-:W-:Y:S02]  /*364e0*/  MOV R12, 0x2 ;  /* 0x00000002000c7802 */ /* 0x000fe40000000f00 */
[----:B------:R-:W-:-:S05]  /*364f0*/  SEL R4, R14, RZ, P1 ;  /* 0x000000ff0e047207 */ /* 0x000fca0000800000 */
[----:B------:R-:W-:-:S04]  /*36500*/  IMAD.IADD R4, R13, 0x1, R4 ;  /* 0x000000010d047824 */ /* 0x000fc800078e0204 */
[----:B------:R-:W-:-:S07]  /*36510*/  IMAD.MOV.U32 R13, RZ, RZ, R4 ;  /* 0x000000ffff0d7224 */ /* 0x000fce00078e0004 */
[----:B------:R-:W-:Y:S05]  /*36520*/  WARPSYNC.COLLECTIVE R15, `(.L_x_3280) ;  /* 0x000000000f087348 */ /* 0x000fea0003c00000 */
[----:B------:R0:W1:Y:S02]  /*36530*/  SHFL.UP P6, R14, R13, R12, R11 ;  /* 0x0400000c0d0e7389 */ /* 0x00006400000c000b */
[----:B01----:R-:W-:Y:S01]  /*36540*/  ENDCOLLECTIVE ;  /* 0x000000000000791b */ /* 0x003fe20003800000 */
.L_x_3280:
[----:B------:R-:W-:Y:S01]  /*36550*/  IMAD.MOV.U32 R12, RZ, RZ, 0x4 ;  /* 0x00000004ff0c7424 */ /* 0x000fe200078e00ff */
[----:B------:R-:W-:-:S05]  /*36560*/  SEL R3, R14, RZ, P2 ;  /* 0x000000ff0e037207 */ /* 0x000fca0001000000 */
[----:B------:R-:W-:-:S04]  /*36570*/  IMAD.IADD R2, R4, 0x1, R3 ;  /* 0x0000000104027824 */ /* 0x000fc800078e0203 */
[----:B------:R-:W-:-:S07]  /*36580*/  IMAD.MOV.U32 R13, RZ, RZ, R2 ;  /* 0x000000ffff0d7224 */ /* 0x000fce00078e0002 */
[----:B------:R-:W-:Y:S05]  /*36590*/  WARPSYNC.COLLECTIVE R15, `(.L_x_3281) ;  /* 0x000000000f087348 */ /* 0x000fea0003c00000 */
[----:B------:R0:W1:Y:S02]  /*365a0*/  SHFL.UP P6, R14, R13, R12, R11 ;  /* 0x0400000c0d0e7389 */ /* 0x00006400000c000b */
[----:B01----:R-:W-:Y:S01]  /*365b0*/  ENDCOLLECTIVE ;  /* 0x000000000000791b */ /* 0x003fe20003800000 */
.L_x_3281:
[----:B------:R-:W-:Y:S02]  /*365c0*/  MOV R12, 0x8 ;  /* 0x00000008000c7802 */ /* 0x000fe40000000f00 */
[----:B------:R-:W-:-:S05]  /*365d0*/  SEL R3, R14, RZ, P3 ;  /* 0x000000ff0e037207 */ /* 0x000fca0001800000 */
[----:B------:R-:W-:-:S04]  /*365e0*/  IMAD.IADD R3, R2, 0x1, R3 ;  /* 0x0000000102037824 */ /* 0x000fc800078e0203 */
[----:B------:R-:W-:-:S07]  /*365f0*/  IMAD.MOV.U32 R13, RZ, RZ, R3 ;  /* 0x000000ffff0d7224 */ /* 0x000fce00078e0003 */
[----:B------:R-:W-:Y:S05]  /*36600*/  WARPSYNC.COLLECTIVE R15, `(.L_x_3282) ;  /* 0x000000000f087348 */ /* 0x000fea0003c00000 */
[----:B------:R0:W1:Y:S02]  /*36610*/  SHFL.UP P6, R14, R13, R12, R11 ;  /* 0x0400000c0d0e7389 */ /* 0x00006400000c000b */
[----:B01----:R-:W-:Y:S01]  /*36620*/  ENDCOLLECTIVE ;  /* 0x000000000000791b */ /* 0x003fe20003800000 */
.L_x_3282:
[----:B------:R-:W-:Y:S01]  /*36630*/  IMAD.MOV.U32 R12, RZ, RZ, 0x10 ;  /* 0x00000010ff0c7424 */ /* 0x000fe200078e00ff */
[----:B------:R-:W-:-:S05]  /*36640*/  SEL R4, R14, RZ, P4 ;  /* 0x000000ff0e047207 */ /* 0x000fca0002000000 */
[----:B------:R-:W-:-:S04]  /*36650*/  IMAD.IADD R4, R3, 0x1, R4 ;  /* 0x0000000103047824 */ /* 0x000fc800078e0204 */
[----:B------:R-:W-:-:S07]  /*36660*/  IMAD.MOV.U32 R13, RZ, RZ, R4 ;  /* 0x000000ffff0d7224 */ /* 0x000fce00078e0004 */
[----:B------:R-:W-:Y:S05]  /*36670*/  WARPSYNC.COLLECTIVE R15, `(.L_x_3283) ;  /* 0x000000000f087348 */ /* 0x000fea0003c00000 */
[----:B------:R0:W1:Y:S02]  /*36680*/  SHFL.UP P6, R14, R13, R12, R11 ;  /* 0x0400000c0d0e7389 */ /* 0x00006400000c000b */
[----:B01----:R-:W-:Y:S01]  /*36690*/  ENDCOLLECTIVE ;  /* 0x000000000000791b */ /* 0x003fe20003800000 */
.L_x_3283:
[----:B------:R-:W-:Y:S01]  /*366a0*/  MOV R12, 0x1f ;  /* 0x0000001f000c7802 */ /* 0x000fe20000000f00 */
[----:B------:R-:W-:Y:S01]  /*366b0*/  IMAD.MOV.U32 R11, RZ, RZ, 0x1f ;  /* 0x0000001fff0b7424 */ /* 0x000fe200078e00ff */
[----:B------:R-:W-:-:S05]  /*366c0*/  SEL R3, R14, RZ, P5 ;  /* 0x000000ff0e037207 */ /* 0x000fca0002800000 */
[----:B------:R-:W-:-:S04]  /*366d0*/  IMAD.IADD R2, R4, 0x1, R3 ;  /* 0x0000000104027824 */ /* 0x000fc800078e0203 */
[----:B------:R-:W-:-:S07]  /*366e0*/  IMAD.MOV.U32 R13, RZ, RZ, R2 ;  /* 0x000000ffff0d7224 */ /* 0x000fce00078e0002 */
[----:B------:R-:W-:Y:S05]  /*366f0*/  WARPSYNC.COLLECTIVE R15, `(.L_x_3284) ;  /* 0x000000000f087348 */ /* 0x000fea0003c00000 */
[----:B------:R0:W1:Y:S02]  /*36700*/  SHFL.IDX P6, R14, R13, R12, R11 ;  /* 0x0000000c0d0e7389 */ /* 0x00006400000c000b */
[----:B01----:R-:W-:Y:S01]  /*36710*/  ENDCOLLECTIVE ;  /* 0x000000000000791b */ /* 0x003fe20003800000 */
.L_x_3284:
[----:B------:R-:W-:Y:S05]  /*36720*/  BRA `(.L_x_3285) ;  /* 0xffffff8800887947 */ /* 0x000fea000383ffff */
.L_x_3026:
[----:B------:R-:W-:Y:S01]  /*36730*/  BSSY B0, `(.L_x_3286) ;  /* 0x0000007000007945 */ /* 0x000fe20003800000 */
[----:B------:R-:W-:Y:S02]  /*36740*/  IMAD.MOV.U32 R12, RZ, RZ, 0x1 ;  /* 0x00000001ff0c7424 */ /* 0x000fe400078e00ff */
[----:B------:R-:W-:Y:S02]  /*36750*/  IMAD.MOV.U32 R11, RZ, RZ, RZ ;  /* 0x000000ffff0b7224 */ /* 0x000fe400078e00ff */
[----:B------:R-:W-:-:S07]  /*36760*/  IMAD.MOV.U32 R15, RZ, RZ, -0x1 ;  /* 0xffffffffff0f7424 */ /* 0x000fce00078e00ff */
[----:B------:R-:W-:Y:S05]  /*36770*/  WARPSYNC.COLLECTIVE R15, `(.L_x_3287) ;  /* 0x000000000f087348 */ /* 0x000fea0003c00000 */
[----:B------:R0:W1:Y:S02]  /*36780*/  SHFL.UP P6, R14, R13, R12, R11 ;  /* 0x0400000c0d0e7389 */ /* 0x00006400000c000b */
[----:B01----:R-:W-:Y:S01]  /*36790*/  ENDCOLLECTIVE ;  /* 0x000000000000791b */ /* 0x003fe20003800000 */
.L_x_3287:
[----:B------:R-:W-:Y:S05]  /*367a0*/  BSYNC B0 ;  /* 0x0000000000007941 */ /* 0x000fea0003800000 */
.L_x_3286:
[----:B------:R-:W-:Y:S01]  /*367b0*/  SEL R14, R14, RZ, P1 ;  /* 0x000000ff0e0e7207 */ /* 0x000fe20000800000 */
[----:B------:R-:W-:Y:S01]  /*367c0*/  IMAD.MOV.U32 R11, RZ, RZ, RZ ;  /* 0x000000ffff0b7224 */ /* 0x000fe200078e00ff */
[----:B------:R-:W-:Y:S01]  /*367d0*/  MOV R12, 0x2 ;  /* 0x00000002000c7802 */ /* 0x000fe20000000f00 */
[----:B------:R-:W-:Y:S02]  /*367e0*/  IMAD.MOV.U32 R15, RZ, RZ, -0x1 ;  /* 0xffffffffff0f7424 */ /* 0x000fe400078e00ff */
[----:B------:R-:W-:-:S07]  /*367f0*/  IMAD.IADD R13, R13, 0x1, R14 ;  /* 0x000000010d0d7824 */ /* 0x000fce00078e020e */
[----:B------:R-:W-:Y:S05]  /*36800*/  WARPSYNC.COLLECTIVE R15, `(.L_x_3288) ;  /* 0x000000000f087348 */ /* 0x000fea0003c00000 */
[----:B------:R0:W1:Y:S02]  /*36810*/  SHFL.UP P6, R14, R13, R12, R11 ;  /* 0x0400000c0d0e7389 */ /* 0x00006400000c000b */
[----:B01----:R-:W-:Y:S01]  /*36820*/  ENDCOLLECTIVE ;  /* 0x000000000000791b */ /* 0x003fe20003800000 */
.L_x_3288:
[----:B------:R-:W-:Y:S01]  /*36830*/  IMAD.MOV.U32 R12, RZ, RZ, 0x4 ;  /* 0x00000004ff0c7424 */ /* 0x000fe200078e00ff */
[----:B------:R-:W-:-:S05]  /*36840*/  SEL R14, R14, RZ, P2 ;  /* 0x000000ff0e0e7207 */ /* 0x000fca0001000000 */
[----:B------:R-:W-:-:S04]  /*36850*/  IMAD.IADD R3, R13, 0x1, R14 ;  /* 0x000000010d037824 */ /* 0x000fc800078e020e */
[----:B------:R-:W-:-:S07]  /*36860*/  IMAD.MOV.U32 R13, RZ, RZ, R3 ;  /* 0x000000ffff0d7224 */ /* 0x000fce00078e0003 */
[----:B------:R-:W-:Y:S05]  /*36870*/  WARPSYNC.COLLECTIVE R15, `(.L_x_3289) ;  /* 0x000000000f087348 */ /* 0x000fea0003c00000 */
[----:B------:R0:W1:Y:S02]  /*36880*/  SHFL.UP P6, R14, R13, R12, R11 ;  /* 0x0400000c0d0e7389 */ /* 0x00006400000c000b */
[----:B01----:R-:W-:Y:S01]  /*36890*/  ENDCOLLECTIVE ;  /* 0x000000000000791b */ /* 0x003fe20003800000 */
.L_x_3289:
[----:B------:R-:W-:Y:S01]  /*368a0*/  IMAD.MOV.U32 R12, RZ, RZ, 0x8 ;  /* 0x00000008ff0c7424 */ /* 0x000fe200078e00ff */
[----:B------:R-:W-:-:S04]  /*368b0*/  SEL R4, R14, RZ, P3 ;  /* 0x000000ff0e047207 */ /* 0x000fc80001800000 */
[----:B------:R-:W-:-:S05]  /*368c0*/  IADD3 R4, R3, R4, RZ ;  /* 0x0000000403047210 */ /* 0x000fca0007ffe0ff */
[----:B------:R-:W-:-:S07]  /*368d0*/  IMAD.MOV.U32 R13, RZ, RZ, R4 ;  /* 0x000000ffff0d7224 */ /* 0x000fce00078e0004 */
[----:B------:R-:W-:Y:S05]  /*368e0*/  WARPSYNC.COLLECTIVE R15, `(.L_x_3290) ;  /* 0x000000000f087348 */ /* 0x000fea0003c00000 */
[----:B------:R0:W1:Y:S02]  /*368f0*/  SHFL.UP P6, R14, R13, R12, R11 ;  /* 0x0400000c0d0e7389 */ /* 0x00006400000c000b */
[----:B01----:R-:W-:Y:S01]  /*36900*/  ENDCOLLECTIVE ;  /* 0x000000000000791b */ /* 0x003fe20003800000 */
.L_x_3290:
[----:B------:R-:W-:Y:S01]  /*36910*/  IMAD.MOV.U32 R12, RZ, RZ, 0x10 ;  /* 0x00000010ff0c7424 */ /* 0x000fe200078e00ff */
[----:B------:R-:W-:-:S05]  /*36920*/  SEL R7, R14, RZ, P4 ;  /* 0x000000ff0e077207 */ /* 0x000fca0002000000 */
[----:B------:R-:W-:-:S04]  /*36930*/  IMAD.IADD R7, R4, 0x1, R7 ;  /* 0x0000000104077824 */ /* 0x000fc800078e0207 */
[----:B------:R-:W-:-:S07]  /*36940*/  IMAD.MOV.U32 R13, RZ, RZ, R7 ;  /* 0x000000ffff0d7224 */ /* 0x000fce00078e0007 */
[----:B------:R-:W-:Y:S05]  /*36950*/  WARPSYNC.COLLECTIVE R15, `(.L_x_3291) ;  /* 0x000000000f087348 */ /* 0x000fea0003c00000 */
[----:B------:R0:W1:Y:S02]  /*36960*/  SHFL.UP P6, R14, R13, R12, R11 ;  /* 0x0400000c0d0e7389 */ /* 0x00006400000c000b */
[----:B01----:R-:W-:Y:S01]  /*36970*/  ENDCOLLECTIVE ;  /* 0x000000000000791b */ /* 0x003fe20003800000 */
.L_x_3291:
        /* <DEDUP_REMOVED lines=8> */
.L_x_3292:
[----:B------:R-:W-:Y:S05]  /*36a00*/  BRA `(.L_x_3293) ;  /* 0xffffff8800747947 */ /* 0x000fea000383ffff */
.L_x_3028:
[----:B------:R-:W-:Y:S01]  /*36a10*/  BSSY B0, `(.L_x_3294) ;  /* 0x0000006000007945 */ /* 0x000fe20003800000 */
[----:B------:R-:W-:Y:S01]  /*36a20*/  PLOP3.LUT P6, PT, P6, PT, PT, 0x8, 0x0 ;  /* 0x000000000000781c */ /* 0x000fe200037ce170 */
[----:B------:R-:W-:-:S12]  /*36a30*/  IMAD.MOV.U32 R15, RZ, RZ, -0x1 ;  /* 0xffffffffff0f7424 */ /* 0x000fd800078e00ff */
[----:B0-----:R-:W-:Y:S05]  /*36a40*/  WARPSYNC.COLLECTIVE R15, `(.L_x_3295) ;  /* 0x000000000f087348 */ /* 0x001fea0003c00000 */
[----:B------:R-:W-:Y:S01]  /*36a50*/  VOTE.ANY R14, PT, P6 ;  /* 0x00000000000e7806 */ /* 0x000fe200030e0100 */
[----:B0-----:R-:W-:Y:S06]  /*36a60*/  ENDCOLLECTIVE ;  /* 0x000000000000791b */ /* 0x001fec0003800000 */
.L_x_3295:
[----:B------:R-:W-:Y:S05]  /*36a70*/  BSYNC B0 ;  /* 0x0000000000007941 */ /* 0x000fea0003800000 */
.L_x_3294:
[----:B------:R-:W-:Y:S01]  /*36a80*/  IMAD.MOV.U32 R3, RZ, RZ, R14 ;  /* 0x000000ffff037224 */ /* 0x000fe200078e000e */
[----:B------:R-:W-:Y:S01]  /*36a90*/  MOV R13, R17 ;  /* 0x00000011000d7202 */ /* 0x000fe20000000f00 */
[----:B------:R-:W-:Y:S02]  /*36aa0*/  IMAD.MOV.U32 R11, RZ, RZ, 0x1f ;  /* 0x0000001fff0b7424 */ /* 0x000fe400078e00ff */
[----:B------:R-:W0:Y:S01]  /*36ab0*/  POPC R7, R3 ;  /* 0x0000000300077309 */ /* 0x000e220000000000 */
[----:B------:R-:W-:Y:S02]  /*36ac0*/  IMAD.MOV.U32 R15, RZ, RZ, -0x1 ;  /* 0xffffffffff0f7424 */ /* 0x000fe400078e00ff */
[----:B0-----:R-:W-:Y:S02]  /*36ad0*/  IMAD.MOV.U32 R12, RZ, RZ, R7 ;  /* 0x000000ffff0c7224 */ /* 0x001fe400078e0007 */
[----:B------:R-:W-:-:S07]  /*36ae0*/  IMAD.IADD R19, R7, 0x1, R19 ;  /* 0x0000000107137824 */ /* 0x000fce00078e0213 */
[----:B------:R-:W-:Y:S05]  /*36af0*/  WARPSYNC.COLLECTIVE R15, `(.L_x_3296) ;  /* 0x000000000f087348 */ /* 0x000fea0003c00000 */
[----:B------:R0:W1:Y:S02]  /*36b00*/  SHFL.IDX P6, R14, R13, R12, R11 ;  /* 0x0000000c0d0e7389 */ /* 0x00006400000c000b */
[----:B01----:R-:W-:Y:S01]  /*36b10*/  ENDCOLLECTIVE ;  /* 0x000000000000791b */ /* 0x003fe20003800000 */
.L_x_3296:
[----:B------:R-:W-:Y:S02]  /*36b20*/  IMAD.MOV.U32 R13, RZ, RZ, R5 ;  /* 0x000000ffff0d7224 */ /* 0x000fe400078e0005 */
[----:B------:R-:W-:-:S07]  /*36b30*/  IMAD.MOV.U32 R17, RZ, RZ, R14 ;  /* 0x000000ffff117224 */ /* 0x000fce00078e000e */
[----:B------:R-:W-:Y:S05]  /*36b40*/  WARPSYNC.COLLECTIVE R15, `(.L_x_3297) ;  /* 0x000000000f087348 */ /* 0x000fea0003c00000 */
[----:B------:R0:W1:Y:S02]  /*36b50*/  SHFL.IDX P6, R14, R13, R12, R11 ;  /* 0x0000000c0d0e7389 */ /* 0x00006400000c000b */
[----:B01----:R-:W-:Y:S01]  /*36b60*/  ENDCOLLECTIVE ;  /* 0x000000000000791b */ /* 0x003fe20003800000 */
.L_x_3297:
[----:B------:R-:W-:Y:S01]  /*36b70*/  MOV R5, R14 ;  /* 0x0000000e00057202 */ /* 0x000fe20000000f00 */
[----:B------:R-:W-:Y:S06]  /*36b80*/  BRA `(.L_x_3298) ;  /* 0xffffff8800547947 */ /* 0x000fec000383ffff */
.L_x_3030:
[----:B------:R-:W-:Y:S01]  /*36b90*/  BSSY B0, `(.L_x_3299) ;  /* 0x0000007000007945 */ /* 0x000fe20003800000 */
[----:B------:R-:W-:Y:S02]  /*36ba0*/  IMAD.MOV.U32 R13, RZ, RZ, R2 ;  /* 0x000000ffff0d7224 */ /* 0x000fe400078e0002 */
[----:B------:R-:W-:Y:S02]  /*36bb0*/  IMAD.MOV.U32 R11, RZ, RZ, 0x1f ;  /* 0x0000001fff0b7424 */ /* 0x000fe400078e00ff */
[----:B------:R-:W-:-:S07]  /*36bc0*/  IMAD.MOV.U32 R15, RZ, RZ, -0x1 ;  /* 0xffffffffff0f7424 */ /* 0x000fce00078e00ff */
[----:B0123--:R-:W-:Y:S05]  /*36bd0*/  WARPSYNC.COLLECTIVE R15, `(.L_x_3300) ;  /* 0x000000000f087348 */ /* 0x00ffea0003c00000 */
[----:B------:R4:W0:Y:S02]  /*36be0*/  SHFL.IDX P6, R14, R13, R12, R11 ;  /* 0x0000000c0d0e7389 */ /* 0x00082400000c000b */
[----:B01234-:R-:W-:Y:S01]  /*36bf0*/  ENDCOLLECTIVE ;  /* 0x000000000000791b */ /* 0x01ffe20003800000 */
.L_x_3300:
[----:B------:R-:W-:Y:S05]  /*36c00*/  BSYNC B0 ;  /* 0x0000000000007941 */ /* 0x000fea0003800000 */
.L_x_3299:
[----:B------:R-:W-:Y:S01]  /*36c10*/  IMAD.MOV.U32 R16, RZ, RZ, R14 ;  /* 0x000000ffff107224 */ /* 0x000fe200078e000e */
[----:B------:R-:W-:Y:S06]  /*36c20*/  BRA `(.L_x_3029) ;  /* 0xffffff8800447947 */ /* 0x000fec000383ffff */
.L_x_3036:
[----:B0-----:R0:W1:Y:S02]  /*36c30*/  SYNCS.PHASECHK.TRANS64.TRYWAIT P0, [R5+URZ+0x29820], R0 ;  /* 0x02982000050075a7 */ /* 0x001064000800017f */
[----:B-1----:R-:W-:Y:S05]  /*36c40*/  @!P0 NANOSLEEP.SYNCS 0x989680 ;  /* 0x009896800000895d */ /* 0x002fea0003900000 */
[----:B------:R-:W1:Y:S02]  /*36c50*/  @!P0 SYNCS.PHASECHK.TRANS64 P0, [R5+URZ+0x29820], R0 ;  /* 0x02982000050085a7 */ /* 0x000e64000800007f */
[----:B-1----:R-:W-:Y:S05]  /*36c60*/  @!P0 BRA `(.L_x_3036) ;  /* 0xfffffffc00f08947 */ /* 0x002fea000383ffff */
[----:B------:R-:W-:Y:S05]  /*36c70*/  BRA `(.L_x_3301) ;  /* 0xffffff9000a47947 */ /* 0x000fea000383ffff */
.L_x_3037:
        /* <DEDUP_REMOVED lines=11> */
.L_x_3303:
[----:B------:R-:W-:Y:S05]  /*36d30*/  BSYNC B0 ;  /* 0x0000000000007941 */ /* 0x000fea0003800000 */
.L_x_3302:
[----:B------:R-:W-:Y:S05]  /*36d40*/  BRA `(.L_x_3304) ;  /* 0xffffff90008c7947 */ /* 0x000fea000383ffff */
.L_x_3038:
[----:B------:R-:W-:Y:S01]  /*36d50*/  BSSY B0, `(.L_x_3305) ;  /* 0x0000006000007945 */ /* 0x000fe20003800000 */
[----:B------:R-:W-:-:S07]  /*36d60*/  IMAD.MOV.U32 R15, RZ, RZ, -0x1 ;  /* 0xffffffffff0f7424 */ /* 0x000fce00078e00ff */
[----:B0-----:R-:W-:Y:S05]  /*36d70*/  WARPSYNC.COLLECTIVE R15, `(.L_x_3306) ;  /* 0x000000000f0c7348 */ /* 0x001fea0003c00000 */
[----:B------:R-:W-:Y:S02]  /*36d80*/  ELECT P6, UR62, PT ;  /* 0x00000000003e782f */ /* 0x000fe400038c0000 */
[----:B------:R-:W-:Y:S01]  /*36d90*/  MOV R14, UR62 ;  /* 0x0000003e000e7c02 */ /* 0x000fe20008000f00 */
[----:B0-----:R-:W-:Y:S10]  /*36da0*/  ENDCOLLECTIVE ;  /* 0x000000000000791b */ /* 0x001ff40003800000 */
.L_x_3306:
[----:B------:R-:W-:Y:S05]  /*36db0*/  BSYNC B0 ;  /* 0x0000000000007941 */ /* 0x000fea0003800000 */
.L_x_3305:
[----:B------:R-:W-:Y:S05]  /*36dc0*/  BRA `(.L_x_3307) ;  /* 0xffffff9000807947 */ /* 0x000fea000383ffff */
.L_x_3040:
[----:B0-----:R0:W1:Y:S02]  /*36dd0*/  SYNCS.PHASECHK.TRANS64.TRYWAIT P1, [R3+URZ+0x29840], R2 ;  /* 0x02984002030075a7 */ /* 0x001064000802017f */
[----:B-1----:R-:W-:Y:S05]  /*36de0*/  @!P1 NANOSLEEP.SYNCS 0x989680 ;  /* 0x009896800000995d */ /* 0x002fea0003900000 */
[----:B------:R-:W1:Y:S02]  /*36df0*/  @!P1 SYNCS.PHASECHK.TRANS64 P1, [R3+URZ+0x29840], R2 ;  /* 0x02984002030095a7 */ /* 0x000e64000802007f */
[----:B-1----:R-:W-:Y:S05]  /*36e00*/  @!P1 BRA `(.L_x_3040) ;  /* 0xfffffffc00f09947 */ /* 0x002fea000383ffff */
[----:B------:R-:W-:Y:S05]  /*36e10*/  BRA `(.L_x_3308) ;  /* 0xffffff9000a07947 */ /* 0x000fea000383ffff */
.L_x_3042:
[----:B-1----:R1:W2:Y:S02]  /*36e20*/  SYNCS.PHASECHK.TRANS64.TRYWAIT P1, [R5+URZ+0x29840], R0 ;  /* 0x02984000050075a7 */ /* 0x0022a4000802017f */
[----:B--2---:R-:W-:Y:S05]  /*36e30*/  @!P1 NANOSLEEP.SYNCS 0x989680 ;  /* 0x009896800000995d */ /* 0x004fea0003900000 */
[----:B------:R-:W2:Y:S02]  /*36e40*/  @!P1 SYNCS.PHASECHK.TRANS64 P1, [R5+URZ+0x29840], R0 ;  /* 0x02984000050095a7 */ /* 0x000ea4000802007f */
[----:B--2---:R-:W-:Y:S05]  /*36e50*/  @!P1 BRA `(.L_x_3042) ;  /* 0xfffffffc00f09947 */ /* 0x004fea000383ffff */
[----:B------:R-:W-:Y:S05]  /*36e60*/  BRA `(.L_x_3309) ;  /* 0xffffff9000ac7947 */ /* 0x000fea000383ffff */
.L_x_3044:
[----:B--2---:R2:W3:Y:S02]  /*36e70*/  SYNCS.PHASECHK.TRANS64.TRYWAIT P1, [R3+URZ+0x29860], R2 ;  /* 0x02986002030075a7 */ /* 0x0044e4000802017f */
[----:B---3--:R-:W-:Y:S05]  /*36e80*/  @!P1 NANOSLEEP.SYNCS 0x989680 ;  /* 0x009896800000995d */ /* 0x008fea0003900000 */
[----:B------:R-:W3:Y:S02]  /*36e90*/  @!P1 SYNCS.PHASECHK.TRANS64 P1, [R3+URZ+0x29860], R2 ;  /* 0x02986002030095a7 */ /* 0x000ee4000802007f */
[----:B---3--:R-:W-:Y:S05]  /*36ea0*/  @!P1 BRA `(.L_x_3044) ;  /* 0xfffffffc00f09947 */ /* 0x008fea000383ffff */
[----:B------:R-:W-:Y:S05]  /*36eb0*/  BRA `(.L_x_3310) ;  /* 0xffffff9000a87947 */ /* 0x000fea000383ffff */
.L_x_3046:
[----:B---3--:R3:W4:Y:S02]  /*36ec0*/  SYNCS.PHASECHK.TRANS64.TRYWAIT P1, [R5+URZ+0x29860], R0 ;  /* 0x02986000050075a7 */ /* 0x008724000802017f */
[----:B----4-:R-:W-:Y:S05]  /*36ed0*/  @!P1 NANOSLEEP.SYNCS 0x989680 ;  /* 0x009896800000995d */ /* 0x010fea0003900000 */
[----:B------:R-:W4:Y:S02]  /*36ee0*/  @!P1 SYNCS.PHASECHK.TRANS64 P1, [R5+URZ+0x29860], R0 ;  /* 0x02986000050095a7 */ /* 0x000f24000802007f */
[----:B----4-:R-:W-:Y:S05]  /*36ef0*/  @!P1 BRA `(.L_x_3046) ;  /* 0xfffffffc00f09947 */ /* 0x010fea000383ffff */
[----:B------:R-:W-:Y:S05]  /*36f00*/  BRA `(.L_x_3311) ;  /* 0xffffff9000a47947 */ /* 0x000fea000383ffff */
.L_x_3048:
[----:B----4-:R4:W0:Y:S02]  /*36f10*/  SYNCS.PHASECHK.TRANS64.TRYWAIT P1, [R3+URZ+0x29880], R2 ;  /* 0x02988002030075a7 */ /* 0x010824000802017f */
[----:B0-----:R-:W-:Y:S05]  /*36f20*/  @!P1 NANOSLEEP.SYNCS 0x989680 ;  /* 0x009896800000995d */ /* 0x001fea0003900000 */
[----:B------:R-:W0:Y:S02]  /*36f30*/  @!P1 SYNCS.PHASECHK.TRANS64 P1, [R3+URZ+0x29880], R2 ;  /* 0x02988002030095a7 */ /* 0x000e24000802007f */
[----:B0-----:R-:W-:Y:S05]  /*36f40*/  @!P1 BRA `(.L_x_3048) ;  /* 0xfffffffc00f09947 */ /* 0x001fea000383ffff */
[----:B------:R-:W-:Y:S05]  /*36f50*/  BRA `(.L_x_3312) ;  /* 0xffffff9000a07947 */ /* 0x000fea000383ffff */
.L_x_3313:
        /* <DEDUP_REMOVED lines=10> */
.L_x_3322:


//--------------------- .nv.global.init           --------------------------
	.section	.nv.global.init,"aw",@progbits
	.align	4
.nv.global.init:
	.type		_ZZN5flash28permute_output_fp8_VcolmajorIN4cute6TensorINS1_11ArrayEngineIfLm64EEENS1_6LayoutINS1_5tupleIJNS6_IJNS1_1CILi2EEES8_NS7_ILi16EEEEEENS7_ILi1EEESB_EEENS6_IJNS6_IJSB_S8_NS7_ILi4EEEEEENS7_ILi0EEESF_EEEEEEEEEvRT_E9upper_map,@object
	.size		_ZZN5flash28permute_output_fp8_VcolmajorIN4cute6TensorINS1_11ArrayEngineIfLm64EEENS1_6LayoutINS1_5tupleIJNS6_IJNS1_1CILi2EEES8_NS7_ILi16EEEEEENS7_ILi1EEESB_EEENS6_IJNS6_IJSB_S8_NS7_ILi4EEEEEENS7_ILi0EEESF_EEEEEEEEEvRT_E9upper_map,($str$23 - _ZZN5flash28permute_output_fp8_VcolmajorIN4cute6TensorINS1_11ArrayEngineIfLm64EEENS1_6LayoutINS1_5tupleIJNS6_IJNS1_1CILi2EEES8_NS7_ILi16EEEEEENS7_ILi1EEESB_EEENS6_IJNS6_IJSB_S8_NS7_ILi4EEEEEENS7_ILi0EEESF_EEEEEEEEEvRT_E9upper_map)
_ZZN5flash28permute_output_fp8_VcolmajorIN4cute6TensorINS1_11ArrayEngineIfLm64EEENS1_6LayoutINS1_5tupleIJNS6_IJNS1_1CILi2EEES8_NS7_ILi16EEEEEENS7_ILi1EEESB_EEENS6_IJNS6_IJSB_S8_NS7_ILi4EEEEEENS7_ILi0EEESF_EEEEEEEEEvRT_E9upper_map:
        /*0000*/ 	.byte	0x00, 0x00, 0x00, 0x00, 0x02, 0x00, 0x00, 0x00, 0x03, 0x00, 0x00, 0x00, 0x01, 0x00, 0x00, 0x00
	.type		$str$23,@object
	.size		$str$23,($str$24 - $str$23)
$str$23:
        /*0010*/ 	.byte	0x28, 0x61, 0x64, 0x64, 0x72, 0x65, 0x73, 0x73, 0x20, 0x26, 0x20, 0x6d, 0x61, 0x73, 0x6b, 0x29
        /*0020*/ 	.byte	0x20, 0x3d, 0x3d, 0x20, 0x30, 0x00
	.type		$str$24,@object
	.size		$str$24,(__unnamed_7 - $str$24)
$str$24:
        /*0026*/ 	.byte	0x2f, 0x74, 0x6d, 0x70, 0x2f, 0x6f, 0x73, 0x73, 0x5f, 0x6b, 0x65, 0x72, 0x6e, 0x65, 0x6c, 0x73
        /*0036*/ 	.byte	0x5f, 0x73, 0x72, 0x63, 0x2f, 0x66, 0x6c, 0x61, 0x73, 0x68, 0x5f, 0x61, 0x74, 0x74, 0x65, 0x6e
        /*0046*/ 	.byte	0x74, 0x69, 0x6f, 0x6e, 0x2f, 0x63, 0x73, 0x72, 0x63, 0x2f, 0x63, 0x75, 0x74, 0x6c, 0x61, 0x73
        /*0056*/ 	.byte	0x73, 0x2f, 0x69, 0x6e, 0x63, 0x6c, 0x75, 0x64, 0x65, 0x2f, 0x63, 0x75, 0x74, 0x65, 0x2f, 0x70
        /*0066*/ 	.byte	0x6f, 0x69, 0x6e, 0x74, 0x65, 0x72, 0x5f, 0x66, 0x6c, 0x61, 0x67, 0x67, 0x65, 0x64, 0x2e, 0x68
        /*0076*/ 	.byte	0x70, 0x70, 0x00
	.type		__unnamed_7,@object
	.size		__unnamed_7,(__unnamed_12 - __unnamed_7)
__unnamed_7:
        /* <DEDUP_REMOVED lines=24> */
        /*01f9*/ 	.byte	0x3e, 0x3e, 0x20, 0x26, 0x5d, 0x00
	.type		__unnamed_12,@object
	.size		__unnamed_12,(__unnamed_5 - __unnamed_12)
__unnamed_12:
        /* <DEDUP_REMOVED lines=25> */
	.type		__unnamed_5,@object
	.size		__unnamed_5,(__unnamed_10 - __unnamed_5)
__unnamed_5:
        /* <DEDUP_REMOVED lines=25> */
	.type		__unnamed_10,@object
	.size		__unnamed_10,(__unnamed_3 - __unnamed_10)
__unnamed_10:
        /* <DEDUP_REMOVED lines=29> */
        /*06db*/ 	.byte	0x5d, 0x00
	.type		__unnamed_3,@object
	.size		__unnamed_3,(__unnamed_9 - __unnamed_3)
__unnamed_3:
        /* <DEDUP_REMOVED lines=30> */
	.type		__unnamed_9,@object
	.size		__unnamed_9,(__unnamed_2 - __unnamed_9)
__unnamed_9:
        /* <DEDUP_REMOVED lines=30> */
	.type		__unnamed_2,@object
	.size		__unnamed_2,(__unnamed_11 - __unnamed_2)
__unnamed_2:
        /* <DEDUP_REMOVED lines=30> */
	.type		__unnamed_11,@object
	.size		__unnamed_11,(__unnamed_4 - __unnamed_11)
__unnamed_11:
        /* <DEDUP_REMOVED lines=30> */
	.type		__unnamed_4,@object
	.size		__unnamed_4,(__unnamed_6 - __unnamed_4)
__unnamed_4:
        /* <DEDUP_REMOVED lines=30> */
	.type		__unnamed_6,@object
	.size		__unnamed_6,(__unnamed_8 - __unnamed_6)
__unnamed_6:
        /* <DEDUP_REMOVED lines=29> */
        /*11c7*/ 	.byte	0x3e, 0x5d, 0x00
	.type		__unnamed_8,@object
	.size		__unnamed_8,(__unnamed_1 - __unnamed_8)
__unnamed_8:
        /* <DEDUP_REMOVED lines=30> */
	.type		__unnamed_1,@object
	.size		__unnamed_1,(.L_0 - __unnamed_1)
__unnamed_1:
        /* <DEDUP_REMOVED lines=29> */
        /*156e*/ 	.byte	0x3e, 0x20, 0x26, 0x5d, 0x00
.L_0:


//--------------------- .nv.shared._ZN7cutlass13device_kernelIN5flash11enable_sm90INS1_16FlashAttnFwdSm90INS1_25CollectiveMainloopFwdSm90ILi2EN4cute5tupleIJNS5_1CILi1EEES8_S8_EEENS6_IJNS7_ILi128EEENS7_ILi160EEENS7_ILi192EEEEEELi128ENS_12float_e4m3_tEfNS_4arch4Sm90ELb0ELb0ELb0ELb0ELb1ELb0ELb0ELb1ELb1ELb1ELb1ELb0EEENS1_21CollectiveEpilogueFwdINS6_IJSA_SA_SB_EEES9_NS_10bfloat16_tESG_Li256ELb0ELb1ELb1ELb1EEENS1_19SingleTileSchedulerILb0ELb1ELb1ELi128EEEEEEEEEvNT_6ParamsE --------------------------
	.section	.nv.shared._ZN7cutlass13device_kernelIN5flash11enable_sm90INS1_16FlashAttnFwdSm90INS1_25CollectiveMainloopFwdSm90ILi2EN4cute5tupleIJNS5_1CILi1EEES8_S8_EEENS6_IJNS7_ILi128EEENS7_ILi160EEENS7_ILi192EEEEEELi128ENS_12float_e4m3_tEfNS_4arch4Sm90ELb0ELb0ELb0ELb0ELb1ELb0ELb0ELb1ELb1ELb1ELb1ELb0EEENS1_21CollectiveEpilogueFwdINS6_IJSA_SA_SB_EEES9_NS_10bfloat16_tESG_Li256ELb0ELb1ELb1ELb1EEENS1_19SingleTileSchedulerILb0ELb1ELb1ELi128EEEEEEEEEvNT_6ParamsE,"aw",@nobits
	.sectionflags	@""
	.align	16
	.zero		1024


//--------------------- .nv.shared.reserved.0     --------------------------
	.section	.nv.shared.reserved.0,"aw",@nobits
	.weak		__nv_reservedSMEM_offset_0_alias
	.size		__nv_reservedSMEM_offset_0_alias, 0, 0
	.other		__nv_reservedSMEM_offset_0_alias,@"STO_CUDA_RESERVED_SHARED STV_DEFAULT"
__nv_reservedSMEM_offset_0_alias:
	.zero		0


//--------------------- .nv.global                --------------------------
	.section	.nv.global,"aw",@nobits
.nv.global:
	.type		_ZN82_INTERNAL_aa131164_46_flash_fwd_hdim192_128_e4m3_paged_split_sm90_cu_ef95aea4_34194cute1_E,@object
	.size		_ZN82_INTERNAL_aa131164_46_flash_fwd_hdim192_128_e4m3_paged_split_sm90_cu_ef95aea4_34194cute1_E,(_ZN82_INTERNAL_aa131164_46_flash_fwd_hdim192_128_e4m3_paged_split_sm90_cu_ef95aea4_34194cuda3std3__45__cpo6cbeginE - _ZN82_INTERNAL_aa131164_46_flash_fwd_hdim192_128_e4m3_paged_split_sm90_cu_ef95aea4_34194cute1_E)
_ZN82_INTERNAL_aa131164_46_flash_fwd_hdim192_128_e4m3_paged_split_sm90_cu_ef95aea4_34194cute1_E:
	.zero		1
	.type		_ZN82_INTERNAL_aa131164_46_flash_fwd_hdim192_128_e4m3_paged_split_sm90_cu_ef95aea4_34194cuda3std3__45__cpo6cbeginE,@object
	.size		_ZN82_INTERNAL_aa131164_46_flash_fwd_hdim192_128_e4m3_paged_split_sm90_cu_ef95aea4_34194cuda3std3__45__cpo6cbeginE,(_ZN82_INTERNAL_aa131164_46_flash_fwd_hdim192_128_e4m3_paged_split_sm90_cu_ef95aea4_34194cuda3std3__48in_placeE - _ZN82_INTERNAL_aa131164_46_flash_fwd_hdim192_128_e4m3_paged_split_sm90_cu_ef95aea4_34194cuda3std3__45__cpo6cbeginE)
_ZN82_INTERNAL_aa131164_46_flash_fwd_hdim192_128_e4m3_paged_split_sm90_cu_ef95aea4_34194cuda3std3__45__cpo6cbeginE:
	.zero		1
	.type		_ZN82_INTERNAL_aa131164_46_flash_fwd_hdim192_128_e4m3_paged_split_sm90_cu_ef95aea4_34194cuda3std3__48in_placeE,@object
	.size		_ZN82_INTERNAL_aa131164_46_flash_fwd_hdim192_128_e4m3_paged_split_sm90_cu_ef95aea4_34194cuda3std3__48in_placeE,(_ZN82_INTERNAL_aa131164_46_flash_fwd_hdim192_128_e4m3_paged_split_sm90_cu_ef95aea4_34194cuda3std6ranges3__45__cpo9iter_moveE - _ZN82_INTERNAL_aa131164_46_flash_fwd_hdim192_128_e4m3_paged_split_sm90_cu_ef95aea4_34194cuda3std3__48in_placeE)
_ZN82_INTERNAL_aa131164_46_flash_fwd_hdim192_128_e4m3_paged_split_sm90_cu_ef95aea4_34194cuda3std3__48in_placeE:
	.zero		1
	.type		_ZN82_INTERNAL_aa131164_46_flash_fwd_hdim192_128_e4m3_paged_split_sm90_cu_ef95aea4_34194cuda3std6ranges3__45__cpo9iter_moveE,@object
	.size		_ZN82_INTERNAL_aa131164_46_flash_fwd_hdim192_128_e4m3_paged_split_sm90_cu_ef95aea4_34194cuda3std6ranges3__45__cpo9iter_moveE,(_ZN82_INTERNAL_aa131164_46_flash_fwd_hdim192_128_e4m3_paged_split_sm90_cu_ef95aea4_34194cuda3std3__45__cpo5beginE - _ZN82_INTERNAL_aa131164_46_flash_fwd_hdim192_128_e4m3_paged_split_sm90_cu_ef95aea4_34194cuda3std6ranges3__45__cpo9iter_moveE)
_ZN82_INTERNAL_aa131164_46_flash_fwd_hdim192_128_e4m3_paged_split_sm90_cu_ef95aea4_34194cuda3std6ranges3__45__cpo9iter_moveE:
	.zero		1
	.type		_ZN82_INTERNAL_aa131164_46_flash_fwd_hdim192_128_e4m3_paged_split_sm90_cu_ef95aea4_34194cuda3std3__45__cpo5beginE,@object
	.size		_ZN82_INTERNAL_aa131164_46_flash_fwd_hdim192_128_e4m3_paged_split_sm90_cu_ef95aea4_34194cuda3std3__45__cpo5beginE,(_ZN82_INTERNAL_aa131164_46_flash_fwd_hdim192_128_e4m3_paged_split_sm90_cu_ef95aea4_34194cuda3std3__484_GLOBAL__N__aa131164_46_flash_fwd_hdim192_128_e4m3_paged_split_sm90_cu_ef95aea4_34196ignoreE - _ZN82_INTERNAL_aa131164_46_flash_fwd_hdim192_128_e4m3_paged_split_sm90_cu_ef95aea4_34194cuda3std3__45__cpo5beginE)
_ZN82_INTERNAL_aa131164_46_flash_fwd_hdim192_128_e4m3_paged_split_sm90_cu_ef95aea4_34194cuda3std3__45__cpo5beginE:
	.zero		1
	.type		_ZN82_INTERNAL_aa131164_46_flash_fwd_hdim192_128_e4m3_paged_split_sm90_cu_ef95aea4_34194cuda3std3__484_GLOBAL__N__aa131164_46_flash_fwd_hdim192_128_e4m3_paged_split_sm90_cu_ef95aea4_34196ignoreE,@object
	.size		_ZN82_INTERNAL_aa131164_46_flash_fwd_hdim192_128_e4m3_paged_split_sm90_cu_ef95aea4_34194cuda3std3__484_GLOBAL__N__aa131164_46_flash_fwd_hdim192_128_e4m3_paged_split_sm90_cu_ef95aea4_34196ignoreE,(_ZN82_INTERNAL_aa131164_46_flash_fwd_hdim192_128_e4m3_paged_split_sm90_cu_ef95aea4_34194cute7productE - _ZN82_INTERNAL_aa131164_46_flash_fwd_hdim192_128_e4m3_paged_split_sm90_cu_ef95aea4_34194cuda3std3__484_GLOBAL__N__aa131164_46_flash_fwd_hdim192_128_e4m3_paged_split_sm90_cu_ef95aea4_34196ignoreE)
_ZN82_INTERNAL_aa131164_46_flash_fwd_hdim192_128_e4m3_paged_split_sm90_cu_ef95aea4_34194cuda3std3__484_GLOBAL__N__aa131164_46_flash_fwd_hdim192_128_e4m3_paged_split_sm90_cu_ef95aea4_34196ignoreE:
	.zero		1
	.type		_ZN82_INTERNAL_aa131164_46_flash_fwd_hdim192_128_e4m3_paged_split_sm90_cu_ef95aea4_34194cute7productE,@object
	.size		_ZN82_INTERNAL_aa131164_46_flash_fwd_hdim192_128_e4m3_paged_split_sm90_cu_ef95aea4_34194cute7productE,(_ZN82_INTERNAL_aa131164_46_flash_fwd_hdim192_128_e4m3_paged_split_sm90_cu_ef95aea4_34194cuda3std3__45__cpo3endE - _ZN82_INTERNAL_aa131164_46_flash_fwd_hdim192_128_e4m3_paged_split_sm90_cu_ef95aea4_34194cute7productE)
_ZN82_INTERNAL_aa131164_46_flash_fwd_hdim192_128_e4m3_paged_split_sm90_cu_ef95aea4_34194cute7productE:
	.zero		1
	.type		_ZN82_INTERNAL_aa131164_46_flash_fwd_hdim192_128_e4m3_paged_split_sm90_cu_ef95aea4_34194cuda3std3__45__cpo3endE,@object
	.size		_ZN82_INTERNAL_aa131164_46_flash_fwd_hdim192_128_e4m3_paged_split_sm90_cu_ef95aea4_34194cuda3std3__45__cpo3endE,(_ZN82_INTERNAL_aa131164_46_flash_fwd_hdim192_128_e4m3_paged_split_sm90_cu_ef95aea4_34194cuda3std3__419piecewise_constructE - _ZN82_INTERNAL_aa131164_46_flash_fwd_hdim192_128_e4m3_paged_split_sm90_cu_ef95aea4_34194cuda3std3__45__cpo3endE)
_ZN82_INTERNAL_aa131164_46_flash_fwd_hdim192_128_e4m3_paged_split_sm90_cu_ef95aea4_34194cuda3std3__45__cpo3endE:
	.zero		1
	.type		_ZN82_INTERNAL_aa131164_46_flash_fwd_hdim192_128_e4m3_paged_split_sm90_cu_ef95aea4_34194cuda3std3__419piecewise_constructE,@object
	.size		_ZN82_INTERNAL_aa131164_46_flash_fwd_hdim192_128_e4m3_paged_split_sm90_cu_ef95aea4_34194cuda3std3__419piecewise_constructE,(_ZN82_INTERNAL_aa131164_46_flash_fwd_hdim192_128_e4m3_paged_split_sm90_cu_ef95aea4_34194cuda3std3__45__cpo4cendE - _ZN82_INTERNAL_aa131164_46_flash_fwd_hdim192_128_e4m3_paged_split_sm90_cu_ef95aea4_34194cuda3std3__419piecewise_constructE)
_ZN82_INTERNAL_aa131164_46_flash_fwd_hdim192_128_e4m3_paged_split_sm90_cu_ef95aea4_34194cuda3std3__419piecewise_constructE:
	.zero		1
	.type		_ZN82_INTERNAL_aa131164_46_flash_fwd_hdim192_128_e4m3_paged_split_sm90_cu_ef95aea4_34194cuda3std3__45__cpo4cendE,@object
	.size		_ZN82_INTERNAL_aa131164_46_flash_fwd_hdim192_128_e4m3_paged_split_sm90_cu_ef95aea4_34194cuda3std3__45__cpo4cendE,(_ZN82_INTERNAL_aa131164_46_flash_fwd_hdim192_128_e4m3_paged_split_sm90_cu_ef95aea4_34194cuda3std6ranges3__45__cpo4swapE - _ZN82_INTERNAL_aa131164_46_flash_fwd_hdim192_128_e4m3_paged_split_sm90_cu_ef95aea4_34194cuda3std3__45__cpo4cendE)
_ZN82_INTERNAL_aa131164_46_flash_fwd_hdim192_128_e4m3_paged_split_sm90_cu_ef95aea4_34194cuda3std3__45__cpo4cendE:
	.zero		1
	.type		_ZN82_INTERNAL_aa131164_46_flash_fwd_hdim192_128_e4m3_paged_split_sm90_cu_ef95aea4_34194cuda3std6ranges3__45__cpo4swapE,@object
	.size		_ZN82_INTERNAL_aa131164_46_flash_fwd_hdim192_128_e4m3_paged_split_sm90_cu_ef95aea4_34194cuda3std6ranges3__45__cpo4swapE,(.L_20 - _ZN82_INTERNAL_aa131164_46_flash_fwd_hdim192_128_e4m3_paged_split_sm90_cu_ef95aea4_34194cuda3std6ranges3__45__cpo4swapE)
_ZN82_INTERNAL_aa131164_46_flash_fwd_hdim192_128_e4m3_paged_split_sm90_cu_ef95aea4_34194cuda3std6ranges3__45__cpo4swapE:
	.zero		1
.L_20:


//--------------------- .nv.shared._ZN7cutlass13device_kernelIN5flash11enable_sm90INS1_16FlashAttnFwdSm90INS1_25CollectiveMainloopFwdSm90ILi2EN4cute5tupleIJNS5_1CILi1EEES8_S8_EEENS6_IJNS7_ILi128EEENS7_ILi160EEENS7_ILi192EEEEEELi128ENS_12float_e4m3_tEfNS_4arch4Sm90ELb0ELb0ELb0ELb1ELb1ELb0ELb0ELb1ELb1ELb1ELb1ELb0EEENS1_21CollectiveEpilogueFwdINS6_IJSA_SA_SB_EEES9_NS_10bfloat16_tESG_Li256ELb1ELb1ELb1ELb1EEENS1_36VarlenDynamicPersistentTileSchedulerILi128ELi160ELi256ELi128ELb1ELb1ELb1ELb0ELb1ELb1EEEEEEEEEvNT_6ParamsE --------------------------
	.section	.nv.shared._ZN7cutlass13device_kernelIN5flash11enable_sm90INS1_16FlashAttnFwdSm90INS1_25CollectiveMainloopFwdSm90ILi2EN4cute5tupleIJNS5_1CILi1EEES8_S8_EEENS6_IJNS7_ILi128EEENS7_ILi160EEENS7_ILi192EEEEEELi128ENS_12float_e4m3_tEfNS_4arch4Sm90ELb0ELb0ELb0ELb1ELb1ELb0ELb0ELb1ELb1ELb1ELb1ELb0EEENS1_21CollectiveEpilogueFwdINS6_IJSA_SA_SB_EEES9_NS_10bfloat16_tESG_Li256ELb1ELb1ELb1ELb1EEENS1_36VarlenDynamicPersistentTileSchedulerILi128ELi160ELi256ELi128ELb1ELb1ELb1ELb0ELb1ELb1EEEEEEEEEvNT_6ParamsE,"aw",@nobits
	.sectionflags	@""
	.align	16
	.zero		1024


//--------------------- .nv.shared._ZN7cutlass13device_kernelIN5flash11enable_sm90INS1_16FlashAttnFwdSm90INS1_25CollectiveMainloopFwdSm90ILi2EN4cute5tupleIJNS5_1CILi1EEES8_S8_EEENS6_IJNS7_ILi128EEENS7_ILi160EEENS7_ILi192EEEEEELi128ENS_12float_e4m3_tEfNS_4arch4Sm90ELb0ELb0ELb0ELb1ELb1ELb1ELb0ELb1ELb1ELb1ELb1ELb0EEENS1_21CollectiveEpilogueFwdINS6_IJSA_SA_SB_EEES9_NS_10bfloat16_tESG_Li256ELb1ELb1ELb1ELb1EEENS1_36VarlenDynamicPersistentTileSchedulerILi128ELi160ELi256ELi128ELb1ELb1ELb1ELb0ELb1ELb1EEEEEEEEEvNT_6ParamsE --------------------------
	.section	.nv.shared._ZN7cutlass13device_kernelIN5flash11enable_sm90INS1_16FlashAttnFwdSm90INS1_25CollectiveMainloopFwdSm90ILi2EN4cute5tupleIJNS5_1CILi1EEES8_S8_EEENS6_IJNS7_ILi128EEENS7_ILi160EEENS7_ILi192EEEEEELi128ENS_12float_e4m3_tEfNS_4arch4Sm90ELb0ELb0ELb0ELb1ELb1ELb1ELb0ELb1ELb1ELb1ELb1ELb0EEENS1_21CollectiveEpilogueFwdINS6_IJSA_SA_SB_EEES9_NS_10bfloat16_tESG_Li256ELb1ELb1ELb1ELb1EEENS1_36VarlenDynamicPersistentTileSchedulerILi128ELi160ELi256ELi128ELb1ELb1ELb1ELb0ELb1ELb1EEEEEEEEEvNT_6ParamsE,"aw",@nobits
	.sectionflags	@""
	.align	16
	.zero		1024


//--------------------- .nv.shared._ZN7cutlass13device_kernelIN5flash11enable_sm90INS1_16FlashAttnFwdSm90INS1_25CollectiveMainloopFwdSm90ILi2EN4cute5tupleIJNS5_1CILi1EEES8_S8_EEENS6_IJNS7_ILi128EEESA_NS7_ILi192EEEEEELi128ENS_12float_e4m3_tEfNS_4arch4Sm90ELb0ELb1ELb0ELb0ELb1ELb0ELb0ELb1ELb1ELb1ELb1ELb0EEENS1_21CollectiveEpilogueFwdINS6_IJSA_SA_SA_EEES9_NS_10bfloat16_tESF_Li256ELb0ELb1ELb1ELb1EEENS1_19SingleTileSchedulerILb0ELb1ELb1ELi128EEEEEEEEEvNT_6ParamsE --------------------------
	.section	.nv.shared._ZN7cutlass13device_kernelIN5flash11enable_sm90INS1_16FlashAttnFwdSm90INS1_25CollectiveMainloopFwdSm90ILi2EN4cute5tupleIJNS5_1CILi1EEES8_S8_EEENS6_IJNS7_ILi128EEESA_NS7_ILi192EEEEEELi128ENS_12float_e4m3_tEfNS_4arch4Sm90ELb0ELb1ELb0ELb0ELb1ELb0ELb0ELb1ELb1ELb1ELb1ELb0EEENS1_21CollectiveEpilogueFwdINS6_IJSA_SA_SA_EEES9_NS_10bfloat16_tESF_Li256ELb0ELb1ELb1ELb1EEENS1_19SingleTileSchedulerILb0ELb1ELb1ELi128EEEEEEEEEvNT_6ParamsE,"aw",@nobits
	.sectionflags	@""
	.align	16
	.zero		1024


//--------------------- .nv.shared._ZN7cutlass13device_kernelIN5flash11enable_sm90INS1_16FlashAttnFwdSm90INS1_25CollectiveMainloopFwdSm90ILi2EN4cute5tupleIJNS5_1CILi1EEES8_S8_EEENS6_IJNS7_ILi128EEESA_NS7_ILi192EEEEEELi128ENS_12float_e4m3_tEfNS_4arch4Sm90ELb0ELb1ELb0ELb1ELb1ELb0ELb0ELb1ELb1ELb1ELb1ELb0EEENS1_21CollectiveEpilogueFwdINS6_IJSA_SA_SA_EEES9_NS_10bfloat16_tESF_Li256ELb1ELb1ELb1ELb1EEENS1_36VarlenDynamicPersistentTileSchedulerILi128ELi128ELi256ELi128ELb1ELb1ELb1ELb1ELb0ELb1EEEEEEEEEvNT_6ParamsE --------------------------
	.section	.nv.shared._ZN7cutlass13device_kernelIN5flash11enable_sm90INS1_16FlashAttnFwdSm90INS1_25CollectiveMainloopFwdSm90ILi2EN4cute5tupleIJNS5_1CILi1EEES8_S8_EEENS6_IJNS7_ILi128EEESA_NS7_ILi192EEEEEELi128ENS_12float_e4m3_tEfNS_4arch4Sm90ELb0ELb1ELb0ELb1ELb1ELb0ELb0ELb1ELb1ELb1ELb1ELb0EEENS1_21CollectiveEpilogueFwdINS6_IJSA_SA_SA_EEES9_NS_10bfloat16_tESF_Li256ELb1ELb1ELb1ELb1EEENS1_36VarlenDynamicPersistentTileSchedulerILi128ELi128ELi256ELi128ELb1ELb1ELb1ELb1ELb0ELb1EEEEEEEEEvNT_6ParamsE,"aw",@nobits
	.sectionflags	@""
	.align	16
	.zero		1024


//--------------------- .nv.shared._ZN7cutlass13device_kernelIN5flash11enable_sm90INS1_16FlashAttnFwdSm90INS1_25CollectiveMainloopFwdSm90ILi2EN4cute5tupleIJNS5_1CILi1EEES8_S8_EEENS6_IJNS7_ILi128EEESA_NS7_ILi192EEEEEELi128ENS_12float_e4m3_tEfNS_4arch4Sm90ELb0ELb1ELb0ELb1ELb1ELb1ELb0ELb1ELb1ELb1ELb1ELb0EEENS1_21CollectiveEpilogueFwdINS6_IJSA_SA_SA_EEES9_NS_10bfloat16_tESF_Li256ELb1ELb1ELb1ELb1EEENS1_36VarlenDynamicPersistentTileSchedulerILi128ELi128ELi256ELi128ELb1ELb1ELb1ELb1ELb0ELb1EEEEEEEEEvNT_6ParamsE --------------------------
	.section	.nv.shared._ZN7cutlass13device_kernelIN5flash11enable_sm90INS1_16FlashAttnFwdSm90INS1_25CollectiveMainloopFwdSm90ILi2EN4cute5tupleIJNS5_1CILi1EEES8_S8_EEENS6_IJNS7_ILi128EEESA_NS7_ILi192EEEEEELi128ENS_12float_e4m3_tEfNS_4arch4Sm90ELb0ELb1ELb0ELb1ELb1ELb1ELb0ELb1ELb1ELb1ELb1ELb0EEENS1_21CollectiveEpilogueFwdINS6_IJSA_SA_SA_EEES9_NS_10bfloat16_tESF_Li256ELb1ELb1ELb1ELb1EEENS1_36VarlenDynamicPersistentTileSchedulerILi128ELi128ELi256ELi128ELb1ELb1ELb1ELb1ELb0ELb1EEEEEEEEEvNT_6ParamsE,"aw",@nobits
	.sectionflags	@""
	.align	16
	.zero		1024


//--------------------- .nv.shared._ZN7cutlass13device_kernelIN5flash11enable_sm90INS1_16FlashAttnFwdSm90INS1_25CollectiveMainloopFwdSm90ILi2EN4cute5tupleIJNS5_1CILi1EEES8_S8_EEENS6_IJNS7_ILi128EEENS7_ILi160EEENS7_ILi192EEEEEELi128ENS_12float_e4m3_tEfNS_4arch4Sm90ELb1ELb0ELb0ELb0ELb1ELb0ELb0ELb1ELb1ELb1ELb1ELb0EEENS1_21CollectiveEpilogueFwdINS6_IJSA_SA_SB_EEES9_NS_10bfloat16_tESG_Li256ELb0ELb1ELb1ELb1EEENS1_19SingleTileSchedulerILb0ELb1ELb1ELi128EEEEEEEEEvNT_6ParamsE --------------------------
	.section	.nv.shared._ZN7cutlass13device_kernelIN5flash11enable_sm90INS1_16FlashAttnFwdSm90INS1_25CollectiveMainloopFwdSm90ILi2EN4cute5tupleIJNS5_1CILi1EEES8_S8_EEENS6_IJNS7_ILi128EEENS7_ILi160EEENS7_ILi192EEEEEELi128ENS_12float_e4m3_tEfNS_4arch4Sm90ELb1ELb0ELb0ELb0ELb1ELb0ELb0ELb1ELb1ELb1ELb1ELb0EEENS1_21CollectiveEpilogueFwdINS6_IJSA_SA_SB_EEES9_NS_10bfloat16_tESG_Li256ELb0ELb1ELb1ELb1EEENS1_19SingleTileSchedulerILb0ELb1ELb1ELi128EEEEEEEEEvNT_6ParamsE,"aw",@nobits
	.sectionflags	@""
	.align	16
	.zero		1024


//--------------------- .nv.shared._ZN7cutlass13device_kernelIN5flash11enable_sm90INS1_16FlashAttnFwdSm90INS1_25CollectiveMainloopFwdSm90ILi2EN4cute5tupleIJNS5_1CILi1EEES8_S8_EEENS6_IJNS7_ILi128EEENS7_ILi160EEENS7_ILi192EEEEEELi128ENS_12float_e4m3_tEfNS_4arch4Sm90ELb1ELb0ELb0ELb1ELb1ELb0ELb0ELb1ELb1ELb1ELb1ELb0EEENS1_21CollectiveEpilogueFwdINS6_IJSA_SA_SB_EEES9_NS_10bfloat16_tESG_Li256ELb1ELb1ELb1ELb1EEENS1_36VarlenDynamicPersistentTileSchedulerILi128ELi160ELi256ELi128ELb1ELb1ELb1ELb1ELb1ELb1EEEEEEEEEvNT_6ParamsE --------------------------
	.section	.nv.shared._ZN7cutlass13device_kernelIN5flash11enable_sm90INS1_16FlashAttnFwdSm90INS1_25CollectiveMainloopFwdSm90ILi2EN4cute5tupleIJNS5_1CILi1EEES8_S8_EEENS6_IJNS7_ILi128EEENS7_ILi160EEENS7_ILi192EEEEEELi128ENS_12float_e4m3_tEfNS_4arch4Sm90ELb1ELb0ELb0ELb1ELb1ELb0ELb0ELb1ELb1ELb1ELb1ELb0EEENS1_21CollectiveEpilogueFwdINS6_IJSA_SA_SB_EEES9_NS_10bfloat16_tESG_Li256ELb1ELb1ELb1ELb1EEENS1_36VarlenDynamicPersistentTileSchedulerILi128ELi160ELi256ELi128ELb1ELb1ELb1ELb1ELb1ELb1EEEEEEEEEvNT_6ParamsE,"aw",@nobits
	.sectionflags	@""
	.align	16
	.zero		1024


//--------------------- .nv.shared._ZN7cutlass13device_kernelIN5flash11enable_sm90INS1_16FlashAttnFwdSm90INS1_25CollectiveMainloopFwdSm90ILi2EN4cute5tupleIJNS5_1CILi1EEES8_S8_EEENS6_IJNS7_ILi128EEENS7_ILi160EEENS7_ILi192EEEEEELi128ENS_12float_e4m3_tEfNS_4arch4Sm90ELb1ELb0ELb0ELb1ELb1ELb1ELb0ELb1ELb1ELb1ELb1ELb0EEENS1_21CollectiveEpilogueFwdINS6_IJSA_SA_SB_EEES9_NS_10bfloat16_tESG_Li256ELb1ELb1ELb1ELb1EEENS1_36VarlenDynamicPersistentTileSchedulerILi128ELi160ELi256ELi128ELb1ELb1ELb1ELb1ELb1ELb1EEEEEEEEEvNT_6ParamsE --------------------------
	.section	.nv.shared._ZN7cutlass13device_kernelIN5flash11enable_sm90INS1_16FlashAttnFwdSm90INS1_25CollectiveMainloopFwdSm90ILi2EN4cute5tupleIJNS5_1CILi1EEES8_S8_EEENS6_IJNS7_ILi128EEENS7_ILi160EEENS7_ILi192EEEEEELi128ENS_12float_e4m3_tEfNS_4arch4Sm90ELb1ELb0ELb0ELb1ELb1ELb1ELb0ELb1ELb1ELb1ELb1ELb0EEENS1_21CollectiveEpilogueFwdINS6_IJSA_SA_SB_EEES9_NS_10bfloat16_tESG_Li256ELb1ELb1ELb1ELb1EEENS1_36VarlenDynamicPersistentTileSchedulerILi128ELi160ELi256ELi128ELb1ELb1ELb1ELb1ELb1ELb1EEEEEEEEEvNT_6ParamsE,"aw",@nobits
	.sectionflags	@""
	.align	16
	.zero		1024


//--------------------- .nv.constant0._ZN7cutlass13device_kernelIN5flash11enable_sm90INS1_16FlashAttnFwdSm90INS1_25CollectiveMainloopFwdSm90ILi2EN4cute5tupleIJNS5_1CILi1EEES8_S8_EEENS6_IJNS7_ILi128EEENS7_ILi160EEENS7_ILi192EEEEEELi128ENS_12float_e4m3_tEfNS_4arch4Sm90ELb0ELb0ELb0ELb0ELb1ELb0ELb0ELb1ELb1ELb1ELb1ELb0EEENS1_21CollectiveEpilogueFwdINS6_IJSA_SA_SB_EEES9_NS_10bfloat16_tESG_Li256ELb0ELb1ELb1ELb1EEENS1_19SingleTileSchedulerILb0ELb1ELb1ELi128EEEEEEEEEvNT_6ParamsE --------------------------
	.section	.nv.constant0._ZN7cutlass13device_kernelIN5flash11enable_sm90INS1_16FlashAttnFwdSm90INS1_25CollectiveMainloopFwdSm90ILi2EN4cute5tupleIJNS5_1CILi1EEES8_S8_EEENS6_IJNS7_ILi128EEENS7_ILi160EEENS7_ILi192EEEEEELi128ENS_12float_e4m3_tEfNS_4arch4Sm90ELb0ELb0ELb0ELb0ELb1ELb0ELb0ELb1ELb1ELb1ELb1ELb0EEENS1_21CollectiveEpilogueFwdINS6_IJSA_SA_SB_EEES9_NS_10bfloat16_tESG_Li256ELb0ELb1ELb1ELb1EEENS1_19SingleTileSchedulerILb0ELb1ELb1ELi128EEEEEEEEEvNT_6ParamsE,"a",@progbits
	.sectionflags	@""
	.align	4
.nv.constant0._ZN7cutlass13device_kernelIN5flash11enable_sm90INS1_16FlashAttnFwdSm90INS1_25CollectiveMainloopFwdSm90ILi2EN4cute5tupleIJNS5_1CILi1EEES8_S8_EEENS6_IJNS7_ILi128EEENS7_ILi160EEENS7_ILi192EEEEEELi128ENS_12float_e4m3_tEfNS_4arch4Sm90ELb0ELb0ELb0ELb0ELb1ELb0ELb0ELb1ELb1ELb1ELb1ELb0EEENS1_21CollectiveEpilogueFwdINS6_IJSA_SA_SB_EEES9_NS_10bfloat16_tESG_Li256ELb0ELb1ELb1ELb1EEENS1_19SingleTileSchedulerILb0ELb1ELb1ELi128EEEEEEEEEvNT_6ParamsE:
	.zero		3200


//--------------------- .nv.constant0._ZN7cutlass13device_kernelIN5flash11enable_sm90INS1_16FlashAttnFwdSm90INS1_25CollectiveMainloopFwdSm90ILi2EN4cute5tupleIJNS5_1CILi1EEES8_S8_EEENS6_IJNS7_ILi128EEENS7_ILi160EEENS7_ILi192EEEEEELi128ENS_12float_e4m3_tEfNS_4arch4Sm90ELb0ELb0ELb0ELb1ELb1ELb0ELb0ELb1ELb1ELb1ELb1ELb0EEENS1_21CollectiveEpilogueFwdINS6_IJSA_SA_SB_EEES9_NS_10bfloat16_tESG_Li256ELb1ELb1ELb1ELb1EEENS1_36VarlenDynamicPersistentTileSchedulerILi128ELi160ELi256ELi128ELb1ELb1ELb1ELb0ELb1ELb1EEEEEEEEEvNT_6ParamsE --------------------------
	.section	.nv.constant0._ZN7cutlass13device_kernelIN5flash11enable_sm90INS1_16FlashAttnFwdSm90INS1_25CollectiveMainloopFwdSm90ILi2EN4cute5tupleIJNS5_1CILi1EEES8_S8_EEENS6_IJNS7_ILi128EEENS7_ILi160EEENS7_ILi192EEEEEELi128ENS_12float_e4m3_tEfNS_4arch4Sm90ELb0ELb0ELb0ELb1ELb1ELb0ELb0ELb1ELb1ELb1ELb1ELb0EEENS1_21CollectiveEpilogueFwdINS6_IJSA_SA_SB_EEES9_NS_10bfloat16_tESG_Li256ELb1ELb1ELb1ELb1EEENS1_36VarlenDynamicPersistentTileSchedulerILi128ELi160ELi256ELi128ELb1ELb1ELb1ELb0ELb1ELb1EEEEEEEEEvNT_6ParamsE,"a",@progbits
	.sectionflags	@""
	.align	4
.nv.constant0._ZN7cutlass13device_kernelIN5flash11enable_sm90INS1_16FlashAttnFwdSm90INS1_25CollectiveMainloopFwdSm90ILi2EN4cute5tupleIJNS5_1CILi1EEES8_S8_EEENS6_IJNS7_ILi128EEENS7_ILi160EEENS7_ILi192EEEEEELi128ENS_12float_e4m3_tEfNS_4arch4Sm90ELb0ELb0ELb0ELb1ELb1ELb0ELb0ELb1ELb1ELb1ELb1ELb0EEENS1_21CollectiveEpilogueFwdINS6_IJSA_SA_SB_EEES9_NS_10bfloat16_tESG_Li256ELb1ELb1ELb1ELb1EEENS1_36VarlenDynamicPersistentTileSchedulerILi128ELi160ELi256ELi128ELb1ELb1ELb1ELb0ELb1ELb1EEEEEEEEEvNT_6ParamsE:
	.zero		3328


//--------------------- .nv.constant0._ZN7cutlass13device_kernelIN5flash11enable_sm90INS1_16FlashAttnFwdSm90INS1_25CollectiveMainloopFwdSm90ILi2EN4cute5tupleIJNS5_1CILi1EEES8_S8_EEENS6_IJNS7_ILi128EEENS7_ILi160EEENS7_ILi192EEEEEELi128ENS_12float_e4m3_tEfNS_4arch4Sm90ELb0ELb0ELb0ELb1ELb1ELb1ELb0ELb1ELb1ELb1ELb1ELb0EEENS1_21CollectiveEpilogueFwdINS6_IJSA_SA_SB_EEES9_NS_10bfloat16_tESG_Li256ELb1ELb1ELb1ELb1EEENS1_36VarlenDynamicPersistentTileSchedulerILi128ELi160ELi256ELi128ELb1ELb1ELb1ELb0ELb1ELb1EEEEEEEEEvNT_6ParamsE --------------------------
	.section	.nv.constant0._ZN7cutlass13device_kernelIN5flash11enable_sm90INS1_16FlashAttnFwdSm90INS1_25CollectiveMainloopFwdSm90ILi2EN4cute5tupleIJNS5_1CILi1EEES8_S8_EEENS6_IJNS7_ILi128EEENS7_ILi160EEENS7_ILi192EEEEEELi128ENS_12float_e4m3_tEfNS_4arch4Sm90ELb0ELb0ELb0ELb1ELb1ELb1ELb0ELb1ELb1ELb1ELb1ELb0EEENS1_21CollectiveEpilogueFwdINS6_IJSA_SA_SB_EEES9_NS_10bfloat16_tESG_Li256ELb1ELb1ELb1ELb1EEENS1_36VarlenDynamicPersistentTileSchedulerILi128ELi160ELi256ELi128ELb1ELb1ELb1ELb0ELb1ELb1EEEEEEEEEvNT_6ParamsE,"a",@progbits
	.sectionflags	@""
	.align	4
.nv.constant0._ZN7cutlass13device_kernelIN5flash11enable_sm90INS1_16FlashAttnFwdSm90INS1_25CollectiveMainloopFwdSm90ILi2EN4cute5tupleIJNS5_1CILi1EEES8_S8_EEENS6_IJNS7_ILi128EEENS7_ILi160EEENS7_ILi192EEEEEELi128ENS_12float_e4m3_tEfNS_4arch4Sm90ELb0ELb0ELb0ELb1ELb1ELb1ELb0ELb1ELb1ELb1ELb1ELb0EEENS1_21CollectiveEpilogueFwdINS6_IJSA_SA_SB_EEES9_NS_10bfloat16_tESG_Li256ELb1ELb1ELb1ELb1EEENS1_36VarlenDynamicPersistentTileSchedulerILi128ELi160ELi256ELi128ELb1ELb1ELb1ELb0ELb1ELb1EEEEEEEEEvNT_6ParamsE:
	.zero		3328


//--------------------- .nv.constant0._ZN7cutlass13device_kernelIN5flash11enable_sm90INS1_16FlashAttnFwdSm90INS1_25CollectiveMainloopFwdSm90ILi2EN4cute5tupleIJNS5_1CILi1EEES8_S8_EEENS6_IJNS7_ILi128EEESA_NS7_ILi192EEEEEELi128ENS_12float_e4m3_tEfNS_4arch4Sm90ELb0ELb1ELb0ELb0ELb1ELb0ELb0ELb1ELb1ELb1ELb1ELb0EEENS1_21CollectiveEpilogueFwdINS6_IJSA_SA_SA_EEES9_NS_10bfloat16_tESF_Li256ELb0ELb1ELb1ELb1EEENS1_19SingleTileSchedulerILb0ELb1ELb1ELi128EEEEEEEEEvNT_6ParamsE --------------------------
	.section	.nv.constant0._ZN7cutlass13device_kernelIN5flash11enable_sm90INS1_16FlashAttnFwdSm90INS1_25CollectiveMainloopFwdSm90ILi2EN4cute5tupleIJNS5_1CILi1EEES8_S8_EEENS6_IJNS7_ILi128EEESA_NS7_ILi192EEEEEELi128ENS_12float_e4m3_tEfNS_4arch4Sm90ELb0ELb1ELb0ELb0ELb1ELb0ELb0ELb1ELb1ELb1ELb1ELb0EEENS1_21CollectiveEpilogueFwdINS6_IJSA_SA_SA_EEES9_NS_10bfloat16_tESF_Li256ELb0ELb1ELb1ELb1EEENS1_19SingleTileSchedulerILb0ELb1ELb1ELi128EEEEEEEEEvNT_6ParamsE,"a",@progbits
	.sectionflags	@""
	.align	4
.nv.constant0._ZN7cutlass13device_kernelIN5flash11enable_sm90INS1_16FlashAttnFwdSm90INS1_25CollectiveMainloopFwdSm90ILi2EN4cute5tupleIJNS5_1CILi1EEES8_S8_EEENS6_IJNS7_ILi128EEESA_NS7_ILi192EEEEEELi128ENS_12float_e4m3_tEfNS_4arch4Sm90ELb0ELb1ELb0ELb0ELb1ELb0ELb0ELb1ELb1ELb1ELb1ELb0EEENS1_21CollectiveEpilogueFwdINS6_IJSA_SA_SA_EEES9_NS_10bfloat16_tESF_Li256ELb0ELb1ELb1ELb1EEENS1_19SingleTileSchedulerILb0ELb1ELb1ELi128EEEEEEEEEvNT_6ParamsE:
	.zero		3200


//--------------------- .nv.constant0._ZN7cutlass13device_kernelIN5flash11enable_sm90INS1_16FlashAttnFwdSm90INS1_25CollectiveMainloopFwdSm90ILi2EN4cute5tupleIJNS5_1CILi1EEES8_S8_EEENS6_IJNS7_ILi128EEESA_NS7_ILi192EEEEEELi128ENS_12float_e4m3_tEfNS_4arch4Sm90ELb0ELb1ELb0ELb1ELb1ELb0ELb0ELb1ELb1ELb1ELb1ELb0EEENS1_21CollectiveEpilogueFwdINS6_IJSA_SA_SA_EEES9_NS_10bfloat16_tESF_Li256ELb1ELb1ELb1ELb1EEENS1_36VarlenDynamicPersistentTileSchedulerILi128ELi128ELi256ELi128ELb1ELb1ELb1ELb1ELb0ELb1EEEEEEEEEvNT_6ParamsE --------------------------
	.section	.nv.constant0._ZN7cutlass13device_kernelIN5flash11enable_sm90INS1_16FlashAttnFwdSm90INS1_25CollectiveMainloopFwdSm90ILi2EN4cute5tupleIJNS5_1CILi1EEES8_S8_EEENS6_IJNS7_ILi128EEESA_NS7_ILi192EEEEEELi128ENS_12float_e4m3_tEfNS_4arch4Sm90ELb0ELb1ELb0ELb1ELb1ELb0ELb0ELb1ELb1ELb1ELb1ELb0EEENS1_21CollectiveEpilogueFwdINS6_IJSA_SA_SA_EEES9_NS_10bfloat16_tESF_Li256ELb1ELb1ELb1ELb1EEENS1_36VarlenDynamicPersistentTileSchedulerILi128ELi128ELi256ELi128ELb1ELb1ELb1ELb1ELb0ELb1EEEEEEEEEvNT_6ParamsE,"a",@progbits
	.sectionflags	@""
	.align	4
.nv.constant0._ZN7cutlass13device_kernelIN5flash11enable_sm90INS1_16FlashAttnFwdSm90INS1_25CollectiveMainloopFwdSm90ILi2EN4cute5tupleIJNS5_1CILi1EEES8_S8_EEENS6_IJNS7_ILi128EEESA_NS7_ILi192EEEEEELi128ENS_12float_e4m3_tEfNS_4arch4Sm90ELb0ELb1ELb0ELb1ELb1ELb0ELb0ELb1ELb1ELb1ELb1ELb0EEENS1_21CollectiveEpilogueFwdINS6_IJSA_SA_SA_EEES9_NS_10bfloat16_tESF_Li256ELb1ELb1ELb1ELb1EEENS1_36VarlenDynamicPersistentTileSchedulerILi128ELi128ELi256ELi128ELb1ELb1ELb1ELb1ELb0ELb1EEEEEEEEEvNT_6ParamsE:
	.zero		3328


//--------------------- .nv.constant0._ZN7cutlass13device_kernelIN5flash11enable_sm90INS1_16FlashAttnFwdSm90INS1_25CollectiveMainloopFwdSm90ILi2EN4cute5tupleIJNS5_1CILi1EEES8_S8_EEENS6_IJNS7_ILi128EEESA_NS7_ILi192EEEEEELi128ENS_12float_e4m3_tEfNS_4arch4Sm90ELb0ELb1ELb0ELb1ELb1ELb1ELb0ELb1ELb1ELb1ELb1ELb0EEENS1_21CollectiveEpilogueFwdINS6_IJSA_SA_SA_EEES9_NS_10bfloat16_tESF_Li256ELb1ELb1ELb1ELb1EEENS1_36VarlenDynamicPersistentTileSchedulerILi128ELi128ELi256ELi128ELb1ELb1ELb1ELb1ELb0ELb1EEEEEEEEEvNT_6ParamsE --------------------------
	.section	.nv.constant0._ZN7cutlass13device_kernelIN5flash11enable_sm90INS1_16FlashAttnFwdSm90INS1_25CollectiveMainloopFwdSm90ILi2EN4cute5tupleIJNS5_1CILi1EEES8_S8_EEENS6_IJNS7_ILi128EEESA_NS7_ILi192EEEEEELi128ENS_12float_e4m3_tEfNS_4arch4Sm90ELb0ELb1ELb0ELb1ELb1ELb1ELb0ELb1ELb1ELb1ELb1ELb0EEENS1_21CollectiveEpilogueFwdINS6_IJSA_SA_SA_EEES9_NS_10bfloat16_tESF_Li256ELb1ELb1ELb1ELb1EEENS1_36VarlenDynamicPersistentTileSchedulerILi128ELi128ELi256ELi128ELb1ELb1ELb1ELb1ELb0ELb1EEEEEEEEEvNT_6ParamsE,"a",@progbits
	.sectionflags	@""
	.align	4
.nv.constant0._ZN7cutlass13device_kernelIN5flash11enable_sm90INS1_16FlashAttnFwdSm90INS1_25CollectiveMainloopFwdSm90ILi2EN4cute5tupleIJNS5_1CILi1EEES8_S8_EEENS6_IJNS7_ILi128EEESA_NS7_ILi192EEEEEELi128ENS_12float_e4m3_tEfNS_4arch4Sm90ELb0ELb1ELb0ELb1ELb1ELb1ELb0ELb1ELb1ELb1ELb1ELb0EEENS1_21CollectiveEpilogueFwdINS6_IJSA_SA_SA_EEES9_NS_10bfloat16_tESF_Li256ELb1ELb1ELb1ELb1EEENS1_36VarlenDynamicPersistentTileSchedulerILi128ELi128ELi256ELi128ELb1ELb1ELb1ELb1ELb0ELb1EEEEEEEEEvNT_6ParamsE:
	.zero		3328


//--------------------- .nv.constant0._ZN7cutlass13device_kernelIN5flash11enable_sm90INS1_16FlashAttnFwdSm90INS1_25CollectiveMainloopFwdSm90ILi2EN4cute5tupleIJNS5_1CILi1EEES8_S8_EEENS6_IJNS7_ILi128EEENS7_ILi160EEENS7_ILi192EEEEEELi128ENS_12float_e4m3_tEfNS_4arch4Sm90ELb1ELb0ELb0ELb0ELb1ELb0ELb0ELb1ELb1ELb1ELb1ELb0EEENS1_21CollectiveEpilogueFwdINS6_IJSA_SA_SB_EEES9_NS_10bfloat16_tESG_Li256ELb0ELb1ELb1ELb1EEENS1_19SingleTileSchedulerILb0ELb1ELb1ELi128EEEEEEEEEvNT_6ParamsE --------------------------
	.section	.nv.constant0._ZN7cutlass13device_kernelIN5flash11enable_sm90INS1_16FlashAttnFwdSm90INS1_25CollectiveMainloopFwdSm90ILi2EN4cute5tupleIJNS5_1CILi1EEES8_S8_EEENS6_IJNS7_ILi128EEENS7_ILi160EEENS7_ILi192EEEEEELi128ENS_12float_e4m3_tEfNS_4arch4Sm90ELb1ELb0ELb0ELb0ELb1ELb0ELb0ELb1ELb1ELb1ELb1ELb0EEENS1_21CollectiveEpilogueFwdINS6_IJSA_SA_SB_EEES9_NS_10bfloat16_tESG_Li256ELb0ELb1ELb1ELb1EEENS1_19SingleTileSchedulerILb0ELb1ELb1ELi128EEEEEEEEEvNT_6ParamsE,"a",@progbits
	.sectionflags	@""
	.align	4
.nv.constant0._ZN7cutlass13device_kernelIN5flash11enable_sm90INS1_16FlashAttnFwdSm90INS1_25CollectiveMainloopFwdSm90ILi2EN4cute5tupleIJNS5_1CILi1EEES8_S8_EEENS6_IJNS7_ILi128EEENS7_ILi160EEENS7_ILi192EEEEEELi128ENS_12float_e4m3_tEfNS_4arch4Sm90ELb1ELb0ELb0ELb0ELb1ELb0ELb0ELb1ELb1ELb1ELb1ELb0EEENS1_21CollectiveEpilogueFwdINS6_IJSA_SA_SB_EEES9_NS_10bfloat16_tESG_Li256ELb0ELb1ELb1ELb1EEENS1_19SingleTileSchedulerILb0ELb1ELb1ELi128EEEEEEEEEvNT_6ParamsE:
	.zero		3200


//--------------------- .nv.constant0._ZN7cutlass13device_kernelIN5flash11enable_sm90INS1_16FlashAttnFwdSm90INS1_25CollectiveMainloopFwdSm90ILi2EN4cute5tupleIJNS5_1CILi1EEES8_S8_EEENS6_IJNS7_ILi128EEENS7_ILi160EEENS7_ILi192EEEEEELi128ENS_12float_e4m3_tEfNS_4arch4Sm90ELb1ELb0ELb0ELb1ELb1ELb0ELb0ELb1ELb1ELb1ELb1ELb0EEENS1_21CollectiveEpilogueFwdINS6_IJSA_SA_SB_EEES9_NS_10bfloat16_tESG_Li256ELb1ELb1ELb1ELb1EEENS1_36VarlenDynamicPersistentTileSchedulerILi128ELi160ELi256ELi128ELb1ELb1ELb1ELb1ELb1ELb1EEEEEEEEEvNT_6ParamsE --------------------------
	.section	.nv.constant0._ZN7cutlass13device_kernelIN5flash11enable_sm90INS1_16FlashAttnFwdSm90INS1_25CollectiveMainloopFwdSm90ILi2EN4cute5tupleIJNS5_1CILi1EEES8_S8_EEENS6_IJNS7_ILi128EEENS7_ILi160EEENS7_ILi192EEEEEELi128ENS_12float_e4m3_tEfNS_4arch4Sm90ELb1ELb0ELb0ELb1ELb1ELb0ELb0ELb1ELb1ELb1ELb1ELb0EEENS1_21CollectiveEpilogueFwdINS6_IJSA_SA_SB_EEES9_NS_10bfloat16_tESG_Li256ELb1ELb1ELb1ELb1EEENS1_36VarlenDynamicPersistentTileSchedulerILi128ELi160ELi256ELi128ELb1ELb1ELb1ELb1ELb1ELb1EEEEEEEEEvNT_6ParamsE,"a",@progbits
	.sectionflags	@""
	.align	4
.nv.constant0._ZN7cutlass13device_kernelIN5flash11enable_sm90INS1_16FlashAttnFwdSm90INS1_25CollectiveMainloopFwdSm90ILi2EN4cute5tupleIJNS5_1CILi1EEES8_S8_EEENS6_IJNS7_ILi128EEENS7_ILi160EEENS7_ILi192EEEEEELi128ENS_12float_e4m3_tEfNS_4arch4Sm90ELb1ELb0ELb0ELb1ELb1ELb0ELb0ELb1ELb1ELb1ELb1ELb0EEENS1_21CollectiveEpilogueFwdINS6_IJSA_SA_SB_EEES9_NS_10bfloat16_tESG_Li256ELb1ELb1ELb1ELb1EEENS1_36VarlenDynamicPersistentTileSchedulerILi128ELi160ELi256ELi128ELb1ELb1ELb1ELb1ELb1ELb1EEEEEEEEEvNT_6ParamsE:
	.zero		3328


//--------------------- .nv.constant0._ZN7cutlass13device_kernelIN5flash11enable_sm90INS1_16FlashAttnFwdSm90INS1_25CollectiveMainloopFwdSm90ILi2EN4cute5tupleIJNS5_1CILi1EEES8_S8_EEENS6_IJNS7_ILi128EEENS7_ILi160EEENS7_ILi192EEEEEELi128ENS_12float_e4m3_tEfNS_4arch4Sm90ELb1ELb0ELb0ELb1ELb1ELb1ELb0ELb1ELb1ELb1ELb1ELb0EEENS1_21CollectiveEpilogueFwdINS6_IJSA_SA_SB_EEES9_NS_10bfloat16_tESG_Li256ELb1ELb1ELb1ELb1EEENS1_36VarlenDynamicPersistentTileSchedulerILi128ELi160ELi256ELi128ELb1ELb1ELb1ELb1ELb1ELb1EEEEEEEEEvNT_6ParamsE --------------------------
	.section	.nv.constant0._ZN7cutlass13device_kernelIN5flash11enable_sm90INS1_16FlashAttnFwdSm90INS1_25CollectiveMainloopFwdSm90ILi2EN4cute5tupleIJNS5_1CILi1EEES8_S8_EEENS6_IJNS7_ILi128EEENS7_ILi160EEENS7_ILi192EEEEEELi128ENS_12float_e4m3_tEfNS_4arch4Sm90ELb1ELb0ELb0ELb1ELb1ELb1ELb0ELb1ELb1ELb1ELb1ELb0EEENS1_21CollectiveEpilogueFwdINS6_IJSA_SA_SB_EEES9_NS_10bfloat16_tESG_Li256ELb1ELb1ELb1ELb1EEENS1_36VarlenDynamicPersistentTileSchedulerILi128ELi160ELi256ELi128ELb1ELb1ELb1ELb1ELb1ELb1EEEEEEEEEvNT_6ParamsE,"a",@progbits
	.sectionflags	@""
	.align	4
.nv.constant0._ZN7cutlass13device_kernelIN5flash11enable_sm90INS1_16FlashAttnFwdSm90INS1_25CollectiveMainloopFwdSm90ILi2EN4cute5tupleIJNS5_1CILi1EEES8_S8_EEENS6_IJNS7_ILi128EEENS7_ILi160EEENS7_ILi192EEEEEELi128ENS_12float_e4m3_tEfNS_4arch4Sm90ELb1ELb0ELb0ELb1ELb1ELb1ELb0ELb1ELb1ELb1ELb1ELb0EEENS1_21CollectiveEpilogueFwdINS6_IJSA_SA_SB_EEES9_NS_10bfloat16_tESG_Li256ELb1ELb1ELb1ELb1EEENS1_36VarlenDynamicPersistentTileSchedulerILi128ELi160ELi256ELi128ELb1ELb1ELb1ELb1ELb1ELb1EEEEEEEEEvNT_6ParamsE:
	.zero		3328


//--------------------- SYMBOLS --------------------------

	.type		.nv.reservedSmem.offset0,@object
	.size		.nv.reservedSmem.offset0,0x4
	.type		__assertfail,@function
